	.target	sm_90a

	.elftype	@"ET_EXEC"


//--------------------- .note.nv.tkinfo           --------------------------
	.section	.note.nv.tkinfo,"",@"SHT_NOTE"
	.sectionflags	@"SHF_NOTE_NV_TKINFO"
	.tkinfo
        /*0018*/ 	.word	0x00000002
        /*0030*/ 	.string	""
        /*0030*/ 	.string	"ptxas"
        /*0030*/ 	.string	"Cuda compilation tools, release 13.0, V13.0.88"
        /*0030*/ 	.string	"Build cuda_13.0.r13.0/compiler.36424714_0"
        /*0030*/ 	.string	"-arch sm_90a -m 64 "



//--------------------- .note.nv.cuinfo           --------------------------
	.section	.note.nv.cuinfo,"",@"SHT_NOTE"
	.sectionflags	@"SHF_NOTE_NV_CUINFO"
        /*0018*/ 	.short	0x0002
        /*001a*/ 	.short	0x005a
        /*001c*/ 	.short	0x0082
	.zero		2


//--------------------- .nv.info                  --------------------------
	.section	.nv.info,"",@"SHT_CUDA_INFO"
	.align	4


	//----- nvinfo : EIATTR_REGCOUNT
	.align		4
        /*0000*/ 	.byte	0x04, 0x2f
        /*0002*/ 	.short	(.L_19 - .L_18)
	.align		4
.L_18:
        /*0004*/ 	.word	index@(_ZN7cutlass13device_kernelIN5flash11enable_sm90INS1_16FlashAttnFwdSm90INS1_25CollectiveMainloopFwdSm90ILi2EN4cute5tupleIJNS5_1CILi1EEES8_S8_EEENS6_IJNS7_ILi128EEENS7_ILi96EEENS7_ILi192EEEEEELi192ENS_6half_tEfNS_4arch4Sm90ELb1ELb0ELb1ELb1ELb1ELb1ELb0ELb1ELb1ELb1ELb0ELb0EEENS1_21CollectiveEpilogueFwdINS6_IJSA_SC_SB_EEES9_SE_SG_Li256ELb1ELb1ELb0ELb0EEENS1_36VarlenDynamicPersistentTileSchedulerILi128ELi96ELi256ELi128ELb0ELb1ELb1ELb1ELb1ELb1EEEEEEEEEvNT_6ParamsE)
        /*0008*/ 	.word	0x000000a8


	//----- nvinfo : EIATTR_FRAME_SIZE
	.align		4
.L_19:
        /*000c*/ 	.byte	0x04, 0x11
        /*000e*/ 	.short	(.L_21 - .L_20)
	.align		4
.L_20:
        /*0010*/ 	.word	index@(_ZN7cutlass13device_kernelIN5flash11enable_sm90INS1_16FlashAttnFwdSm90INS1_25CollectiveMainloopFwdSm90ILi2EN4cute5tupleIJNS5_1CILi1EEES8_S8_EEENS6_IJNS7_ILi128EEENS7_ILi96EEENS7_ILi192EEEEEELi192ENS_6half_tEfNS_4arch4Sm90ELb1ELb0ELb1ELb1ELb1ELb1ELb0ELb1ELb1ELb1ELb0ELb0EEENS1_21CollectiveEpilogueFwdINS6_IJSA_SC_SB_EEES9_SE_SG_Li256ELb1ELb1ELb0ELb0EEENS1_36VarlenDynamicPersistentTileSchedulerILi128ELi96ELi256ELi128ELb0ELb1ELb1ELb1ELb1ELb1EEEEEEEEEvNT_6ParamsE)
        /*0014*/ 	.word	0x00000098


	//----- nvinfo : EIATTR_REGCOUNT
	.align		4
.L_21:
        /*0018*/ 	.byte	0x04, 0x2f
        /*001a*/ 	.short	(.L_23 - .L_22)
	.align		4
.L_22:
        /*001c*/ 	.word	index@(_ZN7cutlass13device_kernelIN5flash11enable_sm90INS1_16FlashAttnFwdSm90INS1_25CollectiveMainloopFwdSm90ILi2EN4cute5tupleIJNS5_1CILi1EEES8_S8_EEENS6_IJNS7_ILi128EEENS7_ILi96EEENS7_ILi192EEEEEELi192ENS_6half_tEfNS_4arch4Sm90ELb1ELb0ELb1ELb1ELb1ELb0ELb0ELb1ELb1ELb1ELb0ELb0EEENS1_21CollectiveEpilogueFwdINS6_IJSA_SC_SB_EEES9_SE_SG_Li256ELb1ELb1ELb0ELb0EEENS1_36VarlenDynamicPersistentTileSchedulerILi128ELi96ELi256ELi128ELb0ELb1ELb1ELb1ELb1ELb1EEEEEEEEEvNT_6ParamsE)
        /*0020*/ 	.word	0x000000a8


	//----- nvinfo : EIATTR_FRAME_SIZE
	.align		4
.L_23:
        /*0024*/ 	.byte	0x04, 0x11
        /*0026*/ 	.short	(.L_25 - .L_24)
	.align		4
.L_24:
        /*0028*/ 	.word	index@(_ZN7cutlass13device_kernelIN5flash11enable_sm90INS1_16FlashAttnFwdSm90INS1_25CollectiveMainloopFwdSm90ILi2EN4cute5tupleIJNS5_1CILi1EEES8_S8_EEENS6_IJNS7_ILi128EEENS7_ILi96EEENS7_ILi192EEEEEELi192ENS_6half_tEfNS_4arch4Sm90ELb1ELb0ELb1ELb1ELb1ELb0ELb0ELb1ELb1ELb1ELb0ELb0EEENS1_21CollectiveEpilogueFwdINS6_IJSA_SC_SB_EEES9_SE_SG_Li256ELb1ELb1ELb0ELb0EEENS1_36VarlenDynamicPersistentTileSchedulerILi128ELi96ELi256ELi128ELb0ELb1ELb1ELb1ELb1ELb1EEEEEEEEEvNT_6ParamsE)
        /*002c*/ 	.word	0x00000030


	//----- nvinfo : EIATTR_REGCOUNT
	.align		4
.L_25:
        /*0030*/ 	.byte	0x04, 0x2f
        /*0032*/ 	.short	(.L_27 - .L_26)
	.align		4
.L_26:
        /*0034*/ 	.word	index@(_ZN7cutlass13device_kernelIN5flash11enable_sm90INS1_16FlashAttnFwdSm90INS1_25CollectiveMainloopFwdSm90ILi2EN4cute5tupleIJNS5_1CILi1EEES8_S8_EEENS6_IJNS7_ILi128EEENS7_ILi96EEENS7_ILi192EEEEEELi192ENS_6half_tEfNS_4arch4Sm90ELb1ELb0ELb1ELb0ELb1ELb0ELb0ELb1ELb1ELb1ELb0ELb0EEENS1_21CollectiveEpilogueFwdINS6_IJSA_SC_SB_EEES9_SE_SG_Li256ELb0ELb1ELb0ELb0EEENS1_30DynamicPersistentTileSchedulerILi256ELi128ELb0ELb1ELb1EEEEEEEEEvNT_6ParamsE)
        /*0038*/ 	.word	0x000000a8


	//----- nvinfo : EIATTR_FRAME_SIZE
	.align		4
.L_27:
        /*003c*/ 	.byte	0x04, 0x11
        /*003e*/ 	.short	(.L_29 - .L_28)
	.align		4
.L_28:
        /*0040*/ 	.word	index@(_ZN7cutlass13device_kernelIN5flash11enable_sm90INS1_16FlashAttnFwdSm90INS1_25CollectiveMainloopFwdSm90ILi2EN4cute5tupleIJNS5_1CILi1EEES8_S8_EEENS6_IJNS7_ILi128EEENS7_ILi96EEENS7_ILi192EEEEEELi192ENS_6half_tEfNS_4arch4Sm90ELb1ELb0ELb1ELb0ELb1ELb0ELb0ELb1ELb1ELb1ELb0ELb0EEENS1_21CollectiveEpilogueFwdINS6_IJSA_SC_SB_EEES9_SE_SG_Li256ELb0ELb1ELb0ELb0EEENS1_30DynamicPersistentTileSchedulerILi256ELi128ELb0ELb1ELb1EEEEEEEEEvNT_6ParamsE)
        /*0044*/ 	.word	0x00000008


	//----- nvinfo : EIATTR_REGCOUNT
	.align		4
.L_29:
        /*0048*/ 	.byte	0x04, 0x2f
        /*004a*/ 	.short	(.L_31 - .L_30)
	.align		4
.L_30:
        /*004c*/ 	.word	index@(_ZN7cutlass13device_kernelIN5flash11enable_sm90INS1_16FlashAttnFwdSm90INS1_25CollectiveMainloopFwdSm90ILi2EN4cute5tupleIJNS5_1CILi1EEES8_S8_EEENS6_IJNS7_ILi128EEENS7_ILi96EEENS7_ILi192EEEEEELi192ENS_6half_tEfNS_4arch4Sm90ELb0ELb1ELb1ELb1ELb1ELb1ELb0ELb1ELb1ELb1ELb0ELb0EEENS1_21CollectiveEpilogueFwdINS6_IJSA_SC_SB_EEES9_SE_SG_Li256ELb1ELb1ELb0ELb0EEENS1_36VarlenDynamicPersistentTileSchedulerILi128ELi96ELi256ELi128ELb0ELb1ELb1ELb1ELb0ELb1EEEEEEEEEvNT_6ParamsE)
        /*0050*/ 	.word	0x000000a8


	//----- nvinfo : EIATTR_FRAME_SIZE
	.align		4
.L_31:
        /*0054*/ 	.byte	0x04, 0x11
        /*0056*/ 	.short	(.L_33 - .L_32)
	.align		4
.L_32:
        /*0058*/ 	.word	index@(_ZN7cutlass13device_kernelIN5flash11enable_sm90INS1_16FlashAttnFwdSm90INS1_25CollectiveMainloopFwdSm90ILi2EN4cute5tupleIJNS5_1CILi1EEES8_S8_EEENS6_IJNS7_ILi128EEENS7_ILi96EEENS7_ILi192EEEEEELi192ENS_6half_tEfNS_4arch4Sm90ELb0ELb1ELb1ELb1ELb1ELb1ELb0ELb1ELb1ELb1ELb0ELb0EEENS1_21CollectiveEpilogueFwdINS6_IJSA_SC_SB_EEES9_SE_SG_Li256ELb1ELb1ELb0ELb0EEENS1_36VarlenDynamicPersistentTileSchedulerILi128ELi96ELi256ELi128ELb0ELb1ELb1ELb1ELb0ELb1EEEEEEEEEvNT_6ParamsE)
        /*005c*/ 	.word	0x00000090


	//----- nvinfo : EIATTR_REGCOUNT
	.align		4
.L_33:
        /*0060*/ 	.byte	0x04, 0x2f
        /*0062*/ 	.short	(.L_35 - .L_34)
	.align		4
.L_34:
        /*0064*/ 	.word	index@(_ZN7cutlass13device_kernelIN5flash11enable_sm90INS1_16FlashAttnFwdSm90INS1_25CollectiveMainloopFwdSm90ILi2EN4cute5tupleIJNS5_1CILi1EEES8_S8_EEENS6_IJNS7_ILi128EEENS7_ILi96EEENS7_ILi192EEEEEELi192ENS_6half_tEfNS_4arch4Sm90ELb0ELb1ELb1ELb1ELb1ELb0ELb0ELb1ELb1ELb1ELb0ELb0EEENS1_21CollectiveEpilogueFwdINS6_IJSA_SC_SB_EEES9_SE_SG_Li256ELb1ELb1ELb0ELb0EEENS1_36VarlenDynamicPersistentTileSchedulerILi128ELi96ELi256ELi128ELb0ELb1ELb1ELb1ELb0ELb1EEEEEEEEEvNT_6ParamsE)
        /*0068*/ 	.word	0x000000a8


	//----- nvinfo : EIATTR_FRAME_SIZE
	.align		4
.L_35:
        /*006c*/ 	.byte	0x04, 0x11
        /*006e*/ 	.short	(.L_37 - .L_36)
	.align		4
.L_36:
        /*0070*/ 	.word	index@(_ZN7cutlass13device_kernelIN5flash11enable_sm90INS1_16FlashAttnFwdSm90INS1_25CollectiveMainloopFwdSm90ILi2EN4cute5tupleIJNS5_1CILi1EEES8_S8_EEENS6_IJNS7_ILi128EEENS7_ILi96EEENS7_ILi192EEEEEELi192ENS_6half_tEfNS_4arch4Sm90ELb0ELb1ELb1ELb1ELb1ELb0ELb0ELb1ELb1ELb1ELb0ELb0EEENS1_21CollectiveEpilogueFwdINS6_IJSA_SC_SB_EEES9_SE_SG_Li256ELb1ELb1ELb0ELb0EEENS1_36VarlenDynamicPersistentTileSchedulerILi128ELi96ELi256ELi128ELb0ELb1ELb1ELb1ELb0ELb1EEEEEEEEEvNT_6ParamsE)
        /*0074*/ 	.word	0x00000030


	//----- nvinfo : EIATTR_REGCOUNT
	.align		4
.L_37:
        /*0078*/ 	.byte	0x04, 0x2f
        /*007a*/ 	.short	(.L_39 - .L_38)
	.align		4
.L_38:
        /*007c*/ 	.word	index@(_ZN7cutlass13device_kernelIN5flash11enable_sm90INS1_16FlashAttnFwdSm90INS1_25CollectiveMainloopFwdSm90ILi2EN4cute5tupleIJNS5_1CILi1EEES8_S8_EEENS6_IJNS7_ILi128EEENS7_ILi96EEENS7_ILi192EEEEEELi192ENS_6half_tEfNS_4arch4Sm90ELb0ELb1ELb1ELb0ELb1ELb0ELb0ELb1ELb1ELb1ELb0ELb0EEENS1_21CollectiveEpilogueFwdINS6_IJSA_SC_SB_EEES9_SE_SG_Li256ELb0ELb1ELb0ELb0EEENS1_30DynamicPersistentTileSchedulerILi256ELi128ELb0ELb1ELb1EEEEEEEEEvNT_6ParamsE)
        /*0080*/ 	.word	0x000000a8


	//----- nvinfo : EIATTR_FRAME_SIZE
	.align		4
.L_39:
        /*0084*/ 	.byte	0x04, 0x11
        /*0086*/ 	.short	(.L_41 - .L_40)
	.align		4
.L_40:
        /*0088*/ 	.word	index@(_ZN7cutlass13device_kernelIN5flash11enable_sm90INS1_16FlashAttnFwdSm90INS1_25CollectiveMainloopFwdSm90ILi2EN4cute5tupleIJNS5_1CILi1EEES8_S8_EEENS6_IJNS7_ILi128EEENS7_ILi96EEENS7_ILi192EEEEEELi192ENS_6half_tEfNS_4arch4Sm90ELb0ELb1ELb1ELb0ELb1ELb0ELb0ELb1ELb1ELb1ELb0ELb0EEENS1_21CollectiveEpilogueFwdINS6_IJSA_SC_SB_EEES9_SE_SG_Li256ELb0ELb1ELb0ELb0EEENS1_30DynamicPersistentTileSchedulerILi256ELi128ELb0ELb1ELb1EEEEEEEEEvNT_6ParamsE)
        /*008c*/ 	.word	0x00000008


	//----- nvinfo : EIATTR_REGCOUNT
	.align		4
.L_41:
        /*0090*/ 	.byte	0x04, 0x2f
        /*0092*/ 	.short	(.L_43 - .L_42)
	.align		4
.L_42:
        /*0094*/ 	.word	index@(_ZN7cutlass13device_kernelIN5flash11enable_sm90INS1_16FlashAttnFwdSm90INS1_25CollectiveMainloopFwdSm90ILi2EN4cute5tupleIJNS5_1CILi1EEES8_S8_EEENS6_IJNS7_ILi128EEENS7_ILi96EEENS7_ILi192EEEEEELi192ENS_6half_tEfNS_4arch4Sm90ELb0ELb0ELb1ELb1ELb1ELb1ELb0ELb1ELb1ELb1ELb0ELb0EEENS1_21CollectiveEpilogueFwdINS6_IJSA_SC_SB_EEES9_SE_SG_Li256ELb1ELb1ELb0ELb0EEENS1_36VarlenDynamicPersistentTileSchedulerILi128ELi96ELi256ELi128ELb0ELb1ELb1ELb0ELb1ELb1EEEEEEEEEvNT_6ParamsE)
        /*0098*/ 	.word	0x000000a8


	//----- nvinfo : EIATTR_FRAME_SIZE
	.align		4
.L_43:
        /*009c*/ 	.byte	0x04, 0x11
        /*009e*/ 	.short	(.L_45 - .L_44)
	.align		4
.L_44:
        /*00a0*/ 	.word	index@(_ZN7cutlass13device_kernelIN5flash11enable_sm90INS1_16FlashAttnFwdSm90INS1_25CollectiveMainloopFwdSm90ILi2EN4cute5tupleIJNS5_1CILi1EEES8_S8_EEENS6_IJNS7_ILi128EEENS7_ILi96EEENS7_ILi192EEEEEELi192ENS_6half_tEfNS_4arch4Sm90ELb0ELb0ELb1ELb1ELb1ELb1ELb0ELb1ELb1ELb1ELb0ELb0EEENS1_21CollectiveEpilogueFwdINS6_IJSA_SC_SB_EEES9_SE_SG_Li256ELb1ELb1ELb0ELb0EEENS1_36VarlenDynamicPersistentTileSchedulerILi128ELi96ELi256ELi128ELb0ELb1ELb1ELb0ELb1ELb1EEEEEEEEEvNT_6ParamsE)
        /*00a4*/ 	.word	0x00000098


	//----- nvinfo : EIATTR_REGCOUNT
	.align		4
.L_45:
        /*00a8*/ 	.byte	0x04, 0x2f
        /*00aa*/ 	.short	(.L_47 - .L_46)
	.align		4
.L_46:
        /*00ac*/ 	.word	index@(_ZN7cutlass13device_kernelIN5flash11enable_sm90INS1_16FlashAttnFwdSm90INS1_25CollectiveMainloopFwdSm90ILi2EN4cute5tupleIJNS5_1CILi1EEES8_S8_EEENS6_IJNS7_ILi128EEENS7_ILi96EEENS7_ILi192EEEEEELi192ENS_6half_tEfNS_4arch4Sm90ELb0ELb0ELb1ELb1ELb1ELb0ELb0ELb1ELb1ELb1ELb0ELb0EEENS1_21CollectiveEpilogueFwdINS6_IJSA_SC_SB_EEES9_SE_SG_Li256ELb1ELb1ELb0ELb0EEENS1_36VarlenDynamicPersistentTileSchedulerILi128ELi96ELi256ELi128ELb0ELb1ELb1ELb0ELb1ELb1EEEEEEEEEvNT_6ParamsE)
        /*00b0*/ 	.word	0x000000a8


	//----- nvinfo : EIATTR_FRAME_SIZE
	.align		4
.L_47:
        /*00b4*/ 	.byte	0x04, 0x11
        /*00b6*/ 	.short	(.L_49 - .L_48)
	.align		4
.L_48:
        /*00b8*/ 	.word	index@(_ZN7cutlass13device_kernelIN5flash11enable_sm90INS1_16FlashAttnFwdSm90INS1_25CollectiveMainloopFwdSm90ILi2EN4cute5tupleIJNS5_1CILi1EEES8_S8_EEENS6_IJNS7_ILi128EEENS7_ILi96EEENS7_ILi192EEEEEELi192ENS_6half_tEfNS_4arch4Sm90ELb0ELb0ELb1ELb1ELb1ELb0ELb0ELb1ELb1ELb1ELb0ELb0EEENS1_21CollectiveEpilogueFwdINS6_IJSA_SC_SB_EEES9_SE_SG_Li256ELb1ELb1ELb0ELb0EEENS1_36VarlenDynamicPersistentTileSchedulerILi128ELi96ELi256ELi128ELb0ELb1ELb1ELb0ELb1ELb1EEEEEEEEEvNT_6ParamsE)
        /*00bc*/ 	.word	0x00000030


	//----- nvinfo : EIATTR_REGCOUNT
	.align		4
.L_49:
        /*00c0*/ 	.byte	0x04, 0x2f
        /*00c2*/ 	.short	(.L_51 - .L_50)
	.align		4
.L_50:
        /*00c4*/ 	.word	index@(_ZN7cutlass13device_kernelIN5flash11enable_sm90INS1_16FlashAttnFwdSm90INS1_25CollectiveMainloopFwdSm90ILi2EN4cute5tupleIJNS5_1CILi1EEES8_S8_EEENS6_IJNS7_ILi128EEENS7_ILi96EEENS7_ILi192EEEEEELi192ENS_6half_tEfNS_4arch4Sm90ELb0ELb0ELb1ELb0ELb1ELb0ELb0ELb1ELb1ELb1ELb0ELb0EEENS1_21CollectiveEpilogueFwdINS6_IJSA_SC_SB_EEES9_SE_SG_Li256ELb0ELb1ELb0ELb0EEENS1_29StaticPersistentTileSchedulerILb0EEEEEEEEEvNT_6ParamsE)
        /*00c8*/ 	.word	0x000000a8


	//----- nvinfo : EIATTR_FRAME_SIZE
	.align		4
.L_51:
        /*00cc*/ 	.byte	0x04, 0x11
        /*00ce*/ 	.short	(.L_53 - .L_52)
	.align		4
.L_52:
        /*00d0*/ 	.word	index@(_ZN7cutlass13device_kernelIN5flash11enable_sm90INS1_16FlashAttnFwdSm90INS1_25CollectiveMainloopFwdSm90ILi2EN4cute5tupleIJNS5_1CILi1EEES8_S8_EEENS6_IJNS7_ILi128EEENS7_ILi96EEENS7_ILi192EEEEEELi192ENS_6half_tEfNS_4arch4Sm90ELb0ELb0ELb1ELb0ELb1ELb0ELb0ELb1ELb1ELb1ELb0ELb0EEENS1_21CollectiveEpilogueFwdINS6_IJSA_SC_SB_EEES9_SE_SG_Li256ELb0ELb1ELb0ELb0EEENS1_29StaticPersistentTileSchedulerILb0EEEEEEEEEvNT_6ParamsE)
        /*00d4*/ 	.word	0x00000008


	//----- nvinfo : EIATTR_MIN_STACK_SIZE
	.align		4
.L_53:
        /*00d8*/ 	.byte	0x04, 0x12
        /*00da*/ 	.short	(.L_55 - .L_54)
	.align		4
.L_54:
        /*00dc*/ 	.word	index@(_ZN7cutlass13device_kernelIN5flash11enable_sm90INS1_16FlashAttnFwdSm90INS1_25CollectiveMainloopFwdSm90ILi2EN4cute5tupleIJNS5_1CILi1EEES8_S8_EEENS6_IJNS7_ILi128EEENS7_ILi96EEENS7_ILi192EEEEEELi192ENS_6half_tEfNS_4arch4Sm90ELb0ELb0ELb1ELb0ELb1ELb0ELb0ELb1ELb1ELb1ELb0ELb0EEENS1_21CollectiveEpilogueFwdINS6_IJSA_SC_SB_EEES9_SE_SG_Li256ELb0ELb1ELb0ELb0EEENS1_29StaticPersistentTileSchedulerILb0EEEEEEEEEvNT_6ParamsE)
        /*00e0*/ 	.word	0x00000008


	//----- nvinfo : EIATTR_MIN_STACK_SIZE
	.align		4
.L_55:
        /*00e4*/ 	.byte	0x04, 0x12
        /*00e6*/ 	.short	(.L_57 - .L_56)
	.align		4
.L_56:
        /*00e8*/ 	.word	index@(_ZN7cutlass13device_kernelIN5flash11enable_sm90INS1_16FlashAttnFwdSm90INS1_25CollectiveMainloopFwdSm90ILi2EN4cute5tupleIJNS5_1CILi1EEES8_S8_EEENS6_IJNS7_ILi128EEENS7_ILi96EEENS7_ILi192EEEEEELi192ENS_6half_tEfNS_4arch4Sm90ELb0ELb0ELb1ELb1ELb1ELb0ELb0ELb1ELb1ELb1ELb0ELb0EEENS1_21CollectiveEpilogueFwdINS6_IJSA_SC_SB_EEES9_SE_SG_Li256ELb1ELb1ELb0ELb0EEENS1_36VarlenDynamicPersistentTileSchedulerILi128ELi96ELi256ELi128ELb0ELb1ELb1ELb0ELb1ELb1EEEEEEEEEvNT_6ParamsE)
        /*00ec*/ 	.word	0x00000030


	//----- nvinfo : EIATTR_MIN_STACK_SIZE
	.align		4
.L_57:
        /*00f0*/ 	.byte	0x04, 0x12
        /*00f2*/ 	.short	(.L_59 - .L_58)
	.align		4
.L_58:
        /*00f4*/ 	.word	index@(_ZN7cutlass13device_kernelIN5flash11enable_sm90INS1_16FlashAttnFwdSm90INS1_25CollectiveMainloopFwdSm90ILi2EN4cute5tupleIJNS5_1CILi1EEES8_S8_EEENS6_IJNS7_ILi128EEENS7_ILi96EEENS7_ILi192EEEEEELi192ENS_6half_tEfNS_4arch4Sm90ELb0ELb0ELb1ELb1ELb1ELb1ELb0ELb1ELb1ELb1ELb0ELb0EEENS1_21CollectiveEpilogueFwdINS6_IJSA_SC_SB_EEES9_SE_SG_Li256ELb1ELb1ELb0ELb0EEENS1_36VarlenDynamicPersistentTileSchedulerILi128ELi96ELi256ELi128ELb0ELb1ELb1ELb0ELb1ELb1EEEEEEEEEvNT_6ParamsE)
        /*00f8*/ 	.word	0x00000098


	//----- nvinfo : EIATTR_MIN_STACK_SIZE
	.align		4
.L_59:
        /*00fc*/ 	.byte	0x04, 0x12
        /*00fe*/ 	.short	(.L_61 - .L_60)
	.align		4
.L_60:
        /*0100*/ 	.word	index@(_ZN7cutlass13device_kernelIN5flash11enable_sm90INS1_16FlashAttnFwdSm90INS1_25CollectiveMainloopFwdSm90ILi2EN4cute5tupleIJNS5_1CILi1EEES8_S8_EEENS6_IJNS7_ILi128EEENS7_ILi96EEENS7_ILi192EEEEEELi192ENS_6half_tEfNS_4arch4Sm90ELb0ELb1ELb1ELb0ELb1ELb0ELb0ELb1ELb1ELb1ELb0ELb0EEENS1_21CollectiveEpilogueFwdINS6_IJSA_SC_SB_EEES9_SE_SG_Li256ELb0ELb1ELb0ELb0EEENS1_30DynamicPersistentTileSchedulerILi256ELi128ELb0ELb1ELb1EEEEEEEEEvNT_6ParamsE)
        /*0104*/ 	.word	0x00000008


	//----- nvinfo : EIATTR_MIN_STACK_SIZE
	.align		4
.L_61:
        /*0108*/ 	.byte	0x04, 0x12
        /*010a*/ 	.short	(.L_63 - .L_62)
	.align		4
.L_62:
        /*010c*/ 	.word	index@(_ZN7cutlass13device_kernelIN5flash11enable_sm90INS1_16FlashAttnFwdSm90INS1_25CollectiveMainloopFwdSm90ILi2EN4cute5tupleIJNS5_1CILi1EEES8_S8_EEENS6_IJNS7_ILi128EEENS7_ILi96EEENS7_ILi192EEEEEELi192ENS_6half_tEfNS_4arch4Sm90ELb0ELb1ELb1ELb1ELb1ELb0ELb0ELb1ELb1ELb1ELb0ELb0EEENS1_21CollectiveEpilogueFwdINS6_IJSA_SC_SB_EEES9_SE_SG_Li256ELb1ELb1ELb0ELb0EEENS1_36VarlenDynamicPersistentTileSchedulerILi128ELi96ELi256ELi128ELb0ELb1ELb1ELb1ELb0ELb1EEEEEEEEEvNT_6ParamsE)
        /*0110*/ 	.word	0x00000030


	//----- nvinfo : EIATTR_MIN_STACK_SIZE
	.align		4
.L_63:
        /*0114*/ 	.byte	0x04, 0x12
        /*0116*/ 	.short	(.L_65 - .L_64)
	.align		4
.L_64:
        /*0118*/ 	.word	index@(_ZN7cutlass13device_kernelIN5flash11enable_sm90INS1_16FlashAttnFwdSm90INS1_25CollectiveMainloopFwdSm90ILi2EN4cute5tupleIJNS5_1CILi1EEES8_S8_EEENS6_IJNS7_ILi128EEENS7_ILi96EEENS7_ILi192EEEEEELi192ENS_6half_tEfNS_4arch4Sm90ELb0ELb1ELb1ELb1ELb1ELb1ELb0ELb1ELb1ELb1ELb0ELb0EEENS1_21CollectiveEpilogueFwdINS6_IJSA_SC_SB_EEES9_SE_SG_Li256ELb1ELb1ELb0ELb0EEENS1_36VarlenDynamicPersistentTileSchedulerILi128ELi96ELi256ELi128ELb0ELb1ELb1ELb1ELb0ELb1EEEEEEEEEvNT_6ParamsE)
        /*011c*/ 	.word	0x00000090


	//----- nvinfo : EIATTR_MIN_STACK_SIZE
	.align		4
.L_65:
        /*0120*/ 	.byte	0x04, 0x12
        /*0122*/ 	.short	(.L_67 - .L_66)
	.align		4
.L_66:
        /*0124*/ 	.word	index@(_ZN7cutlass13device_kernelIN5flash11enable_sm90INS1_16FlashAttnFwdSm90INS1_25CollectiveMainloopFwdSm90ILi2EN4cute5tupleIJNS5_1CILi1EEES8_S8_EEENS6_IJNS7_ILi128EEENS7_ILi96EEENS7_ILi192EEEEEELi192ENS_6half_tEfNS_4arch4Sm90ELb1ELb0ELb1ELb0ELb1ELb0ELb0ELb1ELb1ELb1ELb0ELb0EEENS1_21CollectiveEpilogueFwdINS6_IJSA_SC_SB_EEES9_SE_SG_Li256ELb0ELb1ELb0ELb0EEENS1_30DynamicPersistentTileSchedulerILi256ELi128ELb0ELb1ELb1EEEEEEEEEvNT_6ParamsE)
        /*0128*/ 	.word	0x00000008


	//----- nvinfo : EIATTR_MIN_STACK_SIZE
	.align		4
.L_67:
        /*012c*/ 	.byte	0x04, 0x12
        /*012e*/ 	.short	(.L_69 - .L_68)
	.align		4
.L_68:
        /*0130*/ 	.word	index@(_ZN7cutlass13device_kernelIN5flash11enable_sm90INS1_16FlashAttnFwdSm90INS1_25CollectiveMainloopFwdSm90ILi2EN4cute5tupleIJNS5_1CILi1EEES8_S8_EEENS6_IJNS7_ILi128EEENS7_ILi96EEENS7_ILi192EEEEEELi192ENS_6half_tEfNS_4arch4Sm90ELb1ELb0ELb1ELb1ELb1ELb0ELb0ELb1ELb1ELb1ELb0ELb0EEENS1_21CollectiveEpilogueFwdINS6_IJSA_SC_SB_EEES9_SE_SG_Li256ELb1ELb1ELb0ELb0EEENS1_36VarlenDynamicPersistentTileSchedulerILi128ELi96ELi256ELi128ELb0ELb1ELb1ELb1ELb1ELb1EEEEEEEEEvNT_6ParamsE)
        /*0134*/ 	.word	0x00000030


	//----- nvinfo : EIATTR_MIN_STACK_SIZE
	.align		4
.L_69:
        /*0138*/ 	.byte	0x04, 0x12
        /*013a*/ 	.short	(.L_71 - .L_70)
	.align		4
.L_70:
        /*013c*/ 	.word	index@(_ZN7cutlass13device_kernelIN5flash11enable_sm90INS1_16FlashAttnFwdSm90INS1_25CollectiveMainloopFwdSm90ILi2EN4cute5tupleIJNS5_1CILi1EEES8_S8_EEENS6_IJNS7_ILi128EEENS7_ILi96EEENS7_ILi192EEEEEELi192ENS_6half_tEfNS_4arch4Sm90ELb1ELb0ELb1ELb1ELb1ELb1ELb0ELb1ELb1ELb1ELb0ELb0EEENS1_21CollectiveEpilogueFwdINS6_IJSA_SC_SB_EEES9_SE_SG_Li256ELb1ELb1ELb0ELb0EEENS1_36VarlenDynamicPersistentTileSchedulerILi128ELi96ELi256ELi128ELb0ELb1ELb1ELb1ELb1ELb1EEEEEEEEEvNT_6ParamsE)
        /*0140*/ 	.word	0x00000098
.L_71:


//--------------------- .nv.compat                --------------------------
	.section	.nv.compat,"",@"SHT_CUDA_COMPAT_INFO"
	.align	4
        /*0000*/ 	.byte	0x02, 0x09, 0x01, 0x00, 0x02, 0x02, 0x04, 0x00, 0x02, 0x05, 0x05, 0x00, 0x03, 0x07, 0x01, 0x01
        /*0010*/ 	.byte	0x02, 0x03, 0x01, 0x00, 0x02, 0x06, 0x01, 0x00, 0x04, 0x0b, 0x08, 0x00, 0x00, 0x00, 0x00, 0x00
        /*0020*/ 	.byte	0x00, 0x00, 0x00, 0x00


//--------------------- .nv.info._ZN7cutlass13device_kernelIN5flash11enable_sm90INS1_16FlashAttnFwdSm90INS1_25CollectiveMainloopFwdSm90ILi2EN4cute5tupleIJNS5_1CILi1EEES8_S8_EEENS6_IJNS7_ILi128EEENS7_ILi96EEENS7_ILi192EEEEEELi192ENS_6half_tEfNS_4arch4Sm90ELb0ELb0ELb1ELb0ELb1ELb0ELb0ELb1ELb1ELb1ELb0ELb0EEENS1_21CollectiveEpilogueFwdINS6_IJSA_SC_SB_EEES9_SE_SG_Li256ELb0ELb1ELb0ELb0EEENS1_29StaticPersistentTileSchedulerILb0EEEEEEEEEvNT_6ParamsE --------------------------
	.section	.nv.info._ZN7cutlass13device_kernelIN5flash11enable_sm90INS1_16FlashAttnFwdSm90INS1_25CollectiveMainloopFwdSm90ILi2EN4cute5tupleIJNS5_1CILi1EEES8_S8_EEENS6_IJNS7_ILi128EEENS7_ILi96EEENS7_ILi192EEEEEELi192ENS_6half_tEfNS_4arch4Sm90ELb0ELb0ELb1ELb0ELb1ELb0ELb0ELb1ELb1ELb1ELb0ELb0EEENS1_21CollectiveEpilogueFwdINS6_IJSA_SC_SB_EEES9_SE_SG_Li256ELb0ELb1ELb0ELb0EEENS1_29StaticPersistentTileSchedulerILb0EEEEEEEEEvNT_6ParamsE,"",@"SHT_CUDA_INFO"
	.sectionflags	@""
	.align	4


	//----- nvinfo : EIATTR_CUDA_API_VERSION
	.align		4
        /*0000*/ 	.byte	0x04, 0x37
        /*0002*/ 	.short	(.L_73 - .L_72)
.L_72:
        /*0004*/ 	.word	0x00000082


	//----- nvinfo : EIATTR_KPARAM_INFO
	.align		4
.L_73:
        /*0008*/ 	.byte	0x04, 0x17
        /*000a*/ 	.short	(.L_75 - .L_74)
.L_74:
        /*000c*/ 	.word	0x00000000
        /*0010*/ 	.short	0x0000
        /*0012*/ 	.short	0x0070
        /*0014*/ 	.byte	0x00, 0xf0, 0x01, 0x28


	//----- nvinfo : EIATTR_SPARSE_MMA_MASK
	.align		4
.L_75:
        /*0018*/ 	.byte	0x03, 0x50
        /*001a*/ 	.short	0x0000


	//----- nvinfo : EIATTR_MAXREG_COUNT
	.align		4
        /*001c*/ 	.byte	0x03, 0x1b
        /*001e*/ 	.short	0x00a8


	//----- nvinfo : EIATTR_NUM_BARRIERS
	.align		4
        /*0020*/ 	.byte	0x02, 0x4c
        /*0022*/ 	.byte	0x09
	.zero		1


	//----- nvinfo : EIATTR_EXTERNS
	.align		4
        /*0024*/ 	.byte	0x04, 0x0f
        /*0026*/ 	.short	(.L_77 - .L_76)


	//   ....[0]....
	.align		4
.L_76:
        /*0028*/ 	.word	index@(__assertfail)


	//----- nvinfo : EIATTR_ANNOTATIONS
	.align		4
.L_77:
        /*002c*/ 	.byte	0x04, 0x55
        /*002e*/ 	.short	(.L_79 - .L_78)


	//   ....[0]....
.L_78:
        /*0030*/ 	.word	0x00000001
        /*0034*/ 	.byte	0xa0, 0x08, 0x00, 0x00, 0x01, 0x00, 0x00, 0x00, 0x50, 0x09, 0x00, 0x00, 0x01, 0x00, 0x00, 0x00
        /*0044*/ 	.byte	0xf0, 0x8a, 0x00, 0x00, 0x01, 0x00, 0x00, 0x00, 0x80, 0x8b, 0x00, 0x00, 0x01, 0x00, 0x00, 0x00
        /*0054*/ 	.byte	0x80, 0xa8, 0x00, 0x00, 0x01, 0x00, 0x00, 0x00, 0xb0, 0xbf, 0x00, 0x00, 0x01, 0x00, 0x00, 0x00
        /*0064*/ 	.byte	0x60, 0xc0, 0x00, 0x00, 0x01, 0x00, 0x00, 0x00, 0xe0, 0xc1, 0x00, 0x00


	//----- nvinfo : EIATTR_MERCURY_ISA_VERSION
	.align		4
.L_79:
        /*0070*/ 	.byte	0x03, 0x5f
        /*0072*/ 	.short	0x0101


	//----- nvinfo : EIATTR_INT_WARP_WIDE_INSTR_OFFSETS
	.align		4
        /*0074*/ 	.byte	0x04, 0x31
        /*0076*/ 	.short	(.L_81 - .L_80)


	//   ....[0]....
.L_80:
        /*0078*/ 	.word	0x000000c0


	//   ....[1]....
        /*007c*/ 	.word	0x000000d0


	//   ....[2]....
        /*0080*/ 	.word	0x00000170


	//----- nvinfo : EIATTR_COOP_GROUP_MASK_REGIDS
	.align		4
.L_81:
        /*0084*/ 	.byte	0x04, 0x29
        /*0086*/ 	.short	(.L_83 - .L_82)


	//   ....[0]....
.L_82:
        /*0088*/ 	.word	0xffffffff


	//   ....[1]....
        /*008c*/ 	.word	0xffffffff


	//   ....[2]....
        /*0090*/ 	.word	0xffffffff


	//   ....[3]....
        /*0094*/ 	.word	0xffffffff


	//   ....[4]....
        /*0098*/ 	.word	0xffffffff


	//   ....[5]....
        /*009c*/ 	.word	0xffffffff


	//   ....[6]....
        /*00a0*/ 	.word	0xffffffff


	//   ....[7]....
        /*00a4*/ 	.word	0xffffffff


	//   ....[8]....
        /*00a8*/ 	.word	0xffffffff


	//   ....[9]....
        /*00ac*/ 	.word	0xffffffff


	//   ....[10]....
        /*00b0*/ 	.word	0xffffffff


	//   ....[11]....
        /*00b4*/ 	.word	0xffffffff


	//   ....[12]....
        /*00b8*/ 	.word	0xffffffff


	//   ....[13]....
        /*00bc*/ 	.word	0xffffffff


	//   ....[14]....
        /*00c0*/ 	.word	0xffffffff


	//   ....[15]....
        /*00c4*/ 	.word	0xffffffff


	//   ....[16]....
        /*00c8*/ 	.word	0xffffffff


	//   ....[17]....
        /*00cc*/ 	.word	0xffffffff


	//   ....[18]....
        /*00d0*/ 	.word	0xffffffff


	//   ....[19]....
        /*00d4*/ 	.word	0xffffffff


	//   ....[20]....
        /*00d8*/ 	.word	0xffffffff


	//   ....[21]....
        /*00dc*/ 	.word	0xffffffff


	//   ....[22]....
        /*00e0*/ 	.word	0xffffffff


	//   ....[23]....
        /*00e4*/ 	.word	0xffffffff


	//   ....[24]....
        /*00e8*/ 	.word	0xffffffff


	//   ....[25]....
        /*00ec*/ 	.word	0xffffffff


	//   ....[26]....
        /*00f0*/ 	.word	0xffffffff


	//   ....[27]....
        /*00f4*/ 	.word	0xffffffff


	//   ....[28]....
        /*00f8*/ 	.word	0xffffffff


	//   ....[29]....
        /*00fc*/ 	.word	0xffffffff


	//   ....[30]....
        /*0100*/ 	.word	0xffffffff


	//   ....[31]....
        /*0104*/ 	.word	0xffffffff


	//   ....[32]....
        /*0108*/ 	.word	0xffffffff


	//   ....[33]....
        /*010c*/ 	.word	0xffffffff


	//   ....[34]....
        /*0110*/ 	.word	0xffffffff


	//   ....[35]....
        /*0114*/ 	.word	0xffffffff


	//   ....[36]....
        /*0118*/ 	.word	0xffffffff


	//   ....[37]....
        /*011c*/ 	.word	0xffffffff


	//   ....[38]....
        /*0120*/ 	.word	0xffffffff


	//   ....[39]....
        /*0124*/ 	.word	0xffffffff


	//   ....[40]....
        /*0128*/ 	.word	0xffffffff


	//   ....[41]....
        /*012c*/ 	.word	0xffffffff


	//   ....[42]....
        /*0130*/ 	.word	0xffffffff


	//   ....[43]....
        /*0134*/ 	.word	0xffffffff


	//   ....[44]....
        /*0138*/ 	.word	0xffffffff


	//   ....[45]....
        /*013c*/ 	.word	0xffffffff


	//   ....[46]....
        /*0140*/ 	.word	0xffffffff


	//   ....[47]....
        /*0144*/ 	.word	0xffffffff


	//   ....[48]....
        /*0148*/ 	.word	0xffffffff


	//   ....[49]....
        /*014c*/ 	.word	0xffffffff


	//   ....[50]....
        /*0150*/ 	.word	0xffffffff


	//   ....[51]....
        /*0154*/ 	.word	0xffffffff


	//   ....[52]....
        /*0158*/ 	.word	0xffffffff


	//   ....[53]....
        /*015c*/ 	.word	0xffffffff


	//   ....[54]....
        /*0160*/ 	.word	0xffffffff


	//   ....[55]....
        /*0164*/ 	.word	0xffffffff


	//   ....[56]....
        /*0168*/ 	.word	0xffffffff


	//   ....[57]....
        /*016c*/ 	.word	0xffffffff


	//   ....[58]....
        /*0170*/ 	.word	0xffffffff


	//   ....[59]....
        /*0174*/ 	.word	0xffffffff


	//   ....[60]....
        /*0178*/ 	.word	0xffffffff


	//   ....[61]....
        /*017c*/ 	.word	0xffffffff


	//   ....[62]....
        /*0180*/ 	.word	0xffffffff


	//   ....[63]....
        /*0184*/ 	.word	0xffffffff


	//   ....[64]....
        /*0188*/ 	.word	0xffffffff


	//   ....[65]....
        /*018c*/ 	.word	0xffffffff


	//   ....[66]....
        /*0190*/ 	.word	0xffffffff


	//   ....[67]....
        /*0194*/ 	.word	0xffffffff


	//   ....[68]....
        /*0198*/ 	.word	0xffffffff


	//   ....[69]....
        /*019c*/ 	.word	0xffffffff


	//   ....[70]....
        /*01a0*/ 	.word	0xffffffff


	//   ....[71]....
        /*01a4*/ 	.word	0xffffffff


	//   ....[72]....
        /*01a8*/ 	.word	0xffffffff


	//   ....[73]....
        /*01ac*/ 	.word	0xffffffff


	//   ....[74]....
        /*01b0*/ 	.word	0xffffffff


	//   ....[75]....
        /*01b4*/ 	.word	0xffffffff


	//   ....[76]....
        /*01b8*/ 	.word	0xffffffff


	//   ....[77]....
        /*01bc*/ 	.word	0xffffffff


	//   ....[78]....
        /*01c0*/ 	.word	0xffffffff


	//   ....[79]....
        /*01c4*/ 	.word	0xffffffff


	//   ....[80]....
        /*01c8*/ 	.word	0xffffffff


	//   ....[81]....
        /*01cc*/ 	.word	0xffffffff


	//   ....[82]....
        /*01d0*/ 	.word	0xffffffff


	//   ....[83]....
        /*01d4*/ 	.word	0xffffffff


	//   ....[84]....
        /*01d8*/ 	.word	0xffffffff


	//   ....[85]....
        /*01dc*/ 	.word	0xffffffff


	//   ....[86]....
        /*01e0*/ 	.word	0xffffffff


	//   ....[87]....
        /*01e4*/ 	.word	0xffffffff


	//   ....[88]....
        /*01e8*/ 	.word	0xffffffff


	//   ....[89]....
        /*01ec*/ 	.word	0xffffffff


	//   ....[90]....
        /*01f0*/ 	.word	0xffffffff


	//   ....[91]....
        /*01f4*/ 	.word	0xffffffff


	//   ....[92]....
        /*01f8*/ 	.word	0xffffffff


	//   ....[93]....
        /*01fc*/ 	.word	0xffffffff


	//   ....[94]....
        /*0200*/ 	.word	0xffffffff


	//   ....[95]....
        /*0204*/ 	.word	0xffffffff


	//   ....[96]....
        /*0208*/ 	.word	0x0500000f


	//   ....[97]....
        /*020c*/ 	.word	0x0500000f


	//   ....[98]....
        /*0210*/ 	.word	0x0500000f


	//   ....[99]....
        /*0214*/ 	.word	0x0500000f


	//   ....[100]....
        /*0218*/ 	.word	0x0500000f


	//   ....[101]....
        /*021c*/ 	.word	0x0500000f


	//   ....[102]....
        /*0220*/ 	.word	0x0500000f


	//   ....[103]....
        /*0224*/ 	.word	0x0500000f


	//   ....[104]....
        /*0228*/ 	.word	0x0500000f


	//   ....[105]....
        /*022c*/ 	.word	0x0500000f


	//   ....[106]....
        /*0230*/ 	.word	0x0500000f


	//   ....[107]....
        /*0234*/ 	.word	0x0500000f


	//   ....[108]....
        /*0238*/ 	.word	0x0500000f


	//   ....[109]....
        /*023c*/ 	.word	0x0500000f


	//   ....[110]....
        /*0240*/ 	.word	0x0500000f


	//   ....[111]....
        /*0244*/ 	.word	0x0500000f


	//   ....[112]....
        /*0248*/ 	.word	0x0500000f


	//   ....[113]....
        /*024c*/ 	.word	0x0500000f


	//   ....[114]....
        /*0250*/ 	.word	0x0500000f


	//   ....[115]....
        /*0254*/ 	.word	0x0500000f


	//   ....[116]....
        /*0258*/ 	.word	0x0500000f


	//   ....[117]....
        /*025c*/ 	.word	0x0500000f


	//   ....[118]....
        /*0260*/ 	.word	0x0500000f


	//   ....[119]....
        /*0264*/ 	.word	0x0500000f


	//   ....[120]....
        /*0268*/ 	.word	0x0500000f


	//   ....[121]....
        /*026c*/ 	.word	0x0500000f


	//   ....[122]....
        /*0270*/ 	.word	0x0500000f


	//   ....[123]....
        /*0274*/ 	.word	0x0500000f


	//   ....[124]....
        /*0278*/ 	.word	0x0500000f


	//   ....[125]....
        /*027c*/ 	.word	0x0500000f


	//   ....[126]....
        /*0280*/ 	.word	0x0500000f


	//   ....[127]....
        /*0284*/ 	.word	0x0500000f


	//   ....[128]....
        /*0288*/ 	.word	0x0500000f


	//   ....[129]....
        /*028c*/ 	.word	0x0500000f


	//   ....[130]....
        /*0290*/ 	.word	0x0500000f


	//   ....[131]....
        /*0294*/ 	.word	0x0500000f


	//   ....[132]....
        /*0298*/ 	.word	0x0500000f


	//   ....[133]....
        /*029c*/ 	.word	0x0500000f


	//   ....[134]....
        /*02a0*/ 	.word	0x0500000f


	//   ....[135]....
        /*02a4*/ 	.word	0x0500000f


	//   ....[136]....
        /*02a8*/ 	.word	0x0500000f


	//   ....[137]....
        /*02ac*/ 	.word	0x0500000f


	//   ....[138]....
        /*02b0*/ 	.word	0x0500000f


	//   ....[139]....
        /*02b4*/ 	.word	0x0500000f


	//   ....[140]....
        /*02b8*/ 	.word	0x0500000f


	//   ....[141]....
        /*02bc*/ 	.word	0x0500000f


	//   ....[142]....
        /*02c0*/ 	.word	0x0500000f


	//   ....[143]....
        /*02c4*/ 	.word	0x0500000f


	//   ....[144]....
        /*02c8*/ 	.word	0x0500000f


	//   ....[145]....
        /*02cc*/ 	.word	0x0500000f


	//   ....[146]....
        /*02d0*/ 	.word	0x0500000f


	//   ....[147]....
        /*02d4*/ 	.word	0x0500000f


	//   ....[148]....
        /*02d8*/ 	.word	0x0500000f


	//   ....[149]....
        /*02dc*/ 	.word	0x0500000f


	//   ....[150]....
        /*02e0*/ 	.word	0x0500000f


	//   ....[151]....
        /*02e4*/ 	.word	0x0500000f


	//   ....[152]....
        /*02e8*/ 	.word	0x0500000f


	//   ....[153]....
        /*02ec*/ 	.word	0x0500000f


	//   ....[154]....
        /*02f0*/ 	.word	0x0500000f


	//   ....[155]....
        /*02f4*/ 	.word	0x0500000f


	//   ....[156]....
        /*02f8*/ 	.word	0x0500000f


	//   ....[157]....
        /*02fc*/ 	.word	0x0500000f


	//   ....[158]....
        /*0300*/ 	.word	0x0500000f


	//   ....[159]....
        /*0304*/ 	.word	0x0500000f


	//   ....[160]....
        /*0308*/ 	.word	0x0500000f


	//   ....[161]....
        /*030c*/ 	.word	0x0500000f


	//----- nvinfo : EIATTR_COOP_GROUP_INSTR_OFFSETS
	.align		4
.L_83:
        /*0310*/ 	.byte	0x04, 0x28
        /*0312*/ 	.short	(.L_85 - .L_84)


	//   ....[0]....
.L_84:
        /*0314*/ 	.word	0x00000070


	//   ....[1]....
        /*0318*/ 	.word	0x000000b0


	//   ....[2]....
        /*031c*/ 	.word	0x000002d0


	//   ....[3]....
        /*0320*/ 	.word	0x00000430


	//   ....[4]....
        /*0324*/ 	.word	0x00000550


	//   ....[5]....
        /*0328*/ 	.word	0x000006b0


	//   ....[6]....
        /*032c*/ 	.word	0x00000d20


	//   ....[7]....
        /*0330*/ 	.word	0x00002760


	//   ....[8]....
        /*0334*/ 	.word	0x000027e0


	//   ....[9]....
        /*0338*/ 	.word	0x00002c00


	//   ....[10]....
        /*033c*/ 	.word	0x00002c70


	//   ....[11]....
        /*0340*/ 	.word	0x000053b0


	//   ....[12]....
        /*0344*/ 	.word	0x000053e0


	//   ....[13]....
        /*0348*/ 	.word	0x00005400


	//   ....[14]....
        /*034c*/ 	.word	0x00005430


	//   ....[15]....
        /*0350*/ 	.word	0x00006760


	//   ....[16]....
        /*0354*/ 	.word	0x00006790


	//   ....[17]....
        /*0358*/ 	.word	0x00006840


	//   ....[18]....
        /*035c*/ 	.word	0x00006850


	//   ....[19]....
        /*0360*/ 	.word	0x00007cf0


	//   ....[20]....
        /*0364*/ 	.word	0x00007d20


	//   ....[21]....
        /*0368*/ 	.word	0x00007d80


	//   ....[22]....
        /*036c*/ 	.word	0x00007db0


	//   ....[23]....
        /*0370*/ 	.word	0x00008540


	//   ....[24]....
        /*0374*/ 	.word	0x00008580


	//   ....[25]....
        /*0378*/ 	.word	0x00008690


	//   ....[26]....
        /*037c*/ 	.word	0x000086b0


	//   ....[27]....
        /*0380*/ 	.word	0x000087a0


	//   ....[28]....
        /*0384*/ 	.word	0x000087c0


	//   ....[29]....
        /*0388*/ 	.word	0x000088d0


	//   ....[30]....
        /*038c*/ 	.word	0x00008900


	//   ....[31]....
        /*0390*/ 	.word	0x00009a70


	//   ....[32]....
        /*0394*/ 	.word	0x00009a90


	//   ....[33]....
        /*0398*/ 	.word	0x00009aa0


	//   ....[34]....
        /*039c*/ 	.word	0x00009af0


	//   ....[35]....
        /*03a0*/ 	.word	0x00009b40


	//   ....[36]....
        /*03a4*/ 	.word	0x00009b90


	//   ....[37]....
        /*03a8*/ 	.word	0x00009c30


	//   ....[38]....
        /*03ac*/ 	.word	0x00009c50


	//   ....[39]....
        /*03b0*/ 	.word	0x00009ce0


	//   ....[40]....
        /*03b4*/ 	.word	0x00009d00


	//   ....[41]....
        /*03b8*/ 	.word	0x00009d90


	//   ....[42]....
        /*03bc*/ 	.word	0x00009db0


	//   ....[43]....
        /*03c0*/ 	.word	0x0000a3a0


	//   ....[44]....
        /*03c4*/ 	.word	0x0000a3c0


	//   ....[45]....
        /*03c8*/ 	.word	0x0000a3f0


	//   ....[46]....
        /*03cc*/ 	.word	0x0000a430


	//   ....[47]....
        /*03d0*/ 	.word	0x0000a4b0


	//   ....[48]....
        /*03d4*/ 	.word	0x0000a4e0


	//   ....[49]....
        /*03d8*/ 	.word	0x0000a560


	//   ....[50]....
        /*03dc*/ 	.word	0x0000a580


	//   ....[51]....
        /*03e0*/ 	.word	0x0000a610


	//   ....[52]....
        /*03e4*/ 	.word	0x0000a630


	//   ....[53]....
        /*03e8*/ 	.word	0x0000a6c0


	//   ....[54]....
        /*03ec*/ 	.word	0x0000a6f0


	//   ....[55]....
        /*03f0*/ 	.word	0x0000a770


	//   ....[56]....
        /*03f4*/ 	.word	0x0000a790


	//   ....[57]....
        /*03f8*/ 	.word	0x0000a820


	//   ....[58]....
        /*03fc*/ 	.word	0x0000a840


	//   ....[59]....
        /*0400*/ 	.word	0x0000ae90


	//   ....[60]....
        /*0404*/ 	.word	0x0000aec0


	//   ....[61]....
        /*0408*/ 	.word	0x0000aed0


	//   ....[62]....
        /*040c*/ 	.word	0x0000aef0


	//   ....[63]....
        /*0410*/ 	.word	0x0000af40


	//   ....[64]....
        /*0414*/ 	.word	0x0000af60


	//   ....[65]....
        /*0418*/ 	.word	0x0000afc0


	//   ....[66]....
        /*041c*/ 	.word	0x0000afe0


	//   ....[67]....
        /*0420*/ 	.word	0x0000b030


	//   ....[68]....
        /*0424*/ 	.word	0x0000b050


	//   ....[69]....
        /*0428*/ 	.word	0x0000b0a0


	//   ....[70]....
        /*042c*/ 	.word	0x0000b0c0


	//   ....[71]....
        /*0430*/ 	.word	0x0000b360


	//   ....[72]....
        /*0434*/ 	.word	0x0000b380


	//   ....[73]....
        /*0438*/ 	.word	0x0000b3a0


	//   ....[74]....
        /*043c*/ 	.word	0x0000b420


	//   ....[75]....
        /*0440*/ 	.word	0x0000b440


	//   ....[76]....
        /*0444*/ 	.word	0x0000b4c0


	//   ....[77]....
        /*0448*/ 	.word	0x0000b4e0


	//   ....[78]....
        /*044c*/ 	.word	0x0000b560


	//   ....[79]....
        /*0450*/ 	.word	0x0000b580


	//   ....[80]....
        /*0454*/ 	.word	0x0000b600


	//   ....[81]....
        /*0458*/ 	.word	0x0000b620


	//   ....[82]....
        /*045c*/ 	.word	0x0000b630


	//   ....[83]....
        /*0460*/ 	.word	0x0000bae0


	//   ....[84]....
        /*0464*/ 	.word	0x0000bb00


	//   ....[85]....
        /*0468*/ 	.word	0x0000bb20


	//   ....[86]....
        /*046c*/ 	.word	0x0000bb60


	//   ....[87]....
        /*0470*/ 	.word	0x0000bbd0


	//   ....[88]....
        /*0474*/ 	.word	0x0000bc00


	//   ....[89]....
        /*0478*/ 	.word	0x0000bc70


	//   ....[90]....
        /*047c*/ 	.word	0x0000bca0


	//   ....[91]....
        /*0480*/ 	.word	0x0000bd10


	//   ....[92]....
        /*0484*/ 	.word	0x0000bd40


	//   ....[93]....
        /*0488*/ 	.word	0x0000bdb0


	//   ....[94]....
        /*048c*/ 	.word	0x0000bde0


	//   ....[95]....
        /*0490*/ 	.word	0x0000c160


	//   ....[96]....
        /*0494*/ 	.word	0x0000c660


	//   ....[97]....
        /*0498*/ 	.word	0x0000c750


	//   ....[98]....
        /*049c*/ 	.word	0x0000c7f0


	//   ....[99]....
        /*04a0*/ 	.word	0x0000c880


	//   ....[100]....
        /*04a4*/ 	.word	0x0000c940


	//   ....[101]....
        /*04a8*/ 	.word	0x0000c9c0


	//   ....[102]....
        /*04ac*/ 	.word	0x0000caa0


	//   ....[103]....
        /*04b0*/ 	.word	0x0000cb30


	//   ....[104]....
        /*04b4*/ 	.word	0x0000cc00


	//   ....[105]....
        /*04b8*/ 	.word	0x0000cc90


	//   ....[106]....
        /*04bc*/ 	.word	0x0000cd60


	//   ....[107]....
        /*04c0*/ 	.word	0x0000cde0


	//   ....[108]....
        /*04c4*/ 	.word	0x0000ceb0


	//   ....[109]....
        /*04c8*/ 	.word	0x0000cf40


	//   ....[110]....
        /*04cc*/ 	.word	0x0000cfb0


	//   ....[111]....
        /*04d0*/ 	.word	0x0000d030


	//   ....[112]....
        /*04d4*/ 	.word	0x0000d0f0


	//   ....[113]....
        /*04d8*/ 	.word	0x0000d160


	//   ....[114]....
        /*04dc*/ 	.word	0x0000d250


	//   ....[115]....
        /*04e0*/ 	.word	0x0000d2e0


	//   ....[116]....
        /*04e4*/ 	.word	0x0000d3b0


	//   ....[117]....
        /*04e8*/ 	.word	0x0000d430


	//   ....[118]....
        /*04ec*/ 	.word	0x0000d510


	//   ....[119]....
        /*04f0*/ 	.word	0x0000d580


	//   ....[120]....
        /*04f4*/ 	.word	0x0000d670


	//   ....[121]....
        /*04f8*/ 	.word	0x0000d700


	//   ....[122]....
        /*04fc*/ 	.word	0x0000d7d0


	//   ....[123]....
        /*0500*/ 	.word	0x0000d850


	//   ....[124]....
        /*0504*/ 	.word	0x0000d910


	//   ....[125]....
        /*0508*/ 	.word	0x0000da50


	//   ....[126]....
        /*050c*/ 	.word	0x0000db00


	//   ....[127]....
        /*0510*/ 	.word	0x0000db60


	//   ....[128]....
        /*0514*/ 	.word	0x0000dc20


	//   ....[129]....
        /*0518*/ 	.word	0x0000dc80


	//   ....[130]....
        /*051c*/ 	.word	0x0000dd40


	//   ....[131]....
        /*0520*/ 	.word	0x0000dda0


	//   ....[132]....
        /*0524*/ 	.word	0x0000de60


	//   ....[133]....
        /*0528*/ 	.word	0x0000dec0


	//   ....[134]....
        /*052c*/ 	.word	0x0000df80


	//   ....[135]....
        /*0530*/ 	.word	0x0000dfe0


	//   ....[136]....
        /*0534*/ 	.word	0x0000e0a0


	//   ....[137]....
        /*0538*/ 	.word	0x0000e180


	//   ....[138]....
        /*053c*/ 	.word	0x0000e220


	//   ....[139]....
        /*0540*/ 	.word	0x0000e280


	//   ....[140]....
        /*0544*/ 	.word	0x0000e370


	//   ....[141]....
        /*0548*/ 	.word	0x0000e3d0


	//   ....[142]....
        /*054c*/ 	.word	0x0000e4c0


	//   ....[143]....
        /*0550*/ 	.word	0x0000e520


	//   ....[144]....
        /*0554*/ 	.word	0x0000e610


	//   ....[145]....
        /*0558*/ 	.word	0x0000e670


	//   ....[146]....
        /*055c*/ 	.word	0x0000e760


	//   ....[147]....
        /*0560*/ 	.word	0x0000e7c0


	//   ....[148]....
        /*0564*/ 	.word	0x0000e880


	//   ....[149]....
        /*0568*/ 	.word	0x0000e9c0


	//   ....[150]....
        /*056c*/ 	.word	0x0000ea60


	//   ....[151]....
        /*0570*/ 	.word	0x0000eac0


	//   ....[152]....
        /*0574*/ 	.word	0x0000eb90


	//   ....[153]....
        /*0578*/ 	.word	0x0000ec50


	//   ....[154]....
        /*057c*/ 	.word	0x0000ed10


	//   ....[155]....
        /*0580*/ 	.word	0x0000edd0


	//   ....[156]....
        /*0584*/ 	.word	0x0000ee90


	//   ....[157]....
        /*0588*/ 	.word	0x0000ef50


	//   ....[158]....
        /*058c*/ 	.word	0x0000f010


	//   ....[159]....
        /*0590*/ 	.word	0x0000f0d0


	//   ....[160]....
        /*0594*/ 	.word	0x0000f190


	//   ....[161]....
        /*0598*/ 	.word	0x0000f300


	//----- nvinfo : EIATTR_REG_RECONFIG
	.align		4
.L_85:
        /*059c*/ 	.byte	0x01, 0x54
	.zero		2


	//----- nvinfo : EIATTR_SYSCALL_OFFSETS
	.align		4
        /*05a0*/ 	.byte	0x04, 0x46
        /*05a2*/ 	.short	(.L_87 - .L_86)


	//   ....[0]....
.L_86:
        /*05a4*/ 	.word	0x000010d0


	//   ....[1]....
        /*05a8*/ 	.word	0x00009220


	//   ....[2]....
        /*05ac*/ 	.word	0x00009360


	//   ....[3]....
        /*05b0*/ 	.word	0x00009450


	//   ....[4]....
        /*05b4*/ 	.word	0x0000a0b0


	//----- nvinfo : EIATTR_MBARRIER_INSTR_OFFSETS
	.align		4
.L_87:
        /*05b8*/ 	.byte	0x04, 0x39
        /*05ba*/ 	.short	(.L_89 - .L_88)


	//   ....[0]....
.L_88:
        /*05bc*/ 	.word	0x00000180
        /*05c0*/ 	.word	0x000000ff
        /*05c4*/ 	.word	0x00030800
        /*05c8*/ 	.short	0x0100
        /*05ca*/ 	.byte	0x08
	.zero		1


	//   ....[1]....
        /*05cc*/ 	.word	0x00000190
        /*05d0*/ 	.word	0x000000ff
        /*05d4*/ 	.word	0x00030820
        /*05d8*/ 	.short	0x0100
        /*05da*/ 	.byte	0x08
	.zero		1


	//   ....[2]....
        /*05dc*/ 	.word	0x00000280
        /*05e0*/ 	.word	0x000000ff
        /*05e4*/ 	.word	0x00030830
        /*05e8*/ 	.short	0x0100
        /*05ea*/ 	.byte	0x08
	.zero		1


	//   ....[3]....
        /*05ec*/ 	.word	0x00000290
        /*05f0*/ 	.word	0x000000ff
        /*05f4*/ 	.word	0x00030840
        /*05f8*/ 	.short	0x0100
        /*05fa*/ 	.byte	0x08
	.zero		1


	//   ....[4]....
        /*05fc*/ 	.word	0x000002a0
        /*0600*/ 	.word	0x000000ff
        /*0604*/ 	.word	0x00030838
        /*0608*/ 	.short	0x0100
        /*060a*/ 	.byte	0x08
	.zero		1


	//   ....[5]....
        /*060c*/ 	.word	0x000002b0
        /*0610*/ 	.word	0x000000ff
        /*0614*/ 	.word	0x00030848
        /*0618*/ 	.short	0x0100
        /*061a*/ 	.byte	0x08
	.zero		1


	//   ....[6]....
        /*061c*/ 	.word	0x000003e0
        /*0620*/ 	.word	0x000000ff
        /*0624*/ 	.word	0x00030850
        /*0628*/ 	.short	0x0100
        /*062a*/ 	.byte	0x08
	.zero		1


	//   ....[7]....
        /*062c*/ 	.word	0x000003f0
        /*0630*/ 	.word	0x000000ff
        /*0634*/ 	.word	0x00030860
        /*0638*/ 	.short	0x0100
        /*063a*/ 	.byte	0x08
	.zero		1


	//   ....[8]....
        /*063c*/ 	.word	0x00000400
        /*0640*/ 	.word	0x000000ff
        /*0644*/ 	.word	0x00030858
        /*0648*/ 	.short	0x0100
        /*064a*/ 	.byte	0x08
	.zero		1


	//   ....[9]....
        /*064c*/ 	.word	0x00000410
        /*0650*/ 	.word	0x000000ff
        /*0654*/ 	.word	0x00030868
        /*0658*/ 	.short	0x0100
        /*065a*/ 	.byte	0x08
	.zero		1


	//   ....[10]....
        /*065c*/ 	.word	0x00000500
        /*0660*/ 	.word	0x000000ff
        /*0664*/ 	.word	0x00030870
        /*0668*/ 	.short	0x0100
        /*066a*/ 	.byte	0x06
	.zero		1


	//   ....[11]....
        /*066c*/ 	.word	0x00000510
        /*0670*/ 	.word	0x000000ff
        /*0674*/ 	.word	0x00030880
        /*0678*/ 	.short	0x0100
        /*067a*/ 	.byte	0x06
	.zero		1


	//   ....[12]....
        /*067c*/ 	.word	0x00000520
        /*0680*/ 	.word	0x000000ff
        /*0684*/ 	.word	0x00030878
        /*0688*/ 	.short	0x0100
        /*068a*/ 	.byte	0x06
	.zero		1


	//   ....[13]....
        /*068c*/ 	.word	0x00000530
        /*0690*/ 	.word	0x000000ff
        /*0694*/ 	.word	0x00030888
        /*0698*/ 	.short	0x0100
        /*069a*/ 	.byte	0x06
	.zero		1


	//   ....[14]....
        /*069c*/ 	.word	0x00000660
        /*06a0*/ 	.word	0x000000ff
        /*06a4*/ 	.word	0x00030890
        /*06a8*/ 	.short	0x0100
        /*06aa*/ 	.byte	0x08
	.zero		1


	//   ....[15]....
        /*06ac*/ 	.word	0x00000670
        /*06b0*/ 	.word	0x000000ff
        /*06b4*/ 	.word	0x000308a0
        /*06b8*/ 	.short	0x0100
        /*06ba*/ 	.byte	0x08
	.zero		1


	//   ....[16]....
        /*06bc*/ 	.word	0x00000680
        /*06c0*/ 	.word	0x000000ff
        /*06c4*/ 	.word	0x00030898
        /*06c8*/ 	.short	0x0100
        /*06ca*/ 	.byte	0x08
	.zero		1


	//   ....[17]....
        /*06cc*/ 	.word	0x00000690
        /*06d0*/ 	.word	0x000000ff
        /*06d4*/ 	.word	0x000308a8
        /*06d8*/ 	.short	0x0100
        /*06da*/ 	.byte	0x08
	.zero		1


	//   ....[18]....
        /*06dc*/ 	.word	0x000007d0
        /*06e0*/ 	.word	0x000000ff
        /*06e4*/ 	.word	0x000308b0
        /*06e8*/ 	.short	0x0100
        /*06ea*/ 	.byte	0x08
	.zero		1


	//   ....[19]....
        /*06ec*/ 	.word	0x000007e0
        /*06f0*/ 	.word	0x000000ff
        /*06f4*/ 	.word	0x000308c0
        /*06f8*/ 	.short	0x0100
        /*06fa*/ 	.byte	0x08
	.zero		1


	//   ....[20]....
        /*06fc*/ 	.word	0x000007f0
        /*0700*/ 	.word	0x000000ff
        /*0704*/ 	.word	0x000308b8
        /*0708*/ 	.short	0x0100
        /*070a*/ 	.byte	0x08
	.zero		1


	//   ....[21]....
        /*070c*/ 	.word	0x00000800
        /*0710*/ 	.word	0x000000ff
        /*0714*/ 	.word	0x000308c8
        /*0718*/ 	.short	0x0100
        /*071a*/ 	.byte	0x08
	.zero		1


	//   ....[22]....
        /*071c*/ 	.word	0x00001150
        /*0720*/ 	.word	0x000000ff
        /*0724*/ 	.word	0x00030800
        /*0728*/ 	.short	0x010a
        /*072a*/ 	.byte	0x28
	.zero		1


	//   ....[23]....
        /*072c*/ 	.word	0x000011d0
        /*0730*/ 	.word	0x00000000
        /*0734*/ 	.word	0x00030830
        /*0738*/ 	.short	0x010a
        /*073a*/ 	.byte	0x3f
	.zero		1


	//   ....[24]....
        /*073c*/ 	.word	0x00001220
        /*0740*/ 	.word	0x00000000
        /*0744*/ 	.word	0x00030830
        /*0748*/ 	.short	0x010a
        /*074a*/ 	.byte	0x3f
	.zero		1


	//   ....[25]....
        /*074c*/ 	.word	0x00001f50
        /*0750*/ 	.word	0x000000ff
        /*0754*/ 	.word	0x00000000
        /*0758*/ 	.short	0x0101
        /*075a*/ 	.byte	0x04
	.zero		1


	//   ....[26]....
        /*075c*/ 	.word	0x00003c90
        /*0760*/ 	.word	0x000000ff
        /*0764*/ 	.word	0x00030830
        /*0768*/ 	.short	0x010a
        /*076a*/ 	.byte	0x09
	.zero		1


	//   ....[27]....
        /*076c*/ 	.word	0x00003cd0
        /*0770*/ 	.word	0x000000ff
        /*0774*/ 	.word	0x00030830
        /*0778*/ 	.short	0x010a
        /*077a*/ 	.byte	0x09
	.zero		1


	//   ....[28]....
        /*077c*/ 	.word	0x000047f0
        /*0780*/ 	.word	0x000000ff
        /*0784*/ 	.word	0x00030850
        /*0788*/ 	.short	0x010a
        /*078a*/ 	.byte	0x0a
	.zero		1


	//   ....[29]....
        /*078c*/ 	.word	0x00004830
        /*0790*/ 	.word	0x000000ff
        /*0794*/ 	.word	0x00030850
        /*0798*/ 	.short	0x010a
        /*079a*/ 	.byte	0x0a
	.zero		1


	//   ....[30]....
        /*079c*/ 	.word	0x00004ec0
        /*07a0*/ 	.word	0x000000ff
        /*07a4*/ 	.word	0x00000000
        /*07a8*/ 	.short	0x0101
        /*07aa*/ 	.byte	0x09
	.zero		1


	//   ....[31]....
        /*07ac*/ 	.word	0x00005ec0
        /*07b0*/ 	.word	0x000000ff
        /*07b4*/ 	.word	0x00000000
        /*07b8*/ 	.short	0x0101
        /*07ba*/ 	.byte	0x0a
	.zero		1


	//   ....[32]....
        /*07bc*/ 	.word	0x000066b0
        /*07c0*/ 	.word	0x000000ff
        /*07c4*/ 	.word	0x00030850
        /*07c8*/ 	.short	0x010a
        /*07ca*/ 	.byte	0x0a
	.zero		1


	//   ....[33]....
        /*07cc*/ 	.word	0x000066f0
        /*07d0*/ 	.word	0x000000ff
        /*07d4*/ 	.word	0x00030850
        /*07d8*/ 	.short	0x010a
        /*07da*/ 	.byte	0x0a
	.zero		1


	//   ....[34]....
        /*07dc*/ 	.word	0x000074f0
        /*07e0*/ 	.word	0x000000ff
        /*07e4*/ 	.word	0x00000000
        /*07e8*/ 	.short	0x0101
        /*07ea*/ 	.byte	0x05
	.zero		1


	//   ....[35]....
        /*07ec*/ 	.word	0x00008570
        /*07f0*/ 	.word	0x000000ff
        /*07f4*/ 	.word	0x00000000
        /*07f8*/ 	.short	0x0101
        /*07fa*/ 	.byte	0x04
	.zero		1


	//   ....[36]....
        /*07fc*/ 	.word	0x000098c0
        /*0800*/ 	.word	0x00000000
        /*0804*/ 	.word	0x00030840
        /*0808*/ 	.short	0x010a
        /*080a*/ 	.byte	0x3f
	.zero		1


	//   ....[37]....
        /*080c*/ 	.word	0x00009ea0
        /*0810*/ 	.word	0x00000000
        /*0814*/ 	.word	0x00030830
        /*0818*/ 	.short	0x0107
        /*081a*/ 	.byte	0x3f
	.zero		1


	//   ....[38]....
        /*081c*/ 	.word	0x00009f50
        /*0820*/ 	.word	0x00000000
        /*0824*/ 	.word	0x00030830
        /*0828*/ 	.short	0x0101
        /*082a*/ 	.byte	0x3f
	.zero		1


	//   ....[39]....
        /*082c*/ 	.word	0x0000a930
        /*0830*/ 	.word	0x000000ff
        /*0834*/ 	.word	0x00030800
        /*0838*/ 	.short	0x0107
        /*083a*/ 	.byte	0x27
	.zero		1


	//   ....[40]....
        /*083c*/ 	.word	0x0000a990
        /*0840*/ 	.word	0x000000ff
        /*0844*/ 	.word	0x00030800
        /*0848*/ 	.short	0x0101
        /*084a*/ 	.byte	0x27
	.zero		1


	//   ....[41]....
        /*084c*/ 	.word	0x0000a9b0
        /*0850*/ 	.word	0x000000ff
        /*0854*/ 	.word	0x00030820
        /*0858*/ 	.short	0x010a
        /*085a*/ 	.byte	0x27
	.zero		1


	//   ....[42]....
        /*085c*/ 	.word	0x0000acc0
        /*0860*/ 	.word	0x00000006
        /*0864*/ 	.word	0x00030840
        /*0868*/ 	.short	0x010a
        /*086a*/ 	.byte	0x3f
	.zero		1


	//   ....[43]....
        /*086c*/ 	.word	0x0000b190
        /*0870*/ 	.word	0x00000006
        /*0874*/ 	.word	0x00030830
        /*0878*/ 	.short	0x0107
        /*087a*/ 	.byte	0x3f
	.zero		1


	//   ....[44]....
        /*087c*/ 	.word	0x0000b240
        /*0880*/ 	.word	0x00000006
        /*0884*/ 	.word	0x00030830
        /*0888*/ 	.short	0x0101
        /*088a*/ 	.byte	0x3f
	.zero		1


	//   ....[45]....
        /*088c*/ 	.word	0x0000b2c0
        /*0890*/ 	.word	0x00000006
        /*0894*/ 	.word	0x00030860
        /*0898*/ 	.short	0x010a
        /*089a*/ 	.byte	0x3f
	.zero		1


	//   ....[46]....
        /*089c*/ 	.word	0x0000b830
        /*08a0*/ 	.word	0x00000006
        /*08a4*/ 	.word	0x00030850
        /*08a8*/ 	.short	0x0107
        /*08aa*/ 	.byte	0x3f
	.zero		1


	//   ....[47]....
        /*08ac*/ 	.word	0x0000b950
        /*08b0*/ 	.word	0x00000006
        /*08b4*/ 	.word	0x00030850
        /*08b8*/ 	.short	0x0101
        /*08ba*/ 	.byte	0x3f
	.zero		1


	//   ....[48]....
        /*08bc*/ 	.word	0x0000ba40
        /*08c0*/ 	.word	0x00000004
        /*08c4*/ 	.word	0x00030860
        /*08c8*/ 	.short	0x010a
        /*08ca*/ 	.byte	0x3f
	.zero		1


	//   ....[49]....
        /*08cc*/ 	.word	0x0000bf00
        /*08d0*/ 	.word	0x00000004
        /*08d4*/ 	.word	0x00030850
        /*08d8*/ 	.short	0x0107
        /*08da*/ 	.byte	0x3f
	.zero		1


	//   ....[50]....
        /*08dc*/ 	.word	0x0000bff0
        /*08e0*/ 	.word	0x00000004
        /*08e4*/ 	.word	0x00030850
        /*08e8*/ 	.short	0x0101
        /*08ea*/ 	.byte	0x3f
	.zero		1


	//   ....[51]....
        /*08ec*/ 	.word	0x0000c0e0
        /*08f0*/ 	.word	0x00000005
        /*08f4*/ 	.word	0x00030820
        /*08f8*/ 	.short	0x010a
        /*08fa*/ 	.byte	0x3f
	.zero		1


	//   ....[52]....
        /*08fc*/ 	.word	0x0000c280
        /*0900*/ 	.word	0x00000003
        /*0904*/ 	.word	0x00030840
        /*0908*/ 	.short	0x010a
        /*090a*/ 	.byte	0x3f
	.zero		1


	//   ....[53]....
        /*090c*/ 	.word	0x0000c320
        /*0910*/ 	.word	0x00000005
        /*0914*/ 	.word	0x00030840
        /*0918*/ 	.short	0x010a
        /*091a*/ 	.byte	0x3f
	.zero		1


	//   ....[54]....
        /*091c*/ 	.word	0x0000c360
        /*0920*/ 	.word	0x00000003
        /*0924*/ 	.word	0x00030860
        /*0928*/ 	.short	0x010a
        /*092a*/ 	.byte	0x3f
	.zero		1


	//   ....[55]....
        /*092c*/ 	.word	0x0000c3a0
        /*0930*/ 	.word	0x00000005
        /*0934*/ 	.word	0x00030860
        /*0938*/ 	.short	0x010a
        /*093a*/ 	.byte	0x3f
	.zero		1


	//   ....[56]....
        /*093c*/ 	.word	0x0000c410
        /*0940*/ 	.word	0x00000003
        /*0944*/ 	.word	0x00030800
        /*0948*/ 	.short	0x010a
        /*094a*/ 	.byte	0x3f
	.zero		1


	//   ....[57]....
        /*094c*/ 	.word	0x0000c460
        /*0950*/ 	.word	0x00000000
        /*0954*/ 	.word	0x00030830
        /*0958*/ 	.short	0x010a
        /*095a*/ 	.byte	0x3f
	.zero		1


	//   ....[58]....
        /*095c*/ 	.word	0x0000c4c0
        /*0960*/ 	.word	0x00000004
        /*0964*/ 	.word	0x00030830
        /*0968*/ 	.short	0x010a
        /*096a*/ 	.byte	0x3f
	.zero		1


	//   ....[59]....
        /*096c*/ 	.word	0x0000c520
        /*0970*/ 	.word	0x00000003
        /*0974*/ 	.word	0x00030850
        /*0978*/ 	.short	0x010a
        /*097a*/ 	.byte	0x3f
	.zero		1


	//   ....[60]....
        /*097c*/ 	.word	0x0000c580
        /*0980*/ 	.word	0x00000007
        /*0984*/ 	.word	0x00030850
        /*0988*/ 	.short	0x010a
        /*098a*/ 	.byte	0x3f
	.zero		1


	//   ....[61]....
        /*098c*/ 	.word	0x0000c6a0
        /*0990*/ 	.word	0x00000000
        /*0994*/ 	.word	0x00030840
        /*0998*/ 	.short	0x010a
        /*099a*/ 	.byte	0x3f
	.zero		1


	//   ....[62]....
        /*099c*/ 	.word	0x0000d950
        /*09a0*/ 	.word	0x00000003
        /*09a4*/ 	.word	0x00030820
        /*09a8*/ 	.short	0x010a
        /*09aa*/ 	.byte	0x3f
	.zero		1


	//   ....[63]....
        /*09ac*/ 	.word	0x0000d9a0
        /*09b0*/ 	.word	0x00000006
        /*09b4*/ 	.word	0x00030840
        /*09b8*/ 	.short	0x010a
        /*09ba*/ 	.byte	0x3f
	.zero		1


	//   ....[64]....
        /*09bc*/ 	.word	0x0000e0d0
        /*09c0*/ 	.word	0x00000006
        /*09c4*/ 	.word	0x00030860
        /*09c8*/ 	.short	0x010a
        /*09ca*/ 	.byte	0x3f
	.zero		1


	//   ....[65]....
        /*09cc*/ 	.word	0x0000e910
        /*09d0*/ 	.word	0x00000004
        /*09d4*/ 	.word	0x00030860
        /*09d8*/ 	.short	0x010a
        /*09da*/ 	.byte	0x3f
	.zero		1


	//   ....[66]....
        /*09dc*/ 	.word	0x0000f220
        /*09e0*/ 	.word	0x00000005
        /*09e4*/ 	.word	0x00030820
        /*09e8*/ 	.short	0x010a
        /*09ea*/ 	.byte	0x3f
	.zero		1


	//   ....[67]....
        /*09ec*/ 	.word	0x0000f3c0
        /*09f0*/ 	.word	0x00000003
        /*09f4*/ 	.word	0x00030840
        /*09f8*/ 	.short	0x010a
        /*09fa*/ 	.byte	0x3f
	.zero		1


	//   ....[68]....
        /*09fc*/ 	.word	0x0000f410
        /*0a00*/ 	.word	0x00000005
        /*0a04*/ 	.word	0x00030840
        /*0a08*/ 	.short	0x010a
        /*0a0a*/ 	.byte	0x3f
	.zero		1


	//   ....[69]....
        /*0a0c*/ 	.word	0x0000f460
        /*0a10*/ 	.word	0x00000003
        /*0a14*/ 	.word	0x00030860
        /*0a18*/ 	.short	0x010a
        /*0a1a*/ 	.byte	0x3f
	.zero		1


	//----- nvinfo : EIATTR_NUM_MBARRIERS
	.align		4
.L_89:
        /*0a1c*/ 	.byte	0x03, 0x38
        /*0a1e*/ 	.short	0x0016


	//----- nvinfo : EIATTR_EXIT_INSTR_OFFSETS
	.align		4
        /*0a20*/ 	.byte	0x04, 0x1c
        /*0a22*/ 	.short	(.L_91 - .L_90)


	//   ....[0]....
.L_90:
        /*0a24*/ 	.word	0x00000940


	//   ....[1]....
        /*0a28*/ 	.word	0x00008a50


	//   ....[2]....
        /*0a2c*/ 	.word	0x0000c3f0


	//----- nvinfo : EIATTR_MAX_THREADS
	.align		4
.L_91:
        /*0a30*/ 	.byte	0x04, 0x05
        /*0a32*/ 	.short	(.L_93 - .L_92)
.L_92:
        /*0a34*/ 	.word	0x00000180
        /*0a38*/ 	.word	0x00000001
        /*0a3c*/ 	.word	0x00000001


	//----- nvinfo : EIATTR_CRS_STACK_SIZE
	.align		4
.L_93:
        /*0a40*/ 	.byte	0x04, 0x1e
        /*0a42*/ 	.short	(.L_95 - .L_94)
.L_94:
        /*0a44*/ 	.word	0x00000000


	//----- nvinfo : EIATTR_CBANK_PARAM_SIZE
	.align		4
.L_95:
        /*0a48*/ 	.byte	0x03, 0x19
        /*0a4a*/ 	.short	0x0a70


	//----- nvinfo : EIATTR_PARAM_CBANK
	.align		4
        /*0a4c*/ 	.byte	0x04, 0x0a
        /*0a4e*/ 	.short	(.L_97 - .L_96)
	.align		4
.L_96:
        /*0a50*/ 	.word	index@(.nv.constant0._ZN7cutlass13device_kernelIN5flash11enable_sm90INS1_16FlashAttnFwdSm90INS1_25CollectiveMainloopFwdSm90ILi2EN4cute5tupleIJNS5_1CILi1EEES8_S8_EEENS6_IJNS7_ILi128EEENS7_ILi96EEENS7_ILi192EEEEEELi192ENS_6half_tEfNS_4arch4Sm90ELb0ELb0ELb1ELb0ELb1ELb0ELb0ELb1ELb1ELb1ELb0ELb0EEENS1_21CollectiveEpilogueFwdINS6_IJSA_SC_SB_EEES9_SE_SG_Li256ELb0ELb1ELb0ELb0EEENS1_29StaticPersistentTileSchedulerILb0EEEEEEEEEvNT_6ParamsE)
        /*0a54*/ 	.short	0x0210
        /*0a56*/ 	.short	0x0a70


	//----- nvinfo : EIATTR_SW_WAR
	.align		4
.L_97:
        /*0a58*/ 	.byte	0x04, 0x36
        /*0a5a*/ 	.short	(.L_99 - .L_98)
.L_98:
        /*0a5c*/ 	.word	0x00000008
.L_99:


//--------------------- .nv.info._ZN7cutlass13device_kernelIN5flash11enable_sm90INS1_16FlashAttnFwdSm90INS1_25CollectiveMainloopFwdSm90ILi2EN4cute5tupleIJNS5_1CILi1EEES8_S8_EEENS6_IJNS7_ILi128EEENS7_ILi96EEENS7_ILi192EEEEEELi192ENS_6half_tEfNS_4arch4Sm90ELb0ELb0ELb1ELb1ELb1ELb0ELb0ELb1ELb1ELb1ELb0ELb0EEENS1_21CollectiveEpilogueFwdINS6_IJSA_SC_SB_EEES9_SE_SG_Li256ELb1ELb1ELb0ELb0EEENS1_36VarlenDynamicPersistentTileSchedulerILi128ELi96ELi256ELi128ELb0ELb1ELb1ELb0ELb1ELb1EEEEEEEEEvNT_6ParamsE --------------------------
	.section	.nv.info._ZN7cutlass13device_kernelIN5flash11enable_sm90INS1_16FlashAttnFwdSm90INS1_25CollectiveMainloopFwdSm90ILi2EN4cute5tupleIJNS5_1CILi1EEES8_S8_EEENS6_IJNS7_ILi128EEENS7_ILi96EEENS7_ILi192EEEEEELi192ENS_6half_tEfNS_4arch4Sm90ELb0ELb0ELb1ELb1ELb1ELb0ELb0ELb1ELb1ELb1ELb0ELb0EEENS1_21CollectiveEpilogueFwdINS6_IJSA_SC_SB_EEES9_SE_SG_Li256ELb1ELb1ELb0ELb0EEENS1_36VarlenDynamicPersistentTileSchedulerILi128ELi96ELi256ELi128ELb0ELb1ELb1ELb0ELb1ELb1EEEEEEEEEvNT_6ParamsE,"",@"SHT_CUDA_INFO"
	.sectionflags	@""
	.align	4


	//----- nvinfo : EIATTR_CUDA_API_VERSION
	.align		4
        /*0000*/ 	.byte	0x04, 0x37
        /*0002*/ 	.short	(.L_101 - .L_100)
.L_100:
        /*0004*/ 	.word	0x00000082


	//----- nvinfo : EIATTR_KPARAM_INFO
	.align		4
.L_101:
        /*0008*/ 	.byte	0x04, 0x17
        /*000a*/ 	.short	(.L_103 - .L_102)
.L_102:
        /*000c*/ 	.word	0x00000000
        /*0010*/ 	.short	0x0000
        /*0012*/ 	.short	0x0070
        /*0014*/ 	.byte	0x00, 0xf0, 0x01, 0x2a


	//----- nvinfo : EIATTR_SPARSE_MMA_MASK
	.align		4
.L_103:
        /*0018*/ 	.byte	0x03, 0x50
        /*001a*/ 	.short	0x0000


	//----- nvinfo : EIATTR_MAXREG_COUNT
	.align		4
        /*001c*/ 	.byte	0x03, 0x1b
        /*001e*/ 	.short	0x00a8


	//----- nvinfo : EIATTR_NUM_BARRIERS
	.align		4
        /*0020*/ 	.byte	0x02, 0x4c
        /*0022*/ 	.byte	0x09
	.zero		1


	//----- nvinfo : EIATTR_EXTERNS
	.align		4
        /*0024*/ 	.byte	0x04, 0x0f
        /*0026*/ 	.short	(.L_105 - .L_104)


	//   ....[0]....
	.align		4
.L_104:
        /*0028*/ 	.word	index@(__assertfail)


	//----- nvinfo : EIATTR_ANNOTATIONS
	.align		4
.L_105:
        /*002c*/ 	.byte	0x04, 0x55
        /*002e*/ 	.short	(.L_107 - .L_106)


	//   ....[0]....
.L_106:
        /*0030*/ 	.word	0x00000001
        /*0034*/ 	.byte	0xa0, 0x08, 0x00, 0x00, 0x01, 0x00, 0x00, 0x00, 0xa0, 0x09, 0x00, 0x00, 0x01, 0x00, 0x00, 0x00
        /* <DEDUP_REMOVED lines=14> */
        /*0124*/ 	.byte	0x00, 0xf1, 0x00, 0x00, 0x01, 0x00, 0x00, 0x00, 0xa0, 0xf2, 0x00, 0x00


	//----- nvinfo : EIATTR_MERCURY_ISA_VERSION
	.align		4
.L_107:
        /*0130*/ 	.byte	0x03, 0x5f
        /*0132*/ 	.short	0x0101


	//----- nvinfo : EIATTR_UNUSED_LOAD_BYTE_OFFSET
	.align		4
        /*0134*/ 	.byte	0x04, 0x44
        /*0136*/ 	.short	(.L_109 - .L_108)


	//   ....[0]....
.L_108:
        /*0138*/ 	.word	0x00000950
        /*013c*/ 	.word	0x0000fff0


	//   ....[1]....
        /*0140*/ 	.word	0x00007890
        /*0144*/ 	.word	0x0000fff0


	//----- nvinfo : EIATTR_INT_WARP_WIDE_INSTR_OFFSETS
	.align		4
.L_109:
        /*0148*/ 	.byte	0x04, 0x31
        /*014a*/ 	.short	(.L_111 - .L_110)


	//   ....[0]....
.L_110:
        /*014c*/ 	.word	0x000000c0


	//   ....[1]....
        /*0150*/ 	.word	0x000000d0


	//   ....[2]....
        /*0154*/ 	.word	0x00000170


	//   ....[3]....
        /*0158*/ 	.word	0x0000b0a0


	//   ....[4]....
        /*015c*/ 	.word	0x0000b130


	//   ....[5]....
        /*0160*/ 	.word	0x0000dfb0


	//   ....[6]....
        /*0164*/ 	.word	0x0000e040


	//----- nvinfo : EIATTR_COOP_GROUP_MASK_REGIDS
	.align		4
.L_111:
        /*0168*/ 	.byte	0x04, 0x29
        /*016a*/ 	.short	(.L_113 - .L_112)


	//   ....[0]....
.L_112:
        /*016c*/ 	.word	0xffffffff


	//   ....[1]....
        /*0170*/ 	.word	0xffffffff


	//   ....[2]....
        /*0174*/ 	.word	0xffffffff


	//   ....[3]....
        /*0178*/ 	.word	0xffffffff


	//   ....[4]....
        /*017c*/ 	.word	0xffffffff


	//   ....[5]....
        /*0180*/ 	.word	0xffffffff


	//   ....[6]....
        /*0184*/ 	.word	0xffffffff


	//   ....[7]....
        /*0188*/ 	.word	0xffffffff


	//   ....[8]....
        /*018c*/ 	.word	0xffffffff


	//   ....[9]....
        /*0190*/ 	.word	0xffffffff


	//   ....[10]....
        /*0194*/ 	.word	0xffffffff


	//   ....[11]....
        /*0198*/ 	.word	0xffffffff


	//   ....[12]....
        /*019c*/ 	.word	0xffffffff


	//   ....[13]....
        /*01a0*/ 	.word	0xffffffff


	//   ....[14]....
        /*01a4*/ 	.word	0xffffffff


	//   ....[15]....
        /*01a8*/ 	.word	0xffffffff


	//   ....[16]....
        /*01ac*/ 	.word	0xffffffff


	//   ....[17]....
        /*01b0*/ 	.word	0xffffffff


	//   ....[18]....
        /*01b4*/ 	.word	0xffffffff


	//   ....[19]....
        /*01b8*/ 	.word	0xffffffff


	//   ....[20]....
        /*01bc*/ 	.word	0xffffffff


	//   ....[21]....
        /*01c0*/ 	.word	0xffffffff


	//   ....[22]....
        /*01c4*/ 	.word	0xffffffff


	//   ....[23]....
        /*01c8*/ 	.word	0xffffffff


	//   ....[24]....
        /*01cc*/ 	.word	0xffffffff


	//   ....[25]....
        /*01d0*/ 	.word	0xffffffff


	//   ....[26]....
        /*01d4*/ 	.word	0xffffffff


	//   ....[27]....
        /*01d8*/ 	.word	0xffffffff


	//   ....[28]....
        /*01dc*/ 	.word	0xffffffff


	//   ....[29]....
        /*01e0*/ 	.word	0xffffffff


	//   ....[30]....
        /*01e4*/ 	.word	0xffffffff


	//   ....[31]....
        /*01e8*/ 	.word	0xffffffff


	//   ....[32]....
        /*01ec*/ 	.word	0xffffffff


	//   ....[33]....
        /*01f0*/ 	.word	0xffffffff


	//   ....[34]....
        /*01f4*/ 	.word	0xffffffff


	//   ....[35]....
        /*01f8*/ 	.word	0xffffffff


	//   ....[36]....
        /*01fc*/ 	.word	0xffffffff


	//   ....[37]....
        /*0200*/ 	.word	0xffffffff


	//   ....[38]....
        /*0204*/ 	.word	0xffffffff


	//   ....[39]....
        /*0208*/ 	.word	0xffffffff


	//   ....[40]....
        /*020c*/ 	.word	0xffffffff


	//   ....[41]....
        /*0210*/ 	.word	0xffffffff


	//   ....[42]....
        /*0214*/ 	.word	0xffffffff


	//   ....[43]....
        /*0218*/ 	.word	0xffffffff


	//   ....[44]....
        /*021c*/ 	.word	0xffffffff


	//   ....[45]....
        /*0220*/ 	.word	0xffffffff


	//   ....[46]....
        /*0224*/ 	.word	0xffffffff


	//   ....[47]....
        /*0228*/ 	.word	0xffffffff


	//   ....[48]....
        /*022c*/ 	.word	0xffffffff


	//   ....[49]....
        /*0230*/ 	.word	0xffffffff


	//   ....[50]....
        /*0234*/ 	.word	0xffffffff


	//   ....[51]....
        /*0238*/ 	.word	0xffffffff


	//   ....[52]....
        /*023c*/ 	.word	0xffffffff


	//   ....[53]....
        /*0240*/ 	.word	0xffffffff


	//   ....[54]....
        /*0244*/ 	.word	0xffffffff


	//   ....[55]....
        /*0248*/ 	.word	0xffffffff


	//   ....[56]....
        /*024c*/ 	.word	0xffffffff


	//   ....[57]....
        /*0250*/ 	.word	0xffffffff


	//   ....[58]....
        /*0254*/ 	.word	0xffffffff


	//   ....[59]....
        /*0258*/ 	.word	0xffffffff


	//   ....[60]....
        /*025c*/ 	.word	0xffffffff


	//   ....[61]....
        /*0260*/ 	.word	0xffffffff


	//   ....[62]....
        /*0264*/ 	.word	0xffffffff


	//   ....[63]....
        /*0268*/ 	.word	0xffffffff


	//   ....[64]....
        /*026c*/ 	.word	0xffffffff


	//   ....[65]....
        /*0270*/ 	.word	0xffffffff


	//   ....[66]....
        /*0274*/ 	.word	0xffffffff


	//   ....[67]....
        /*0278*/ 	.word	0xffffffff


	//   ....[68]....
        /*027c*/ 	.word	0xffffffff


	//   ....[69]....
        /*0280*/ 	.word	0xffffffff


	//   ....[70]....
        /*0284*/ 	.word	0xffffffff


	//   ....[71]....
        /*0288*/ 	.word	0xffffffff


	//   ....[72]....
        /*028c*/ 	.word	0xffffffff


	//   ....[73]....
        /*0290*/ 	.word	0xffffffff


	//   ....[74]....
        /*0294*/ 	.word	0xffffffff


	//   ....[75]....
        /*0298*/ 	.word	0xffffffff


	//   ....[76]....
        /*029c*/ 	.word	0xffffffff


	//   ....[77]....
        /*02a0*/ 	.word	0xffffffff


	//   ....[78]....
        /*02a4*/ 	.word	0xffffffff


	//   ....[79]....
        /*02a8*/ 	.word	0xffffffff


	//   ....[80]....
        /*02ac*/ 	.word	0xffffffff


	//   ....[81]....
        /*02b0*/ 	.word	0xffffffff


	//   ....[82]....
        /*02b4*/ 	.word	0xffffffff


	//   ....[83]....
        /*02b8*/ 	.word	0xffffffff


	//   ....[84]....
        /*02bc*/ 	.word	0xffffffff


	//   ....[85]....
        /*02c0*/ 	.word	0xffffffff


	//   ....[86]....
        /*02c4*/ 	.word	0xffffffff


	//   ....[87]....
        /*02c8*/ 	.word	0xffffffff


	//   ....[88]....
        /*02cc*/ 	.word	0xffffffff


	//   ....[89]....
        /*02d0*/ 	.word	0xffffffff


	//   ....[90]....
        /*02d4*/ 	.word	0xffffffff


	//   ....[91]....
        /*02d8*/ 	.word	0xffffffff


	//   ....[92]....
        /*02dc*/ 	.word	0xffffffff


	//   ....[93]....
        /*02e0*/ 	.word	0xffffffff


	//   ....[94]....
        /*02e4*/ 	.word	0xffffffff


	//   ....[95]....
        /*02e8*/ 	.word	0xffffffff


	//   ....[96]....
        /*02ec*/ 	.word	0xffffffff


	//   ....[97]....
        /*02f0*/ 	.word	0xffffffff


	//   ....[98]....
        /*02f4*/ 	.word	0xffffffff


	//   ....[99]....
        /*02f8*/ 	.word	0xffffffff


	//   ....[100]....
        /*02fc*/ 	.word	0xffffffff


	//   ....[101]....
        /*0300*/ 	.word	0xffffffff


	//   ....[102]....
        /*0304*/ 	.word	0xffffffff


	//   ....[103]....
        /*0308*/ 	.word	0xffffffff


	//   ....[104]....
        /*030c*/ 	.word	0xffffffff


	//   ....[105]....
        /*0310*/ 	.word	0xffffffff


	//   ....[106]....
        /*0314*/ 	.word	0xffffffff


	//   ....[107]....
        /*0318*/ 	.word	0xffffffff


	//   ....[108]....
        /*031c*/ 	.word	0xffffffff


	//   ....[109]....
        /*0320*/ 	.word	0xffffffff


	//   ....[110]....
        /*0324*/ 	.word	0xffffffff


	//   ....[111]....
        /*0328*/ 	.word	0xffffffff


	//   ....[112]....
        /*032c*/ 	.word	0xffffffff


	//   ....[113]....
        /*0330*/ 	.word	0xffffffff


	//   ....[114]....
        /*0334*/ 	.word	0xffffffff


	//   ....[115]....
        /*0338*/ 	.word	0xffffffff


	//   ....[116]....
        /*033c*/ 	.word	0xffffffff


	//   ....[117]....
        /*0340*/ 	.word	0xffffffff


	//   ....[118]....
        /*0344*/ 	.word	0xffffffff


	//   ....[119]....
        /*0348*/ 	.word	0xffffffff


	//   ....[120]....
        /*034c*/ 	.word	0xffffffff


	//   ....[121]....
        /*0350*/ 	.word	0xffffffff


	//   ....[122]....
        /*0354*/ 	.word	0xffffffff


	//   ....[123]....
        /*0358*/ 	.word	0xffffffff


	//   ....[124]....
        /*035c*/ 	.word	0xffffffff


	//   ....[125]....
        /*0360*/ 	.word	0xffffffff


	//   ....[126]....
        /*0364*/ 	.word	0xffffffff


	//   ....[127]....
        /*0368*/ 	.word	0xffffffff


	//   ....[128]....
        /*036c*/ 	.word	0xffffffff


	//   ....[129]....
        /*0370*/ 	.word	0xffffffff


	//   ....[130]....
        /*0374*/ 	.word	0xffffffff


	//   ....[131]....
        /*0378*/ 	.word	0xffffffff


	//   ....[132]....
        /*037c*/ 	.word	0xffffffff


	//   ....[133]....
        /*0380*/ 	.word	0xffffffff


	//   ....[134]....
        /*0384*/ 	.word	0xffffffff


	//   ....[135]....
        /*0388*/ 	.word	0xffffffff


	//   ....[136]....
        /*038c*/ 	.word	0xffffffff


	//   ....[137]....
        /*0390*/ 	.word	0x0500000f


	//   ....[138]....
        /*0394*/ 	.word	0x0500000f


	//   ....[139]....
        /*0398*/ 	.word	0x0500000f


	//   ....[140]....
        /*039c*/ 	.word	0x0500000f


	//   ....[141]....
        /*03a0*/ 	.word	0x0500000f


	//   ....[142]....
        /*03a4*/ 	.word	0x0500000f


	//   ....[143]....
        /*03a8*/ 	.word	0x0500000f


	//   ....[144]....
        /*03ac*/ 	.word	0x0500000f


	//   ....[145]....
        /*03b0*/ 	.word	0x0500000f


	//   ....[146]....
        /*03b4*/ 	.word	0x0500000f


	//   ....[147]....
        /*03b8*/ 	.word	0x0500000f


	//   ....[148]....
        /*03bc*/ 	.word	0x0500000f


	//   ....[149]....
        /*03c0*/ 	.word	0x0500000f


	//   ....[150]....
        /*03c4*/ 	.word	0x0500000f


	//   ....[151]....
        /*03c8*/ 	.word	0x0500000f


	//   ....[152]....
        /*03cc*/ 	.word	0x0500000f


	//   ....[153]....
        /*03d0*/ 	.word	0x0500000f


	//   ....[154]....
        /*03d4*/ 	.word	0x0500000f


	//   ....[155]....
        /*03d8*/ 	.word	0x0500000f


	//   ....[156]....
        /*03dc*/ 	.word	0x0500000f


	//   ....[157]....
        /*03e0*/ 	.word	0x0500000f


	//   ....[158]....
        /*03e4*/ 	.word	0x0500000f


	//   ....[159]....
        /*03e8*/ 	.word	0x0500000f


	//   ....[160]....
        /*03ec*/ 	.word	0x0500000f


	//   ....[161]....
        /*03f0*/ 	.word	0x0500000f


	//   ....[162]....
        /*03f4*/ 	.word	0x0500000f


	//   ....[163]....
        /*03f8*/ 	.word	0x0500000f


	//   ....[164]....
        /*03fc*/ 	.word	0x0500000f


	//   ....[165]....
        /*0400*/ 	.word	0x0500000f


	//   ....[166]....
        /*0404*/ 	.word	0x0500000f


	//   ....[167]....
        /*0408*/ 	.word	0x0500000f


	//   ....[168]....
        /*040c*/ 	.word	0x0500000f


	//   ....[169]....
        /*0410*/ 	.word	0x0500000f


	//   ....[170]....
        /*0414*/ 	.word	0x0500000f


	//   ....[171]....
        /*0418*/ 	.word	0x0500000f


	//   ....[172]....
        /*041c*/ 	.word	0x0500000f


	//   ....[173]....
        /*0420*/ 	.word	0x0500000f


	//   ....[174]....
        /*0424*/ 	.word	0x0500000f


	//   ....[175]....
        /*0428*/ 	.word	0x0500000f


	//   ....[176]....
        /*042c*/ 	.word	0x0500000f


	//   ....[177]....
        /*0430*/ 	.word	0x0500000f


	//   ....[178]....
        /*0434*/ 	.word	0x0500000f


	//   ....[179]....
        /*0438*/ 	.word	0x0500000f


	//   ....[180]....
        /*043c*/ 	.word	0x0500000f


	//   ....[181]....
        /*0440*/ 	.word	0x0500000f


	//   ....[182]....
        /*0444*/ 	.word	0x0500000f


	//   ....[183]....
        /*0448*/ 	.word	0x0500000f


	//   ....[184]....
        /*044c*/ 	.word	0x0500000f


	//   ....[185]....
        /*0450*/ 	.word	0x0500000f


	//   ....[186]....
        /*0454*/ 	.word	0x0500000f


	//   ....[187]....
        /*0458*/ 	.word	0x0500000f


	//   ....[188]....
        /*045c*/ 	.word	0x0500000f


	//   ....[189]....
        /*0460*/ 	.word	0x0500000f


	//   ....[190]....
        /*0464*/ 	.word	0x0500000f


	//   ....[191]....
        /*0468*/ 	.word	0x0500000f


	//   ....[192]....
        /*046c*/ 	.word	0x0500000f


	//   ....[193]....
        /*0470*/ 	.word	0x0500000f


	//   ....[194]....
        /*0474*/ 	.word	0x0500000f


	//   ....[195]....
        /*0478*/ 	.word	0x0500000f


	//   ....[196]....
        /*047c*/ 	.word	0x0500000f


	//   ....[197]....
        /*0480*/ 	.word	0x0500000f


	//   ....[198]....
        /*0484*/ 	.word	0x0500000f


	//   ....[199]....
        /*0488*/ 	.word	0x0500000f


	//   ....[200]....
        /*048c*/ 	.word	0x0500000f


	//   ....[201]....
        /*0490*/ 	.word	0x0500000f


	//   ....[202]....
        /*0494*/ 	.word	0x0500000f


	//   ....[203]....
        /*0498*/ 	.word	0x0500000f


	//   ....[204]....
        /*049c*/ 	.word	0x0500000f


	//   ....[205]....
        /*04a0*/ 	.word	0x0500000f


	//   ....[206]....
        /*04a4*/ 	.word	0x0500000f


	//   ....[207]....
        /*04a8*/ 	.word	0x0500000f


	//   ....[208]....
        /*04ac*/ 	.word	0x0500000f


	//   ....[209]....
        /*04b0*/ 	.word	0x0500000f


	//   ....[210]....
        /*04b4*/ 	.word	0x0500000f


	//   ....[211]....
        /*04b8*/ 	.word	0x0500000f


	//   ....[212]....
        /*04bc*/ 	.word	0x0500000f


	//   ....[213]....
        /*04c0*/ 	.word	0x0500000f


	//   ....[214]....
        /*04c4*/ 	.word	0x0500000f


	//   ....[215]....
        /*04c8*/ 	.word	0x0500000f


	//   ....[216]....
        /*04cc*/ 	.word	0x0500000f


	//   ....[217]....
        /*04d0*/ 	.word	0x0500000f


	//   ....[218]....
        /*04d4*/ 	.word	0x0500000f


	//   ....[219]....
        /*04d8*/ 	.word	0x0500000f


	//----- nvinfo : EIATTR_COOP_GROUP_INSTR_OFFSETS
	.align		4
.L_113:
        /*04dc*/ 	.byte	0x04, 0x28
        /*04de*/ 	.short	(.L_115 - .L_114)


	//   ....[0]....
.L_114:
        /*04e0*/ 	.word	0x00000070


	//   ....[1]....
        /*04e4*/ 	.word	0x000000b0


	//   ....[2]....
        /*04e8*/ 	.word	0x000002d0


	//   ....[3]....
        /*04ec*/ 	.word	0x00000430


	//   ....[4]....
        /*04f0*/ 	.word	0x00000550


	//   ....[5]....
        /*04f4*/ 	.word	0x000006b0


	//   ....[6]....
        /*04f8*/ 	.word	0x00001510


	//   ....[7]....
        /*04fc*/ 	.word	0x00002d90


	//   ....[8]....
        /*0500*/ 	.word	0x00002e10


	//   ....[9]....
        /*0504*/ 	.word	0x000032c0


	//   ....[10]....
        /*0508*/ 	.word	0x00003340


	//   ....[11]....
        /*050c*/ 	.word	0x00005a00


	//   ....[12]....
        /*0510*/ 	.word	0x00005a30


	//   ....[13]....
        /*0514*/ 	.word	0x00005a50


	//   ....[14]....
        /*0518*/ 	.word	0x00005a80


	//   ....[15]....
        /*051c*/ 	.word	0x00006d90


	//   ....[16]....
        /*0520*/ 	.word	0x00006dc0


	//   ....[17]....
        /*0524*/ 	.word	0x00006ea0


	//   ....[18]....
        /*0528*/ 	.word	0x00006eb0


	//   ....[19]....
        /*052c*/ 	.word	0x000086d0


	//   ....[20]....
        /*0530*/ 	.word	0x00008710


	//   ....[21]....
        /*0534*/ 	.word	0x00008750


	//   ....[22]....
        /*0538*/ 	.word	0x000087c0


	//   ....[23]....
        /*053c*/ 	.word	0x00008eb0


	//   ....[24]....
        /*0540*/ 	.word	0x00008ef0


	//   ....[25]....
        /*0544*/ 	.word	0x00008ff0


	//   ....[26]....
        /*0548*/ 	.word	0x00009010


	//   ....[27]....
        /*054c*/ 	.word	0x00009110


	//   ....[28]....
        /*0550*/ 	.word	0x00009130


	//   ....[29]....
        /*0554*/ 	.word	0x00009240


	//   ....[30]....
        /*0558*/ 	.word	0x00009260


	//   ....[31]....
        /*055c*/ 	.word	0x00009bc0


	//   ....[32]....
        /*0560*/ 	.word	0x00009be0


	//   ....[33]....
        /*0564*/ 	.word	0x00009ce0


	//   ....[34]....
        /*0568*/ 	.word	0x00009d00


	//   ....[35]....
        /*056c*/ 	.word	0x00009e00


	//   ....[36]....
        /*0570*/ 	.word	0x00009e20


	//   ....[37]....
        /*0574*/ 	.word	0x00009f30


	//   ....[38]....
        /*0578*/ 	.word	0x00009f50


	//   ....[39]....
        /*057c*/ 	.word	0x0000a0d0


	//   ....[40]....
        /*0580*/ 	.word	0x0000a2a0


	//   ....[41]....
        /*0584*/ 	.word	0x0000a2d0


	//   ....[42]....
        /*0588*/ 	.word	0x0000a300


	//   ....[43]....
        /*058c*/ 	.word	0x0000a330


	//   ....[44]....
        /*0590*/ 	.word	0x0000a360


	//   ....[45]....
        /*0594*/ 	.word	0x0000a390


	//   ....[46]....
        /*0598*/ 	.word	0x0000a4e0


	//   ....[47]....
        /*059c*/ 	.word	0x0000a510


	//   ....[48]....
        /*05a0*/ 	.word	0x0000a540


	//   ....[49]....
        /*05a4*/ 	.word	0x0000a570


	//   ....[50]....
        /*05a8*/ 	.word	0x0000a5a0


	//   ....[51]....
        /*05ac*/ 	.word	0x0000a5d0


	//   ....[52]....
        /*05b0*/ 	.word	0x0000a660


	//   ....[53]....
        /*05b4*/ 	.word	0x0000a690


	//   ....[54]....
        /*05b8*/ 	.word	0x0000a710


	//   ....[55]....
        /*05bc*/ 	.word	0x0000bc90


	//   ....[56]....
        /*05c0*/ 	.word	0x0000bcb0


	//   ....[57]....
        /*05c4*/ 	.word	0x0000bd60


	//   ....[58]....
        /*05c8*/ 	.word	0x0000bd80


	//   ....[59]....
        /*05cc*/ 	.word	0x0000be20


	//   ....[60]....
        /*05d0*/ 	.word	0x0000be40


	//   ....[61]....
        /*05d4*/ 	.word	0x0000bee0


	//   ....[62]....
        /*05d8*/ 	.word	0x0000bf00


	//   ....[63]....
        /*05dc*/ 	.word	0x0000bfa0


	//   ....[64]....
        /*05e0*/ 	.word	0x0000bfc0


	//   ....[65]....
        /*05e4*/ 	.word	0x0000bfd0


	//   ....[66]....
        /*05e8*/ 	.word	0x0000c060


	//   ....[67]....
        /*05ec*/ 	.word	0x0000c780


	//   ....[68]....
        /*05f0*/ 	.word	0x0000c7b0


	//   ....[69]....
        /*05f4*/ 	.word	0x0000c810


	//   ....[70]....
        /*05f8*/ 	.word	0x0000c860


	//   ....[71]....
        /*05fc*/ 	.word	0x0000c8a0


	//   ....[72]....
        /*0600*/ 	.word	0x0000c910


	//   ....[73]....
        /*0604*/ 	.word	0x0000c950


	//   ....[74]....
        /*0608*/ 	.word	0x0000c9c0


	//   ....[75]....
        /*060c*/ 	.word	0x0000ca10


	//   ....[76]....
        /*0610*/ 	.word	0x0000ca70


	//   ....[77]....
        /*0614*/ 	.word	0x0000cac0


	//   ....[78]....
        /*0618*/ 	.word	0x0000cb20


	//   ....[79]....
        /*061c*/ 	.word	0x0000cb60


	//   ....[80]....
        /*0620*/ 	.word	0x0000cbd0


	//   ....[81]....
        /*0624*/ 	.word	0x0000cbf0


	//   ....[82]....
        /*0628*/ 	.word	0x0000cc20


	//   ....[83]....
        /*062c*/ 	.word	0x0000d400


	//   ....[84]....
        /*0630*/ 	.word	0x0000d430


	//   ....[85]....
        /*0634*/ 	.word	0x0000d450


	//   ....[86]....
        /*0638*/ 	.word	0x0000d4b0


	//   ....[87]....
        /*063c*/ 	.word	0x0000d4c0


	//   ....[88]....
        /*0640*/ 	.word	0x0000d520


	//   ....[89]....
        /*0644*/ 	.word	0x0000d550


	//   ....[90]....
        /*0648*/ 	.word	0x0000d590


	//   ....[91]....
        /*064c*/ 	.word	0x0000d5c0


	//   ....[92]....
        /*0650*/ 	.word	0x0000d600


	//   ....[93]....
        /*0654*/ 	.word	0x0000d630


	//   ....[94]....
        /*0658*/ 	.word	0x0000d670


	//   ....[95]....
        /*065c*/ 	.word	0x0000d8f0


	//   ....[96]....
        /*0660*/ 	.word	0x0000d910


	//   ....[97]....
        /*0664*/ 	.word	0x0000d920


	//   ....[98]....
        /*0668*/ 	.word	0x0000d9b0


	//   ....[99]....
        /*066c*/ 	.word	0x0000d9c0


	//   ....[100]....
        /*0670*/ 	.word	0x0000da50


	//   ....[101]....
        /*0674*/ 	.word	0x0000da60


	//   ....[102]....
        /*0678*/ 	.word	0x0000daf0


	//   ....[103]....
        /*067c*/ 	.word	0x0000db00


	//   ....[104]....
        /*0680*/ 	.word	0x0000db90


	//   ....[105]....
        /*0684*/ 	.word	0x0000dba0


	//   ....[106]....
        /*0688*/ 	.word	0x0000dbb0


	//   ....[107]....
        /*068c*/ 	.word	0x0000e190


	//   ....[108]....
        /*0690*/ 	.word	0x0000e1d0


	//   ....[109]....
        /*0694*/ 	.word	0x0000e210


	//   ....[110]....
        /*0698*/ 	.word	0x0000e240


	//   ....[111]....
        /*069c*/ 	.word	0x0000e2d0


	//   ....[112]....
        /*06a0*/ 	.word	0x0000e2f0


	//   ....[113]....
        /*06a4*/ 	.word	0x0000e370


	//   ....[114]....
        /*06a8*/ 	.word	0x0000e3a0


	//   ....[115]....
        /*06ac*/ 	.word	0x0000e410


	//   ....[116]....
        /*06b0*/ 	.word	0x0000e440


	//   ....[117]....
        /*06b4*/ 	.word	0x0000e470


	//   ....[118]....
        /*06b8*/ 	.word	0x0000e4c0


	//   ....[119]....
        /*06bc*/ 	.word	0x0000e890


	//   ....[120]....
        /*06c0*/ 	.word	0x0000e8f0


	//   ....[121]....
        /*06c4*/ 	.word	0x0000e920


	//   ....[122]....
        /*06c8*/ 	.word	0x0000e930


	//   ....[123]....
        /*06cc*/ 	.word	0x0000e960


	//   ....[124]....
        /*06d0*/ 	.word	0x0000e990


	//   ....[125]....
        /*06d4*/ 	.word	0x0000e9c0


	//   ....[126]....
        /*06d8*/ 	.word	0x0000e9f0


	//   ....[127]....
        /*06dc*/ 	.word	0x0000eb70


	//   ....[128]....
        /*06e0*/ 	.word	0x0000eba0


	//   ....[129]....
        /*06e4*/ 	.word	0x0000ebd0


	//   ....[130]....
        /*06e8*/ 	.word	0x0000ec00


	//   ....[131]....
        /*06ec*/ 	.word	0x0000ec30


	//   ....[132]....
        /*06f0*/ 	.word	0x0000ec60


	//   ....[133]....
        /*06f4*/ 	.word	0x0000ed20


	//   ....[134]....
        /*06f8*/ 	.word	0x0000ed40


	//   ....[135]....
        /*06fc*/ 	.word	0x0000edb0


	//   ....[136]....
        /*0700*/ 	.word	0x0000f220


	//   ....[137]....
        /*0704*/ 	.word	0x0000f710


	//   ....[138]....
        /*0708*/ 	.word	0x0000f800


	//   ....[139]....
        /*070c*/ 	.word	0x0000f8a0


	//   ....[140]....
        /*0710*/ 	.word	0x0000f900


	//   ....[141]....
        /*0714*/ 	.word	0x0000fa10


	//   ....[142]....
        /*0718*/ 	.word	0x0000fa80


	//   ....[143]....
        /*071c*/ 	.word	0x0000fb90


	//   ....[144]....
        /*0720*/ 	.word	0x0000fc00


	//   ....[145]....
        /*0724*/ 	.word	0x0000fd10


	//   ....[146]....
        /*0728*/ 	.word	0x0000fd80


	//   ....[147]....
        /*072c*/ 	.word	0x0000fe90


	//   ....[148]....
        /*0730*/ 	.word	0x0000ff00


	//   ....[149]....
        /*0734*/ 	.word	0x0000ffa0


	//   ....[150]....
        /*0738*/ 	.word	0x000100b0


	//   ....[151]....
        /*073c*/ 	.word	0x00010120


	//   ....[152]....
        /*0740*/ 	.word	0x000101a0


	//   ....[153]....
        /*0744*/ 	.word	0x00010260


	//   ....[154]....
        /*0748*/ 	.word	0x000102e0


	//   ....[155]....
        /*074c*/ 	.word	0x000103c0


	//   ....[156]....
        /*0750*/ 	.word	0x00010440


	//   ....[157]....
        /*0754*/ 	.word	0x00010520


	//   ....[158]....
        /*0758*/ 	.word	0x000105a0


	//   ....[159]....
        /*075c*/ 	.word	0x00010680


	//   ....[160]....
        /*0760*/ 	.word	0x00010700


	//   ....[161]....
        /*0764*/ 	.word	0x000107e0


	//   ....[162]....
        /*0768*/ 	.word	0x00010860


	//   ....[163]....
        /*076c*/ 	.word	0x00010940


	//   ....[164]....
        /*0770*/ 	.word	0x000109c0


	//   ....[165]....
        /*0774*/ 	.word	0x00010a80


	//   ....[166]....
        /*0778*/ 	.word	0x00010bb0


	//   ....[167]....
        /*077c*/ 	.word	0x00010c80


	//   ....[168]....
        /*0780*/ 	.word	0x00010cf0


	//   ....[169]....
        /*0784*/ 	.word	0x00010dc0


	//   ....[170]....
        /*0788*/ 	.word	0x00010e20


	//   ....[171]....
        /*078c*/ 	.word	0x00010ef0


	//   ....[172]....
        /*0790*/ 	.word	0x00010f50


	//   ....[173]....
        /*0794*/ 	.word	0x00011020


	//   ....[174]....
        /*0798*/ 	.word	0x00011080


	//   ....[175]....
        /*079c*/ 	.word	0x00011150


	//   ....[176]....
        /*07a0*/ 	.word	0x000111b0


	//   ....[177]....
        /*07a4*/ 	.word	0x00011290


	//   ....[178]....
        /*07a8*/ 	.word	0x00011380


	//   ....[179]....
        /*07ac*/ 	.word	0x00011420


	//   ....[180]....
        /*07b0*/ 	.word	0x00011480


	//   ....[181]....
        /*07b4*/ 	.word	0x00011580


	//   ....[182]....
        /*07b8*/ 	.word	0x000115e0


	//   ....[183]....
        /*07bc*/ 	.word	0x000116e0


	//   ....[184]....
        /*07c0*/ 	.word	0x00011740


	//   ....[185]....
        /*07c4*/ 	.word	0x00011840


	//   ....[186]....
        /*07c8*/ 	.word	0x000118a0


	//   ....[187]....
        /*07cc*/ 	.word	0x000119a0


	//   ....[188]....
        /*07d0*/ 	.word	0x00011a00


	//   ....[189]....
        /*07d4*/ 	.word	0x00011ad0


	//   ....[190]....
        /*07d8*/ 	.word	0x00011c10


	//   ....[191]....
        /*07dc*/ 	.word	0x00011cc0


	//   ....[192]....
        /*07e0*/ 	.word	0x00011d90


	//   ....[193]....
        /*07e4*/ 	.word	0x00011e60


	//   ....[194]....
        /*07e8*/ 	.word	0x00011ec0


	//   ....[195]....
        /*07ec*/ 	.word	0x00011fb0


	//   ....[196]....
        /*07f0*/ 	.word	0x00012010


	//   ....[197]....
        /*07f4*/ 	.word	0x00012100


	//   ....[198]....
        /*07f8*/ 	.word	0x00012160


	//   ....[199]....
        /*07fc*/ 	.word	0x00012250


	//   ....[200]....
        /*0800*/ 	.word	0x000122b0


	//   ....[201]....
        /*0804*/ 	.word	0x00012390


	//   ....[202]....
        /*0808*/ 	.word	0x00012420


	//   ....[203]....
        /*080c*/ 	.word	0x000124c0


	//   ....[204]....
        /*0810*/ 	.word	0x000125e0


	//   ....[205]....
        /*0814*/ 	.word	0x00012650


	//   ....[206]....
        /*0818*/ 	.word	0x000126c0


	//   ....[207]....
        /*081c*/ 	.word	0x00012730


	//   ....[208]....
        /*0820*/ 	.word	0x000127a0


	//   ....[209]....
        /*0824*/ 	.word	0x00012820


	//   ....[210]....
        /*0828*/ 	.word	0x000128b0


	//   ....[211]....
        /*082c*/ 	.word	0x00012940


	//   ....[212]....
        /*0830*/ 	.word	0x000129b0


	//   ....[213]....
        /*0834*/ 	.word	0x00012a20


	//   ....[214]....
        /*0838*/ 	.word	0x00012a90


	//   ....[215]....
        /*083c*/ 	.word	0x00012b10


	//   ....[216]....
        /*0840*/ 	.word	0x00012b80


	//   ....[217]....
        /*0844*/ 	.word	0x00012c20


	//   ....[218]....
        /*0848*/ 	.word	0x00012cb0


	//   ....[219]....
        /*084c*/ 	.word	0x00012dd0


	//----- nvinfo : EIATTR_REG_RECONFIG
	.align		4
.L_115:
        /*0850*/ 	.byte	0x01, 0x54
	.zero		2


	//----- nvinfo : EIATTR_SYSCALL_OFFSETS
	.align		4
        /*0854*/ 	.byte	0x04, 0x46
        /*0856*/ 	.short	(.L_117 - .L_116)


	//   ....[0]....
.L_116:
        /*0858*/ 	.word	0x000016f0


	//   ....[1]....
        /*085c*/ 	.word	0x0000b290


	//   ....[2]....
        /*0860*/ 	.word	0x0000b3e0


	//   ....[3]....
        /*0864*/ 	.word	0x0000b4d0


	//   ....[4]....
        /*0868*/ 	.word	0x0000c3f0


	//----- nvinfo : EIATTR_MBARRIER_INSTR_OFFSETS
	.align		4
.L_117:
        /*086c*/ 	.byte	0x04, 0x39
        /*086e*/ 	.short	(.L_119 - .L_118)


	//   ....[0]....
.L_118:
        /*0870*/ 	.word	0x00000180
        /*0874*/ 	.word	0x000000ff
        /*0878*/ 	.word	0x00030800
        /*087c*/ 	.short	0x0100
        /*087e*/ 	.byte	0x08
	.zero		1


	//   ....[1]....
        /*0880*/ 	.word	0x00000190
        /*0884*/ 	.word	0x000000ff
        /*0888*/ 	.word	0x00030820
        /*088c*/ 	.short	0x0100
        /*088e*/ 	.byte	0x08
	.zero		1


	//   ....[2]....
        /*0890*/ 	.word	0x00000280
        /*0894*/ 	.word	0x000000ff
        /*0898*/ 	.word	0x00030830
        /*089c*/ 	.short	0x0100
        /*089e*/ 	.byte	0x08
	.zero		1


	//   ....[3]....
        /*08a0*/ 	.word	0x00000290
        /*08a4*/ 	.word	0x000000ff
        /*08a8*/ 	.word	0x00030840
        /*08ac*/ 	.short	0x0100
        /*08ae*/ 	.byte	0x08
	.zero		1


	//   ....[4]....
        /*08b0*/ 	.word	0x000002a0
        /*08b4*/ 	.word	0x000000ff
        /*08b8*/ 	.word	0x00030838
        /*08bc*/ 	.short	0x0100
        /*08be*/ 	.byte	0x08
	.zero		1


	//   ....[5]....
        /*08c0*/ 	.word	0x000002b0
        /*08c4*/ 	.word	0x000000ff
        /*08c8*/ 	.word	0x00030848
        /*08cc*/ 	.short	0x0100
        /*08ce*/ 	.byte	0x08
	.zero		1


	//   ....[6]....
        /*08d0*/ 	.word	0x000003e0
        /*08d4*/ 	.word	0x000000ff
        /*08d8*/ 	.word	0x00030850
        /*08dc*/ 	.short	0x0100
        /*08de*/ 	.byte	0x08
	.zero		1


	//   ....[7]....
        /*08e0*/ 	.word	0x000003f0
        /*08e4*/ 	.word	0x000000ff
        /*08e8*/ 	.word	0x00030860
        /*08ec*/ 	.short	0x0100
        /*08ee*/ 	.byte	0x08
	.zero		1


	//   ....[8]....
        /*08f0*/ 	.word	0x00000400
        /*08f4*/ 	.word	0x000000ff
        /*08f8*/ 	.word	0x00030858
        /*08fc*/ 	.short	0x0100
        /*08fe*/ 	.byte	0x08
	.zero		1


	//   ....[9]....
        /*0900*/ 	.word	0x00000410
        /*0904*/ 	.word	0x000000ff
        /*0908*/ 	.word	0x00030868
        /*090c*/ 	.short	0x0100
        /*090e*/ 	.byte	0x08
	.zero		1


	//   ....[10]....
        /*0910*/ 	.word	0x00000500
        /*0914*/ 	.word	0x000000ff
        /*0918*/ 	.word	0x00030870
        /*091c*/ 	.short	0x0100
        /*091e*/ 	.byte	0x06
	.zero		1


	//   ....[11]....
        /*0920*/ 	.word	0x00000510
        /*0924*/ 	.word	0x000000ff
        /*0928*/ 	.word	0x00030880
        /*092c*/ 	.short	0x0100
        /*092e*/ 	.byte	0x06
	.zero		1


	//   ....[12]....
        /*0930*/ 	.word	0x00000520
        /*0934*/ 	.word	0x000000ff
        /*0938*/ 	.word	0x00030878
        /*093c*/ 	.short	0x0100
        /*093e*/ 	.byte	0x06
	.zero		1


	//   ....[13]....
        /*0940*/ 	.word	0x00000530
        /*0944*/ 	.word	0x000000ff
        /*0948*/ 	.word	0x00030888
        /*094c*/ 	.short	0x0100
        /*094e*/ 	.byte	0x06
	.zero		1


	//   ....[14]....
        /*0950*/ 	.word	0x00000660
        /*0954*/ 	.word	0x000000ff
        /*0958*/ 	.word	0x00030890
        /*095c*/ 	.short	0x0100
        /*095e*/ 	.byte	0x08
	.zero		1


	//   ....[15]....
        /*0960*/ 	.word	0x00000670
        /*0964*/ 	.word	0x000000ff
        /*0968*/ 	.word	0x000308a0
        /*096c*/ 	.short	0x0100
        /*096e*/ 	.byte	0x08
	.zero		1


	//   ....[16]....
        /*0970*/ 	.word	0x00000680
        /*0974*/ 	.word	0x000000ff
        /*0978*/ 	.word	0x00030898
        /*097c*/ 	.short	0x0100
        /*097e*/ 	.byte	0x08
	.zero		1


	//   ....[17]....
        /*0980*/ 	.word	0x00000690
        /*0984*/ 	.word	0x000000ff
        /*0988*/ 	.word	0x000308a8
        /*098c*/ 	.short	0x0100
        /*098e*/ 	.byte	0x08
	.zero		1


	//   ....[18]....
        /*0990*/ 	.word	0x000007d0
        /*0994*/ 	.word	0x000000ff
        /*0998*/ 	.word	0x000308b0
        /*099c*/ 	.short	0x0100
        /*099e*/ 	.byte	0x08
	.zero		1


	//   ....[19]....
        /*09a0*/ 	.word	0x000007e0
        /*09a4*/ 	.word	0x000000ff
        /*09a8*/ 	.word	0x000308c0
        /*09ac*/ 	.short	0x0100
        /*09ae*/ 	.byte	0x08
	.zero		1


	//   ....[20]....
        /*09b0*/ 	.word	0x000007f0
        /*09b4*/ 	.word	0x000000ff
        /*09b8*/ 	.word	0x000308b8
        /*09bc*/ 	.short	0x0100
        /*09be*/ 	.byte	0x08
	.zero		1


	//   ....[21]....
        /*09c0*/ 	.word	0x00000800
        /*09c4*/ 	.word	0x000000ff
        /*09c8*/ 	.word	0x000308c8
        /*09cc*/ 	.short	0x0100
        /*09ce*/ 	.byte	0x08
	.zero		1


	//   ....[22]....
        /*09d0*/ 	.word	0x00001790
        /*09d4*/ 	.word	0x000000ff
        /*09d8*/ 	.word	0x00030800
        /*09dc*/ 	.short	0x010a
        /*09de*/ 	.byte	0x28
	.zero		1


	//   ....[23]....
        /*09e0*/ 	.word	0x00001810
        /*09e4*/ 	.word	0x00000000
        /*09e8*/ 	.word	0x00030830
        /*09ec*/ 	.short	0x010a
        /*09ee*/ 	.byte	0x3f
	.zero		1


	//   ....[24]....
        /*09f0*/ 	.word	0x00001860
        /*09f4*/ 	.word	0x00000000
        /*09f8*/ 	.word	0x00030830
        /*09fc*/ 	.short	0x010a
        /*09fe*/ 	.byte	0x3f
	.zero		1


	//   ....[25]....
        /*0a00*/ 	.word	0x00002e20
        /*0a04*/ 	.word	0x000000ff
        /*0a08*/ 	.word	0x00000000
        /*0a0c*/ 	.short	0x0101
        /*0a0e*/ 	.byte	0x04
	.zero		1


	//   ....[26]....
        /*0a10*/ 	.word	0x000042e0
        /*0a14*/ 	.word	0x000000ff
        /*0a18*/ 	.word	0x00030830
        /*0a1c*/ 	.short	0x010a
        /*0a1e*/ 	.byte	0x09
	.zero		1


	//   ....[27]....
        /*0a20*/ 	.word	0x00004320
        /*0a24*/ 	.word	0x000000ff
        /*0a28*/ 	.word	0x00030830
        /*0a2c*/ 	.short	0x010a
        /*0a2e*/ 	.byte	0x09
	.zero		1


	//   ....[28]....
        /*0a30*/ 	.word	0x00004e40
        /*0a34*/ 	.word	0x000000ff
        /*0a38*/ 	.word	0x00030850
        /*0a3c*/ 	.short	0x010a
        /*0a3e*/ 	.byte	0x0a
	.zero		1


	//   ....[29]....
        /*0a40*/ 	.word	0x00004e80
        /*0a44*/ 	.word	0x000000ff
        /*0a48*/ 	.word	0x00030850
        /*0a4c*/ 	.short	0x010a
        /*0a4e*/ 	.byte	0x0a
	.zero		1


	//   ....[30]....
        /*0a50*/ 	.word	0x00005510
        /*0a54*/ 	.word	0x000000ff
        /*0a58*/ 	.word	0x00000000
        /*0a5c*/ 	.short	0x0101
        /*0a5e*/ 	.byte	0x09
	.zero		1


	//   ....[31]....
        /*0a60*/ 	.word	0x00006510
        /*0a64*/ 	.word	0x000000ff
        /*0a68*/ 	.word	0x00000000
        /*0a6c*/ 	.short	0x0101
        /*0a6e*/ 	.byte	0x0a
	.zero		1


	//   ....[32]....
        /*0a70*/ 	.word	0x00006d00
        /*0a74*/ 	.word	0x000000ff
        /*0a78*/ 	.word	0x00030850
        /*0a7c*/ 	.short	0x010a
        /*0a7e*/ 	.byte	0x05
	.zero		1


	//   ....[33]....
        /*0a80*/ 	.word	0x00006d40
        /*0a84*/ 	.word	0x000000ff
        /*0a88*/ 	.word	0x00030850
        /*0a8c*/ 	.short	0x010a
        /*0a8e*/ 	.byte	0x05
	.zero		1


	//   ....[34]....
        /*0a90*/ 	.word	0x00007260
        /*0a94*/ 	.word	0x000000ff
        /*0a98*/ 	.word	0x00000000
        /*0a9c*/ 	.short	0x0101
        /*0a9e*/ 	.byte	0x04
	.zero		1


	//   ....[35]....
        /*0aa0*/ 	.word	0x00008ee0
        /*0aa4*/ 	.word	0x0000002a
        /*0aa8*/ 	.word	0x00000000
        /*0aac*/ 	.short	0x0101
        /*0aae*/ 	.byte	0x3f
	.zero		1


	//   ....[36]....
        /*0ab0*/ 	.word	0x0000ba70
        /*0ab4*/ 	.word	0x00000007
        /*0ab8*/ 	.word	0x00030840
        /*0abc*/ 	.short	0x010a
        /*0abe*/ 	.byte	0x3f
	.zero		1


	//   ....[37]....
        /*0ac0*/ 	.word	0x0000c120
        /*0ac4*/ 	.word	0x00000007
        /*0ac8*/ 	.word	0x00030830
        /*0acc*/ 	.short	0x0107
        /*0ace*/ 	.byte	0x3f
	.zero		1


	//   ....[38]....
        /*0ad0*/ 	.word	0x0000c1f0
        /*0ad4*/ 	.word	0x00000007
        /*0ad8*/ 	.word	0x00030830
        /*0adc*/ 	.short	0x0101
        /*0ade*/ 	.byte	0x3f
	.zero		1


	//   ....[39]....
        /*0ae0*/ 	.word	0x0000cd40
        /*0ae4*/ 	.word	0x00000016
        /*0ae8*/ 	.word	0x00030800
        /*0aec*/ 	.short	0x0107
        /*0aee*/ 	.byte	0x3f
	.zero		1


	//   ....[40]....
        /*0af0*/ 	.word	0x0000ce40
        /*0af4*/ 	.word	0x00000016
        /*0af8*/ 	.word	0x00030800
        /*0afc*/ 	.short	0x0101
        /*0afe*/ 	.byte	0x3f
	.zero		1


	//   ....[41]....
        /*0b00*/ 	.word	0x0000ce60
        /*0b04*/ 	.word	0x00000016
        /*0b08*/ 	.word	0x00030820
        /*0b0c*/ 	.short	0x010a
        /*0b0e*/ 	.byte	0x3f
	.zero		1


	//   ....[42]....
        /*0b10*/ 	.word	0x0000d240
        /*0b14*/ 	.word	0x00000007
        /*0b18*/ 	.word	0x00030840
        /*0b1c*/ 	.short	0x010a
        /*0b1e*/ 	.byte	0x3f
	.zero		1


	//   ....[43]....
        /*0b20*/ 	.word	0x0000d720
        /*0b24*/ 	.word	0x00000007
        /*0b28*/ 	.word	0x00030830
        /*0b2c*/ 	.short	0x0107
        /*0b2e*/ 	.byte	0x3f
	.zero		1


	//   ....[44]....
        /*0b30*/ 	.word	0x0000d7d0
        /*0b34*/ 	.word	0x00000007
        /*0b38*/ 	.word	0x00030830
        /*0b3c*/ 	.short	0x0101
        /*0b3e*/ 	.byte	0x3f
	.zero		1


	//   ....[45]....
        /*0b40*/ 	.word	0x0000d840
        /*0b44*/ 	.word	0x00000006
        /*0b48*/ 	.word	0x00030860
        /*0b4c*/ 	.short	0x010a
        /*0b4e*/ 	.byte	0x3f
	.zero		1


	//   ....[46]....
        /*0b50*/ 	.word	0x0000dd90
        /*0b54*/ 	.word	0x00000006
        /*0b58*/ 	.word	0x00030850
        /*0b5c*/ 	.short	0x0107
        /*0b5e*/ 	.byte	0x3f
	.zero		1


	//   ....[47]....
        /*0b60*/ 	.word	0x0000dee0
        /*0b64*/ 	.word	0x00000006
        /*0b68*/ 	.word	0x00030850
        /*0b6c*/ 	.short	0x0101
        /*0b6e*/ 	.byte	0x3f
	.zero		1


	//   ....[48]....
        /*0b70*/ 	.word	0x0000e0e0
        /*0b74*/ 	.word	0x00000000
        /*0b78*/ 	.word	0x00030860
        /*0b7c*/ 	.short	0x010a
        /*0b7e*/ 	.byte	0x3f
	.zero		1


	//   ....[49]....
        /*0b80*/ 	.word	0x0000e5f0
        /*0b84*/ 	.word	0x00000000
        /*0b88*/ 	.word	0x00030850
        /*0b8c*/ 	.short	0x0107
        /*0b8e*/ 	.byte	0x3f
	.zero		1


	//   ....[50]....
        /*0b90*/ 	.word	0x0000e6a0
        /*0b94*/ 	.word	0x00000000
        /*0b98*/ 	.word	0x00030850
        /*0b9c*/ 	.short	0x0101
        /*0b9e*/ 	.byte	0x3f
	.zero		1


	//   ....[51]....
        /*0ba0*/ 	.word	0x0000f1a0
        /*0ba4*/ 	.word	0x00000004
        /*0ba8*/ 	.word	0x00030820
        /*0bac*/ 	.short	0x010a
        /*0bae*/ 	.byte	0x3f
	.zero		1


	//   ....[52]....
        /*0bb0*/ 	.word	0x0000f340
        /*0bb4*/ 	.word	0x00000005
        /*0bb8*/ 	.word	0x00030840
        /*0bbc*/ 	.short	0x010a
        /*0bbe*/ 	.byte	0x3f
	.zero		1


	//   ....[53]....
        /*0bc0*/ 	.word	0x0000f3e0
        /*0bc4*/ 	.word	0x0000001b
        /*0bc8*/ 	.word	0x00030840
        /*0bcc*/ 	.short	0x010a
        /*0bce*/ 	.byte	0x3f
	.zero		1


	//   ....[54]....
        /*0bd0*/ 	.word	0x0000f420
        /*0bd4*/ 	.word	0x00000005
        /*0bd8*/ 	.word	0x00030860
        /*0bdc*/ 	.short	0x010a
        /*0bde*/ 	.byte	0x3f
	.zero		1


	//   ....[55]....
        /*0be0*/ 	.word	0x0000f460
        /*0be4*/ 	.word	0x0000001b
        /*0be8*/ 	.word	0x00030860
        /*0bec*/ 	.short	0x010a
        /*0bee*/ 	.byte	0x3f
	.zero		1


	//   ....[56]....
        /*0bf0*/ 	.word	0x0000f4d0
        /*0bf4*/ 	.word	0x00000003
        /*0bf8*/ 	.word	0x00030800
        /*0bfc*/ 	.short	0x010a
        /*0bfe*/ 	.byte	0x3f
	.zero		1


	//   ....[57]....
        /*0c00*/ 	.word	0x0000f520
        /*0c04*/ 	.word	0x00000000
        /*0c08*/ 	.word	0x00030830
        /*0c0c*/ 	.short	0x010a
        /*0c0e*/ 	.byte	0x3f
	.zero		1


	//   ....[58]....
        /*0c10*/ 	.word	0x0000f580
        /*0c14*/ 	.word	0x00000004
        /*0c18*/ 	.word	0x00030830
        /*0c1c*/ 	.short	0x010a
        /*0c1e*/ 	.byte	0x3f
	.zero		1


	//   ....[59]....
        /*0c20*/ 	.word	0x0000f5e0
        /*0c24*/ 	.word	0x00000003
        /*0c28*/ 	.word	0x00030850
        /*0c2c*/ 	.short	0x010a
        /*0c2e*/ 	.byte	0x3f
	.zero		1


	//   ....[60]....
        /*0c30*/ 	.word	0x0000f640
        /*0c34*/ 	.word	0x00000007
        /*0c38*/ 	.word	0x00030850
        /*0c3c*/ 	.short	0x010a
        /*0c3e*/ 	.byte	0x3f
	.zero		1


	//   ....[61]....
        /*0c40*/ 	.word	0x0000f750
        /*0c44*/ 	.word	0x00000007
        /*0c48*/ 	.word	0x00030840
        /*0c4c*/ 	.short	0x010a
        /*0c4e*/ 	.byte	0x3f
	.zero		1


	//   ....[62]....
        /*0c50*/ 	.word	0x00010ab0
        /*0c54*/ 	.word	0x00000016
        /*0c58*/ 	.word	0x00030820
        /*0c5c*/ 	.short	0x010a
        /*0c5e*/ 	.byte	0x3f
	.zero		1


	//   ....[63]....
        /*0c60*/ 	.word	0x00010b00
        /*0c64*/ 	.word	0x00000007
        /*0c68*/ 	.word	0x00030840
        /*0c6c*/ 	.short	0x010a
        /*0c6e*/ 	.byte	0x3f
	.zero		1


	//   ....[64]....
        /*0c70*/ 	.word	0x000112d0
        /*0c74*/ 	.word	0x00000006
        /*0c78*/ 	.word	0x00030860
        /*0c7c*/ 	.short	0x010a
        /*0c7e*/ 	.byte	0x3f
	.zero		1


	//   ....[65]....
        /*0c80*/ 	.word	0x00011b60
        /*0c84*/ 	.word	0x00000000
        /*0c88*/ 	.word	0x00030860
        /*0c8c*/ 	.short	0x010a
        /*0c8e*/ 	.byte	0x3f
	.zero		1


	//   ....[66]....
        /*0c90*/ 	.word	0x00012cf0
        /*0c94*/ 	.word	0x00000004
        /*0c98*/ 	.word	0x00030820
        /*0c9c*/ 	.short	0x010a
        /*0c9e*/ 	.byte	0x3f
	.zero		1


	//   ....[67]....
        /*0ca0*/ 	.word	0x00012e90
        /*0ca4*/ 	.word	0x00000005
        /*0ca8*/ 	.word	0x00030840
        /*0cac*/ 	.short	0x010a
        /*0cae*/ 	.byte	0x3f
	.zero		1


	//   ....[68]....
        /*0cb0*/ 	.word	0x00012ee0
        /*0cb4*/ 	.word	0x0000001b
        /*0cb8*/ 	.word	0x00030840
        /*0cbc*/ 	.short	0x010a
        /*0cbe*/ 	.byte	0x3f
	.zero		1


	//   ....[69]....
        /*0cc0*/ 	.word	0x00012f30
        /*0cc4*/ 	.word	0x00000005
        /*0cc8*/ 	.word	0x00030860
        /*0ccc*/ 	.short	0x010a
        /*0cce*/ 	.byte	0x3f
	.zero		1


	//----- nvinfo : EIATTR_NUM_MBARRIERS
	.align		4
.L_119:
        /*0cd0*/ 	.byte	0x03, 0x38
        /*0cd2*/ 	.short	0x0016


	//----- nvinfo : EIATTR_EXIT_INSTR_OFFSETS
	.align		4
        /*0cd4*/ 	.byte	0x04, 0x1c
        /*0cd6*/ 	.short	(.L_121 - .L_120)


	//   ....[0]....
.L_120:
        /*0cd8*/ 	.word	0x00000990


	//   ....[1]....
        /*0cdc*/ 	.word	0x0000a080


	//   ....[2]....
        /*0ce0*/ 	.word	0x0000f4b0


	//----- nvinfo : EIATTR_MAX_THREADS
	.align		4
.L_121:
        /*0ce4*/ 	.byte	0x04, 0x05
        /*0ce6*/ 	.short	(.L_123 - .L_122)
.L_122:
        /*0ce8*/ 	.word	0x00000180
        /*0cec*/ 	.word	0x00000001
        /*0cf0*/ 	.word	0x00000001


	//----- nvinfo : EIATTR_CRS_STACK_SIZE
	.align		4
.L_123:
        /*0cf4*/ 	.byte	0x04, 0x1e
        /*0cf6*/ 	.short	(.L_125 - .L_124)
.L_124:
        /*0cf8*/ 	.word	0x00000000


	//----- nvinfo : EIATTR_CBANK_PARAM_SIZE
	.align		4
.L_125:
        /*0cfc*/ 	.byte	0x03, 0x19
        /*0cfe*/ 	.short	0x0af0


	//----- nvinfo : EIATTR_PARAM_CBANK
	.align		4
        /*0d00*/ 	.byte	0x04, 0x0a
        /*0d02*/ 	.short	(.L_127 - .L_126)
	.align		4
.L_126:
        /*0d04*/ 	.word	index@(.nv.constant0._ZN7cutlass13device_kernelIN5flash11enable_sm90INS1_16FlashAttnFwdSm90INS1_25CollectiveMainloopFwdSm90ILi2EN4cute5tupleIJNS5_1CILi1EEES8_S8_EEENS6_IJNS7_ILi128EEENS7_ILi96EEENS7_ILi192EEEEEELi192ENS_6half_tEfNS_4arch4Sm90ELb0ELb0ELb1ELb1ELb1ELb0ELb0ELb1ELb1ELb1ELb0ELb0EEENS1_21CollectiveEpilogueFwdINS6_IJSA_SC_SB_EEES9_SE_SG_Li256ELb1ELb1ELb0ELb0EEENS1_36VarlenDynamicPersistentTileSchedulerILi128ELi96ELi256ELi128ELb0ELb1ELb1ELb0ELb1ELb1EEEEEEEEEvNT_6ParamsE)
        /*0d08*/ 	.short	0x0210
        /*0d0a*/ 	.short	0x0af0


	//----- nvinfo : EIATTR_SW_WAR
	.align		4
.L_127:
        /*0d0c*/ 	.byte	0x04, 0x36
        /*0d0e*/ 	.short	(.L_129 - .L_128)
.L_128:
        /*0d10*/ 	.word	0x00000008
.L_129:


//--------------------- .nv.info._ZN7cutlass13device_kernelIN5flash11enable_sm90INS1_16FlashAttnFwdSm90INS1_25CollectiveMainloopFwdSm90ILi2EN4cute5tupleIJNS5_1CILi1EEES8_S8_EEENS6_IJNS7_ILi128EEENS7_ILi96EEENS7_ILi192EEEEEELi192ENS_6half_tEfNS_4arch4Sm90ELb0ELb0ELb1ELb1ELb1ELb1ELb0ELb1ELb1ELb1ELb0ELb0EEENS1_21CollectiveEpilogueFwdINS6_IJSA_SC_SB_EEES9_SE_SG_Li256ELb1ELb1ELb0ELb0EEENS1_36VarlenDynamicPersistentTileSchedulerILi128ELi96ELi256ELi128ELb0ELb1ELb1ELb0ELb1ELb1EEEEEEEEEvNT_6ParamsE --------------------------
	.section	.nv.info._ZN7cutlass13device_kernelIN5flash11enable_sm90INS1_16FlashAttnFwdSm90INS1_25CollectiveMainloopFwdSm90ILi2EN4cute5tupleIJNS5_1CILi1EEES8_S8_EEENS6_IJNS7_ILi128EEENS7_ILi96EEENS7_ILi192EEEEEELi192ENS_6half_tEfNS_4arch4Sm90ELb0ELb0ELb1ELb1ELb1ELb1ELb0ELb1ELb1ELb1ELb0ELb0EEENS1_21CollectiveEpilogueFwdINS6_IJSA_SC_SB_EEES9_SE_SG_Li256ELb1ELb1ELb0ELb0EEENS1_36VarlenDynamicPersistentTileSchedulerILi128ELi96ELi256ELi128ELb0ELb1ELb1ELb0ELb1ELb1EEEEEEEEEvNT_6ParamsE,"",@"SHT_CUDA_INFO"
	.sectionflags	@""
	.align	4


	//----- nvinfo : EIATTR_CUDA_API_VERSION
	.align		4
        /*0000*/ 	.byte	0x04, 0x37
        /*0002*/ 	.short	(.L_131 - .L_130)
.L_130:
        /*0004*/ 	.word	0x00000082


	//----- nvinfo : EIATTR_KPARAM_INFO
	.align		4
.L_131:
        /*0008*/ 	.byte	0x04, 0x17
        /*000a*/ 	.short	(.L_133 - .L_132)
.L_132:
        /*000c*/ 	.word	0x00000000
        /*0010*/ 	.short	0x0000
        /*0012*/ 	.short	0x0070
        /*0014*/ 	.byte	0x00, 0xf0, 0x01, 0x2a


	//----- nvinfo : EIATTR_SPARSE_MMA_MASK
	.align		4
.L_133:
        /*0018*/ 	.byte	0x03, 0x50
        /*001a*/ 	.short	0x0000


	//----- nvinfo : EIATTR_MAXREG_COUNT
	.align		4
        /*001c*/ 	.byte	0x03, 0x1b
        /*001e*/ 	.short	0x00a8


	//----- nvinfo : EIATTR_NUM_BARRIERS
	.align		4
        /*0020*/ 	.byte	0x02, 0x4c
        /*0022*/ 	.byte	0x10
	.zero		1


	//----- nvinfo : EIATTR_EXTERNS
	.align		4
        /*0024*/ 	.byte	0x04, 0x0f
        /*0026*/ 	.short	(.L_135 - .L_134)


	//   ....[0]....
	.align		4
.L_134:
        /*0028*/ 	.word	index@(__assertfail)


	//----- nvinfo : EIATTR_ANNOTATIONS
	.align		4
.L_135:
        /*002c*/ 	.byte	0x04, 0x55
        /*002e*/ 	.short	(.L_137 - .L_136)


	//   ....[0]....
.L_136:
        /* <DEDUP_REMOVED lines=60> */
        /*03e4*/ 	.byte	0x80, 0x31, 0x02, 0x00


	//----- nvinfo : EIATTR_MERCURY_ISA_VERSION
	.align		4
.L_137:
        /*03e8*/ 	.byte	0x03, 0x5f
        /*03ea*/ 	.short	0x0101


	//----- nvinfo : EIATTR_UNUSED_LOAD_BYTE_OFFSET
	.align		4
        /*03ec*/ 	.byte	0x04, 0x44
        /*03ee*/ 	.short	(.L_139 - .L_138)


	//   ....[0]....
.L_138:
        /*03f0*/ 	.word	0x00000a30
        /*03f4*/ 	.word	0x0000fff0


	//   ....[1]....
        /*03f8*/ 	.word	0x000172b0
        /*03fc*/ 	.word	0x0000fff0


	//----- nvinfo : EIATTR_INT_WARP_WIDE_INSTR_OFFSETS
	.align		4
.L_139:
        /*0400*/ 	.byte	0x04, 0x31
        /*0402*/ 	.short	(.L_141 - .L_140)


	//   ....[0]....
.L_140:
        /*0404*/ 	.word	0x00000130


	//   ....[1]....
        /*0408*/ 	.word	0x00000170


	//   ....[2]....
        /*040c*/ 	.word	0x000001e0


	//   ....[3]....
        /*0410*/ 	.word	0x0001c030


	//   ....[4]....
        /*0414*/ 	.word	0x0001c0c0


	//   ....[5]....
        /*0418*/ 	.word	0x0001eff0


	//   ....[6]....
        /*041c*/ 	.word	0x0001f080


	//----- nvinfo : EIATTR_COOP_GROUP_MASK_REGIDS
	.align		4
.L_141:
        /*0420*/ 	.byte	0x04, 0x29
        /*0422*/ 	.short	(.L_143 - .L_142)


	//   ....[0]....
.L_142:
        /*0424*/ 	.word	0xffffffff


	//   ....[1]....
        /*0428*/ 	.word	0xffffffff


	//   ....[2]....
        /*042c*/ 	.word	0xffffffff


	//   ....[3]....
        /*0430*/ 	.word	0xffffffff


	//   ....[4]....
        /*0434*/ 	.word	0xffffffff


	//   ....[5]....
        /*0438*/ 	.word	0xffffffff


	//   ....[6]....
        /*043c*/ 	.word	0xffffffff


	//   ....[7]....
        /*0440*/ 	.word	0xffffffff


	//   ....[8]....
        /*0444*/ 	.word	0xffffffff


	//   ....[9]....
        /*0448*/ 	.word	0xffffffff


	//   ....[10]....
        /*044c*/ 	.word	0xffffffff


	//   ....[11]....
        /*0450*/ 	.word	0xffffffff


	//   ....[12]....
        /*0454*/ 	.word	0xffffffff


	//   ....[13]....
        /*0458*/ 	.word	0xffffffff


	//   ....[14]....
        /*045c*/ 	.word	0xffffffff


	//   ....[15]....
        /*0460*/ 	.word	0xffffffff


	//   ....[16]....
        /*0464*/ 	.word	0xffffffff


	//   ....[17]....
        /*0468*/ 	.word	0xffffffff


	//   ....[18]....
        /*046c*/ 	.word	0xffffffff


	//   ....[19]....
        /*0470*/ 	.word	0xffffffff


	//   ....[20]....
        /*0474*/ 	.word	0xffffffff


	//   ....[21]....
        /*0478*/ 	.word	0xffffffff


	//   ....[22]....
        /*047c*/ 	.word	0xffffffff


	//   ....[23]....
        /*0480*/ 	.word	0xffffffff


	//   ....[24]....
        /*0484*/ 	.word	0xffffffff


	//   ....[25]....
        /*0488*/ 	.word	0xffffffff


	//   ....[26]....
        /*048c*/ 	.word	0xffffffff


	//   ....[27]....
        /*0490*/ 	.word	0xffffffff


	//   ....[28]....
        /*0494*/ 	.word	0xffffffff


	//   ....[29]....
        /*0498*/ 	.word	0xffffffff


	//   ....[30]....
        /*049c*/ 	.word	0xffffffff


	//   ....[31]....
        /*04a0*/ 	.word	0xffffffff


	//   ....[32]....
        /*04a4*/ 	.word	0xffffffff


	//   ....[33]....
        /*04a8*/ 	.word	0xffffffff


	//   ....[34]....
        /*04ac*/ 	.word	0xffffffff


	//   ....[35]....
        /*04b0*/ 	.word	0xffffffff


	//   ....[36]....
        /*04b4*/ 	.word	0xffffffff


	//   ....[37]....
        /*04b8*/ 	.word	0xffffffff


	//   ....[38]....
        /*04bc*/ 	.word	0xffffffff


	//   ....[39]....
        /*04c0*/ 	.word	0xffffffff


	//   ....[40]....
        /*04c4*/ 	.word	0xffffffff


	//   ....[41]....
        /*04c8*/ 	.word	0xffffffff


	//   ....[42]....
        /*04cc*/ 	.word	0xffffffff


	//   ....[43]....
        /*04d0*/ 	.word	0xffffffff


	//   ....[44]....
        /*04d4*/ 	.word	0xffffffff


	//   ....[45]....
        /*04d8*/ 	.word	0xffffffff


	//   ....[46]....
        /*04dc*/ 	.word	0xffffffff


	//   ....[47]....
        /*04e0*/ 	.word	0xffffffff


	//   ....[48]....
        /*04e4*/ 	.word	0xffffffff


	//   ....[49]....
        /*04e8*/ 	.word	0xffffffff


	//   ....[50]....
        /*04ec*/ 	.word	0xffffffff


	//   ....[51]....
        /*04f0*/ 	.word	0xffffffff


	//   ....[52]....
        /*04f4*/ 	.word	0xffffffff


	//   ....[53]....
        /*04f8*/ 	.word	0xffffffff


	//   ....[54]....
        /*04fc*/ 	.word	0xffffffff


	//   ....[55]....
        /*0500*/ 	.word	0xffffffff


	//   ....[56]....
        /*0504*/ 	.word	0xffffffff


	//   ....[57]....
        /*0508*/ 	.word	0xffffffff


	//   ....[58]....
        /*050c*/ 	.word	0xffffffff


	//   ....[59]....
        /*0510*/ 	.word	0xffffffff


	//   ....[60]....
        /*0514*/ 	.word	0xffffffff


	//   ....[61]....
        /*0518*/ 	.word	0xffffffff


	//   ....[62]....
        /*051c*/ 	.word	0xffffffff


	//   ....[63]....
        /*0520*/ 	.word	0xffffffff


	//   ....[64]....
        /*0524*/ 	.word	0xffffffff


	//   ....[65]....
        /*0528*/ 	.word	0xffffffff


	//   ....[66]....
        /*052c*/ 	.word	0xffffffff


	//   ....[67]....
        /*0530*/ 	.word	0xffffffff


	//   ....[68]....
        /*0534*/ 	.word	0xffffffff


	//   ....[69]....
        /*0538*/ 	.word	0xffffffff


	//   ....[70]....
        /*053c*/ 	.word	0xffffffff


	//   ....[71]....
        /*0540*/ 	.word	0xffffffff


	//   ....[72]....
        /*0544*/ 	.word	0xffffffff


	//   ....[73]....
        /*0548*/ 	.word	0xffffffff


	//   ....[74]....
        /*054c*/ 	.word	0xffffffff


	//   ....[75]....
        /*0550*/ 	.word	0xffffffff


	//   ....[76]....
        /*0554*/ 	.word	0xffffffff


	//   ....[77]....
        /*0558*/ 	.word	0xffffffff


	//   ....[78]....
        /*055c*/ 	.word	0xffffffff


	//   ....[79]....
        /*0560*/ 	.word	0xffffffff


	//   ....[80]....
        /*0564*/ 	.word	0xffffffff


	//   ....[81]....
        /*0568*/ 	.word	0xffffffff


	//   ....[82]....
        /*056c*/ 	.word	0xffffffff


	//   ....[83]....
        /*0570*/ 	.word	0xffffffff


	//   ....[84]....
        /*0574*/ 	.word	0xffffffff


	//   ....[85]....
        /*0578*/ 	.word	0xffffffff


	//   ....[86]....
        /*057c*/ 	.word	0xffffffff


	//   ....[87]....
        /*0580*/ 	.word	0xffffffff


	//   ....[88]....
        /*0584*/ 	.word	0xffffffff


	//   ....[89]....
        /*0588*/ 	.word	0xffffffff


	//   ....[90]....
        /*058c*/ 	.word	0xffffffff


	//   ....[91]....
        /*0590*/ 	.word	0xffffffff


	//   ....[92]....
        /*0594*/ 	.word	0xffffffff


	//   ....[93]....
        /*0598*/ 	.word	0xffffffff


	//   ....[94]....
        /*059c*/ 	.word	0xffffffff


	//   ....[95]....
        /*05a0*/ 	.word	0xffffffff


	//   ....[96]....
        /*05a4*/ 	.word	0xffffffff


	//   ....[97]....
        /*05a8*/ 	.word	0xffffffff


	//   ....[98]....
        /*05ac*/ 	.word	0xffffffff


	//   ....[99]....
        /*05b0*/ 	.word	0xffffffff


	//   ....[100]....
        /*05b4*/ 	.word	0xffffffff


	//   ....[101]....
        /*05b8*/ 	.word	0xffffffff


	//   ....[102]....
        /*05bc*/ 	.word	0xffffffff


	//   ....[103]....
        /*05c0*/ 	.word	0xffffffff


	//   ....[104]....
        /*05c4*/ 	.word	0xffffffff


	//   ....[105]....
        /*05c8*/ 	.word	0xffffffff


	//   ....[106]....
        /*05cc*/ 	.word	0xffffffff


	//   ....[107]....
        /*05d0*/ 	.word	0xffffffff


	//   ....[108]....
        /*05d4*/ 	.word	0xffffffff


	//   ....[109]....
        /*05d8*/ 	.word	0xffffffff


	//   ....[110]....
        /*05dc*/ 	.word	0xffffffff


	//   ....[111]....
        /*05e0*/ 	.word	0xffffffff


	//   ....[112]....
        /*05e4*/ 	.word	0xffffffff


	//   ....[113]....
        /*05e8*/ 	.word	0xffffffff


	//   ....[114]....
        /*05ec*/ 	.word	0xffffffff


	//   ....[115]....
        /*05f0*/ 	.word	0xffffffff


	//   ....[116]....
        /*05f4*/ 	.word	0xffffffff


	//   ....[117]....
        /*05f8*/ 	.word	0xffffffff


	//   ....[118]....
        /*05fc*/ 	.word	0xffffffff


	//   ....[119]....
        /*0600*/ 	.word	0xffffffff


	//   ....[120]....
        /*0604*/ 	.word	0xffffffff


	//   ....[121]....
        /*0608*/ 	.word	0xffffffff


	//   ....[122]....
        /*060c*/ 	.word	0xffffffff


	//   ....[123]....
        /*0610*/ 	.word	0xffffffff


	//   ....[124]....
        /*0614*/ 	.word	0xffffffff


	//   ....[125]....
        /*0618*/ 	.word	0xffffffff


	//   ....[126]....
        /*061c*/ 	.word	0xffffffff


	//   ....[127]....
        /*0620*/ 	.word	0xffffffff


	//   ....[128]....
        /*0624*/ 	.word	0xffffffff


	//   ....[129]....
        /*0628*/ 	.word	0xffffffff


	//   ....[130]....
        /*062c*/ 	.word	0xffffffff


	//   ....[131]....
        /*0630*/ 	.word	0xffffffff


	//   ....[132]....
        /*0634*/ 	.word	0xffffffff


	//   ....[133]....
        /*0638*/ 	.word	0xffffffff


	//   ....[134]....
        /*063c*/ 	.word	0xffffffff


	//   ....[135]....
        /*0640*/ 	.word	0xffffffff


	//   ....[136]....
        /*0644*/ 	.word	0xffffffff


	//   ....[137]....
        /*0648*/ 	.word	0xffffffff


	//   ....[138]....
        /*064c*/ 	.word	0xffffffff


	//   ....[139]....
        /*0650*/ 	.word	0xffffffff


	//   ....[140]....
        /*0654*/ 	.word	0xffffffff


	//   ....[141]....
        /*0658*/ 	.word	0xffffffff


	//   ....[142]....
        /*065c*/ 	.word	0xffffffff


	//   ....[143]....
        /*0660*/ 	.word	0xffffffff


	//   ....[144]....
        /*0664*/ 	.word	0xffffffff


	//   ....[145]....
        /*0668*/ 	.word	0xffffffff


	//   ....[146]....
        /*066c*/ 	.word	0xffffffff


	//   ....[147]....
        /*0670*/ 	.word	0xffffffff


	//   ....[148]....
        /*0674*/ 	.word	0xffffffff


	//   ....[149]....
        /*0678*/ 	.word	0xffffffff


	//   ....[150]....
        /*067c*/ 	.word	0xffffffff


	//   ....[151]....
        /*0680*/ 	.word	0xffffffff


	//   ....[152]....
        /*0684*/ 	.word	0xffffffff


	//   ....[153]....
        /*0688*/ 	.word	0xffffffff


	//   ....[154]....
        /*068c*/ 	.word	0xffffffff


	//   ....[155]....
        /*0690*/ 	.word	0xffffffff


	//   ....[156]....
        /*0694*/ 	.word	0xffffffff


	//   ....[157]....
        /*0698*/ 	.word	0xffffffff


	//   ....[158]....
        /*069c*/ 	.word	0xffffffff


	//   ....[159]....
        /*06a0*/ 	.word	0xffffffff


	//   ....[160]....
        /*06a4*/ 	.word	0xffffffff


	//   ....[161]....
        /*06a8*/ 	.word	0xffffffff


	//   ....[162]....
        /*06ac*/ 	.word	0xffffffff


	//   ....[163]....
        /*06b0*/ 	.word	0x0500000f


	//   ....[164]....
        /*06b4*/ 	.word	0x0500000f


	//   ....[165]....
        /*06b8*/ 	.word	0x0500000f


	//   ....[166]....
        /*06bc*/ 	.word	0x0500000f


	//   ....[167]....
        /*06c0*/ 	.word	0x0500000f


	//   ....[168]....
        /*06c4*/ 	.word	0x0500000f


	//   ....[169]....
        /*06c8*/ 	.word	0x0500000f


	//   ....[170]....
        /*06cc*/ 	.word	0x0500000f


	//   ....[171]....
        /*06d0*/ 	.word	0x0500000f


	//   ....[172]....
        /*06d4*/ 	.word	0x0500000f


	//   ....[173]....
        /*06d8*/ 	.word	0x0500000f


	//   ....[174]....
        /*06dc*/ 	.word	0x0500000f


	//   ....[175]....
        /*06e0*/ 	.word	0x0500000f


	//   ....[176]....
        /*06e4*/ 	.word	0x0500000f


	//   ....[177]....
        /*06e8*/ 	.word	0x0500000f


	//   ....[178]....
        /*06ec*/ 	.word	0x0500000f


	//   ....[179]....
        /*06f0*/ 	.word	0x0500000f


	//   ....[180]....
        /*06f4*/ 	.word	0x0500000f


	//   ....[181]....
        /*06f8*/ 	.word	0x0500000f


	//   ....[182]....
        /*06fc*/ 	.word	0x0500000f


	//   ....[183]....
        /*0700*/ 	.word	0x0500000f


	//   ....[184]....
        /*0704*/ 	.word	0x0500000f


	//   ....[185]....
        /*0708*/ 	.word	0x0500000f


	//   ....[186]....
        /*070c*/ 	.word	0x0500000f


	//   ....[187]....
        /*0710*/ 	.word	0x0500000f


	//   ....[188]....
        /*0714*/ 	.word	0x0500000f


	//   ....[189]....
        /*0718*/ 	.word	0x0500000f


	//   ....[190]....
        /*071c*/ 	.word	0x0500000f


	//   ....[191]....
        /*0720*/ 	.word	0x0500000f


	//   ....[192]....
        /*0724*/ 	.word	0x0500000f


	//   ....[193]....
        /*0728*/ 	.word	0x0500000f


	//   ....[194]....
        /*072c*/ 	.word	0x0500000f


	//   ....[195]....
        /*0730*/ 	.word	0x0500000f


	//   ....[196]....
        /*0734*/ 	.word	0x0500000f


	//   ....[197]....
        /*0738*/ 	.word	0x0500000f


	//   ....[198]....
        /*073c*/ 	.word	0x0500000f


	//   ....[199]....
        /*0740*/ 	.word	0x0500000f


	//   ....[200]....
        /*0744*/ 	.word	0x0500000f


	//   ....[201]....
        /*0748*/ 	.word	0x0500000f


	//   ....[202]....
        /*074c*/ 	.word	0x0500000f


	//   ....[203]....
        /*0750*/ 	.word	0x0500000f


	//   ....[204]....
        /*0754*/ 	.word	0x0500000f


	//   ....[205]....
        /*0758*/ 	.word	0x0500000f


	//   ....[206]....
        /*075c*/ 	.word	0x0500000f


	//   ....[207]....
        /*0760*/ 	.word	0x0500000f


	//   ....[208]....
        /*0764*/ 	.word	0x0500000f


	//   ....[209]....
        /*0768*/ 	.word	0x0500000f


	//   ....[210]....
        /*076c*/ 	.word	0x0500000f


	//   ....[211]....
        /*0770*/ 	.word	0x0500000f


	//   ....[212]....
        /*0774*/ 	.word	0x0500000f


	//   ....[213]....
        /*0778*/ 	.word	0x0500000f


	//   ....[214]....
        /*077c*/ 	.word	0x0500000f


	//   ....[215]....
        /*0780*/ 	.word	0x0500000f


	//   ....[216]....
        /*0784*/ 	.word	0x0500000f


	//   ....[217]....
        /*0788*/ 	.word	0x0500000f


	//   ....[218]....
        /*078c*/ 	.word	0x0500000f


	//   ....[219]....
        /*0790*/ 	.word	0x0500000f


	//   ....[220]....
        /*0794*/ 	.word	0x0500000f


	//   ....[221]....
        /*0798*/ 	.word	0x0500000f


	//   ....[222]....
        /*079c*/ 	.word	0x0500000f


	//   ....[223]....
        /*07a0*/ 	.word	0x0500000f


	//   ....[224]....
        /*07a4*/ 	.word	0x0500000f


	//   ....[225]....
        /*07a8*/ 	.word	0x0500000f


	//   ....[226]....
        /*07ac*/ 	.word	0x0500000f


	//   ....[227]....
        /*07b0*/ 	.word	0x0500000f


	//   ....[228]....
        /*07b4*/ 	.word	0x0500000f


	//   ....[229]....
        /*07b8*/ 	.word	0x0500000f


	//   ....[230]....
        /*07bc*/ 	.word	0x0500000f


	//   ....[231]....
        /*07c0*/ 	.word	0x0500000f


	//   ....[232]....
        /*07c4*/ 	.word	0x0500000f


	//   ....[233]....
        /*07c8*/ 	.word	0x0500000f


	//   ....[234]....
        /*07cc*/ 	.word	0x0500000f


	//   ....[235]....
        /*07d0*/ 	.word	0x0500000f


	//   ....[236]....
        /*07d4*/ 	.word	0x0500000f


	//   ....[237]....
        /*07d8*/ 	.word	0x0500000f


	//   ....[238]....
        /*07dc*/ 	.word	0x0500000f


	//   ....[239]....
        /*07e0*/ 	.word	0x0500000f


	//   ....[240]....
        /*07e4*/ 	.word	0x0500000f


	//   ....[241]....
        /*07e8*/ 	.word	0x0500000f


	//   ....[242]....
        /*07ec*/ 	.word	0x0500000f


	//   ....[243]....
        /*07f0*/ 	.word	0x0500000f


	//   ....[244]....
        /*07f4*/ 	.word	0x0500000f


	//   ....[245]....
        /*07f8*/ 	.word	0x0500000f


	//   ....[246]....
        /*07fc*/ 	.word	0x0500000f


	//   ....[247]....
        /*0800*/ 	.word	0x0500000f


	//   ....[248]....
        /*0804*/ 	.word	0x0500000f


	//   ....[249]....
        /*0808*/ 	.word	0x0500000f


	//   ....[250]....
        /*080c*/ 	.word	0x0500000f


	//   ....[251]....
        /*0810*/ 	.word	0x0500000f


	//   ....[252]....
        /*0814*/ 	.word	0x0500000f


	//   ....[253]....
        /*0818*/ 	.word	0x0500000f


	//   ....[254]....
        /*081c*/ 	.word	0x0500000f


	//   ....[255]....
        /*0820*/ 	.word	0x0500000f


	//   ....[0]....
        /*0824*/ 	.word	0x0500000f


	//   ....[1]....
        /*0828*/ 	.word	0x0500000f


	//   ....[2]....
        /*082c*/ 	.word	0x0500000f


	//   ....[3]....
        /*0830*/ 	.word	0x0500000f


	//   ....[4]....
        /*0834*/ 	.word	0x0500000f


	//   ....[5]....
        /*0838*/ 	.word	0x0500000f


	//   ....[6]....
        /*083c*/ 	.word	0x0500000f


	//   ....[7]....
        /*0840*/ 	.word	0x0500000f


	//   ....[8]....
        /*0844*/ 	.word	0x0500000f


	//   ....[9]....
        /*0848*/ 	.word	0x0500000f


	//   ....[10]....
        /*084c*/ 	.word	0x0500000f


	//----- nvinfo : EIATTR_COOP_GROUP_INSTR_OFFSETS
	.align		4
.L_143:
        /*0850*/ 	.byte	0x04, 0x28
        /*0852*/ 	.short	(.L_145 - .L_144)


	//   ....[0]....
.L_144:
        /*0854*/ 	.word	0x00000060


	//   ....[1]....
        /*0858*/ 	.word	0x00000140


	//   ....[2]....
        /*085c*/ 	.word	0x00000190


	//   ....[3]....
        /*0860*/ 	.word	0x000003c0


	//   ....[4]....
        /*0864*/ 	.word	0x00000520


	//   ....[5]....
        /*0868*/ 	.word	0x00000640


	//   ....[6]....
        /*086c*/ 	.word	0x000007a0


	//   ....[7]....
        /*0870*/ 	.word	0x00003700


	//   ....[8]....
        /*0874*/ 	.word	0x00003710


	//   ....[9]....
        /*0878*/ 	.word	0x00004bb0


	//   ....[10]....
        /*087c*/ 	.word	0x00004bc0


	//   ....[11]....
        /*0880*/ 	.word	0x00006b30


	//   ....[12]....
        /*0884*/ 	.word	0x00006b40


	//   ....[13]....
        /*0888*/ 	.word	0x00008200


	//   ....[14]....
        /*088c*/ 	.word	0x00008210


	//   ....[15]....
        /*0890*/ 	.word	0x00009af0


	//   ....[16]....
        /*0894*/ 	.word	0x00009b00


	//   ....[17]....
        /*0898*/ 	.word	0x00009d90


	//   ....[18]....
        /*089c*/ 	.word	0x00009da0


	//   ....[19]....
        /*08a0*/ 	.word	0x0000a2c0


	//   ....[20]....
        /*08a4*/ 	.word	0x0000a2e0


	//   ....[21]....
        /*08a8*/ 	.word	0x0000a520


	//   ....[22]....
        /*08ac*/ 	.word	0x0000a540


	//   ....[23]....
        /*08b0*/ 	.word	0x0000acf0


	//   ....[24]....
        /*08b4*/ 	.word	0x0000b250


	//   ....[25]....
        /*08b8*/ 	.word	0x0000b260


	//   ....[26]....
        /*08bc*/ 	.word	0x0000b270


	//   ....[27]....
        /*08c0*/ 	.word	0x0000b280


	//   ....[28]....
        /*08c4*/ 	.word	0x0000dd80


	//   ....[29]....
        /*08c8*/ 	.word	0x0000dd90


	//   ....[30]....
        /*08cc*/ 	.word	0x0000dda0


	//   ....[31]....
        /*08d0*/ 	.word	0x0000ddb0


	//   ....[32]....
        /*08d4*/ 	.word	0x00012340


	//   ....[33]....
        /*08d8*/ 	.word	0x00012390


	//   ....[34]....
        /*08dc*/ 	.word	0x00012830


	//   ....[35]....
        /*08e0*/ 	.word	0x00012890


	//   ....[36]....
        /*08e4*/ 	.word	0x00015390


	//   ....[37]....
        /*08e8*/ 	.word	0x000153b0


	//   ....[38]....
        /*08ec*/ 	.word	0x000153d0


	//   ....[39]....
        /*08f0*/ 	.word	0x000153f0


	//   ....[40]....
        /*08f4*/ 	.word	0x00016780


	//   ....[41]....
        /*08f8*/ 	.word	0x00016980


	//   ....[42]....
        /*08fc*/ 	.word	0x00016a40


	//   ....[43]....
        /*0900*/ 	.word	0x00016a60


	//   ....[44]....
        /*0904*/ 	.word	0x00018050


	//   ....[45]....
        /*0908*/ 	.word	0x000180d0


	//   ....[46]....
        /*090c*/ 	.word	0x000182b0


	//   ....[47]....
        /*0910*/ 	.word	0x000182f0


	//   ....[48]....
        /*0914*/ 	.word	0x00018870


	//   ....[49]....
        /*0918*/ 	.word	0x000188c0


	//   ....[50]....
        /*091c*/ 	.word	0x000189d0


	//   ....[51]....
        /*0920*/ 	.word	0x000189f0


	//   ....[52]....
        /*0924*/ 	.word	0x00018af0


	//   ....[53]....
        /*0928*/ 	.word	0x00018b10


	//   ....[54]....
        /*092c*/ 	.word	0x00018c20


	//   ....[55]....
        /*0930*/ 	.word	0x00018c40


	//   ....[56]....
        /*0934*/ 	.word	0x00019560


	//   ....[57]....
        /*0938*/ 	.word	0x00019570


	//   ....[58]....
        /*093c*/ 	.word	0x00019670


	//   ....[59]....
        /*0940*/ 	.word	0x00019690


	//   ....[60]....
        /*0944*/ 	.word	0x00019790


	//   ....[61]....
        /*0948*/ 	.word	0x000197b0


	//   ....[62]....
        /*094c*/ 	.word	0x000198c0


	//   ....[63]....
        /*0950*/ 	.word	0x000198e0


	//   ....[64]....
        /*0954*/ 	.word	0x00019a70


	//   ....[65]....
        /*0958*/ 	.word	0x00019c40


	//   ....[66]....
        /*095c*/ 	.word	0x00019c70


	//   ....[67]....
        /*0960*/ 	.word	0x00019ca0


	//   ....[68]....
        /*0964*/ 	.word	0x00019cd0


	//   ....[69]....
        /*0968*/ 	.word	0x00019d00


	//   ....[70]....
        /*096c*/ 	.word	0x00019d30


	//   ....[71]....
        /*0970*/ 	.word	0x00019ea0


	//   ....[72]....
        /*0974*/ 	.word	0x00019ed0


	//   ....[73]....
        /*0978*/ 	.word	0x00019f00


	//   ....[74]....
        /*097c*/ 	.word	0x00019f30


	//   ....[75]....
        /*0980*/ 	.word	0x00019f60


	//   ....[76]....
        /*0984*/ 	.word	0x00019f90


	//   ....[77]....
        /*0988*/ 	.word	0x0001a020


	//   ....[78]....
        /*098c*/ 	.word	0x0001a050


	//   ....[79]....
        /*0990*/ 	.word	0x0001a0d0


	//   ....[80]....
        /*0994*/ 	.word	0x0001abd0


	//   ....[81]....
        /*0998*/ 	.word	0x0001cc40


	//   ....[82]....
        /*099c*/ 	.word	0x0001cc60


	//   ....[83]....
        /*09a0*/ 	.word	0x0001cd10


	//   ....[84]....
        /*09a4*/ 	.word	0x0001cd30


	//   ....[85]....
        /*09a8*/ 	.word	0x0001cdd0


	//   ....[86]....
        /*09ac*/ 	.word	0x0001cdf0


	//   ....[87]....
        /*09b0*/ 	.word	0x0001ce90


	//   ....[88]....
        /*09b4*/ 	.word	0x0001ceb0


	//   ....[89]....
        /*09b8*/ 	.word	0x0001cf50


	//   ....[90]....
        /*09bc*/ 	.word	0x0001cf70


	//   ....[91]....
        /*09c0*/ 	.word	0x0001cf80


	//   ....[92]....
        /*09c4*/ 	.word	0x0001d010


	//   ....[93]....
        /*09c8*/ 	.word	0x0001d770


	//   ....[94]....
        /*09cc*/ 	.word	0x0001d7a0


	//   ....[95]....
        /*09d0*/ 	.word	0x0001d800


	//   ....[96]....
        /*09d4*/ 	.word	0x0001d850


	//   ....[97]....
        /*09d8*/ 	.word	0x0001d890


	//   ....[98]....
        /*09dc*/ 	.word	0x0001d900


	//   ....[99]....
        /*09e0*/ 	.word	0x0001d940


	//   ....[100]....
        /*09e4*/ 	.word	0x0001d9b0


	//   ....[101]....
        /*09e8*/ 	.word	0x0001d9f0


	//   ....[102]....
        /*09ec*/ 	.word	0x0001da60


	//   ....[103]....
        /*09f0*/ 	.word	0x0001daa0


	//   ....[104]....
        /*09f4*/ 	.word	0x0001db10


	//   ....[105]....
        /*09f8*/ 	.word	0x0001db50


	//   ....[106]....
        /*09fc*/ 	.word	0x0001dbc0


	//   ....[107]....
        /*0a00*/ 	.word	0x0001dbe0


	//   ....[108]....
        /*0a04*/ 	.word	0x0001dc10


	//   ....[109]....
        /*0a08*/ 	.word	0x0001e430


	//   ....[110]....
        /*0a0c*/ 	.word	0x0001e440


	//   ....[111]....
        /*0a10*/ 	.word	0x0001e470


	//   ....[112]....
        /*0a14*/ 	.word	0x0001e4c0


	//   ....[113]....
        /*0a18*/ 	.word	0x0001e4d0


	//   ....[114]....
        /*0a1c*/ 	.word	0x0001e530


	//   ....[115]....
        /*0a20*/ 	.word	0x0001e560


	//   ....[116]....
        /*0a24*/ 	.word	0x0001e5a0


	//   ....[117]....
        /*0a28*/ 	.word	0x0001e5d0


	//   ....[118]....
        /*0a2c*/ 	.word	0x0001e610


	//   ....[119]....
        /*0a30*/ 	.word	0x0001e640


	//   ....[120]....
        /*0a34*/ 	.word	0x0001e680


	//   ....[121]....
        /*0a38*/ 	.word	0x0001e920


	//   ....[122]....
        /*0a3c*/ 	.word	0x0001e940


	//   ....[123]....
        /*0a40*/ 	.word	0x0001e950


	//   ....[124]....
        /*0a44*/ 	.word	0x0001e9e0


	//   ....[125]....
        /*0a48*/ 	.word	0x0001e9f0


	//   ....[126]....
        /*0a4c*/ 	.word	0x0001ea80


	//   ....[127]....
        /*0a50*/ 	.word	0x0001ea90


	//   ....[128]....
        /*0a54*/ 	.word	0x0001eb20


	//   ....[129]....
        /*0a58*/ 	.word	0x0001eb30


	//   ....[130]....
        /*0a5c*/ 	.word	0x0001ebc0


	//   ....[131]....
        /*0a60*/ 	.word	0x0001ebd0


	//   ....[132]....
        /*0a64*/ 	.word	0x0001ebe0


	//   ....[133]....
        /*0a68*/ 	.word	0x0001f1e0


	//   ....[134]....
        /*0a6c*/ 	.word	0x0001f220


	//   ....[135]....
        /*0a70*/ 	.word	0x0001f250


	//   ....[136]....
        /*0a74*/ 	.word	0x0001f290


	//   ....[137]....
        /*0a78*/ 	.word	0x0001f320


	//   ....[138]....
        /*0a7c*/ 	.word	0x0001f340


	//   ....[139]....
        /*0a80*/ 	.word	0x0001f3c0


	//   ....[140]....
        /*0a84*/ 	.word	0x0001f3f0


	//   ....[141]....
        /*0a88*/ 	.word	0x0001f460


	//   ....[142]....
        /*0a8c*/ 	.word	0x0001f480


	//   ....[143]....
        /*0a90*/ 	.word	0x0001f4c0


	//   ....[144]....
        /*0a94*/ 	.word	0x0001f510


	//   ....[145]....
        /*0a98*/ 	.word	0x0001f900


	//   ....[146]....
        /*0a9c*/ 	.word	0x0001f960


	//   ....[147]....
        /*0aa0*/ 	.word	0x0001f990


	//   ....[148]....
        /*0aa4*/ 	.word	0x0001f9a0


	//   ....[149]....
        /*0aa8*/ 	.word	0x0001f9d0


	//   ....[150]....
        /*0aac*/ 	.word	0x0001fa00


	//   ....[151]....
        /*0ab0*/ 	.word	0x0001fa30


	//   ....[152]....
        /*0ab4*/ 	.word	0x0001fa60


	//   ....[153]....
        /*0ab8*/ 	.word	0x0001fbe0


	//   ....[154]....
        /*0abc*/ 	.word	0x0001fc10


	//   ....[155]....
        /*0ac0*/ 	.word	0x0001fc40


	//   ....[156]....
        /*0ac4*/ 	.word	0x0001fc70


	//   ....[157]....
        /*0ac8*/ 	.word	0x0001fca0


	//   ....[158]....
        /*0acc*/ 	.word	0x0001fcd0


	//   ....[159]....
        /*0ad0*/ 	.word	0x0001fd90


	//   ....[160]....
        /*0ad4*/ 	.word	0x0001fdb0


	//   ....[161]....
        /*0ad8*/ 	.word	0x0001fe20


	//   ....[162]....
        /*0adc*/ 	.word	0x00020290


	//   ....[163]....
        /*0ae0*/ 	.word	0x000205b0


	//   ....[164]....
        /*0ae4*/ 	.word	0x00020640


	//   ....[165]....
        /*0ae8*/ 	.word	0x000206e0


	//   ....[166]....
        /*0aec*/ 	.word	0x00020770


	//   ....[167]....
        /*0af0*/ 	.word	0x00020860


	//   ....[168]....
        /*0af4*/ 	.word	0x000208f0


	//   ....[169]....
        /*0af8*/ 	.word	0x00020990


	//   ....[170]....
        /*0afc*/ 	.word	0x00020a20


	//   ....[171]....
        /*0b00*/ 	.word	0x00020b10


	//   ....[172]....
        /*0b04*/ 	.word	0x00020ba0


	//   ....[173]....
        /*0b08*/ 	.word	0x00020c40


	//   ....[174]....
        /*0b0c*/ 	.word	0x00020cd0


	//   ....[175]....
        /*0b10*/ 	.word	0x00020dc0


	//   ....[176]....
        /*0b14*/ 	.word	0x00020e50


	//   ....[177]....
        /*0b18*/ 	.word	0x00020ea0


	//   ....[178]....
        /*0b1c*/ 	.word	0x00020ef0


	//   ....[179]....
        /*0b20*/ 	.word	0x00020fd0


	//   ....[180]....
        /*0b24*/ 	.word	0x00021060


	//   ....[181]....
        /*0b28*/ 	.word	0x000210b0


	//   ....[182]....
        /*0b2c*/ 	.word	0x00021100


	//   ....[183]....
        /*0b30*/ 	.word	0x00021360


	//   ....[184]....
        /*0b34*/ 	.word	0x00021640


	//   ....[185]....
        /*0b38*/ 	.word	0x00021730


	//   ....[186]....
        /*0b3c*/ 	.word	0x000217d0


	//   ....[187]....
        /*0b40*/ 	.word	0x00021830


	//   ....[188]....
        /*0b44*/ 	.word	0x00021940


	//   ....[189]....
        /*0b48*/ 	.word	0x000219b0


	//   ....[190]....
        /*0b4c*/ 	.word	0x00021ac0


	//   ....[191]....
        /*0b50*/ 	.word	0x00021b30


	//   ....[192]....
        /*0b54*/ 	.word	0x00021c40


	//   ....[193]....
        /*0b58*/ 	.word	0x00021cb0


	//   ....[194]....
        /*0b5c*/ 	.word	0x00021dc0


	//   ....[195]....
        /*0b60*/ 	.word	0x00021e30


	//   ....[196]....
        /*0b64*/ 	.word	0x00021f10


	//   ....[197]....
        /*0b68*/ 	.word	0x00022010


	//   ....[198]....
        /*0b6c*/ 	.word	0x00022080


	//   ....[199]....
        /*0b70*/ 	.word	0x00022100


	//   ....[200]....
        /*0b74*/ 	.word	0x000221c0


	//   ....[201]....
        /*0b78*/ 	.word	0x00022240


	//   ....[202]....
        /*0b7c*/ 	.word	0x00022320


	//   ....[203]....
        /*0b80*/ 	.word	0x000223a0


	//   ....[204]....
        /*0b84*/ 	.word	0x00022480


	//   ....[205]....
        /*0b88*/ 	.word	0x00022500


	//   ....[206]....
        /*0b8c*/ 	.word	0x000225e0


	//   ....[207]....
        /*0b90*/ 	.word	0x00022660


	//   ....[208]....
        /*0b94*/ 	.word	0x00022740


	//   ....[209]....
        /*0b98*/ 	.word	0x000227c0


	//   ....[210]....
        /*0b9c*/ 	.word	0x000228a0


	//   ....[211]....
        /*0ba0*/ 	.word	0x00022920


	//   ....[212]....
        /*0ba4*/ 	.word	0x000229e0


	//   ....[213]....
        /*0ba8*/ 	.word	0x00022b10


	//   ....[214]....
        /*0bac*/ 	.word	0x00022bd0


	//   ....[215]....
        /*0bb0*/ 	.word	0x00022c40


	//   ....[216]....
        /*0bb4*/ 	.word	0x00022d50


	//   ....[217]....
        /*0bb8*/ 	.word	0x00022db0


	//   ....[218]....
        /*0bbc*/ 	.word	0x00022e80


	//   ....[219]....
        /*0bc0*/ 	.word	0x00022ee0


	//   ....[220]....
        /*0bc4*/ 	.word	0x00022fb0


	//   ....[221]....
        /*0bc8*/ 	.word	0x00023010


	//   ....[222]....
        /*0bcc*/ 	.word	0x000230e0


	//   ....[223]....
        /*0bd0*/ 	.word	0x000231d0


	//   ....[224]....
        /*0bd4*/ 	.word	0x00023260


	//   ....[225]....
        /*0bd8*/ 	.word	0x00023350


	//   ....[226]....
        /*0bdc*/ 	.word	0x000233f0


	//   ....[227]....
        /*0be0*/ 	.word	0x00023450


	//   ....[228]....
        /*0be4*/ 	.word	0x00023550


	//   ....[229]....
        /*0be8*/ 	.word	0x000235b0


	//   ....[230]....
        /*0bec*/ 	.word	0x000236b0


	//   ....[231]....
        /*0bf0*/ 	.word	0x00023710


	//   ....[232]....
        /*0bf4*/ 	.word	0x00023810


	//   ....[233]....
        /*0bf8*/ 	.word	0x00023870


	//   ....[234]....
        /*0bfc*/ 	.word	0x00023970


	//   ....[235]....
        /*0c00*/ 	.word	0x000239d0


	//   ....[236]....
        /*0c04*/ 	.word	0x00023aa0


	//   ....[237]....
        /*0c08*/ 	.word	0x00023be0


	//   ....[238]....
        /*0c0c*/ 	.word	0x00023c90


	//   ....[239]....
        /*0c10*/ 	.word	0x00023d60


	//   ....[240]....
        /*0c14*/ 	.word	0x00023e30


	//   ....[241]....
        /*0c18*/ 	.word	0x00023e90


	//   ....[242]....
        /*0c1c*/ 	.word	0x00023f80


	//   ....[243]....
        /*0c20*/ 	.word	0x00023fe0


	//   ....[244]....
        /*0c24*/ 	.word	0x000240d0


	//   ....[245]....
        /*0c28*/ 	.word	0x00024130


	//   ....[246]....
        /*0c2c*/ 	.word	0x00024220


	//   ....[247]....
        /*0c30*/ 	.word	0x00024280


	//   ....[248]....
        /*0c34*/ 	.word	0x00024360


	//   ....[249]....
        /*0c38*/ 	.word	0x000243f0


	//   ....[250]....
        /*0c3c*/ 	.word	0x00024490


	//   ....[251]....
        /*0c40*/ 	.word	0x000245b0


	//   ....[252]....
        /*0c44*/ 	.word	0x00024620


	//   ....[253]....
        /*0c48*/ 	.word	0x00024690


	//   ....[254]....
        /*0c4c*/ 	.word	0x00024700


	//   ....[255]....
        /*0c50*/ 	.word	0x00024770


	//   ....[0]....
        /*0c54*/ 	.word	0x000247f0


	//   ....[1]....
        /*0c58*/ 	.word	0x00024880


	//   ....[2]....
        /*0c5c*/ 	.word	0x00024910


	//   ....[3]....
        /*0c60*/ 	.word	0x00024980


	//   ....[4]....
        /*0c64*/ 	.word	0x000249f0


	//   ....[5]....
        /*0c68*/ 	.word	0x00024a60


	//   ....[6]....
        /*0c6c*/ 	.word	0x00024ae0


	//   ....[7]....
        /*0c70*/ 	.word	0x00024b50


	//   ....[8]....
        /*0c74*/ 	.word	0x00024bf0


	//   ....[9]....
        /*0c78*/ 	.word	0x00024c80


	//   ....[10]....
        /*0c7c*/ 	.word	0x00024da0


	//----- nvinfo : EIATTR_REG_RECONFIG
	.align		4
.L_145:
        /*0c80*/ 	.byte	0x01, 0x54
	.zero		2


	//----- nvinfo : EIATTR_SYSCALL_OFFSETS
	.align		4
        /*0c84*/ 	.byte	0x04, 0x46
        /*0c86*/ 	.short	(.L_147 - .L_146)


	//   ....[0]....
.L_146:
        /*0c88*/ 	.word	0x00001b00


	//   ....[1]....
        /*0c8c*/ 	.word	0x00001c50


	//   ....[2]....
        /*0c90*/ 	.word	0x0000ae60


	//   ....[3]....
        /*0c94*/ 	.word	0x0000b1d0


	//   ....[4]....
        /*0c98*/ 	.word	0x0001c220


	//   ....[5]....
        /*0c9c*/ 	.word	0x0001c370


	//   ....[6]....
        /*0ca0*/ 	.word	0x0001c460


	//   ....[7]....
        /*0ca4*/ 	.word	0x0001d3d0


	//----- nvinfo : EIATTR_MBARRIER_INSTR_OFFSETS
	.align		4
.L_147:
        /*0ca8*/ 	.byte	0x04, 0x39
        /*0caa*/ 	.short	(.L_149 - .L_148)


	//   ....[0]....
.L_148:
        /*0cac*/ 	.word	0x00000270
        /*0cb0*/ 	.word	0x000000ff
        /*0cb4*/ 	.word	0x00030800
        /*0cb8*/ 	.short	0x0100
        /*0cba*/ 	.byte	0x08
	.zero		1


	//   ....[1]....
        /*0cbc*/ 	.word	0x00000280
        /*0cc0*/ 	.word	0x000000ff
        /*0cc4*/ 	.word	0x00030820
        /*0cc8*/ 	.short	0x0100
        /*0cca*/ 	.byte	0x08
	.zero		1


	//   ....[2]....
        /*0ccc*/ 	.word	0x00000370
        /*0cd0*/ 	.word	0x000000ff
        /*0cd4*/ 	.word	0x00030830
        /*0cd8*/ 	.short	0x0100
        /*0cda*/ 	.byte	0x08
	.zero		1


	//   ....[3]....
        /*0cdc*/ 	.word	0x00000380
        /*0ce0*/ 	.word	0x000000ff
        /*0ce4*/ 	.word	0x00030840
        /*0ce8*/ 	.short	0x0100
        /*0cea*/ 	.byte	0x08
	.zero		1


	//   ....[4]....
        /*0cec*/ 	.word	0x00000390
        /*0cf0*/ 	.word	0x000000ff
        /*0cf4*/ 	.word	0x00030838
        /*0cf8*/ 	.short	0x0100
        /*0cfa*/ 	.byte	0x08
	.zero		1


	//   ....[5]....
        /*0cfc*/ 	.word	0x000003a0
        /*0d00*/ 	.word	0x000000ff
        /*0d04*/ 	.word	0x00030848
        /*0d08*/ 	.short	0x0100
        /*0d0a*/ 	.byte	0x08
	.zero		1


	//   ....[6]....
        /*0d0c*/ 	.word	0x000004d0
        /*0d10*/ 	.word	0x000000ff
        /*0d14*/ 	.word	0x00030850
        /*0d18*/ 	.short	0x0100
        /*0d1a*/ 	.byte	0x08
	.zero		1


	//   ....[7]....
        /*0d1c*/ 	.word	0x000004e0
        /*0d20*/ 	.word	0x000000ff
        /*0d24*/ 	.word	0x00030860
        /*0d28*/ 	.short	0x0100
        /*0d2a*/ 	.byte	0x08
	.zero		1


	//   ....[8]....
        /*0d2c*/ 	.word	0x000004f0
        /*0d30*/ 	.word	0x000000ff
        /*0d34*/ 	.word	0x00030858
        /*0d38*/ 	.short	0x0100
        /*0d3a*/ 	.byte	0x08
	.zero		1


	//   ....[9]....
        /*0d3c*/ 	.word	0x00000500
        /*0d40*/ 	.word	0x000000ff
        /*0d44*/ 	.word	0x00030868
        /*0d48*/ 	.short	0x0100
        /*0d4a*/ 	.byte	0x08
	.zero		1


	//   ....[10]....
        /*0d4c*/ 	.word	0x000005f0
        /*0d50*/ 	.word	0x000000ff
        /*0d54*/ 	.word	0x00030870
        /*0d58*/ 	.short	0x0100
        /*0d5a*/ 	.byte	0x06
	.zero		1


	//   ....[11]....
        /*0d5c*/ 	.word	0x00000600
        /*0d60*/ 	.word	0x000000ff
        /*0d64*/ 	.word	0x00030880
        /*0d68*/ 	.short	0x0100
        /*0d6a*/ 	.byte	0x06
	.zero		1


	//   ....[12]....
        /*0d6c*/ 	.word	0x00000610
        /*0d70*/ 	.word	0x000000ff
        /*0d74*/ 	.word	0x00030878
        /*0d78*/ 	.short	0x0100
        /*0d7a*/ 	.byte	0x06
	.zero		1


	//   ....[13]....
        /*0d7c*/ 	.word	0x00000620
        /*0d80*/ 	.word	0x000000ff
        /*0d84*/ 	.word	0x00030888
        /*0d88*/ 	.short	0x0100
        /*0d8a*/ 	.byte	0x06
	.zero		1


	//   ....[14]....
        /*0d8c*/ 	.word	0x00000750
        /*0d90*/ 	.word	0x000000ff
        /*0d94*/ 	.word	0x00030890
        /*0d98*/ 	.short	0x0100
        /*0d9a*/ 	.byte	0x08
	.zero		1


	//   ....[15]....
        /*0d9c*/ 	.word	0x00000760
        /*0da0*/ 	.word	0x000000ff
        /*0da4*/ 	.word	0x000308a0
        /*0da8*/ 	.short	0x0100
        /*0daa*/ 	.byte	0x08
	.zero		1


	//   ....[16]....
        /*0dac*/ 	.word	0x00000770
        /*0db0*/ 	.word	0x000000ff
        /*0db4*/ 	.word	0x00030898
        /*0db8*/ 	.short	0x0100
        /*0dba*/ 	.byte	0x08
	.zero		1


	//   ....[17]....
        /*0dbc*/ 	.word	0x00000780
        /*0dc0*/ 	.word	0x000000ff
        /*0dc4*/ 	.word	0x000308a8
        /*0dc8*/ 	.short	0x0100
        /*0dca*/ 	.byte	0x08
	.zero		1


	//   ....[18]....
        /*0dcc*/ 	.word	0x000008b0
        /*0dd0*/ 	.word	0x000000ff
        /*0dd4*/ 	.word	0x000308b0
        /*0dd8*/ 	.short	0x0100
        /*0dda*/ 	.byte	0x08
	.zero		1


	//   ....[19]....
        /*0ddc*/ 	.word	0x000008c0
        /*0de0*/ 	.word	0x000000ff
        /*0de4*/ 	.word	0x000308c0
        /*0de8*/ 	.short	0x0100
        /*0dea*/ 	.byte	0x08
	.zero		1


	//   ....[20]....
        /*0dec*/ 	.word	0x000008d0
        /*0df0*/ 	.word	0x000000ff
        /*0df4*/ 	.word	0x000308b8
        /*0df8*/ 	.short	0x0100
        /*0dfa*/ 	.byte	0x08
	.zero		1


	//   ....[21]....
        /*0dfc*/ 	.word	0x000008e0
        /*0e00*/ 	.word	0x000000ff
        /*0e04*/ 	.word	0x000308c8
        /*0e08*/ 	.short	0x0100
        /*0e0a*/ 	.byte	0x08
	.zero		1


	//   ....[22]....
        /*0e0c*/ 	.word	0x000036b0
        /*0e10*/ 	.word	0x00000057
        /*0e14*/ 	.word	0x00030890
        /*0e18*/ 	.short	0x010a
        /*0e1a*/ 	.byte	0x3f
	.zero		1


	//   ....[23]....
        /*0e1c*/ 	.word	0x00006ad0
        /*0e20*/ 	.word	0x00000057
        /*0e24*/ 	.word	0x00030890
        /*0e28*/ 	.short	0x010a
        /*0e2a*/ 	.byte	0x3f
	.zero		1


	//   ....[24]....
        /*0e2c*/ 	.word	0x00009930
        /*0e30*/ 	.word	0x00000057
        /*0e34*/ 	.word	0x00030890
        /*0e38*/ 	.short	0x010a
        /*0e3a*/ 	.byte	0x3f
	.zero		1


	//   ....[25]....
        /*0e3c*/ 	.word	0x0000a0f0
        /*0e40*/ 	.word	0x0000000b
        /*0e44*/ 	.word	0x00000000
        /*0e48*/ 	.short	0x0101
        /*0e4a*/ 	.byte	0x3f
	.zero		1


	//   ....[26]....
        /*0e4c*/ 	.word	0x0000a130
        /*0e50*/ 	.word	0x00000057
        /*0e54*/ 	.word	0x000308b0
        /*0e58*/ 	.short	0x010a
        /*0e5a*/ 	.byte	0x3f
	.zero		1


	//   ....[27]....
        /*0e5c*/ 	.word	0x0000a830
        /*0e60*/ 	.word	0x00000057
        /*0e64*/ 	.word	0x00000000
        /*0e68*/ 	.short	0x0101
        /*0e6a*/ 	.byte	0x3f
	.zero		1


	//   ....[28]....
        /*0e6c*/ 	.word	0x0000aef0
        /*0e70*/ 	.word	0x00000002
        /*0e74*/ 	.word	0x00030800
        /*0e78*/ 	.short	0x010a
        /*0e7a*/ 	.byte	0x3f
	.zero		1


	//   ....[29]....
        /*0e7c*/ 	.word	0x0000af40
        /*0e80*/ 	.word	0x00000002
        /*0e84*/ 	.word	0x00030800
        /*0e88*/ 	.short	0x010a
        /*0e8a*/ 	.byte	0x3f
	.zero		1


	//   ....[30]....
        /*0e8c*/ 	.word	0x0000bd50
        /*0e90*/ 	.word	0x00000002
        /*0e94*/ 	.word	0x00030800
        /*0e98*/ 	.short	0x010a
        /*0e9a*/ 	.byte	0x3f
	.zero		1


	//   ....[31]....
        /*0e9c*/ 	.word	0x0000e600
        /*0ea0*/ 	.word	0x00000002
        /*0ea4*/ 	.word	0x00030800
        /*0ea8*/ 	.short	0x010a
        /*0eaa*/ 	.byte	0x3f
	.zero		1


	//   ....[32]....
        /*0eac*/ 	.word	0x00010ab0
        /*0eb0*/ 	.word	0x00000003
        /*0eb4*/ 	.word	0x00030830
        /*0eb8*/ 	.short	0x010a
        /*0eba*/ 	.byte	0x3f
	.zero		1


	//   ....[33]....
        /*0ebc*/ 	.word	0x00010b00
        /*0ec0*/ 	.word	0x00000003
        /*0ec4*/ 	.word	0x00030830
        /*0ec8*/ 	.short	0x010a
        /*0eca*/ 	.byte	0x3f
	.zero		1


	//   ....[34]....
        /*0ecc*/ 	.word	0x00011840
        /*0ed0*/ 	.word	0x00000003
        /*0ed4*/ 	.word	0x00000000
        /*0ed8*/ 	.short	0x0101
        /*0eda*/ 	.byte	0x3f
	.zero		1


	//   ....[35]....
        /*0edc*/ 	.word	0x000137d0
        /*0ee0*/ 	.word	0x0000000b
        /*0ee4*/ 	.word	0x00030830
        /*0ee8*/ 	.short	0x010a
        /*0eea*/ 	.byte	0x3f
	.zero		1


	//   ....[36]....
        /*0eec*/ 	.word	0x00013850
        /*0ef0*/ 	.word	0x0000000b
        /*0ef4*/ 	.word	0x00030830
        /*0ef8*/ 	.short	0x010a
        /*0efa*/ 	.byte	0x3f
	.zero		1


	//   ....[37]....
        /*0efc*/ 	.word	0x00014720
        /*0f00*/ 	.word	0x0000000d
        /*0f04*/ 	.word	0x00030850
        /*0f08*/ 	.short	0x010a
        /*0f0a*/ 	.byte	0x3f
	.zero		1


	//   ....[38]....
        /*0f0c*/ 	.word	0x00014770
        /*0f10*/ 	.word	0x0000000d
        /*0f14*/ 	.word	0x00030850
        /*0f18*/ 	.short	0x010a
        /*0f1a*/ 	.byte	0x3f
	.zero		1


	//   ....[39]....
        /*0f1c*/ 	.word	0x00015610
        /*0f20*/ 	.word	0x0000007c
        /*0f24*/ 	.word	0x00000000
        /*0f28*/ 	.short	0x0101
        /*0f2a*/ 	.byte	0x3f
	.zero		1


	//   ....[40]....
        /*0f2c*/ 	.word	0x00015e70
        /*0f30*/ 	.word	0x0000000d
        /*0f34*/ 	.word	0x00000000
        /*0f38*/ 	.short	0x0101
        /*0f3a*/ 	.byte	0x3f
	.zero		1


	//   ....[41]....
        /*0f3c*/ 	.word	0x00016680
        /*0f40*/ 	.word	0x00000008
        /*0f44*/ 	.word	0x00030850
        /*0f48*/ 	.short	0x010a
        /*0f4a*/ 	.byte	0x3f
	.zero		1


	//   ....[42]....
        /*0f4c*/ 	.word	0x00016720
        /*0f50*/ 	.word	0x00000008
        /*0f54*/ 	.word	0x00030850
        /*0f58*/ 	.short	0x010a
        /*0f5a*/ 	.byte	0x3f
	.zero		1


	//   ....[43]....
        /*0f5c*/ 	.word	0x00016c20
        /*0f60*/ 	.word	0x00000005
        /*0f64*/ 	.word	0x00000000
        /*0f68*/ 	.short	0x0101
        /*0f6a*/ 	.byte	0x3f
	.zero		1


	//   ....[44]....
        /*0f6c*/ 	.word	0x00018880
        /*0f70*/ 	.word	0x00000000
        /*0f74*/ 	.word	0x00000000
        /*0f78*/ 	.short	0x0101
        /*0f7a*/ 	.byte	0x3f
	.zero		1


	//   ....[45]....
        /*0f7c*/ 	.word	0x0001acb0
        /*0f80*/ 	.word	0x00000016
        /*0f84*/ 	.word	0x00030820
        /*0f88*/ 	.short	0x010a
        /*0f8a*/ 	.byte	0x3f
	.zero		1


	//   ....[46]....
        /*0f8c*/ 	.word	0x0001ad40
        /*0f90*/ 	.word	0x00000009
        /*0f94*/ 	.word	0x000308a0
        /*0f98*/ 	.short	0x010a
        /*0f9a*/ 	.byte	0x3f
	.zero		1


	//   ....[47]....
        /*0f9c*/ 	.word	0x0001b190
        /*0fa0*/ 	.word	0x00000009
        /*0fa4*/ 	.word	0x000308c0
        /*0fa8*/ 	.short	0x010a
        /*0faa*/ 	.byte	0x3f
	.zero		1


	//   ....[48]....
        /*0fac*/ 	.word	0x0001b6a0
        /*0fb0*/ 	.word	0x00000008
        /*0fb4*/ 	.word	0x000308a0
        /*0fb8*/ 	.short	0x010a
        /*0fba*/ 	.byte	0x3f
	.zero		1


	//   ....[49]....
        /*0fbc*/ 	.word	0x0001bae0
        /*0fc0*/ 	.word	0x00000008
        /*0fc4*/ 	.word	0x000308c0
        /*0fc8*/ 	.short	0x010a
        /*0fca*/ 	.byte	0x3f
	.zero		1


	//   ....[50]....
        /*0fcc*/ 	.word	0x0001ca10
        /*0fd0*/ 	.word	0x00000007
        /*0fd4*/ 	.word	0x00030840
        /*0fd8*/ 	.short	0x010a
        /*0fda*/ 	.byte	0x3f
	.zero		1


	//   ....[51]....
        /*0fdc*/ 	.word	0x0001d0d0
        /*0fe0*/ 	.word	0x00000007
        /*0fe4*/ 	.word	0x00030830
        /*0fe8*/ 	.short	0x0107
        /*0fea*/ 	.byte	0x3f
	.zero		1


	//   ....[52]....
        /*0fec*/ 	.word	0x0001d1a0
        /*0ff0*/ 	.word	0x00000007
        /*0ff4*/ 	.word	0x00030830
        /*0ff8*/ 	.short	0x0101
        /*0ffa*/ 	.byte	0x3f
	.zero		1


	//   ....[53]....
        /*0ffc*/ 	.word	0x0001dd30
        /*1000*/ 	.word	0x00000016
        /*1004*/ 	.word	0x00030800
        /*1008*/ 	.short	0x0107
        /*100a*/ 	.byte	0x3f
	.zero		1


	//   ....[54]....
        /*100c*/ 	.word	0x0001de30
        /*1010*/ 	.word	0x00000016
        /*1014*/ 	.word	0x00030800
        /*1018*/ 	.short	0x0101
        /*101a*/ 	.byte	0x3f
	.zero		1


	//   ....[55]....
        /*101c*/ 	.word	0x0001de50
        /*1020*/ 	.word	0x00000016
        /*1024*/ 	.word	0x00030820
        /*1028*/ 	.short	0x010a
        /*102a*/ 	.byte	0x3f
	.zero		1


	//   ....[56]....
        /*102c*/ 	.word	0x0001e230
        /*1030*/ 	.word	0x00000007
        /*1034*/ 	.word	0x00030840
        /*1038*/ 	.short	0x010a
        /*103a*/ 	.byte	0x3f
	.zero		1


	//   ....[57]....
        /*103c*/ 	.word	0x0001e740
        /*1040*/ 	.word	0x00000007
        /*1044*/ 	.word	0x00030830
        /*1048*/ 	.short	0x0107
        /*104a*/ 	.byte	0x3f
	.zero		1


	//   ....[58]....
        /*104c*/ 	.word	0x0001e800
        /*1050*/ 	.word	0x00000007
        /*1054*/ 	.word	0x00030830
        /*1058*/ 	.short	0x0101
        /*105a*/ 	.byte	0x3f
	.zero		1


	//   ....[59]....
        /*105c*/ 	.word	0x0001e860
        /*1060*/ 	.word	0x00000006
        /*1064*/ 	.word	0x00030860
        /*1068*/ 	.short	0x010a
        /*106a*/ 	.byte	0x3f
	.zero		1


	//   ....[60]....
        /*106c*/ 	.word	0x0001edc0
        /*1070*/ 	.word	0x00000006
        /*1074*/ 	.word	0x00030850
        /*1078*/ 	.short	0x0107
        /*107a*/ 	.byte	0x3f
	.zero		1


	//   ....[61]....
        /*107c*/ 	.word	0x0001ef20
        /*1080*/ 	.word	0x00000006
        /*1084*/ 	.word	0x00030850
        /*1088*/ 	.short	0x0101
        /*108a*/ 	.byte	0x3f
	.zero		1


	//   ....[62]....
        /*108c*/ 	.word	0x0001f130
        /*1090*/ 	.word	0x00000000
        /*1094*/ 	.word	0x00030860
        /*1098*/ 	.short	0x010a
        /*109a*/ 	.byte	0x3f
	.zero		1


	//   ....[63]....
        /*109c*/ 	.word	0x0001f640
        /*10a0*/ 	.word	0x00000000
        /*10a4*/ 	.word	0x00030850
        /*10a8*/ 	.short	0x0107
        /*10aa*/ 	.byte	0x3f
	.zero		1


	//   ....[64]....
        /*10ac*/ 	.word	0x0001f700
        /*10b0*/ 	.word	0x00000000
        /*10b4*/ 	.word	0x00030850
        /*10b8*/ 	.short	0x0101
        /*10ba*/ 	.byte	0x3f
	.zero		1


	//   ....[65]....
        /*10bc*/ 	.word	0x00020210
        /*10c0*/ 	.word	0x00000007
        /*10c4*/ 	.word	0x00030820
        /*10c8*/ 	.short	0x010a
        /*10ca*/ 	.byte	0x3f
	.zero		1


	//   ....[66]....
        /*10cc*/ 	.word	0x00020380
        /*10d0*/ 	.word	0x00000005
        /*10d4*/ 	.word	0x00030840
        /*10d8*/ 	.short	0x010a
        /*10da*/ 	.byte	0x3f
	.zero		1


	//   ....[67]....
        /*10dc*/ 	.word	0x00020420
        /*10e0*/ 	.word	0x00000003
        /*10e4*/ 	.word	0x00030840
        /*10e8*/ 	.short	0x010a
        /*10ea*/ 	.byte	0x3f
	.zero		1


	//   ....[68]....
        /*10ec*/ 	.word	0x00020460
        /*10f0*/ 	.word	0x00000005
        /*10f4*/ 	.word	0x00030860
        /*10f8*/ 	.short	0x010a
        /*10fa*/ 	.byte	0x3f
	.zero		1


	//   ....[69]....
        /*10fc*/ 	.word	0x000204a0
        /*1100*/ 	.word	0x00000003
        /*1104*/ 	.word	0x00030860
        /*1108*/ 	.short	0x010a
        /*110a*/ 	.byte	0x3f
	.zero		1


	//   ....[70]....
        /*110c*/ 	.word	0x00020500
        /*1110*/ 	.word	0x00000057
        /*1114*/ 	.word	0x00030890
        /*1118*/ 	.short	0x010a
        /*111a*/ 	.byte	0x3f
	.zero		1


	//   ....[71]....
        /*111c*/ 	.word	0x000207b0
        /*1120*/ 	.word	0x00000057
        /*1124*/ 	.word	0x00030890
        /*1128*/ 	.short	0x010a
        /*112a*/ 	.byte	0x3f
	.zero		1


	//   ....[72]....
        /*112c*/ 	.word	0x00020a60
        /*1130*/ 	.word	0x00000057
        /*1134*/ 	.word	0x00030890
        /*1138*/ 	.short	0x010a
        /*113a*/ 	.byte	0x3f
	.zero		1


	//   ....[73]....
        /*113c*/ 	.word	0x00020d10
        /*1140*/ 	.word	0x00000057
        /*1144*/ 	.word	0x000308b0
        /*1148*/ 	.short	0x010a
        /*114a*/ 	.byte	0x3f
	.zero		1


	//   ....[74]....
        /*114c*/ 	.word	0x00020f20
        /*1150*/ 	.word	0x00000002
        /*1154*/ 	.word	0x00030800
        /*1158*/ 	.short	0x010a
        /*115a*/ 	.byte	0x3f
	.zero		1


	//   ....[75]....
        /*115c*/ 	.word	0x00021140
        /*1160*/ 	.word	0x00000002
        /*1164*/ 	.word	0x00030800
        /*1168*/ 	.short	0x010a
        /*116a*/ 	.byte	0x3f
	.zero		1


	//   ....[76]....
        /*116c*/ 	.word	0x00021190
        /*1170*/ 	.word	0x00000003
        /*1174*/ 	.word	0x00030830
        /*1178*/ 	.short	0x010a
        /*117a*/ 	.byte	0x3f
	.zero		1


	//   ....[77]....
        /*117c*/ 	.word	0x000211e0
        /*1180*/ 	.word	0x0000000b
        /*1184*/ 	.word	0x00030830
        /*1188*/ 	.short	0x010a
        /*118a*/ 	.byte	0x3f
	.zero		1


	//   ....[78]....
        /*118c*/ 	.word	0x00021230
        /*1190*/ 	.word	0x0000000d
        /*1194*/ 	.word	0x00030850
        /*1198*/ 	.short	0x010a
        /*119a*/ 	.byte	0x3f
	.zero		1


	//   ....[79]....
        /*119c*/ 	.word	0x00021280
        /*11a0*/ 	.word	0x00000008
        /*11a4*/ 	.word	0x00030850
        /*11a8*/ 	.short	0x010a
        /*11aa*/ 	.byte	0x3f
	.zero		1


	//   ....[80]....
        /*11ac*/ 	.word	0x00021420
        /*11b0*/ 	.word	0x00000016
        /*11b4*/ 	.word	0x00030820
        /*11b8*/ 	.short	0x010a
        /*11ba*/ 	.byte	0x3f
	.zero		1


	//   ....[81]....
        /*11bc*/ 	.word	0x00021470
        /*11c0*/ 	.word	0x00000009
        /*11c4*/ 	.word	0x000308a0
        /*11c8*/ 	.short	0x010a
        /*11ca*/ 	.byte	0x3f
	.zero		1


	//   ....[82]....
        /*11cc*/ 	.word	0x000214c0
        /*11d0*/ 	.word	0x00000009
        /*11d4*/ 	.word	0x000308c0
        /*11d8*/ 	.short	0x010a
        /*11da*/ 	.byte	0x3f
	.zero		1


	//   ....[83]....
        /*11dc*/ 	.word	0x00021510
        /*11e0*/ 	.word	0x00000008
        /*11e4*/ 	.word	0x000308a0
        /*11e8*/ 	.short	0x010a
        /*11ea*/ 	.byte	0x3f
	.zero		1


	//   ....[84]....
        /*11ec*/ 	.word	0x00021560
        /*11f0*/ 	.word	0x00000008
        /*11f4*/ 	.word	0x000308c0
        /*11f8*/ 	.short	0x010a
        /*11fa*/ 	.byte	0x3f
	.zero		1


	//   ....[85]....
        /*11fc*/ 	.word	0x00021680
        /*1200*/ 	.word	0x00000007
        /*1204*/ 	.word	0x00030840
        /*1208*/ 	.short	0x010a
        /*120a*/ 	.byte	0x3f
	.zero		1


	//   ....[86]....
        /*120c*/ 	.word	0x00022a10
        /*1210*/ 	.word	0x00000016
        /*1214*/ 	.word	0x00030820
        /*1218*/ 	.short	0x010a
        /*121a*/ 	.byte	0x3f
	.zero		1


	//   ....[87]....
        /*121c*/ 	.word	0x00022a60
        /*1220*/ 	.word	0x00000007
        /*1224*/ 	.word	0x00030840
        /*1228*/ 	.short	0x010a
        /*122a*/ 	.byte	0x3f
	.zero		1


	//   ....[88]....
        /*122c*/ 	.word	0x000232a0
        /*1230*/ 	.word	0x00000006
        /*1234*/ 	.word	0x00030860
        /*1238*/ 	.short	0x010a
        /*123a*/ 	.byte	0x3f
	.zero		1


	//   ....[89]....
        /*123c*/ 	.word	0x00023b30
        /*1240*/ 	.word	0x00000000
        /*1244*/ 	.word	0x00030860
        /*1248*/ 	.short	0x010a
        /*124a*/ 	.byte	0x3f
	.zero		1


	//   ....[90]....
        /*124c*/ 	.word	0x00024cc0
        /*1250*/ 	.word	0x00000007
        /*1254*/ 	.word	0x00030820
        /*1258*/ 	.short	0x010a
        /*125a*/ 	.byte	0x3f
	.zero		1


	//   ....[91]....
        /*125c*/ 	.word	0x00024e60
        /*1260*/ 	.word	0x00000005
        /*1264*/ 	.word	0x00030840
        /*1268*/ 	.short	0x010a
        /*126a*/ 	.byte	0x3f
	.zero		1


	//   ....[92]....
        /*126c*/ 	.word	0x00024eb0
        /*1270*/ 	.word	0x00000003
        /*1274*/ 	.word	0x00030840
        /*1278*/ 	.short	0x010a
        /*127a*/ 	.byte	0x3f
	.zero		1


	//   ....[93]....
        /*127c*/ 	.word	0x00024f00
        /*1280*/ 	.word	0x00000005
        /*1284*/ 	.word	0x00030860
        /*1288*/ 	.short	0x010a
        /*128a*/ 	.byte	0x3f
	.zero		1


	//----- nvinfo : EIATTR_NUM_MBARRIERS
	.align		4
.L_149:
        /*128c*/ 	.byte	0x03, 0x38
        /*128e*/ 	.short	0x0016


	//----- nvinfo : EIATTR_EXIT_INSTR_OFFSETS
	.align		4
        /*1290*/ 	.byte	0x04, 0x1c
        /*1292*/ 	.short	(.L_151 - .L_150)


	//   ....[0]....
.L_150:
        /*1294*/ 	.word	0x000204f0


	//----- nvinfo : EIATTR_MAX_THREADS
	.align		4
.L_151:
        /*1298*/ 	.byte	0x04, 0x05
        /*129a*/ 	.short	(.L_153 - .L_152)
.L_152:
        /*129c*/ 	.word	0x00000180
        /*12a0*/ 	.word	0x00000001
        /*12a4*/ 	.word	0x00000001


	//----- nvinfo : EIATTR_CRS_STACK_SIZE
	.align		4
.L_153:
        /*12a8*/ 	.byte	0x04, 0x1e
        /*12aa*/ 	.short	(.L_155 - .L_154)
.L_154:
        /*12ac*/ 	.word	0x00000000


	//----- nvinfo : EIATTR_CBANK_PARAM_SIZE
	.align		4
.L_155:
        /*12b0*/ 	.byte	0x03, 0x19
        /*12b2*/ 	.short	0x0af0


	//----- nvinfo : EIATTR_PARAM_CBANK
	.align		4
        /*12b4*/ 	.byte	0x04, 0x0a
        /*12b6*/ 	.short	(.L_157 - .L_156)
	.align		4
.L_156:
        /*12b8*/ 	.word	index@(.nv.constant0._ZN7cutlass13device_kernelIN5flash11enable_sm90INS1_16FlashAttnFwdSm90INS1_25CollectiveMainloopFwdSm90ILi2EN4cute5tupleIJNS5_1CILi1EEES8_S8_EEENS6_IJNS7_ILi128EEENS7_ILi96EEENS7_ILi192EEEEEELi192ENS_6half_tEfNS_4arch4Sm90ELb0ELb0ELb1ELb1ELb1ELb1ELb0ELb1ELb1ELb1ELb0ELb0EEENS1_21CollectiveEpilogueFwdINS6_IJSA_SC_SB_EEES9_SE_SG_Li256ELb1ELb1ELb0ELb0EEENS1_36VarlenDynamicPersistentTileSchedulerILi128ELi96ELi256ELi128ELb0ELb1ELb1ELb0ELb1ELb1EEEEEEEEEvNT_6ParamsE)
        /*12bc*/ 	.short	0x0210
        /*12be*/ 	.short	0x0af0


	//----- nvinfo : EIATTR_SW_WAR
	.align		4
.L_157:
        /*12c0*/ 	.byte	0x04, 0x36
        /*12c2*/ 	.short	(.L_159 - .L_158)
.L_158:
        /*12c4*/ 	.word	0x00000008
.L_159:


//--------------------- .nv.info._ZN7cutlass13device_kernelIN5flash11enable_sm90INS1_16FlashAttnFwdSm90INS1_25CollectiveMainloopFwdSm90ILi2EN4cute5tupleIJNS5_1CILi1EEES8_S8_EEENS6_IJNS7_ILi128EEENS7_ILi96EEENS7_ILi192EEEEEELi192ENS_6half_tEfNS_4arch4Sm90ELb0ELb1ELb1ELb0ELb1ELb0ELb0ELb1ELb1ELb1ELb0ELb0EEENS1_21CollectiveEpilogueFwdINS6_IJSA_SC_SB_EEES9_SE_SG_Li256ELb0ELb1ELb0ELb0EEENS1_30DynamicPersistentTileSchedulerILi256ELi128ELb0ELb1ELb1EEEEEEEEEvNT_6ParamsE --------------------------
	.section	.nv.info._ZN7cutlass13device_kernelIN5flash11enable_sm90INS1_16FlashAttnFwdSm90INS1_25CollectiveMainloopFwdSm90ILi2EN4cute5tupleIJNS5_1CILi1EEES8_S8_EEENS6_IJNS7_ILi128EEENS7_ILi96EEENS7_ILi192EEEEEELi192ENS_6half_tEfNS_4arch4Sm90ELb0ELb1ELb1ELb0ELb1ELb0ELb0ELb1ELb1ELb1ELb0ELb0EEENS1_21CollectiveEpilogueFwdINS6_IJSA_SC_SB_EEES9_SE_SG_Li256ELb0ELb1ELb0ELb0EEENS1_30DynamicPersistentTileSchedulerILi256ELi128ELb0ELb1ELb1EEEEEEEEEvNT_6ParamsE,"",@"SHT_CUDA_INFO"
	.sectionflags	@""
	.align	4


	//----- nvinfo : EIATTR_CUDA_API_VERSION
	.align		4
        /*0000*/ 	.byte	0x04, 0x37
        /*0002*/ 	.short	(.L_161 - .L_160)
.L_160:
        /*0004*/ 	.word	0x00000082


	//----- nvinfo : EIATTR_KPARAM_INFO
	.align		4
.L_161:
        /*0008*/ 	.byte	0x04, 0x17
        /*000a*/ 	.short	(.L_163 - .L_162)
.L_162:
        /*000c*/ 	.word	0x00000000
        /*0010*/ 	.short	0x0000
        /*0012*/ 	.short	0x0070
        /*0014*/ 	.byte	0x00, 0xf0, 0x01, 0x2a


	//----- nvinfo : EIATTR_SPARSE_MMA_MASK
	.align		4
.L_163:
        /*0018*/ 	.byte	0x03, 0x50
        /*001a*/ 	.short	0x0000


	//----- nvinfo : EIATTR_MAXREG_COUNT
	.align		4
        /*001c*/ 	.byte	0x03, 0x1b
        /*001e*/ 	.short	0x00a8


	//----- nvinfo : EIATTR_NUM_BARRIERS
	.align		4
        /*0020*/ 	.byte	0x02, 0x4c
        /*0022*/ 	.byte	0x09
	.zero		1


	//----- nvinfo : EIATTR_EXTERNS
	.align		4
        /*0024*/ 	.byte	0x04, 0x0f
        /*0026*/ 	.short	(.L_165 - .L_164)


	//   ....[0]....
	.align		4
.L_164:
        /*0028*/ 	.word	index@(__assertfail)


	//----- nvinfo : EIATTR_ANNOTATIONS
	.align		4
.L_165:
        /*002c*/ 	.byte	0x04, 0x55
        /*002e*/ 	.short	(.L_167 - .L_166)


	//   ....[0]....
.L_166:
        /*0030*/ 	.word	0x00000001
        /*0034*/ 	.byte	0xa0, 0x08, 0x00, 0x00, 0x01, 0x00, 0x00, 0x00, 0x60, 0x09, 0x00, 0x00, 0x01, 0x00, 0x00, 0x00
        /*0044*/ 	.byte	0x10, 0x19, 0x01, 0x00, 0x01, 0x00, 0x00, 0x00, 0xb0, 0x19, 0x01, 0x00, 0x01, 0x00, 0x00, 0x00
        /*0054*/ 	.byte	0x30, 0x1a, 0x01, 0x00, 0x01, 0x00, 0x00, 0x00, 0x20, 0x41, 0x01, 0x00, 0x01, 0x00, 0x00, 0x00
        /*0064*/ 	.byte	0x40, 0x41, 0x01, 0x00, 0x01, 0x00, 0x00, 0x00, 0x20, 0x5b, 0x01, 0x00, 0x01, 0x00, 0x00, 0x00
        /*0074*/ 	.byte	0xc0, 0x5c, 0x01, 0x00


	//----- nvinfo : EIATTR_MERCURY_ISA_VERSION
	.align		4
.L_167:
        /*0078*/ 	.byte	0x03, 0x5f
        /*007a*/ 	.short	0x0101


	//----- nvinfo : EIATTR_INT_WARP_WIDE_INSTR_OFFSETS
	.align		4
        /*007c*/ 	.byte	0x04, 0x31
        /*007e*/ 	.short	(.L_169 - .L_168)


	//   ....[0]....
.L_168:
        /*0080*/ 	.word	0x000000c0


	//   ....[1]....
        /*0084*/ 	.word	0x000000d0


	//   ....[2]....
        /*0088*/ 	.word	0x00000170


	//   ....[3]....
        /*008c*/ 	.word	0x00012640


	//   ....[4]....
        /*0090*/ 	.word	0x000126d0


	//   ....[5]....
        /*0094*/ 	.word	0x00015270


	//   ....[6]....
        /*0098*/ 	.word	0x00015300


	//----- nvinfo : EIATTR_COOP_GROUP_MASK_REGIDS
	.align		4
.L_169:
        /*009c*/ 	.byte	0x04, 0x29
        /*009e*/ 	.short	(.L_171 - .L_170)


	//   ....[0]....
.L_170:
        /*00a0*/ 	.word	0xffffffff


	//   ....[1]....
        /*00a4*/ 	.word	0xffffffff


	//   ....[2]....
        /*00a8*/ 	.word	0xffffffff


	//   ....[3]....
        /*00ac*/ 	.word	0xffffffff


	//   ....[4]....
        /*00b0*/ 	.word	0xffffffff


	//   ....[5]....
        /*00b4*/ 	.word	0xffffffff


	//   ....[6]....
        /*00b8*/ 	.word	0xffffffff


	//   ....[7]....
        /*00bc*/ 	.word	0xffffffff


	//   ....[8]....
        /*00c0*/ 	.word	0xffffffff


	//   ....[9]....
        /*00c4*/ 	.word	0xffffffff


	//   ....[10]....
        /*00c8*/ 	.word	0xffffffff


	//   ....[11]....
        /*00cc*/ 	.word	0xffffffff


	//   ....[12]....
        /*00d0*/ 	.word	0xffffffff


	//   ....[13]....
        /*00d4*/ 	.word	0xffffffff


	//   ....[14]....
        /*00d8*/ 	.word	0xffffffff


	//   ....[15]....
        /*00dc*/ 	.word	0xffffffff


	//   ....[16]....
        /*00e0*/ 	.word	0xffffffff


	//   ....[17]....
        /*00e4*/ 	.word	0xffffffff


	//   ....[18]....
        /*00e8*/ 	.word	0xffffffff


	//   ....[19]....
        /*00ec*/ 	.word	0xffffffff


	//   ....[20]....
        /*00f0*/ 	.word	0xffffffff


	//   ....[21]....
        /*00f4*/ 	.word	0xffffffff


	//   ....[22]....
        /*00f8*/ 	.word	0xffffffff


	//   ....[23]....
        /*00fc*/ 	.word	0xffffffff


	//   ....[24]....
        /*0100*/ 	.word	0xffffffff


	//   ....[25]....
        /*0104*/ 	.word	0xffffffff


	//   ....[26]....
        /*0108*/ 	.word	0xffffffff


	//   ....[27]....
        /*010c*/ 	.word	0xffffffff


	//   ....[28]....
        /*0110*/ 	.word	0xffffffff


	//   ....[29]....
        /*0114*/ 	.word	0xffffffff


	//   ....[30]....
        /*0118*/ 	.word	0xffffffff


	//   ....[31]....
        /*011c*/ 	.word	0xffffffff


	//   ....[32]....
        /*0120*/ 	.word	0xffffffff


	//   ....[33]....
        /*0124*/ 	.word	0xffffffff


	//   ....[34]....
        /*0128*/ 	.word	0xffffffff


	//   ....[35]....
        /*012c*/ 	.word	0xffffffff


	//   ....[36]....
        /*0130*/ 	.word	0xffffffff


	//   ....[37]....
        /*0134*/ 	.word	0xffffffff


	//   ....[38]....
        /*0138*/ 	.word	0xffffffff


	//   ....[39]....
        /*013c*/ 	.word	0xffffffff


	//   ....[40]....
        /*0140*/ 	.word	0xffffffff


	//   ....[41]....
        /*0144*/ 	.word	0xffffffff


	//   ....[42]....
        /*0148*/ 	.word	0xffffffff


	//   ....[43]....
        /*014c*/ 	.word	0xffffffff


	//   ....[44]....
        /*0150*/ 	.word	0xffffffff


	//   ....[45]....
        /*0154*/ 	.word	0xffffffff


	//   ....[46]....
        /*0158*/ 	.word	0xffffffff


	//   ....[47]....
        /*015c*/ 	.word	0xffffffff


	//   ....[48]....
        /*0160*/ 	.word	0xffffffff


	//   ....[49]....
        /*0164*/ 	.word	0xffffffff


	//   ....[50]....
        /*0168*/ 	.word	0xffffffff


	//   ....[51]....
        /*016c*/ 	.word	0xffffffff


	//   ....[52]....
        /*0170*/ 	.word	0xffffffff


	//   ....[53]....
        /*0174*/ 	.word	0xffffffff


	//   ....[54]....
        /*0178*/ 	.word	0xffffffff


	//   ....[55]....
        /*017c*/ 	.word	0xffffffff


	//   ....[56]....
        /*0180*/ 	.word	0xffffffff


	//   ....[57]....
        /*0184*/ 	.word	0xffffffff


	//   ....[58]....
        /*0188*/ 	.word	0xffffffff


	//   ....[59]....
        /*018c*/ 	.word	0xffffffff


	//   ....[60]....
        /*0190*/ 	.word	0xffffffff


	//   ....[61]....
        /*0194*/ 	.word	0xffffffff


	//   ....[62]....
        /*0198*/ 	.word	0xffffffff


	//   ....[63]....
        /*019c*/ 	.word	0xffffffff


	//   ....[64]....
        /*01a0*/ 	.word	0xffffffff


	//   ....[65]....
        /*01a4*/ 	.word	0xffffffff


	//   ....[66]....
        /*01a8*/ 	.word	0xffffffff


	//   ....[67]....
        /*01ac*/ 	.word	0xffffffff


	//   ....[68]....
        /*01b0*/ 	.word	0xffffffff


	//   ....[69]....
        /*01b4*/ 	.word	0xffffffff


	//   ....[70]....
        /*01b8*/ 	.word	0xffffffff


	//   ....[71]....
        /*01bc*/ 	.word	0xffffffff


	//   ....[72]....
        /*01c0*/ 	.word	0xffffffff


	//   ....[73]....
        /*01c4*/ 	.word	0xffffffff


	//   ....[74]....
        /*01c8*/ 	.word	0xffffffff


	//   ....[75]....
        /*01cc*/ 	.word	0xffffffff


	//   ....[76]....
        /*01d0*/ 	.word	0xffffffff


	//   ....[77]....
        /*01d4*/ 	.word	0xffffffff


	//   ....[78]....
        /*01d8*/ 	.word	0xffffffff


	//   ....[79]....
        /*01dc*/ 	.word	0xffffffff


	//   ....[80]....
        /*01e0*/ 	.word	0xffffffff


	//   ....[81]....
        /*01e4*/ 	.word	0xffffffff


	//   ....[82]....
        /*01e8*/ 	.word	0xffffffff


	//   ....[83]....
        /*01ec*/ 	.word	0xffffffff


	//   ....[84]....
        /*01f0*/ 	.word	0xffffffff


	//   ....[85]....
        /*01f4*/ 	.word	0xffffffff


	//   ....[86]....
        /*01f8*/ 	.word	0xffffffff


	//   ....[87]....
        /*01fc*/ 	.word	0xffffffff


	//   ....[88]....
        /*0200*/ 	.word	0xffffffff


	//   ....[89]....
        /*0204*/ 	.word	0xffffffff


	//   ....[90]....
        /*0208*/ 	.word	0xffffffff


	//   ....[91]....
        /*020c*/ 	.word	0xffffffff


	//   ....[92]....
        /*0210*/ 	.word	0xffffffff


	//   ....[93]....
        /*0214*/ 	.word	0xffffffff


	//   ....[94]....
        /*0218*/ 	.word	0xffffffff


	//   ....[95]....
        /*021c*/ 	.word	0xffffffff


	//   ....[96]....
        /*0220*/ 	.word	0xffffffff


	//   ....[97]....
        /*0224*/ 	.word	0xffffffff


	//   ....[98]....
        /*0228*/ 	.word	0xffffffff


	//   ....[99]....
        /*022c*/ 	.word	0xffffffff


	//   ....[100]....
        /*0230*/ 	.word	0xffffffff


	//   ....[101]....
        /*0234*/ 	.word	0xffffffff


	//   ....[102]....
        /*0238*/ 	.word	0xffffffff


	//   ....[103]....
        /*023c*/ 	.word	0xffffffff


	//   ....[104]....
        /*0240*/ 	.word	0xffffffff


	//   ....[105]....
        /*0244*/ 	.word	0xffffffff


	//   ....[106]....
        /*0248*/ 	.word	0xffffffff


	//   ....[107]....
        /*024c*/ 	.word	0xffffffff


	//   ....[108]....
        /*0250*/ 	.word	0xffffffff


	//   ....[109]....
        /*0254*/ 	.word	0xffffffff


	//   ....[110]....
        /*0258*/ 	.word	0xffffffff


	//   ....[111]....
        /*025c*/ 	.word	0xffffffff


	//   ....[112]....
        /*0260*/ 	.word	0xffffffff


	//   ....[113]....
        /*0264*/ 	.word	0xffffffff


	//   ....[114]....
        /*0268*/ 	.word	0xffffffff


	//   ....[115]....
        /*026c*/ 	.word	0xffffffff


	//   ....[116]....
        /*0270*/ 	.word	0xffffffff


	//   ....[117]....
        /*0274*/ 	.word	0xffffffff


	//   ....[118]....
        /*0278*/ 	.word	0xffffffff


	//   ....[119]....
        /*027c*/ 	.word	0xffffffff


	//   ....[120]....
        /*0280*/ 	.word	0x0500000f


	//   ....[121]....
        /*0284*/ 	.word	0x0500000f


	//   ....[122]....
        /*0288*/ 	.word	0x0500000f


	//   ....[123]....
        /*028c*/ 	.word	0x0500000f


	//   ....[124]....
        /*0290*/ 	.word	0x0500000f


	//   ....[125]....
        /*0294*/ 	.word	0x0500000f


	//   ....[126]....
        /*0298*/ 	.word	0x0500000f


	//   ....[127]....
        /*029c*/ 	.word	0x0500000f


	//   ....[128]....
        /*02a0*/ 	.word	0x0500000f


	//   ....[129]....
        /*02a4*/ 	.word	0x0500000f


	//   ....[130]....
        /*02a8*/ 	.word	0x0500000f


	//   ....[131]....
        /*02ac*/ 	.word	0x0500000f


	//   ....[132]....
        /*02b0*/ 	.word	0x0500000f


	//   ....[133]....
        /*02b4*/ 	.word	0x0500000f


	//   ....[134]....
        /*02b8*/ 	.word	0x0500000f


	//   ....[135]....
        /*02bc*/ 	.word	0x0500000f


	//   ....[136]....
        /*02c0*/ 	.word	0x0500000f


	//   ....[137]....
        /*02c4*/ 	.word	0x0500000f


	//   ....[138]....
        /*02c8*/ 	.word	0x0500000f


	//   ....[139]....
        /*02cc*/ 	.word	0x0500000f


	//   ....[140]....
        /*02d0*/ 	.word	0x0500000f


	//   ....[141]....
        /*02d4*/ 	.word	0x0500000f


	//   ....[142]....
        /*02d8*/ 	.word	0x0500000f


	//   ....[143]....
        /*02dc*/ 	.word	0x0500000f


	//   ....[144]....
        /*02e0*/ 	.word	0x0500000f


	//   ....[145]....
        /*02e4*/ 	.word	0x0500000f


	//   ....[146]....
        /*02e8*/ 	.word	0x0500000f


	//   ....[147]....
        /*02ec*/ 	.word	0x0500000f


	//   ....[148]....
        /*02f0*/ 	.word	0x0500000f


	//   ....[149]....
        /*02f4*/ 	.word	0x0500000f


	//   ....[150]....
        /*02f8*/ 	.word	0x0500000f


	//   ....[151]....
        /*02fc*/ 	.word	0x0500000f


	//   ....[152]....
        /*0300*/ 	.word	0x0500000f


	//   ....[153]....
        /*0304*/ 	.word	0x0500000f


	//   ....[154]....
        /*0308*/ 	.word	0x0500000f


	//   ....[155]....
        /*030c*/ 	.word	0x0500000f


	//   ....[156]....
        /*0310*/ 	.word	0x0500000f


	//   ....[157]....
        /*0314*/ 	.word	0x0500000f


	//   ....[158]....
        /*0318*/ 	.word	0x0500000f


	//   ....[159]....
        /*031c*/ 	.word	0x0500000f


	//   ....[160]....
        /*0320*/ 	.word	0x0500000f


	//   ....[161]....
        /*0324*/ 	.word	0x0500000f


	//   ....[162]....
        /*0328*/ 	.word	0x0500000f


	//   ....[163]....
        /*032c*/ 	.word	0x0500000f


	//   ....[164]....
        /*0330*/ 	.word	0x0500000f


	//   ....[165]....
        /*0334*/ 	.word	0x0500000f


	//   ....[166]....
        /*0338*/ 	.word	0x0500000f


	//   ....[167]....
        /*033c*/ 	.word	0x0500000f


	//   ....[168]....
        /*0340*/ 	.word	0x0500000f


	//   ....[169]....
        /*0344*/ 	.word	0x0500000f


	//   ....[170]....
        /*0348*/ 	.word	0x0500000f


	//   ....[171]....
        /*034c*/ 	.word	0x0500000f


	//   ....[172]....
        /*0350*/ 	.word	0x0500000f


	//   ....[173]....
        /*0354*/ 	.word	0x0500000f


	//   ....[174]....
        /*0358*/ 	.word	0x0500000f


	//   ....[175]....
        /*035c*/ 	.word	0x0500000f


	//   ....[176]....
        /*0360*/ 	.word	0x0500000f


	//   ....[177]....
        /*0364*/ 	.word	0x0500000f


	//   ....[178]....
        /*0368*/ 	.word	0x0500000f


	//   ....[179]....
        /*036c*/ 	.word	0x0500000f


	//   ....[180]....
        /*0370*/ 	.word	0x0500000f


	//   ....[181]....
        /*0374*/ 	.word	0x0500000f


	//   ....[182]....
        /*0378*/ 	.word	0x0500000f


	//   ....[183]....
        /*037c*/ 	.word	0x0500000f


	//   ....[184]....
        /*0380*/ 	.word	0x0500000f


	//   ....[185]....
        /*0384*/ 	.word	0x0500000f


	//   ....[186]....
        /*0388*/ 	.word	0x0500000f


	//----- nvinfo : EIATTR_COOP_GROUP_INSTR_OFFSETS
	.align		4
.L_171:
        /*038c*/ 	.byte	0x04, 0x28
        /*038e*/ 	.short	(.L_173 - .L_172)


	//   ....[0]....
.L_172:
        /*0390*/ 	.word	0x00000070


	//   ....[1]....
        /*0394*/ 	.word	0x000000b0


	//   ....[2]....
        /*0398*/ 	.word	0x000002d0


	//   ....[3]....
        /*039c*/ 	.word	0x00000430


	//   ....[4]....
        /*03a0*/ 	.word	0x00000550


	//   ....[5]....
        /*03a4*/ 	.word	0x000006b0


	//   ....[6]....
        /*03a8*/ 	.word	0x000018b0


	//   ....[7]....
        /*03ac*/ 	.word	0x00002560


	//   ....[8]....
        /*03b0*/ 	.word	0x00002e20


	//   ....[9]....
        /*03b4*/ 	.word	0x000039e0


	//   ....[10]....
        /*03b8*/ 	.word	0x00003a90


	//   ....[11]....
        /*03bc*/ 	.word	0x00003fb0


	//   ....[12]....
        /*03c0*/ 	.word	0x00004030


	//   ....[13]....
        /*03c4*/ 	.word	0x00006070


	//   ....[14]....
        /*03c8*/ 	.word	0x00006620


	//   ....[15]....
        /*03cc*/ 	.word	0x00007480


	//   ....[16]....
        /*03d0*/ 	.word	0x00007590


	//   ....[17]....
        /*03d4*/ 	.word	0x00007b50


	//   ....[18]....
        /*03d8*/ 	.word	0x00007bb0


	//   ....[19]....
        /*03dc*/ 	.word	0x0000a010


	//   ....[20]....
        /*03e0*/ 	.word	0x0000a030


	//   ....[21]....
        /*03e4*/ 	.word	0x0000a050


	//   ....[22]....
        /*03e8*/ 	.word	0x0000a070


	//   ....[23]....
        /*03ec*/ 	.word	0x0000beb0


	//   ....[24]....
        /*03f0*/ 	.word	0x0000c460


	//   ....[25]....
        /*03f4*/ 	.word	0x0000d2c0


	//   ....[26]....
        /*03f8*/ 	.word	0x0000d3d0


	//   ....[27]....
        /*03fc*/ 	.word	0x0000d980


	//   ....[28]....
        /*0400*/ 	.word	0x0000d9f0


	//   ....[29]....
        /*0404*/ 	.word	0x0000eaa0


	//   ....[30]....
        /*0408*/ 	.word	0x0000ead0


	//   ....[31]....
        /*040c*/ 	.word	0x0000eba0


	//   ....[32]....
        /*0410*/ 	.word	0x0000ebb0


	//   ....[33]....
        /*0414*/ 	.word	0x00010160


	//   ....[34]....
        /*0418*/ 	.word	0x00010190


	//   ....[35]....
        /*041c*/ 	.word	0x000101c0


	//   ....[36]....
        /*0420*/ 	.word	0x00010250


	//   ....[37]....
        /*0424*/ 	.word	0x00010900


	//   ....[38]....
        /*0428*/ 	.word	0x00010930


	//   ....[39]....
        /*042c*/ 	.word	0x00010a30


	//   ....[40]....
        /*0430*/ 	.word	0x00010a50


	//   ....[41]....
        /*0434*/ 	.word	0x00010b50


	//   ....[42]....
        /*0438*/ 	.word	0x00010b70


	//   ....[43]....
        /*043c*/ 	.word	0x00010c80


	//   ....[44]....
        /*0440*/ 	.word	0x00010ca0


	//   ....[45]....
        /*0444*/ 	.word	0x000113c0


	//   ....[46]....
        /*0448*/ 	.word	0x000113f0


	//   ....[47]....
        /*044c*/ 	.word	0x00011500


	//   ....[48]....
        /*0450*/ 	.word	0x00011520


	//   ....[49]....
        /*0454*/ 	.word	0x00011620


	//   ....[50]....
        /*0458*/ 	.word	0x00011640


	//   ....[51]....
        /*045c*/ 	.word	0x00011750


	//   ....[52]....
        /*0460*/ 	.word	0x00011770


	//   ....[53]....
        /*0464*/ 	.word	0x00011940


	//   ....[54]....
        /*0468*/ 	.word	0x000131b0


	//   ....[55]....
        /*046c*/ 	.word	0x000131d0


	//   ....[56]....
        /*0470*/ 	.word	0x000131e0


	//   ....[57]....
        /*0474*/ 	.word	0x00013220


	//   ....[58]....
        /*0478*/ 	.word	0x000132b0


	//   ....[59]....
        /*047c*/ 	.word	0x000132d0


	//   ....[60]....
        /*0480*/ 	.word	0x00013360


	//   ....[61]....
        /*0484*/ 	.word	0x00013380


	//   ....[62]....
        /*0488*/ 	.word	0x00013410


	//   ....[63]....
        /*048c*/ 	.word	0x00013430


	//   ....[64]....
        /*0490*/ 	.word	0x000134c0


	//   ....[65]....
        /*0494*/ 	.word	0x000134e0


	//   ....[66]....
        /*0498*/ 	.word	0x00013b20


	//   ....[67]....
        /*049c*/ 	.word	0x00013b40


	//   ....[68]....
        /*04a0*/ 	.word	0x00013b70


	//   ....[69]....
        /*04a4*/ 	.word	0x00013bb0


	//   ....[70]....
        /*04a8*/ 	.word	0x00013c30


	//   ....[71]....
        /*04ac*/ 	.word	0x00013c60


	//   ....[72]....
        /*04b0*/ 	.word	0x00013ce0


	//   ....[73]....
        /*04b4*/ 	.word	0x00013d10


	//   ....[74]....
        /*04b8*/ 	.word	0x00013d90


	//   ....[75]....
        /*04bc*/ 	.word	0x00013dc0


	//   ....[76]....
        /*04c0*/ 	.word	0x00013e40


	//   ....[77]....
        /*04c4*/ 	.word	0x00013e70


	//   ....[78]....
        /*04c8*/ 	.word	0x00013ef0


	//   ....[79]....
        /*04cc*/ 	.word	0x00013f20


	//   ....[80]....
        /*04d0*/ 	.word	0x00013fa0


	//   ....[81]....
        /*04d4*/ 	.word	0x00013fc0


	//   ....[82]....
        /*04d8*/ 	.word	0x000146e0


	//   ....[83]....
        /*04dc*/ 	.word	0x00014710


	//   ....[84]....
        /*04e0*/ 	.word	0x00014720


	//   ....[85]....
        /*04e4*/ 	.word	0x00014740


	//   ....[86]....
        /*04e8*/ 	.word	0x00014790


	//   ....[87]....
        /*04ec*/ 	.word	0x000147b0


	//   ....[88]....
        /*04f0*/ 	.word	0x00014810


	//   ....[89]....
        /*04f4*/ 	.word	0x00014830


	//   ....[90]....
        /*04f8*/ 	.word	0x00014880


	//   ....[91]....
        /*04fc*/ 	.word	0x000148a0


	//   ....[92]....
        /*0500*/ 	.word	0x000148f0


	//   ....[93]....
        /*0504*/ 	.word	0x00014910


	//   ....[94]....
        /*0508*/ 	.word	0x00014bb0


	//   ....[95]....
        /*050c*/ 	.word	0x00014bd0


	//   ....[96]....
        /*0510*/ 	.word	0x00014bf0


	//   ....[97]....
        /*0514*/ 	.word	0x00014c70


	//   ....[98]....
        /*0518*/ 	.word	0x00014c90


	//   ....[99]....
        /*051c*/ 	.word	0x00014d10


	//   ....[100]....
        /*0520*/ 	.word	0x00014d30


	//   ....[101]....
        /*0524*/ 	.word	0x00014db0


	//   ....[102]....
        /*0528*/ 	.word	0x00014dd0


	//   ....[103]....
        /*052c*/ 	.word	0x00014e50


	//   ....[104]....
        /*0530*/ 	.word	0x00014e70


	//   ....[105]....
        /*0534*/ 	.word	0x00014e80


	//   ....[106]....
        /*0538*/ 	.word	0x00015450


	//   ....[107]....
        /*053c*/ 	.word	0x00015470


	//   ....[108]....
        /*0540*/ 	.word	0x00015480


	//   ....[109]....
        /*0544*/ 	.word	0x000154a0


	//   ....[110]....
        /*0548*/ 	.word	0x00015540


	//   ....[111]....
        /*054c*/ 	.word	0x00015570


	//   ....[112]....
        /*0550*/ 	.word	0x000155e0


	//   ....[113]....
        /*0554*/ 	.word	0x00015610


	//   ....[114]....
        /*0558*/ 	.word	0x00015680


	//   ....[115]....
        /*055c*/ 	.word	0x000156b0


	//   ....[116]....
        /*0560*/ 	.word	0x00015720


	//   ....[117]....
        /*0564*/ 	.word	0x00015750


	//   ....[118]....
        /*0568*/ 	.word	0x00015a60


	//   ....[119]....
        /*056c*/ 	.word	0x00015c40


	//   ....[120]....
        /*0570*/ 	.word	0x000162b0


	//   ....[121]....
        /*0574*/ 	.word	0x00016390


	//   ....[122]....
        /*0578*/ 	.word	0x00016430


	//   ....[123]....
        /*057c*/ 	.word	0x000164b0


	//   ....[124]....
        /*0580*/ 	.word	0x00016570


	//   ....[125]....
        /*0584*/ 	.word	0x000165f0


	//   ....[126]....
        /*0588*/ 	.word	0x000166d0


	//   ....[127]....
        /*058c*/ 	.word	0x00016750


	//   ....[128]....
        /*0590*/ 	.word	0x00016830


	//   ....[129]....
        /*0594*/ 	.word	0x000168b0


	//   ....[130]....
        /*0598*/ 	.word	0x00016990


	//   ....[131]....
        /*059c*/ 	.word	0x00016a10


	//   ....[132]....
        /*05a0*/ 	.word	0x00016ae0


	//   ....[133]....
        /*05a4*/ 	.word	0x00016b70


	//   ....[134]....
        /*05a8*/ 	.word	0x00016be0


	//   ....[135]....
        /*05ac*/ 	.word	0x00016c60


	//   ....[136]....
        /*05b0*/ 	.word	0x00016d20


	//   ....[137]....
        /*05b4*/ 	.word	0x00016d90


	//   ....[138]....
        /*05b8*/ 	.word	0x00016e80


	//   ....[139]....
        /*05bc*/ 	.word	0x00016ef0


	//   ....[140]....
        /*05c0*/ 	.word	0x00016fe0


	//   ....[141]....
        /*05c4*/ 	.word	0x00017050


	//   ....[142]....
        /*05c8*/ 	.word	0x00017140


	//   ....[143]....
        /*05cc*/ 	.word	0x000171b0


	//   ....[144]....
        /*05d0*/ 	.word	0x000172a0


	//   ....[145]....
        /*05d4*/ 	.word	0x00017310


	//   ....[146]....
        /*05d8*/ 	.word	0x00017400


	//   ....[147]....
        /*05dc*/ 	.word	0x00017470


	//   ....[148]....
        /*05e0*/ 	.word	0x00017540


	//   ....[149]....
        /*05e4*/ 	.word	0x00017670


	//   ....[150]....
        /*05e8*/ 	.word	0x00017710


	//   ....[151]....
        /*05ec*/ 	.word	0x00017780


	//   ....[152]....
        /*05f0*/ 	.word	0x00017840


	//   ....[153]....
        /*05f4*/ 	.word	0x000178a0


	//   ....[154]....
        /*05f8*/ 	.word	0x00017960


	//   ....[155]....
        /*05fc*/ 	.word	0x000179c0


	//   ....[156]....
        /*0600*/ 	.word	0x00017a80


	//   ....[157]....
        /*0604*/ 	.word	0x00017ae0


	//   ....[158]....
        /*0608*/ 	.word	0x00017ba0


	//   ....[159]....
        /*060c*/ 	.word	0x00017c00


	//   ....[160]....
        /*0610*/ 	.word	0x00017cc0


	//   ....[161]....
        /*0614*/ 	.word	0x00017da0


	//   ....[162]....
        /*0618*/ 	.word	0x00017e40


	//   ....[163]....
        /*061c*/ 	.word	0x00017ea0


	//   ....[164]....
        /*0620*/ 	.word	0x00017f90


	//   ....[165]....
        /*0624*/ 	.word	0x00017ff0


	//   ....[166]....
        /*0628*/ 	.word	0x000180e0


	//   ....[167]....
        /*062c*/ 	.word	0x00018140


	//   ....[168]....
        /*0630*/ 	.word	0x00018230


	//   ....[169]....
        /*0634*/ 	.word	0x00018290


	//   ....[170]....
        /*0638*/ 	.word	0x00018380


	//   ....[171]....
        /*063c*/ 	.word	0x000183e0


	//   ....[172]....
        /*0640*/ 	.word	0x000184a0


	//   ....[173]....
        /*0644*/ 	.word	0x000185e0


	//   ....[174]....
        /*0648*/ 	.word	0x00018680


	//   ....[175]....
        /*064c*/ 	.word	0x000186e0


	//   ....[176]....
        /*0650*/ 	.word	0x000187b0


	//   ....[177]....
        /*0654*/ 	.word	0x00018870


	//   ....[178]....
        /*0658*/ 	.word	0x00018930


	//   ....[179]....
        /*065c*/ 	.word	0x000189f0


	//   ....[180]....
        /*0660*/ 	.word	0x00018ab0


	//   ....[181]....
        /*0664*/ 	.word	0x00018b70


	//   ....[182]....
        /*0668*/ 	.word	0x00018c30


	//   ....[183]....
        /*066c*/ 	.word	0x00018cf0


	//   ....[184]....
        /*0670*/ 	.word	0x00018db0


	//   ....[185]....
        /*0674*/ 	.word	0x00018ea0


	//   ....[186]....
        /*0678*/ 	.word	0x00018fc0


	//----- nvinfo : EIATTR_REG_RECONFIG
	.align		4
.L_173:
        /*067c*/ 	.byte	0x01, 0x54
	.zero		2


	//----- nvinfo : EIATTR_SYSCALL_OFFSETS
	.align		4
        /*0680*/ 	.byte	0x04, 0x46
        /*0682*/ 	.short	(.L_175 - .L_174)


	//   ....[0]....
.L_174:
        /*0684*/ 	.word	0x00001a90


	//   ....[1]....
        /*0688*/ 	.word	0x00012830


	//   ....[2]....
        /*068c*/ 	.word	0x00012980


	//   ....[3]....
        /*0690*/ 	.word	0x00012a70


	//   ....[4]....
        /*0694*/ 	.word	0x000137e0


	//----- nvinfo : EIATTR_MBARRIER_INSTR_OFFSETS
	.align		4
.L_175:
        /*0698*/ 	.byte	0x04, 0x39
        /*069a*/ 	.short	(.L_177 - .L_176)


	//   ....[0]....
.L_176:
        /*069c*/ 	.word	0x00000180
        /*06a0*/ 	.word	0x000000ff
        /*06a4*/ 	.word	0x00030800
        /*06a8*/ 	.short	0x0100
        /*06aa*/ 	.byte	0x08
	.zero		1


	//   ....[1]....
        /*06ac*/ 	.word	0x00000190
        /*06b0*/ 	.word	0x000000ff
        /*06b4*/ 	.word	0x00030820
        /*06b8*/ 	.short	0x0100
        /*06ba*/ 	.byte	0x08
	.zero		1


	//   ....[2]....
        /*06bc*/ 	.word	0x00000280
        /*06c0*/ 	.word	0x000000ff
        /*06c4*/ 	.word	0x00030830
        /*06c8*/ 	.short	0x0100
        /*06ca*/ 	.byte	0x08
	.zero		1


	//   ....[3]....
        /*06cc*/ 	.word	0x00000290
        /*06d0*/ 	.word	0x000000ff
        /*06d4*/ 	.word	0x00030840
        /*06d8*/ 	.short	0x0100
        /*06da*/ 	.byte	0x08
	.zero		1


	//   ....[4]....
        /*06dc*/ 	.word	0x000002a0
        /*06e0*/ 	.word	0x000000ff
        /*06e4*/ 	.word	0x00030838
        /*06e8*/ 	.short	0x0100
        /*06ea*/ 	.byte	0x08
	.zero		1


	//   ....[5]....
        /*06ec*/ 	.word	0x000002b0
        /*06f0*/ 	.word	0x000000ff
        /*06f4*/ 	.word	0x00030848
        /*06f8*/ 	.short	0x0100
        /*06fa*/ 	.byte	0x08
	.zero		1


	//   ....[6]....
        /*06fc*/ 	.word	0x000003e0
        /*0700*/ 	.word	0x000000ff
        /*0704*/ 	.word	0x00030850
        /*0708*/ 	.short	0x0100
        /*070a*/ 	.byte	0x08
	.zero		1


	//   ....[7]....
        /*070c*/ 	.word	0x000003f0
        /*0710*/ 	.word	0x000000ff
        /*0714*/ 	.word	0x00030860
        /*0718*/ 	.short	0x0100
        /*071a*/ 	.byte	0x08
	.zero		1


	//   ....[8]....
        /*071c*/ 	.word	0x00000400
        /*0720*/ 	.word	0x000000ff
        /*0724*/ 	.word	0x00030858
        /*0728*/ 	.short	0x0100
        /*072a*/ 	.byte	0x08
	.zero		1


	//   ....[9]....
        /*072c*/ 	.word	0x00000410
        /*0730*/ 	.word	0x000000ff
        /*0734*/ 	.word	0x00030868
        /*0738*/ 	.short	0x0100
        /*073a*/ 	.byte	0x08
	.zero		1


	//   ....[10]....
        /*073c*/ 	.word	0x00000500
        /*0740*/ 	.word	0x000000ff
        /*0744*/ 	.word	0x00030870
        /*0748*/ 	.short	0x0100
        /*074a*/ 	.byte	0x06
	.zero		1


	//   ....[11]....
        /*074c*/ 	.word	0x00000510
        /*0750*/ 	.word	0x000000ff
        /*0754*/ 	.word	0x00030880
        /*0758*/ 	.short	0x0100
        /*075a*/ 	.byte	0x06
	.zero		1


	//   ....[12]....
        /*075c*/ 	.word	0x00000520
        /*0760*/ 	.word	0x000000ff
        /*0764*/ 	.word	0x00030878
        /*0768*/ 	.short	0x0100
        /*076a*/ 	.byte	0x06
	.zero		1


	//   ....[13]....
        /*076c*/ 	.word	0x00000530
        /*0770*/ 	.word	0x000000ff
        /*0774*/ 	.word	0x00030888
        /*0778*/ 	.short	0x0100
        /*077a*/ 	.byte	0x06
	.zero		1


	//   ....[14]....
        /*077c*/ 	.word	0x00000660
        /*0780*/ 	.word	0x000000ff
        /*0784*/ 	.word	0x00030890
        /*0788*/ 	.short	0x0100
        /*078a*/ 	.byte	0x08
	.zero		1


	//   ....[15]....
        /*078c*/ 	.word	0x00000670
        /*0790*/ 	.word	0x000000ff
        /*0794*/ 	.word	0x000308a0
        /*0798*/ 	.short	0x0100
        /*079a*/ 	.byte	0x08
	.zero		1


	//   ....[16]....
        /*079c*/ 	.word	0x00000680
        /*07a0*/ 	.word	0x000000ff
        /*07a4*/ 	.word	0x00030898
        /*07a8*/ 	.short	0x0100
        /*07aa*/ 	.byte	0x08
	.zero		1


	//   ....[17]....
        /*07ac*/ 	.word	0x00000690
        /*07b0*/ 	.word	0x000000ff
        /*07b4*/ 	.word	0x000308a8
        /*07b8*/ 	.short	0x0100
        /*07ba*/ 	.byte	0x08
	.zero		1


	//   ....[18]....
        /*07bc*/ 	.word	0x000007d0
        /*07c0*/ 	.word	0x000000ff
        /*07c4*/ 	.word	0x000308b0
        /*07c8*/ 	.short	0x0100
        /*07ca*/ 	.byte	0x08
	.zero		1


	//   ....[19]....
        /*07cc*/ 	.word	0x000007e0
        /*07d0*/ 	.word	0x000000ff
        /*07d4*/ 	.word	0x000308c0
        /*07d8*/ 	.short	0x0100
        /*07da*/ 	.byte	0x08
	.zero		1


	//   ....[20]....
        /*07dc*/ 	.word	0x000007f0
        /*07e0*/ 	.word	0x000000ff
        /*07e4*/ 	.word	0x000308b8
        /*07e8*/ 	.short	0x0100
        /*07ea*/ 	.byte	0x08
	.zero		1


	//   ....[21]....
        /*07ec*/ 	.word	0x00000800
        /*07f0*/ 	.word	0x000000ff
        /*07f4*/ 	.word	0x000308c8
        /*07f8*/ 	.short	0x0100
        /*07fa*/ 	.byte	0x08
	.zero		1


	//   ....[22]....
        /*07fc*/ 	.word	0x00001b30
        /*0800*/ 	.word	0x000000ff
        /*0804*/ 	.word	0x00030800
        /*0808*/ 	.short	0x010a
        /*080a*/ 	.byte	0x28
	.zero		1


	//   ....[23]....
        /*080c*/ 	.word	0x00001bb0
        /*0810*/ 	.word	0x0000000d
        /*0814*/ 	.word	0x00030830
        /*0818*/ 	.short	0x010a
        /*081a*/ 	.byte	0x3f
	.zero		1


	//   ....[24]....
        /*081c*/ 	.word	0x00001bf0
        /*0820*/ 	.word	0x0000000d
        /*0824*/ 	.word	0x00030830
        /*0828*/ 	.short	0x010a
        /*082a*/ 	.byte	0x3f
	.zero		1


	//   ....[25]....
        /*082c*/ 	.word	0x00002670
        /*0830*/ 	.word	0x000000ff
        /*0834*/ 	.word	0x00000000
        /*0838*/ 	.short	0x0101
        /*083a*/ 	.byte	0x04
	.zero		1


	//   ....[26]....
        /*083c*/ 	.word	0x00004f80
        /*0840*/ 	.word	0x000000ff
        /*0844*/ 	.word	0x00030830
        /*0848*/ 	.short	0x010a
        /*084a*/ 	.byte	0x07
	.zero		1


	//   ....[27]....
        /*084c*/ 	.word	0x00004fc0
        /*0850*/ 	.word	0x000000ff
        /*0854*/ 	.word	0x00030830
        /*0858*/ 	.short	0x010a
        /*085a*/ 	.byte	0x07
	.zero		1


	//   ....[28]....
        /*085c*/ 	.word	0x00005aa0
        /*0860*/ 	.word	0x000000ff
        /*0864*/ 	.word	0x00030850
        /*0868*/ 	.short	0x010a
        /*086a*/ 	.byte	0x06
	.zero		1


	//   ....[29]....
        /*086c*/ 	.word	0x00005ae0
        /*0870*/ 	.word	0x000000ff
        /*0874*/ 	.word	0x00030850
        /*0878*/ 	.short	0x010a
        /*087a*/ 	.byte	0x06
	.zero		1


	//   ....[30]....
        /*087c*/ 	.word	0x00006190
        /*0880*/ 	.word	0x000000ff
        /*0884*/ 	.word	0x00000000
        /*0888*/ 	.short	0x0101
        /*088a*/ 	.byte	0x07
	.zero		1


	//   ....[31]....
        /*088c*/ 	.word	0x00008410
        /*0890*/ 	.word	0x000000ff
        /*0894*/ 	.word	0x00000000
        /*0898*/ 	.short	0x0101
        /*089a*/ 	.byte	0x06
	.zero		1


	//   ....[32]....
        /*089c*/ 	.word	0x00008910
        /*08a0*/ 	.word	0x000000ff
        /*08a4*/ 	.word	0x00030830
        /*08a8*/ 	.short	0x010a
        /*08aa*/ 	.byte	0x07
	.zero		1


	//   ....[33]....
        /*08ac*/ 	.word	0x00008950
        /*08b0*/ 	.word	0x000000ff
        /*08b4*/ 	.word	0x00030830
        /*08b8*/ 	.short	0x010a
        /*08ba*/ 	.byte	0x07
	.zero		1


	//   ....[34]....
        /*08bc*/ 	.word	0x00009430
        /*08c0*/ 	.word	0x000000ff
        /*08c4*/ 	.word	0x00030850
        /*08c8*/ 	.short	0x010a
        /*08ca*/ 	.byte	0x06
	.zero		1


	//   ....[35]....
        /*08cc*/ 	.word	0x00009470
        /*08d0*/ 	.word	0x000000ff
        /*08d4*/ 	.word	0x00030850
        /*08d8*/ 	.short	0x010a
        /*08da*/ 	.byte	0x06
	.zero		1


	//   ....[36]....
        /*08dc*/ 	.word	0x00009b00
        /*08e0*/ 	.word	0x000000ff
        /*08e4*/ 	.word	0x00000000
        /*08e8*/ 	.short	0x0101
        /*08ea*/ 	.byte	0x07
	.zero		1


	//   ....[37]....
        /*08ec*/ 	.word	0x0000ab00
        /*08f0*/ 	.word	0x000000ff
        /*08f4*/ 	.word	0x00000000
        /*08f8*/ 	.short	0x0101
        /*08fa*/ 	.byte	0x06
	.zero		1


	//   ....[38]....
        /*08fc*/ 	.word	0x0000adc0
        /*0900*/ 	.word	0x000000ff
        /*0904*/ 	.word	0x00030830
        /*0908*/ 	.short	0x010a
        /*090a*/ 	.byte	0x06
	.zero		1


	//   ....[39]....
        /*090c*/ 	.word	0x0000ae00
        /*0910*/ 	.word	0x000000ff
        /*0914*/ 	.word	0x00030830
        /*0918*/ 	.short	0x010a
        /*091a*/ 	.byte	0x06
	.zero		1


	//   ....[40]....
        /*091c*/ 	.word	0x0000b8e0
        /*0920*/ 	.word	0x000000ff
        /*0924*/ 	.word	0x00030850
        /*0928*/ 	.short	0x010a
        /*092a*/ 	.byte	0x0a
	.zero		1


	//   ....[41]....
        /*092c*/ 	.word	0x0000b920
        /*0930*/ 	.word	0x000000ff
        /*0934*/ 	.word	0x00030850
        /*0938*/ 	.short	0x010a
        /*093a*/ 	.byte	0x0a
	.zero		1


	//   ....[42]....
        /*093c*/ 	.word	0x0000bf80
        /*0940*/ 	.word	0x000000ff
        /*0944*/ 	.word	0x00000000
        /*0948*/ 	.short	0x0101
        /*094a*/ 	.byte	0x04
	.zero		1


	//   ....[43]....
        /*094c*/ 	.word	0x0000e250
        /*0950*/ 	.word	0x000000ff
        /*0954*/ 	.word	0x00000000
        /*0958*/ 	.short	0x0101
        /*095a*/ 	.byte	0x0a
	.zero		1


	//   ....[44]....
        /*095c*/ 	.word	0x0000ea10
        /*0960*/ 	.word	0x000000ff
        /*0964*/ 	.word	0x00030850
        /*0968*/ 	.short	0x010a
        /*096a*/ 	.byte	0x05
	.zero		1


	//   ....[45]....
        /*096c*/ 	.word	0x0000ea50
        /*0970*/ 	.word	0x000000ff
        /*0974*/ 	.word	0x00030850
        /*0978*/ 	.short	0x010a
        /*097a*/ 	.byte	0x05
	.zero		1


	//   ....[46]....
        /*097c*/ 	.word	0x0000ef50
        /*0980*/ 	.word	0x000000ff
        /*0984*/ 	.word	0x00000000
        /*0988*/ 	.short	0x0101
        /*098a*/ 	.byte	0x04
	.zero		1


	//   ....[47]....
        /*098c*/ 	.word	0x000108f0
        /*0990*/ 	.word	0x00000011
        /*0994*/ 	.word	0x00000000
        /*0998*/ 	.short	0x0101
        /*099a*/ 	.byte	0x3f
	.zero		1


	//   ....[48]....
        /*099c*/ 	.word	0x00012fc0
        /*09a0*/ 	.word	0x00000000
        /*09a4*/ 	.word	0x00030840
        /*09a8*/ 	.short	0x010a
        /*09aa*/ 	.byte	0x3f
	.zero		1


	//   ....[49]....
        /*09ac*/ 	.word	0x000135d0
        /*09b0*/ 	.word	0x00000000
        /*09b4*/ 	.word	0x00030830
        /*09b8*/ 	.short	0x0107
        /*09ba*/ 	.byte	0x3f
	.zero		1


	//   ....[50]....
        /*09bc*/ 	.word	0x00013680
        /*09c0*/ 	.word	0x00000000
        /*09c4*/ 	.word	0x00030830
        /*09c8*/ 	.short	0x0101
        /*09ca*/ 	.byte	0x3f
	.zero		1


	//   ....[51]....
        /*09cc*/ 	.word	0x000140b0
        /*09d0*/ 	.word	0x00000011
        /*09d4*/ 	.word	0x00030800
        /*09d8*/ 	.short	0x0107
        /*09da*/ 	.byte	0x3f
	.zero		1


	//   ....[52]....
        /*09dc*/ 	.word	0x000141a0
        /*09e0*/ 	.word	0x00000011
        /*09e4*/ 	.word	0x00030800
        /*09e8*/ 	.short	0x0101
        /*09ea*/ 	.byte	0x3f
	.zero		1


	//   ....[53]....
        /*09ec*/ 	.word	0x000141c0
        /*09f0*/ 	.word	0x00000011
        /*09f4*/ 	.word	0x00030820
        /*09f8*/ 	.short	0x010a
        /*09fa*/ 	.byte	0x3f
	.zero		1


	//   ....[54]....
        /*09fc*/ 	.word	0x00014510
        /*0a00*/ 	.word	0x00000006
        /*0a04*/ 	.word	0x00030840
        /*0a08*/ 	.short	0x010a
        /*0a0a*/ 	.byte	0x3f
	.zero		1


	//   ....[55]....
        /*0a0c*/ 	.word	0x000149e0
        /*0a10*/ 	.word	0x00000006
        /*0a14*/ 	.word	0x00030830
        /*0a18*/ 	.short	0x0107
        /*0a1a*/ 	.byte	0x3f
	.zero		1


	//   ....[56]....
        /*0a1c*/ 	.word	0x00014a90
        /*0a20*/ 	.word	0x00000006
        /*0a24*/ 	.word	0x00030830
        /*0a28*/ 	.short	0x0101
        /*0a2a*/ 	.byte	0x3f
	.zero		1


	//   ....[57]....
        /*0a2c*/ 	.word	0x00014af0
        /*0a30*/ 	.word	0x00000006
        /*0a34*/ 	.word	0x00030860
        /*0a38*/ 	.short	0x010a
        /*0a3a*/ 	.byte	0x3f
	.zero		1


	//   ....[58]....
        /*0a3c*/ 	.word	0x00015050
        /*0a40*/ 	.word	0x00000006
        /*0a44*/ 	.word	0x00030850
        /*0a48*/ 	.short	0x0107
        /*0a4a*/ 	.byte	0x3f
	.zero		1


	//   ....[59]....
        /*0a4c*/ 	.word	0x000151a0
        /*0a50*/ 	.word	0x00000006
        /*0a54*/ 	.word	0x00030850
        /*0a58*/ 	.short	0x0101
        /*0a5a*/ 	.byte	0x3f
	.zero		1


	//   ....[60]....
        /*0a5c*/ 	.word	0x000153a0
        /*0a60*/ 	.word	0x00000004
        /*0a64*/ 	.word	0x00030860
        /*0a68*/ 	.short	0x010a
        /*0a6a*/ 	.byte	0x3f
	.zero		1


	//   ....[61]....
        /*0a6c*/ 	.word	0x00015870
        /*0a70*/ 	.word	0x00000004
        /*0a74*/ 	.word	0x00030850
        /*0a78*/ 	.short	0x0107
        /*0a7a*/ 	.byte	0x3f
	.zero		1


	//   ....[62]....
        /*0a7c*/ 	.word	0x00015920
        /*0a80*/ 	.word	0x00000004
        /*0a84*/ 	.word	0x00030850
        /*0a88*/ 	.short	0x0101
        /*0a8a*/ 	.byte	0x3f
	.zero		1


	//   ....[63]....
        /*0a8c*/ 	.word	0x00015bc0
        /*0a90*/ 	.word	0x00000004
        /*0a94*/ 	.word	0x00030820
        /*0a98*/ 	.short	0x010a
        /*0a9a*/ 	.byte	0x3f
	.zero		1


	//   ....[64]....
        /*0a9c*/ 	.word	0x00015d60
        /*0aa0*/ 	.word	0x00000005
        /*0aa4*/ 	.word	0x00030840
        /*0aa8*/ 	.short	0x010a
        /*0aaa*/ 	.byte	0x3f
	.zero		1


	//   ....[65]....
        /*0aac*/ 	.word	0x00015e00
        /*0ab0*/ 	.word	0x00000017
        /*0ab4*/ 	.word	0x00030840
        /*0ab8*/ 	.short	0x010a
        /*0aba*/ 	.byte	0x3f
	.zero		1


	//   ....[66]....
        /*0abc*/ 	.word	0x00015e40
        /*0ac0*/ 	.word	0x00000005
        /*0ac4*/ 	.word	0x00030860
        /*0ac8*/ 	.short	0x010a
        /*0aca*/ 	.byte	0x3f
	.zero		1


	//   ....[67]....
        /*0acc*/ 	.word	0x00015e80
        /*0ad0*/ 	.word	0x00000017
        /*0ad4*/ 	.word	0x00030860
        /*0ad8*/ 	.short	0x010a
        /*0ada*/ 	.byte	0x3f
	.zero		1


	//   ....[68]....
        /*0adc*/ 	.word	0x00015ef0
        /*0ae0*/ 	.word	0x00000003
        /*0ae4*/ 	.word	0x00030800
        /*0ae8*/ 	.short	0x010a
        /*0aea*/ 	.byte	0x3f
	.zero		1


	//   ....[69]....
        /*0aec*/ 	.word	0x00015f40
        /*0af0*/ 	.word	0x0000000d
        /*0af4*/ 	.word	0x00030830
        /*0af8*/ 	.short	0x010a
        /*0afa*/ 	.byte	0x3f
	.zero		1


	//   ....[70]....
        /*0afc*/ 	.word	0x00015fa0
        /*0b00*/ 	.word	0x0000000a
        /*0b04*/ 	.word	0x00030830
        /*0b08*/ 	.short	0x010a
        /*0b0a*/ 	.byte	0x3f
	.zero		1


	//   ....[71]....
        /*0b0c*/ 	.word	0x00016000
        /*0b10*/ 	.word	0x00000009
        /*0b14*/ 	.word	0x00030850
        /*0b18*/ 	.short	0x010a
        /*0b1a*/ 	.byte	0x3f
	.zero		1


	//   ....[72]....
        /*0b1c*/ 	.word	0x00016060
        /*0b20*/ 	.word	0x0000000a
        /*0b24*/ 	.word	0x00030830
        /*0b28*/ 	.short	0x010a
        /*0b2a*/ 	.byte	0x3f
	.zero		1


	//   ....[73]....
        /*0b2c*/ 	.word	0x000160c0
        /*0b30*/ 	.word	0x00000009
        /*0b34*/ 	.word	0x00030850
        /*0b38*/ 	.short	0x010a
        /*0b3a*/ 	.byte	0x3f
	.zero		1


	//   ....[74]....
        /*0b3c*/ 	.word	0x00016120
        /*0b40*/ 	.word	0x0000000a
        /*0b44*/ 	.word	0x00030830
        /*0b48*/ 	.short	0x010a
        /*0b4a*/ 	.byte	0x3f
	.zero		1


	//   ....[75]....
        /*0b4c*/ 	.word	0x00016180
        /*0b50*/ 	.word	0x00000009
        /*0b54*/ 	.word	0x00030850
        /*0b58*/ 	.short	0x010a
        /*0b5a*/ 	.byte	0x3f
	.zero		1


	//   ....[76]....
        /*0b5c*/ 	.word	0x000161e0
        /*0b60*/ 	.word	0x00000005
        /*0b64*/ 	.word	0x00030850
        /*0b68*/ 	.short	0x010a
        /*0b6a*/ 	.byte	0x3f
	.zero		1


	//   ....[77]....
        /*0b6c*/ 	.word	0x000162e0
        /*0b70*/ 	.word	0x00000000
        /*0b74*/ 	.word	0x00030840
        /*0b78*/ 	.short	0x010a
        /*0b7a*/ 	.byte	0x3f
	.zero		1


	//   ....[78]....
        /*0b7c*/ 	.word	0x00017570
        /*0b80*/ 	.word	0x00000011
        /*0b84*/ 	.word	0x00030820
        /*0b88*/ 	.short	0x010a
        /*0b8a*/ 	.byte	0x3f
	.zero		1


	//   ....[79]....
        /*0b8c*/ 	.word	0x000175c0
        /*0b90*/ 	.word	0x00000006
        /*0b94*/ 	.word	0x00030840
        /*0b98*/ 	.short	0x010a
        /*0b9a*/ 	.byte	0x3f
	.zero		1


	//   ....[80]....
        /*0b9c*/ 	.word	0x00017cf0
        /*0ba0*/ 	.word	0x00000006
        /*0ba4*/ 	.word	0x00030860
        /*0ba8*/ 	.short	0x010a
        /*0baa*/ 	.byte	0x3f
	.zero		1


	//   ....[81]....
        /*0bac*/ 	.word	0x00018530
        /*0bb0*/ 	.word	0x00000004
        /*0bb4*/ 	.word	0x00030860
        /*0bb8*/ 	.short	0x010a
        /*0bba*/ 	.byte	0x3f
	.zero		1


	//   ....[82]....
        /*0bbc*/ 	.word	0x00018ee0
        /*0bc0*/ 	.word	0x00000004
        /*0bc4*/ 	.word	0x00030820
        /*0bc8*/ 	.short	0x010a
        /*0bca*/ 	.byte	0x3f
	.zero		1


	//   ....[83]....
        /*0bcc*/ 	.word	0x00019080
        /*0bd0*/ 	.word	0x00000005
        /*0bd4*/ 	.word	0x00030840
        /*0bd8*/ 	.short	0x010a
        /*0bda*/ 	.byte	0x3f
	.zero		1


	//   ....[84]....
        /*0bdc*/ 	.word	0x000190d0
        /*0be0*/ 	.word	0x00000017
        /*0be4*/ 	.word	0x00030840
        /*0be8*/ 	.short	0x010a
        /*0bea*/ 	.byte	0x3f
	.zero		1


	//   ....[85]....
        /*0bec*/ 	.word	0x00019120
        /*0bf0*/ 	.word	0x00000005
        /*0bf4*/ 	.word	0x00030860
        /*0bf8*/ 	.short	0x010a
        /*0bfa*/ 	.byte	0x3f
	.zero		1


	//----- nvinfo : EIATTR_NUM_MBARRIERS
	.align		4
.L_177:
        /*0bfc*/ 	.byte	0x03, 0x38
        /*0bfe*/ 	.short	0x0016


	//----- nvinfo : EIATTR_EXIT_INSTR_OFFSETS
	.align		4
        /*0c00*/ 	.byte	0x04, 0x1c
        /*0c02*/ 	.short	(.L_179 - .L_178)


	//   ....[0]....
.L_178:
        /*0c04*/ 	.word	0x00000950


	//   ....[1]....
        /*0c08*/ 	.word	0x000118b0


	//   ....[2]....
        /*0c0c*/ 	.word	0x00015ed0


	//----- nvinfo : EIATTR_MAX_THREADS
	.align		4
.L_179:
        /*0c10*/ 	.byte	0x04, 0x05
        /*0c12*/ 	.short	(.L_181 - .L_180)
.L_180:
        /*0c14*/ 	.word	0x00000180
        /*0c18*/ 	.word	0x00000001
        /*0c1c*/ 	.word	0x00000001


	//----- nvinfo : EIATTR_CRS_STACK_SIZE
	.align		4
.L_181:
        /*0c20*/ 	.byte	0x04, 0x1e
        /*0c22*/ 	.short	(.L_183 - .L_182)
.L_182:
        /*0c24*/ 	.word	0x00000000


	//----- nvinfo : EIATTR_CBANK_PARAM_SIZE
	.align		4
.L_183:
        /*0c28*/ 	.byte	0x03, 0x19
        /*0c2a*/ 	.short	0x0af0


	//----- nvinfo : EIATTR_PARAM_CBANK
	.align		4
        /*0c2c*/ 	.byte	0x04, 0x0a
        /*0c2e*/ 	.short	(.L_185 - .L_184)
	.align		4
.L_184:
        /*0c30*/ 	.word	index@(.nv.constant0._ZN7cutlass13device_kernelIN5flash11enable_sm90INS1_16FlashAttnFwdSm90INS1_25CollectiveMainloopFwdSm90ILi2EN4cute5tupleIJNS5_1CILi1EEES8_S8_EEENS6_IJNS7_ILi128EEENS7_ILi96EEENS7_ILi192EEEEEELi192ENS_6half_tEfNS_4arch4Sm90ELb0ELb1ELb1ELb0ELb1ELb0ELb0ELb1ELb1ELb1ELb0ELb0EEENS1_21CollectiveEpilogueFwdINS6_IJSA_SC_SB_EEES9_SE_SG_Li256ELb0ELb1ELb0ELb0EEENS1_30DynamicPersistentTileSchedulerILi256ELi128ELb0ELb1ELb1EEEEEEEEEvNT_6ParamsE)
        /*0c34*/ 	.short	0x0210
        /*0c36*/ 	.short	0x0af0


	//----- nvinfo : EIATTR_SW_WAR
	.align		4
.L_185:
        /*0c38*/ 	.byte	0x04, 0x36
        /*0c3a*/ 	.short	(.L_187 - .L_186)
.L_186:
        /*0c3c*/ 	.word	0x00000008
.L_187:


//--------------------- .nv.info._ZN7cutlass13device_kernelIN5flash11enable_sm90INS1_16FlashAttnFwdSm90INS1_25CollectiveMainloopFwdSm90ILi2EN4cute5tupleIJNS5_1CILi1EEES8_S8_EEENS6_IJNS7_ILi128EEENS7_ILi96EEENS7_ILi192EEEEEELi192ENS_6half_tEfNS_4arch4Sm90ELb0ELb1ELb1ELb1ELb1ELb0ELb0ELb1ELb1ELb1ELb0ELb0EEENS1_21CollectiveEpilogueFwdINS6_IJSA_SC_SB_EEES9_SE_SG_Li256ELb1ELb1ELb0ELb0EEENS1_36VarlenDynamicPersistentTileSchedulerILi128ELi96ELi256ELi128ELb0ELb1ELb1ELb1ELb0ELb1EEEEEEEEEvNT_6ParamsE --------------------------
	.section	.nv.info._ZN7cutlass13device_kernelIN5flash11enable_sm90INS1_16FlashAttnFwdSm90INS1_25CollectiveMainloopFwdSm90ILi2EN4cute5tupleIJNS5_1CILi1EEES8_S8_EEENS6_IJNS7_ILi128EEENS7_ILi96EEENS7_ILi192EEEEEELi192ENS_6half_tEfNS_4arch4Sm90ELb0ELb1ELb1ELb1ELb1ELb0ELb0ELb1ELb1ELb1ELb0ELb0EEENS1_21CollectiveEpilogueFwdINS6_IJSA_SC_SB_EEES9_SE_SG_Li256ELb1ELb1ELb0ELb0EEENS1_36VarlenDynamicPersistentTileSchedulerILi128ELi96ELi256ELi128ELb0ELb1ELb1ELb1ELb0ELb1EEEEEEEEEvNT_6ParamsE,"",@"SHT_CUDA_INFO"
	.sectionflags	@""
	.align	4


	//----- nvinfo : EIATTR_CUDA_API_VERSION
	.align		4
        /*0000*/ 	.byte	0x04, 0x37
        /*0002*/ 	.short	(.L_189 - .L_188)
.L_188:
        /*0004*/ 	.word	0x00000082


	//----- nvinfo : EIATTR_KPARAM_INFO
	.align		4
.L_189:
        /*0008*/ 	.byte	0x04, 0x17
        /*000a*/ 	.short	(.L_191 - .L_190)
.L_190:
        /*000c*/ 	.word	0x00000000
        /*0010*/ 	.short	0x0000
        /*0012*/ 	.short	0x0070
        /*0014*/ 	.byte	0x00, 0xf0, 0x01, 0x2a


	//----- nvinfo : EIATTR_SPARSE_MMA_MASK
	.align		4
.L_191:
        /*0018*/ 	.byte	0x03, 0x50
        /*001a*/ 	.short	0x0000


	//----- nvinfo : EIATTR_MAXREG_COUNT
	.align		4
        /*001c*/ 	.byte	0x03, 0x1b
        /*001e*/ 	.short	0x00a8


	//----- nvinfo : EIATTR_NUM_BARRIERS
	.align		4
        /*0020*/ 	.byte	0x02, 0x4c
        /*0022*/ 	.byte	0x09
	.zero		1


	//----- nvinfo : EIATTR_EXTERNS
	.align		4
        /*0024*/ 	.byte	0x04, 0x0f
        /*0026*/ 	.short	(.L_193 - .L_192)


	//   ....[0]....
	.align		4
.L_192:
        /*0028*/ 	.word	index@(__assertfail)


	//----- nvinfo : EIATTR_ANNOTATIONS
	.align		4
.L_193:
        /*002c*/ 	.byte	0x04, 0x55
        /*002e*/ 	.short	(.L_195 - .L_194)


	//   ....[0]....
.L_194:
        /* <DEDUP_REMOVED lines=17> */


	//----- nvinfo : EIATTR_MERCURY_ISA_VERSION
	.align		4
.L_195:
        /*0130*/ 	.byte	0x03, 0x5f
        /*0132*/ 	.short	0x0101


	//----- nvinfo : EIATTR_UNUSED_LOAD_BYTE_OFFSET
	.align		4
        /*0134*/ 	.byte	0x04, 0x44
        /*0136*/ 	.short	(.L_197 - .L_196)


	//   ....[0]....
.L_196:
        /*0138*/ 	.word	0x00000920
        /*013c*/ 	.word	0x0000fff0


	//   ....[1]....
        /*0140*/ 	.word	0x0000f3b0
        /*0144*/ 	.word	0x0000fff0


	//----- nvinfo : EIATTR_INT_WARP_WIDE_INSTR_OFFSETS
	.align		4
.L_197:
        /*0148*/ 	.byte	0x04, 0x31
        /*014a*/ 	.short	(.L_199 - .L_198)


	//   ....[0]....
.L_198:
        /*014c*/ 	.word	0x000000c0


	//   ....[1]....
        /*0150*/ 	.word	0x000000d0


	//   ....[2]....
        /*0154*/ 	.word	0x00000170


	//   ....[3]....
        /*0158*/ 	.word	0x00012f00


	//   ....[4]....
        /*015c*/ 	.word	0x00012f90


	//   ....[5]....
        /*0160*/ 	.word	0x00015e40


	//   ....[6]....
        /*0164*/ 	.word	0x00015ed0


	//----- nvinfo : EIATTR_COOP_GROUP_MASK_REGIDS
	.align		4
.L_199:
        /*0168*/ 	.byte	0x04, 0x29
        /*016a*/ 	.short	(.L_201 - .L_200)


	//   ....[0]....
.L_200:
        /*016c*/ 	.word	0xffffffff


	//   ....[1]....
        /*0170*/ 	.word	0xffffffff


	//   ....[2]....
        /*0174*/ 	.word	0xffffffff


	//   ....[3]....
        /*0178*/ 	.word	0xffffffff


	//   ....[4]....
        /*017c*/ 	.word	0xffffffff


	//   ....[5]....
        /*0180*/ 	.word	0xffffffff


	//   ....[6]....
        /*0184*/ 	.word	0xffffffff


	//   ....[7]....
        /*0188*/ 	.word	0xffffffff


	//   ....[8]....
        /*018c*/ 	.word	0xffffffff


	//   ....[9]....
        /*0190*/ 	.word	0xffffffff


	//   ....[10]....
        /*0194*/ 	.word	0xffffffff


	//   ....[11]....
        /*0198*/ 	.word	0xffffffff


	//   ....[12]....
        /*019c*/ 	.word	0xffffffff


	//   ....[13]....
        /*01a0*/ 	.word	0xffffffff


	//   ....[14]....
        /*01a4*/ 	.word	0xffffffff


	//   ....[15]....
        /*01a8*/ 	.word	0xffffffff


	//   ....[16]....
        /*01ac*/ 	.word	0xffffffff


	//   ....[17]....
        /*01b0*/ 	.word	0xffffffff


	//   ....[18]....
        /*01b4*/ 	.word	0xffffffff


	//   ....[19]....
        /*01b8*/ 	.word	0xffffffff


	//   ....[20]....
        /*01bc*/ 	.word	0xffffffff


	//   ....[21]....
        /*01c0*/ 	.word	0xffffffff


	//   ....[22]....
        /*01c4*/ 	.word	0xffffffff


	//   ....[23]....
        /*01c8*/ 	.word	0xffffffff


	//   ....[24]....
        /*01cc*/ 	.word	0xffffffff


	//   ....[25]....
        /*01d0*/ 	.word	0xffffffff


	//   ....[26]....
        /*01d4*/ 	.word	0xffffffff


	//   ....[27]....
        /*01d8*/ 	.word	0xffffffff


	//   ....[28]....
        /*01dc*/ 	.word	0xffffffff


	//   ....[29]....
        /*01e0*/ 	.word	0xffffffff


	//   ....[30]....
        /*01e4*/ 	.word	0xffffffff


	//   ....[31]....
        /*01e8*/ 	.word	0xffffffff


	//   ....[32]....
        /*01ec*/ 	.word	0xffffffff


	//   ....[33]....
        /*01f0*/ 	.word	0xffffffff


	//   ....[34]....
        /*01f4*/ 	.word	0xffffffff


	//   ....[35]....
        /*01f8*/ 	.word	0xffffffff


	//   ....[36]....
        /*01fc*/ 	.word	0xffffffff


	//   ....[37]....
        /*0200*/ 	.word	0xffffffff


	//   ....[38]....
        /*0204*/ 	.word	0xffffffff


	//   ....[39]....
        /*0208*/ 	.word	0xffffffff


	//   ....[40]....
        /*020c*/ 	.word	0xffffffff


	//   ....[41]....
        /*0210*/ 	.word	0xffffffff


	//   ....[42]....
        /*0214*/ 	.word	0xffffffff


	//   ....[43]....
        /*0218*/ 	.word	0xffffffff


	//   ....[44]....
        /*021c*/ 	.word	0xffffffff


	//   ....[45]....
        /*0220*/ 	.word	0xffffffff


	//   ....[46]....
        /*0224*/ 	.word	0xffffffff


	//   ....[47]....
        /*0228*/ 	.word	0xffffffff


	//   ....[48]....
        /*022c*/ 	.word	0xffffffff


	//   ....[49]....
        /*0230*/ 	.word	0xffffffff


	//   ....[50]....
        /*0234*/ 	.word	0xffffffff


	//   ....[51]....
        /*0238*/ 	.word	0xffffffff


	//   ....[52]....
        /*023c*/ 	.word	0xffffffff


	//   ....[53]....
        /*0240*/ 	.word	0xffffffff


	//   ....[54]....
        /*0244*/ 	.word	0xffffffff


	//   ....[55]....
        /*0248*/ 	.word	0xffffffff


	//   ....[56]....
        /*024c*/ 	.word	0xffffffff


	//   ....[57]....
        /*0250*/ 	.word	0xffffffff


	//   ....[58]....
        /*0254*/ 	.word	0xffffffff


	//   ....[59]....
        /*0258*/ 	.word	0xffffffff


	//   ....[60]....
        /*025c*/ 	.word	0xffffffff


	//   ....[61]....
        /*0260*/ 	.word	0xffffffff


	//   ....[62]....
        /*0264*/ 	.word	0xffffffff


	//   ....[63]....
        /*0268*/ 	.word	0xffffffff


	//   ....[64]....
        /*026c*/ 	.word	0xffffffff


	//   ....[65]....
        /*0270*/ 	.word	0xffffffff


	//   ....[66]....
        /*0274*/ 	.word	0xffffffff


	//   ....[67]....
        /*0278*/ 	.word	0xffffffff


	//   ....[68]....
        /*027c*/ 	.word	0xffffffff


	//   ....[69]....
        /*0280*/ 	.word	0xffffffff


	//   ....[70]....
        /*0284*/ 	.word	0xffffffff


	//   ....[71]....
        /*0288*/ 	.word	0xffffffff


	//   ....[72]....
        /*028c*/ 	.word	0xffffffff


	//   ....[73]....
        /*0290*/ 	.word	0xffffffff


	//   ....[74]....
        /*0294*/ 	.word	0xffffffff


	//   ....[75]....
        /*0298*/ 	.word	0xffffffff


	//   ....[76]....
        /*029c*/ 	.word	0xffffffff


	//   ....[77]....
        /*02a0*/ 	.word	0xffffffff


	//   ....[78]....
        /*02a4*/ 	.word	0xffffffff


	//   ....[79]....
        /*02a8*/ 	.word	0xffffffff


	//   ....[80]....
        /*02ac*/ 	.word	0xffffffff


	//   ....[81]....
        /*02b0*/ 	.word	0xffffffff


	//   ....[82]....
        /*02b4*/ 	.word	0xffffffff


	//   ....[83]....
        /*02b8*/ 	.word	0xffffffff


	//   ....[84]....
        /*02bc*/ 	.word	0xffffffff


	//   ....[85]....
        /*02c0*/ 	.word	0xffffffff


	//   ....[86]....
        /*02c4*/ 	.word	0xffffffff


	//   ....[87]....
        /*02c8*/ 	.word	0xffffffff


	//   ....[88]....
        /*02cc*/ 	.word	0xffffffff


	//   ....[89]....
        /*02d0*/ 	.word	0xffffffff


	//   ....[90]....
        /*02d4*/ 	.word	0xffffffff


	//   ....[91]....
        /*02d8*/ 	.word	0xffffffff


	//   ....[92]....
        /*02dc*/ 	.word	0xffffffff


	//   ....[93]....
        /*02e0*/ 	.word	0xffffffff


	//   ....[94]....
        /*02e4*/ 	.word	0xffffffff


	//   ....[95]....
        /*02e8*/ 	.word	0xffffffff


	//   ....[96]....
        /*02ec*/ 	.word	0xffffffff


	//   ....[97]....
        /*02f0*/ 	.word	0xffffffff


	//   ....[98]....
        /*02f4*/ 	.word	0xffffffff


	//   ....[99]....
        /*02f8*/ 	.word	0xffffffff


	//   ....[100]....
        /*02fc*/ 	.word	0xffffffff


	//   ....[101]....
        /*0300*/ 	.word	0xffffffff


	//   ....[102]....
        /*0304*/ 	.word	0xffffffff


	//   ....[103]....
        /*0308*/ 	.word	0xffffffff


	//   ....[104]....
        /*030c*/ 	.word	0xffffffff


	//   ....[105]....
        /*0310*/ 	.word	0xffffffff


	//   ....[106]....
        /*0314*/ 	.word	0xffffffff


	//   ....[107]....
        /*0318*/ 	.word	0xffffffff


	//   ....[108]....
        /*031c*/ 	.word	0xffffffff


	//   ....[109]....
        /*0320*/ 	.word	0xffffffff


	//   ....[110]....
        /*0324*/ 	.word	0xffffffff


	//   ....[111]....
        /*0328*/ 	.word	0xffffffff


	//   ....[112]....
        /*032c*/ 	.word	0xffffffff


	//   ....[113]....
        /*0330*/ 	.word	0xffffffff


	//   ....[114]....
        /*0334*/ 	.word	0xffffffff


	//   ....[115]....
        /*0338*/ 	.word	0xffffffff


	//   ....[116]....
        /*033c*/ 	.word	0xffffffff


	//   ....[117]....
        /*0340*/ 	.word	0xffffffff


	//   ....[118]....
        /*0344*/ 	.word	0xffffffff


	//   ....[119]....
        /*0348*/ 	.word	0xffffffff


	//   ....[120]....
        /*034c*/ 	.word	0xffffffff


	//   ....[121]....
        /*0350*/ 	.word	0xffffffff


	//   ....[122]....
        /*0354*/ 	.word	0xffffffff


	//   ....[123]....
        /*0358*/ 	.word	0xffffffff


	//   ....[124]....
        /*035c*/ 	.word	0xffffffff


	//   ....[125]....
        /*0360*/ 	.word	0xffffffff


	//   ....[126]....
        /*0364*/ 	.word	0xffffffff


	//   ....[127]....
        /*0368*/ 	.word	0xffffffff


	//   ....[128]....
        /*036c*/ 	.word	0xffffffff


	//   ....[129]....
        /*0370*/ 	.word	0xffffffff


	//   ....[130]....
        /*0374*/ 	.word	0xffffffff


	//   ....[131]....
        /*0378*/ 	.word	0xffffffff


	//   ....[132]....
        /*037c*/ 	.word	0xffffffff


	//   ....[133]....
        /*0380*/ 	.word	0xffffffff


	//   ....[134]....
        /*0384*/ 	.word	0xffffffff


	//   ....[135]....
        /*0388*/ 	.word	0xffffffff


	//   ....[136]....
        /*038c*/ 	.word	0xffffffff


	//   ....[137]....
        /*0390*/ 	.word	0xffffffff


	//   ....[138]....
        /*0394*/ 	.word	0xffffffff


	//   ....[139]....
        /*0398*/ 	.word	0xffffffff


	//   ....[140]....
        /*039c*/ 	.word	0xffffffff


	//   ....[141]....
        /*03a0*/ 	.word	0xffffffff


	//   ....[142]....
        /*03a4*/ 	.word	0xffffffff


	//   ....[143]....
        /*03a8*/ 	.word	0xffffffff


	//   ....[144]....
        /*03ac*/ 	.word	0xffffffff


	//   ....[145]....
        /*03b0*/ 	.word	0xffffffff


	//   ....[146]....
        /*03b4*/ 	.word	0xffffffff


	//   ....[147]....
        /*03b8*/ 	.word	0xffffffff


	//   ....[148]....
        /*03bc*/ 	.word	0xffffffff


	//   ....[149]....
        /*03c0*/ 	.word	0xffffffff


	//   ....[150]....
        /*03c4*/ 	.word	0xffffffff


	//   ....[151]....
        /*03c8*/ 	.word	0x0500000f


	//   ....[152]....
        /*03cc*/ 	.word	0x0500000f


	//   ....[153]....
        /*03d0*/ 	.word	0x0500000f


	//   ....[154]....
        /*03d4*/ 	.word	0x0500000f


	//   ....[155]....
        /*03d8*/ 	.word	0x0500000f


	//   ....[156]....
        /*03dc*/ 	.word	0x0500000f


	//   ....[157]....
        /*03e0*/ 	.word	0x0500000f


	//   ....[158]....
        /*03e4*/ 	.word	0x0500000f


	//   ....[159]....
        /*03e8*/ 	.word	0x0500000f


	//   ....[160]....
        /*03ec*/ 	.word	0x0500000f


	//   ....[161]....
        /*03f0*/ 	.word	0x0500000f


	//   ....[162]....
        /*03f4*/ 	.word	0x0500000f


	//   ....[163]....
        /*03f8*/ 	.word	0x0500000f


	//   ....[164]....
        /*03fc*/ 	.word	0x0500000f


	//   ....[165]....
        /*0400*/ 	.word	0x0500000f


	//   ....[166]....
        /*0404*/ 	.word	0x0500000f


	//   ....[167]....
        /*0408*/ 	.word	0x0500000f


	//   ....[168]....
        /*040c*/ 	.word	0x0500000f


	//   ....[169]....
        /*0410*/ 	.word	0x0500000f


	//   ....[170]....
        /*0414*/ 	.word	0x0500000f


	//   ....[171]....
        /*0418*/ 	.word	0x0500000f


	//   ....[172]....
        /*041c*/ 	.word	0x0500000f


	//   ....[173]....
        /*0420*/ 	.word	0x0500000f


	//   ....[174]....
        /*0424*/ 	.word	0x0500000f


	//   ....[175]....
        /*0428*/ 	.word	0x0500000f


	//   ....[176]....
        /*042c*/ 	.word	0x0500000f


	//   ....[177]....
        /*0430*/ 	.word	0x0500000f


	//   ....[178]....
        /*0434*/ 	.word	0x0500000f


	//   ....[179]....
        /*0438*/ 	.word	0x0500000f


	//   ....[180]....
        /*043c*/ 	.word	0x0500000f


	//   ....[181]....
        /*0440*/ 	.word	0x0500000f


	//   ....[182]....
        /*0444*/ 	.word	0x0500000f


	//   ....[183]....
        /*0448*/ 	.word	0x0500000f


	//   ....[184]....
        /*044c*/ 	.word	0x0500000f


	//   ....[185]....
        /*0450*/ 	.word	0x0500000f


	//   ....[186]....
        /*0454*/ 	.word	0x0500000f


	//   ....[187]....
        /*0458*/ 	.word	0x0500000f


	//   ....[188]....
        /*045c*/ 	.word	0x0500000f


	//   ....[189]....
        /*0460*/ 	.word	0x0500000f


	//   ....[190]....
        /*0464*/ 	.word	0x0500000f


	//   ....[191]....
        /*0468*/ 	.word	0x0500000f


	//   ....[192]....
        /*046c*/ 	.word	0x0500000f


	//   ....[193]....
        /*0470*/ 	.word	0x0500000f


	//   ....[194]....
        /*0474*/ 	.word	0x0500000f


	//   ....[195]....
        /*0478*/ 	.word	0x0500000f


	//   ....[196]....
        /*047c*/ 	.word	0x0500000f


	//   ....[197]....
        /*0480*/ 	.word	0x0500000f


	//   ....[198]....
        /*0484*/ 	.word	0x0500000f


	//   ....[199]....
        /*0488*/ 	.word	0x0500000f


	//   ....[200]....
        /*048c*/ 	.word	0x0500000f


	//   ....[201]....
        /*0490*/ 	.word	0x0500000f


	//   ....[202]....
        /*0494*/ 	.word	0x0500000f


	//   ....[203]....
        /*0498*/ 	.word	0x0500000f


	//   ....[204]....
        /*049c*/ 	.word	0x0500000f


	//   ....[205]....
        /*04a0*/ 	.word	0x0500000f


	//   ....[206]....
        /*04a4*/ 	.word	0x0500000f


	//   ....[207]....
        /*04a8*/ 	.word	0x0500000f


	//   ....[208]....
        /*04ac*/ 	.word	0x0500000f


	//   ....[209]....
        /*04b0*/ 	.word	0x0500000f


	//   ....[210]....
        /*04b4*/ 	.word	0x0500000f


	//   ....[211]....
        /*04b8*/ 	.word	0x0500000f


	//   ....[212]....
        /*04bc*/ 	.word	0x0500000f


	//   ....[213]....
        /*04c0*/ 	.word	0x0500000f


	//   ....[214]....
        /*04c4*/ 	.word	0x0500000f


	//   ....[215]....
        /*04c8*/ 	.word	0x0500000f


	//   ....[216]....
        /*04cc*/ 	.word	0x0500000f


	//   ....[217]....
        /*04d0*/ 	.word	0x0500000f


	//   ....[218]....
        /*04d4*/ 	.word	0x0500000f


	//   ....[219]....
        /*04d8*/ 	.word	0x0500000f


	//   ....[220]....
        /*04dc*/ 	.word	0x0500000f


	//   ....[221]....
        /*04e0*/ 	.word	0x0500000f


	//   ....[222]....
        /*04e4*/ 	.word	0x0500000f


	//   ....[223]....
        /*04e8*/ 	.word	0x0500000f


	//   ....[224]....
        /*04ec*/ 	.word	0x0500000f


	//   ....[225]....
        /*04f0*/ 	.word	0x0500000f


	//   ....[226]....
        /*04f4*/ 	.word	0x0500000f


	//   ....[227]....
        /*04f8*/ 	.word	0x0500000f


	//   ....[228]....
        /*04fc*/ 	.word	0x0500000f


	//   ....[229]....
        /*0500*/ 	.word	0x0500000f


	//   ....[230]....
        /*0504*/ 	.word	0x0500000f


	//   ....[231]....
        /*0508*/ 	.word	0x0500000f


	//   ....[232]....
        /*050c*/ 	.word	0x0500000f


	//   ....[233]....
        /*0510*/ 	.word	0x0500000f


	//----- nvinfo : EIATTR_COOP_GROUP_INSTR_OFFSETS
	.align		4
.L_201:
        /*0514*/ 	.byte	0x04, 0x28
        /*0516*/ 	.short	(.L_203 - .L_202)


	//   ....[0]....
.L_202:
        /*0518*/ 	.word	0x00000070


	//   ....[1]....
        /*051c*/ 	.word	0x000000b0


	//   ....[2]....
        /*0520*/ 	.word	0x000002d0


	//   ....[3]....
        /*0524*/ 	.word	0x00000430


	//   ....[4]....
        /*0528*/ 	.word	0x00000550


	//   ....[5]....
        /*052c*/ 	.word	0x000006b0


	//   ....[6]....
        /*0530*/ 	.word	0x00001810


	//   ....[7]....
        /*0534*/ 	.word	0x00002480


	//   ....[8]....
        /*0538*/ 	.word	0x00002ad0


	//   ....[9]....
        /*053c*/ 	.word	0x000038f0


	//   ....[10]....
        /*0540*/ 	.word	0x000039a0


	//   ....[11]....
        /*0544*/ 	.word	0x00003f70


	//   ....[12]....
        /*0548*/ 	.word	0x00004020


	//   ....[13]....
        /*054c*/ 	.word	0x00005f50


	//   ....[14]....
        /*0550*/ 	.word	0x00006d00


	//   ....[15]....
        /*0554*/ 	.word	0x00007390


	//   ....[16]....
        /*0558*/ 	.word	0x000074b0


	//   ....[17]....
        /*055c*/ 	.word	0x00007a20


	//   ....[18]....
        /*0560*/ 	.word	0x00007a90


	//   ....[19]....
        /*0564*/ 	.word	0x00009e70


	//   ....[20]....
        /*0568*/ 	.word	0x00009ea0


	//   ....[21]....
        /*056c*/ 	.word	0x00009ed0


	//   ....[22]....
        /*0570*/ 	.word	0x00009ef0


	//   ....[23]....
        /*0574*/ 	.word	0x0000bd20


	//   ....[24]....
        /*0578*/ 	.word	0x0000c8b0


	//   ....[25]....
        /*057c*/ 	.word	0x0000d170


	//   ....[26]....
        /*0580*/ 	.word	0x0000d290


	//   ....[27]....
        /*0584*/ 	.word	0x0000d800


	//   ....[28]....
        /*0588*/ 	.word	0x0000d890


	//   ....[29]....
        /*058c*/ 	.word	0x0000e910


	//   ....[30]....
        /*0590*/ 	.word	0x0000e940


	//   ....[31]....
        /*0594*/ 	.word	0x0000e9e0


	//   ....[32]....
        /*0598*/ 	.word	0x0000e9f0


	//   ....[33]....
        /*059c*/ 	.word	0x000100e0


	//   ....[34]....
        /*05a0*/ 	.word	0x00010120


	//   ....[35]....
        /*05a4*/ 	.word	0x00010160


	//   ....[36]....
        /*05a8*/ 	.word	0x00010190


	//   ....[37]....
        /*05ac*/ 	.word	0x00010860


	//   ....[38]....
        /*05b0*/ 	.word	0x000108a0


	//   ....[39]....
        /*05b4*/ 	.word	0x000109a0


	//   ....[40]....
        /*05b8*/ 	.word	0x000109c0


	//   ....[41]....
        /*05bc*/ 	.word	0x00010ac0


	//   ....[42]....
        /*05c0*/ 	.word	0x00010ae0


	//   ....[43]....
        /*05c4*/ 	.word	0x00010bf0


	//   ....[44]....
        /*05c8*/ 	.word	0x00010c10


	//   ....[45]....
        /*05cc*/ 	.word	0x00011460


	//   ....[46]....
        /*05d0*/ 	.word	0x00011480


	//   ....[47]....
        /*05d4*/ 	.word	0x00011580


	//   ....[48]....
        /*05d8*/ 	.word	0x000115a0


	//   ....[49]....
        /*05dc*/ 	.word	0x000116a0


	//   ....[50]....
        /*05e0*/ 	.word	0x000116c0


	//   ....[51]....
        /*05e4*/ 	.word	0x000117d0


	//   ....[52]....
        /*05e8*/ 	.word	0x000117f0


	//   ....[53]....
        /*05ec*/ 	.word	0x00011980


	//   ....[54]....
        /*05f0*/ 	.word	0x00011b30


	//   ....[55]....
        /*05f4*/ 	.word	0x00011b60


	//   ....[56]....
        /*05f8*/ 	.word	0x00011b90


	//   ....[57]....
        /*05fc*/ 	.word	0x00011bc0


	//   ....[58]....
        /*0600*/ 	.word	0x00011bf0


	//   ....[59]....
        /*0604*/ 	.word	0x00011c20


	//   ....[60]....
        /*0608*/ 	.word	0x00011d70


	//   ....[61]....
        /*060c*/ 	.word	0x00011da0


	//   ....[62]....
        /*0610*/ 	.word	0x00011dd0


	//   ....[63]....
        /*0614*/ 	.word	0x00011e00


	//   ....[64]....
        /*0618*/ 	.word	0x00011e30


	//   ....[65]....
        /*061c*/ 	.word	0x00011e60


	//   ....[66]....
        /*0620*/ 	.word	0x00011ef0


	//   ....[67]....
        /*0624*/ 	.word	0x00011f50


	//   ....[68]....
        /*0628*/ 	.word	0x00011fe0


	//   ....[69]....
        /*062c*/ 	.word	0x00013ae0


	//   ....[70]....
        /*0630*/ 	.word	0x00013b00


	//   ....[71]....
        /*0634*/ 	.word	0x00013bb0


	//   ....[72]....
        /*0638*/ 	.word	0x00013bd0


	//   ....[73]....
        /*063c*/ 	.word	0x00013c70


	//   ....[74]....
        /*0640*/ 	.word	0x00013c90


	//   ....[75]....
        /*0644*/ 	.word	0x00013d30


	//   ....[76]....
        /*0648*/ 	.word	0x00013d50


	//   ....[77]....
        /*064c*/ 	.word	0x00013df0


	//   ....[78]....
        /*0650*/ 	.word	0x00013e10


	//   ....[79]....
        /*0654*/ 	.word	0x00013e20


	//   ....[80]....
        /*0658*/ 	.word	0x00013eb0


	//   ....[81]....
        /*065c*/ 	.word	0x000145c0


	//   ....[82]....
        /*0660*/ 	.word	0x000145f0


	//   ....[83]....
        /*0664*/ 	.word	0x00014610


	//   ....[84]....
        /*0668*/ 	.word	0x000146a0


	//   ....[85]....
        /*066c*/ 	.word	0x000146b0


	//   ....[86]....
        /*0670*/ 	.word	0x00014750


	//   ....[87]....
        /*0674*/ 	.word	0x00014760


	//   ....[88]....
        /*0678*/ 	.word	0x00014800


	//   ....[89]....
        /*067c*/ 	.word	0x00014810


	//   ....[90]....
        /*0680*/ 	.word	0x000148b0


	//   ....[91]....
        /*0684*/ 	.word	0x000148c0


	//   ....[92]....
        /*0688*/ 	.word	0x00014960


	//   ....[93]....
        /*068c*/ 	.word	0x00014970


	//   ....[94]....
        /*0690*/ 	.word	0x00014a10


	//   ....[95]....
        /*0694*/ 	.word	0x00014a20


	//   ....[96]....
        /*0698*/ 	.word	0x00014a30


	//   ....[97]....
        /*069c*/ 	.word	0x00015250


	//   ....[98]....
        /*06a0*/ 	.word	0x00015290


	//   ....[99]....
        /*06a4*/ 	.word	0x000152a0


	//   ....[100]....
        /*06a8*/ 	.word	0x00015300


	//   ....[101]....
        /*06ac*/ 	.word	0x00015310


	//   ....[102]....
        /*06b0*/ 	.word	0x00015370


	//   ....[103]....
        /*06b4*/ 	.word	0x000153a0


	//   ....[104]....
        /*06b8*/ 	.word	0x000153e0


	//   ....[105]....
        /*06bc*/ 	.word	0x00015410


	//   ....[106]....
        /*06c0*/ 	.word	0x00015450


	//   ....[107]....
        /*06c4*/ 	.word	0x00015480


	//   ....[108]....
        /*06c8*/ 	.word	0x000154c0


	//   ....[109]....
        /*06cc*/ 	.word	0x00015750


	//   ....[110]....
        /*06d0*/ 	.word	0x00015770


	//   ....[111]....
        /*06d4*/ 	.word	0x00015810


	//   ....[112]....
        /*06d8*/ 	.word	0x00015820


	//   ....[113]....
        /*06dc*/ 	.word	0x000158b0


	//   ....[114]....
        /*06e0*/ 	.word	0x000158c0


	//   ....[115]....
        /*06e4*/ 	.word	0x00015950


	//   ....[116]....
        /*06e8*/ 	.word	0x00015960


	//   ....[117]....
        /*06ec*/ 	.word	0x000159f0


	//   ....[118]....
        /*06f0*/ 	.word	0x00015a00


	//   ....[119]....
        /*06f4*/ 	.word	0x00015a10


	//   ....[120]....
        /*06f8*/ 	.word	0x00015aa0


	//   ....[121]....
        /*06fc*/ 	.word	0x00016030


	//   ....[122]....
        /*0700*/ 	.word	0x00016070


	//   ....[123]....
        /*0704*/ 	.word	0x000160b0


	//   ....[124]....
        /*0708*/ 	.word	0x000160e0


	//   ....[125]....
        /*070c*/ 	.word	0x00016170


	//   ....[126]....
        /*0710*/ 	.word	0x000161a0


	//   ....[127]....
        /*0714*/ 	.word	0x00016210


	//   ....[128]....
        /*0718*/ 	.word	0x00016240


	//   ....[129]....
        /*071c*/ 	.word	0x000162b0


	//   ....[130]....
        /*0720*/ 	.word	0x000162e0


	//   ....[131]....
        /*0724*/ 	.word	0x00016310


	//   ....[132]....
        /*0728*/ 	.word	0x00016360


	//   ....[133]....
        /*072c*/ 	.word	0x00016740


	//   ....[134]....
        /*0730*/ 	.word	0x00016770


	//   ....[135]....
        /*0734*/ 	.word	0x000167b0


	//   ....[136]....
        /*0738*/ 	.word	0x000167e0


	//   ....[137]....
        /*073c*/ 	.word	0x00016810


	//   ....[138]....
        /*0740*/ 	.word	0x00016840


	//   ....[139]....
        /*0744*/ 	.word	0x00016870


	//   ....[140]....
        /*0748*/ 	.word	0x000168a0


	//   ....[141]....
        /*074c*/ 	.word	0x00016a20


	//   ....[142]....
        /*0750*/ 	.word	0x00016a50


	//   ....[143]....
        /*0754*/ 	.word	0x00016a80


	//   ....[144]....
        /*0758*/ 	.word	0x00016ab0


	//   ....[145]....
        /*075c*/ 	.word	0x00016ae0


	//   ....[146]....
        /*0760*/ 	.word	0x00016b10


	//   ....[147]....
        /*0764*/ 	.word	0x00016bd0


	//   ....[148]....
        /*0768*/ 	.word	0x00016bf0


	//   ....[149]....
        /*076c*/ 	.word	0x00016c60


	//   ....[150]....
        /*0770*/ 	.word	0x00017300


	//   ....[151]....
        /*0774*/ 	.word	0x00017960


	//   ....[152]....
        /*0778*/ 	.word	0x00017a50


	//   ....[153]....
        /*077c*/ 	.word	0x00017af0


	//   ....[154]....
        /*0780*/ 	.word	0x00017b50


	//   ....[155]....
        /*0784*/ 	.word	0x00017c60


	//   ....[156]....
        /*0788*/ 	.word	0x00017cd0


	//   ....[157]....
        /*078c*/ 	.word	0x00017de0


	//   ....[158]....
        /*0790*/ 	.word	0x00017e50


	//   ....[159]....
        /*0794*/ 	.word	0x00017f60


	//   ....[160]....
        /*0798*/ 	.word	0x00017fd0


	//   ....[161]....
        /*079c*/ 	.word	0x000180e0


	//   ....[162]....
        /*07a0*/ 	.word	0x00018150


	//   ....[163]....
        /*07a4*/ 	.word	0x000181f0


	//   ....[164]....
        /*07a8*/ 	.word	0x00018300


	//   ....[165]....
        /*07ac*/ 	.word	0x00018370


	//   ....[166]....
        /*07b0*/ 	.word	0x000183d0


	//   ....[167]....
        /*07b4*/ 	.word	0x000184c0


	//   ....[168]....
        /*07b8*/ 	.word	0x00018520


	//   ....[169]....
        /*07bc*/ 	.word	0x00018630


	//   ....[170]....
        /*07c0*/ 	.word	0x00018690


	//   ....[171]....
        /*07c4*/ 	.word	0x000187a0


	//   ....[172]....
        /*07c8*/ 	.word	0x00018800


	//   ....[173]....
        /*07cc*/ 	.word	0x00018910


	//   ....[174]....
        /*07d0*/ 	.word	0x00018970


	//   ....[175]....
        /*07d4*/ 	.word	0x00018a80


	//   ....[176]....
        /*07d8*/ 	.word	0x00018ae0


	//   ....[177]....
        /*07dc*/ 	.word	0x00018bf0


	//   ....[178]....
        /*07e0*/ 	.word	0x00018c50


	//   ....[179]....
        /*07e4*/ 	.word	0x00018d40


	//   ....[180]....
        /*07e8*/ 	.word	0x00018e70


	//   ....[181]....
        /*07ec*/ 	.word	0x00018f40


	//   ....[182]....
        /*07f0*/ 	.word	0x00018fb0


	//   ....[183]....
        /*07f4*/ 	.word	0x00019080


	//   ....[184]....
        /*07f8*/ 	.word	0x000190e0


	//   ....[185]....
        /*07fc*/ 	.word	0x000191b0


	//   ....[186]....
        /*0800*/ 	.word	0x00019210


	//   ....[187]....
        /*0804*/ 	.word	0x000192e0


	//   ....[188]....
        /*0808*/ 	.word	0x00019340


	//   ....[189]....
        /*080c*/ 	.word	0x00019410


	//   ....[190]....
        /*0810*/ 	.word	0x00019470


	//   ....[191]....
        /*0814*/ 	.word	0x00019550


	//   ....[192]....
        /*0818*/ 	.word	0x00019640


	//   ....[193]....
        /*081c*/ 	.word	0x000196e0


	//   ....[194]....
        /*0820*/ 	.word	0x00019740


	//   ....[195]....
        /*0824*/ 	.word	0x00019840


	//   ....[196]....
        /*0828*/ 	.word	0x000198a0


	//   ....[197]....
        /*082c*/ 	.word	0x000199a0


	//   ....[198]....
        /*0830*/ 	.word	0x00019a00


	//   ....[199]....
        /*0834*/ 	.word	0x00019b00


	//   ....[200]....
        /*0838*/ 	.word	0x00019b60


	//   ....[201]....
        /*083c*/ 	.word	0x00019c60


	//   ....[202]....
        /*0840*/ 	.word	0x00019cc0


	//   ....[203]....
        /*0844*/ 	.word	0x00019d90


	//   ....[204]....
        /*0848*/ 	.word	0x00019ee0


	//   ....[205]....
        /*084c*/ 	.word	0x00019f80


	//   ....[206]....
        /*0850*/ 	.word	0x0001a060


	//   ....[207]....
        /*0854*/ 	.word	0x0001a130


	//   ....[208]....
        /*0858*/ 	.word	0x0001a190


	//   ....[209]....
        /*085c*/ 	.word	0x0001a280


	//   ....[210]....
        /*0860*/ 	.word	0x0001a2e0


	//   ....[211]....
        /*0864*/ 	.word	0x0001a3d0


	//   ....[212]....
        /*0868*/ 	.word	0x0001a430


	//   ....[213]....
        /*086c*/ 	.word	0x0001a520


	//   ....[214]....
        /*0870*/ 	.word	0x0001a580


	//   ....[215]....
        /*0874*/ 	.word	0x0001a660


	//   ....[216]....
        /*0878*/ 	.word	0x0001a6f0


	//   ....[217]....
        /*087c*/ 	.word	0x0001a790


	//   ....[218]....
        /*0880*/ 	.word	0x0001a8b0


	//   ....[219]....
        /*0884*/ 	.word	0x0001a920


	//   ....[220]....
        /*0888*/ 	.word	0x0001a990


	//   ....[221]....
        /*088c*/ 	.word	0x0001aa00


	//   ....[222]....
        /*0890*/ 	.word	0x0001aa70


	//   ....[223]....
        /*0894*/ 	.word	0x0001aaf0


	//   ....[224]....
        /*0898*/ 	.word	0x0001ab80


	//   ....[225]....
        /*089c*/ 	.word	0x0001ac10


	//   ....[226]....
        /*08a0*/ 	.word	0x0001ac80


	//   ....[227]....
        /*08a4*/ 	.word	0x0001acf0


	//   ....[228]....
        /*08a8*/ 	.word	0x0001ad60


	//   ....[229]....
        /*08ac*/ 	.word	0x0001ade0


	//   ....[230]....
        /*08b0*/ 	.word	0x0001ae50


	//   ....[231]....
        /*08b4*/ 	.word	0x0001aef0


	//   ....[232]....
        /*08b8*/ 	.word	0x0001af80


	//   ....[233]....
        /*08bc*/ 	.word	0x0001b0a0


	//----- nvinfo : EIATTR_REG_RECONFIG
	.align		4
.L_203:
        /*08c0*/ 	.byte	0x01, 0x54
	.zero		2


	//----- nvinfo : EIATTR_SYSCALL_OFFSETS
	.align		4
        /*08c4*/ 	.byte	0x04, 0x46
        /*08c6*/ 	.short	(.L_205 - .L_204)


	//   ....[0]....
.L_204:
        /*08c8*/ 	.word	0x000019f0


	//   ....[1]....
        /*08cc*/ 	.word	0x000130f0


	//   ....[2]....
        /*08d0*/ 	.word	0x00013240


	//   ....[3]....
        /*08d4*/ 	.word	0x00013330


	//   ....[4]....
        /*08d8*/ 	.word	0x00014200


	//----- nvinfo : EIATTR_MBARRIER_INSTR_OFFSETS
	.align		4
.L_205:
        /*08dc*/ 	.byte	0x04, 0x39
        /*08de*/ 	.short	(.L_207 - .L_206)


	//   ....[0]....
.L_206:
        /*08e0*/ 	.word	0x00000180
        /*08e4*/ 	.word	0x000000ff
        /*08e8*/ 	.word	0x00030800
        /*08ec*/ 	.short	0x0100
        /*08ee*/ 	.byte	0x08
	.zero		1


	//   ....[1]....
        /*08f0*/ 	.word	0x00000190
        /*08f4*/ 	.word	0x000000ff
        /*08f8*/ 	.word	0x00030820
        /*08fc*/ 	.short	0x0100
        /*08fe*/ 	.byte	0x08
	.zero		1


	//   ....[2]....
        /*0900*/ 	.word	0x00000280
        /*0904*/ 	.word	0x000000ff
        /*0908*/ 	.word	0x00030830
        /*090c*/ 	.short	0x0100
        /*090e*/ 	.byte	0x08
	.zero		1


	//   ....[3]....
        /*0910*/ 	.word	0x00000290
        /*0914*/ 	.word	0x000000ff
        /*0918*/ 	.word	0x00030840
        /*091c*/ 	.short	0x0100
        /*091e*/ 	.byte	0x08
	.zero		1


	//   ....[4]....
        /*0920*/ 	.word	0x000002a0
        /*0924*/ 	.word	0x000000ff
        /*0928*/ 	.word	0x00030838
        /*092c*/ 	.short	0x0100
        /*092e*/ 	.byte	0x08
	.zero		1


	//   ....[5]....
        /*0930*/ 	.word	0x000002b0
        /*0934*/ 	.word	0x000000ff
        /*0938*/ 	.word	0x00030848
        /*093c*/ 	.short	0x0100
        /*093e*/ 	.byte	0x08
	.zero		1


	//   ....[6]....
        /*0940*/ 	.word	0x000003e0
        /*0944*/ 	.word	0x000000ff
        /*0948*/ 	.word	0x00030850
        /*094c*/ 	.short	0x0100
        /*094e*/ 	.byte	0x08
	.zero		1


	//   ....[7]....
        /*0950*/ 	.word	0x000003f0
        /*0954*/ 	.word	0x000000ff
        /*0958*/ 	.word	0x00030860
        /*095c*/ 	.short	0x0100
        /*095e*/ 	.byte	0x08
	.zero		1


	//   ....[8]....
        /*0960*/ 	.word	0x00000400
        /*0964*/ 	.word	0x000000ff
        /*0968*/ 	.word	0x00030858
        /*096c*/ 	.short	0x0100
        /*096e*/ 	.byte	0x08
	.zero		1


	//   ....[9]....
        /*0970*/ 	.word	0x00000410
        /*0974*/ 	.word	0x000000ff
        /*0978*/ 	.word	0x00030868
        /*097c*/ 	.short	0x0100
        /*097e*/ 	.byte	0x08
	.zero		1


	//   ....[10]....
        /*0980*/ 	.word	0x00000500
        /*0984*/ 	.word	0x000000ff
        /*0988*/ 	.word	0x00030870
        /*098c*/ 	.short	0x0100
        /*098e*/ 	.byte	0x06
	.zero		1


	//   ....[11]....
        /*0990*/ 	.word	0x00000510
        /*0994*/ 	.word	0x000000ff
        /*0998*/ 	.word	0x00030880
        /*099c*/ 	.short	0x0100
        /*099e*/ 	.byte	0x06
	.zero		1


	//   ....[12]....
        /*09a0*/ 	.word	0x00000520
        /*09a4*/ 	.word	0x000000ff
        /*09a8*/ 	.word	0x00030878
        /*09ac*/ 	.short	0x0100
        /*09ae*/ 	.byte	0x06
	.zero		1


	//   ....[13]....
        /*09b0*/ 	.word	0x00000530
        /*09b4*/ 	.word	0x000000ff
        /*09b8*/ 	.word	0x00030888
        /*09bc*/ 	.short	0x0100
        /*09be*/ 	.byte	0x06
	.zero		1


	//   ....[14]....
        /*09c0*/ 	.word	0x00000660
        /*09c4*/ 	.word	0x000000ff
        /*09c8*/ 	.word	0x00030890
        /*09cc*/ 	.short	0x0100
        /*09ce*/ 	.byte	0x08
	.zero		1


	//   ....[15]....
        /*09d0*/ 	.word	0x00000670
        /*09d4*/ 	.word	0x000000ff
        /*09d8*/ 	.word	0x000308a0
        /*09dc*/ 	.short	0x0100
        /*09de*/ 	.byte	0x08
	.zero		1


	//   ....[16]....
        /*09e0*/ 	.word	0x00000680
        /*09e4*/ 	.word	0x000000ff
        /*09e8*/ 	.word	0x00030898
        /*09ec*/ 	.short	0x0100
        /*09ee*/ 	.byte	0x08
	.zero		1


	//   ....[17]....
        /*09f0*/ 	.word	0x00000690
        /*09f4*/ 	.word	0x000000ff
        /*09f8*/ 	.word	0x000308a8
        /*09fc*/ 	.short	0x0100
        /*09fe*/ 	.byte	0x08
	.zero		1


	//   ....[18]....
        /*0a00*/ 	.word	0x000007c0
        /*0a04*/ 	.word	0x000000ff
        /*0a08*/ 	.word	0x000308b0
        /*0a0c*/ 	.short	0x0100
        /*0a0e*/ 	.byte	0x08
	.zero		1


	//   ....[19]....
        /*0a10*/ 	.word	0x000007d0
        /*0a14*/ 	.word	0x000000ff
        /*0a18*/ 	.word	0x000308c0
        /*0a1c*/ 	.short	0x0100
        /*0a1e*/ 	.byte	0x08
	.zero		1


	//   ....[20]....
        /*0a20*/ 	.word	0x000007e0
        /*0a24*/ 	.word	0x000000ff
        /*0a28*/ 	.word	0x000308b8
        /*0a2c*/ 	.short	0x0100
        /*0a2e*/ 	.byte	0x08
	.zero		1


	//   ....[21]....
        /*0a30*/ 	.word	0x000007f0
        /*0a34*/ 	.word	0x000000ff
        /*0a38*/ 	.word	0x000308c8
        /*0a3c*/ 	.short	0x0100
        /*0a3e*/ 	.byte	0x08
	.zero		1


	//   ....[22]....
        /*0a40*/ 	.word	0x00001a50
        /*0a44*/ 	.word	0x000000ff
        /*0a48*/ 	.word	0x00030800
        /*0a4c*/ 	.short	0x010a
        /*0a4e*/ 	.byte	0x28
	.zero		1


	//   ....[23]....
        /*0a50*/ 	.word	0x00001ad0
        /*0a54*/ 	.word	0x0000000d
        /*0a58*/ 	.word	0x00030830
        /*0a5c*/ 	.short	0x010a
        /*0a5e*/ 	.byte	0x3f
	.zero		1


	//   ....[24]....
        /*0a60*/ 	.word	0x00001b10
        /*0a64*/ 	.word	0x0000000d
        /*0a68*/ 	.word	0x00030830
        /*0a6c*/ 	.short	0x010a
        /*0a6e*/ 	.byte	0x3f
	.zero		1


	//   ....[25]....
        /*0a70*/ 	.word	0x00002570
        /*0a74*/ 	.word	0x000000ff
        /*0a78*/ 	.word	0x00000000
        /*0a7c*/ 	.short	0x0101
        /*0a7e*/ 	.byte	0x04
	.zero		1


	//   ....[26]....
        /*0a80*/ 	.word	0x00004e50
        /*0a84*/ 	.word	0x000000ff
        /*0a88*/ 	.word	0x00030830
        /*0a8c*/ 	.short	0x010a
        /*0a8e*/ 	.byte	0x07
	.zero		1


	//   ....[27]....
        /*0a90*/ 	.word	0x00004e90
        /*0a94*/ 	.word	0x000000ff
        /*0a98*/ 	.word	0x00030830
        /*0a9c*/ 	.short	0x010a
        /*0a9e*/ 	.byte	0x07
	.zero		1


	//   ....[28]....
        /*0aa0*/ 	.word	0x00005970
        /*0aa4*/ 	.word	0x000000ff
        /*0aa8*/ 	.word	0x00030850
        /*0aac*/ 	.short	0x010a
        /*0aae*/ 	.byte	0x06
	.zero		1


	//   ....[29]....
        /*0ab0*/ 	.word	0x000059b0
        /*0ab4*/ 	.word	0x000000ff
        /*0ab8*/ 	.word	0x00030850
        /*0abc*/ 	.short	0x010a
        /*0abe*/ 	.byte	0x06
	.zero		1


	//   ....[30]....
        /*0ac0*/ 	.word	0x00006060
        /*0ac4*/ 	.word	0x000000ff
        /*0ac8*/ 	.word	0x00000000
        /*0acc*/ 	.short	0x0101
        /*0ace*/ 	.byte	0x07
	.zero		1


	//   ....[31]....
        /*0ad0*/ 	.word	0x000082e0
        /*0ad4*/ 	.word	0x000000ff
        /*0ad8*/ 	.word	0x00000000
        /*0adc*/ 	.short	0x0101
        /*0ade*/ 	.byte	0x06
	.zero		1


	//   ....[32]....
        /*0ae0*/ 	.word	0x00008780
        /*0ae4*/ 	.word	0x000000ff
        /*0ae8*/ 	.word	0x00030830
        /*0aec*/ 	.short	0x010a
        /*0aee*/ 	.byte	0x07
	.zero		1


	//   ....[33]....
        /*0af0*/ 	.word	0x000087c0
        /*0af4*/ 	.word	0x000000ff
        /*0af8*/ 	.word	0x00030830
        /*0afc*/ 	.short	0x010a
        /*0afe*/ 	.byte	0x07
	.zero		1


	//   ....[34]....
        /*0b00*/ 	.word	0x000092a0
        /*0b04*/ 	.word	0x000000ff
        /*0b08*/ 	.word	0x00030850
        /*0b0c*/ 	.short	0x010a
        /*0b0e*/ 	.byte	0x06
	.zero		1


	//   ....[35]....
        /*0b10*/ 	.word	0x000092e0
        /*0b14*/ 	.word	0x000000ff
        /*0b18*/ 	.word	0x00030850
        /*0b1c*/ 	.short	0x010a
        /*0b1e*/ 	.byte	0x06
	.zero		1


	//   ....[36]....
        /*0b20*/ 	.word	0x00009970
        /*0b24*/ 	.word	0x000000ff
        /*0b28*/ 	.word	0x00000000
        /*0b2c*/ 	.short	0x0101
        /*0b2e*/ 	.byte	0x07
	.zero		1


	//   ....[37]....
        /*0b30*/ 	.word	0x0000a980
        /*0b34*/ 	.word	0x000000ff
        /*0b38*/ 	.word	0x00000000
        /*0b3c*/ 	.short	0x0101
        /*0b3e*/ 	.byte	0x06
	.zero		1


	//   ....[38]....
        /*0b40*/ 	.word	0x0000ac20
        /*0b44*/ 	.word	0x000000ff
        /*0b48*/ 	.word	0x00030830
        /*0b4c*/ 	.short	0x010a
        /*0b4e*/ 	.byte	0x06
	.zero		1


	//   ....[39]....
        /*0b50*/ 	.word	0x0000ac60
        /*0b54*/ 	.word	0x000000ff
        /*0b58*/ 	.word	0x00030830
        /*0b5c*/ 	.short	0x010a
        /*0b5e*/ 	.byte	0x06
	.zero		1


	//   ....[40]....
        /*0b60*/ 	.word	0x0000b740
        /*0b64*/ 	.word	0x000000ff
        /*0b68*/ 	.word	0x00030850
        /*0b6c*/ 	.short	0x010a
        /*0b6e*/ 	.byte	0x06
	.zero		1


	//   ....[41]....
        /*0b70*/ 	.word	0x0000b780
        /*0b74*/ 	.word	0x000000ff
        /*0b78*/ 	.word	0x00030850
        /*0b7c*/ 	.short	0x010a
        /*0b7e*/ 	.byte	0x06
	.zero		1


	//   ....[42]....
        /*0b80*/ 	.word	0x0000bdf0
        /*0b84*/ 	.word	0x000000ff
        /*0b88*/ 	.word	0x00000000
        /*0b8c*/ 	.short	0x0101
        /*0b8e*/ 	.byte	0x04
	.zero		1


	//   ....[43]....
        /*0b90*/ 	.word	0x0000e0c0
        /*0b94*/ 	.word	0x000000ff
        /*0b98*/ 	.word	0x00000000
        /*0b9c*/ 	.short	0x0101
        /*0b9e*/ 	.byte	0x06
	.zero		1


	//   ....[44]....
        /*0ba0*/ 	.word	0x0000e880
        /*0ba4*/ 	.word	0x000000ff
        /*0ba8*/ 	.word	0x00030850
        /*0bac*/ 	.short	0x010a
        /*0bae*/ 	.byte	0x05
	.zero		1


	//   ....[45]....
        /*0bb0*/ 	.word	0x0000e8c0
        /*0bb4*/ 	.word	0x000000ff
        /*0bb8*/ 	.word	0x00030850
        /*0bbc*/ 	.short	0x010a
        /*0bbe*/ 	.byte	0x05
	.zero		1


	//   ....[46]....
        /*0bc0*/ 	.word	0x0000ed90
        /*0bc4*/ 	.word	0x000000ff
        /*0bc8*/ 	.word	0x00000000
        /*0bcc*/ 	.short	0x0101
        /*0bce*/ 	.byte	0x04
	.zero		1


	//   ....[47]....
        /*0bd0*/ 	.word	0x00010890
        /*0bd4*/ 	.word	0x00000011
        /*0bd8*/ 	.word	0x00000000
        /*0bdc*/ 	.short	0x0101
        /*0bde*/ 	.byte	0x3f
	.zero		1


	//   ....[48]....
        /*0be0*/ 	.word	0x000138c0
        /*0be4*/ 	.word	0x00000007
        /*0be8*/ 	.word	0x00030840
        /*0bec*/ 	.short	0x010a
        /*0bee*/ 	.byte	0x3f
	.zero		1


	//   ....[49]....
        /*0bf0*/ 	.word	0x00013f70
        /*0bf4*/ 	.word	0x00000007
        /*0bf8*/ 	.word	0x00030830
        /*0bfc*/ 	.short	0x0107
        /*0bfe*/ 	.byte	0x3f
	.zero		1


	//   ....[50]....
        /*0c00*/ 	.word	0x00014030
        /*0c04*/ 	.word	0x00000007
        /*0c08*/ 	.word	0x00030830
        /*0c0c*/ 	.short	0x0101
        /*0c0e*/ 	.byte	0x3f
	.zero		1


	//   ....[51]....
        /*0c10*/ 	.word	0x00014b80
        /*0c14*/ 	.word	0x00000011
        /*0c18*/ 	.word	0x00030800
        /*0c1c*/ 	.short	0x0107
        /*0c1e*/ 	.byte	0x3f
	.zero		1


	//   ....[52]....
        /*0c20*/ 	.word	0x00014ca0
        /*0c24*/ 	.word	0x00000011
        /*0c28*/ 	.word	0x00030800
        /*0c2c*/ 	.short	0x0101
        /*0c2e*/ 	.byte	0x3f
	.zero		1


	//   ....[53]....
        /*0c30*/ 	.word	0x00014cc0
        /*0c34*/ 	.word	0x00000011
        /*0c38*/ 	.word	0x00030820
        /*0c3c*/ 	.short	0x010a
        /*0c3e*/ 	.byte	0x3f
	.zero		1


	//   ....[54]....
        /*0c40*/ 	.word	0x00015090
        /*0c44*/ 	.word	0x00000007
        /*0c48*/ 	.word	0x00030840
        /*0c4c*/ 	.short	0x010a
        /*0c4e*/ 	.byte	0x3f
	.zero		1


	//   ....[55]....
        /*0c50*/ 	.word	0x00015570
        /*0c54*/ 	.word	0x00000007
        /*0c58*/ 	.word	0x00030830
        /*0c5c*/ 	.short	0x0107
        /*0c5e*/ 	.byte	0x3f
	.zero		1


	//   ....[56]....
        /*0c60*/ 	.word	0x00015630
        /*0c64*/ 	.word	0x00000007
        /*0c68*/ 	.word	0x00030830
        /*0c6c*/ 	.short	0x0101
        /*0c6e*/ 	.byte	0x3f
	.zero		1


	//   ....[57]....
        /*0c70*/ 	.word	0x00015690
        /*0c74*/ 	.word	0x00000006
        /*0c78*/ 	.word	0x00030860
        /*0c7c*/ 	.short	0x010a
        /*0c7e*/ 	.byte	0x3f
	.zero		1


	//   ....[58]....
        /*0c80*/ 	.word	0x00015c00
        /*0c84*/ 	.word	0x00000006
        /*0c88*/ 	.word	0x00030850
        /*0c8c*/ 	.short	0x0107
        /*0c8e*/ 	.byte	0x3f
	.zero		1


	//   ....[59]....
        /*0c90*/ 	.word	0x00015d60
        /*0c94*/ 	.word	0x00000006
        /*0c98*/ 	.word	0x00030850
        /*0c9c*/ 	.short	0x0101
        /*0c9e*/ 	.byte	0x3f
	.zero		1


	//   ....[60]....
        /*0ca0*/ 	.word	0x00015f80
        /*0ca4*/ 	.word	0x00000000
        /*0ca8*/ 	.word	0x00030860
        /*0cac*/ 	.short	0x010a
        /*0cae*/ 	.byte	0x3f
	.zero		1


	//   ....[61]....
        /*0cb0*/ 	.word	0x00016490
        /*0cb4*/ 	.word	0x00000000
        /*0cb8*/ 	.word	0x00030850
        /*0cbc*/ 	.short	0x0107
        /*0cbe*/ 	.byte	0x3f
	.zero		1


	//   ....[62]....
        /*0cc0*/ 	.word	0x00016550
        /*0cc4*/ 	.word	0x00000000
        /*0cc8*/ 	.word	0x00030850
        /*0ccc*/ 	.short	0x0101
        /*0cce*/ 	.byte	0x3f
	.zero		1


	//   ....[63]....
        /*0cd0*/ 	.word	0x00017280
        /*0cd4*/ 	.word	0x00000004
        /*0cd8*/ 	.word	0x00030820
        /*0cdc*/ 	.short	0x010a
        /*0cde*/ 	.byte	0x3f
	.zero		1


	//   ....[64]....
        /*0ce0*/ 	.word	0x00017400
        /*0ce4*/ 	.word	0x00000005
        /*0ce8*/ 	.word	0x00030840
        /*0cec*/ 	.short	0x010a
        /*0cee*/ 	.byte	0x3f
	.zero		1


	//   ....[65]....
        /*0cf0*/ 	.word	0x000174a0
        /*0cf4*/ 	.word	0x00000017
        /*0cf8*/ 	.word	0x00030840
        /*0cfc*/ 	.short	0x010a
        /*0cfe*/ 	.byte	0x3f
	.zero		1


	//   ....[66]....
        /*0d00*/ 	.word	0x000174e0
        /*0d04*/ 	.word	0x00000005
        /*0d08*/ 	.word	0x00030860
        /*0d0c*/ 	.short	0x010a
        /*0d0e*/ 	.byte	0x3f
	.zero		1


	//   ....[67]....
        /*0d10*/ 	.word	0x00017520
        /*0d14*/ 	.word	0x00000017
        /*0d18*/ 	.word	0x00030860
        /*0d1c*/ 	.short	0x010a
        /*0d1e*/ 	.byte	0x3f
	.zero		1


	//   ....[68]....
        /*0d20*/ 	.word	0x00017590
        /*0d24*/ 	.word	0x00000003
        /*0d28*/ 	.word	0x00030800
        /*0d2c*/ 	.short	0x010a
        /*0d2e*/ 	.byte	0x3f
	.zero		1


	//   ....[69]....
        /*0d30*/ 	.word	0x000175e0
        /*0d34*/ 	.word	0x0000000d
        /*0d38*/ 	.word	0x00030830
        /*0d3c*/ 	.short	0x010a
        /*0d3e*/ 	.byte	0x3f
	.zero		1


	//   ....[70]....
        /*0d40*/ 	.word	0x00017640
        /*0d44*/ 	.word	0x00000009
        /*0d48*/ 	.word	0x00030830
        /*0d4c*/ 	.short	0x010a
        /*0d4e*/ 	.byte	0x3f
	.zero		1


	//   ....[71]....
        /*0d50*/ 	.word	0x000176a0
        /*0d54*/ 	.word	0x00000009
        /*0d58*/ 	.word	0x00030850
        /*0d5c*/ 	.short	0x010a
        /*0d5e*/ 	.byte	0x3f
	.zero		1


	//   ....[72]....
        /*0d60*/ 	.word	0x00017700
        /*0d64*/ 	.word	0x00000009
        /*0d68*/ 	.word	0x00030830
        /*0d6c*/ 	.short	0x010a
        /*0d6e*/ 	.byte	0x3f
	.zero		1


	//   ....[73]....
        /*0d70*/ 	.word	0x00017760
        /*0d74*/ 	.word	0x00000009
        /*0d78*/ 	.word	0x00030850
        /*0d7c*/ 	.short	0x010a
        /*0d7e*/ 	.byte	0x3f
	.zero		1


	//   ....[74]....
        /*0d80*/ 	.word	0x000177c0
        /*0d84*/ 	.word	0x00000009
        /*0d88*/ 	.word	0x00030830
        /*0d8c*/ 	.short	0x010a
        /*0d8e*/ 	.byte	0x3f
	.zero		1


	//   ....[75]....
        /*0d90*/ 	.word	0x00017820
        /*0d94*/ 	.word	0x00000009
        /*0d98*/ 	.word	0x00030850
        /*0d9c*/ 	.short	0x010a
        /*0d9e*/ 	.byte	0x3f
	.zero		1


	//   ....[76]....
        /*0da0*/ 	.word	0x00017880
        /*0da4*/ 	.word	0x00000005
        /*0da8*/ 	.word	0x00030850
        /*0dac*/ 	.short	0x010a
        /*0dae*/ 	.byte	0x3f
	.zero		1


	//   ....[77]....
        /*0db0*/ 	.word	0x000179a0
        /*0db4*/ 	.word	0x00000007
        /*0db8*/ 	.word	0x00030840
        /*0dbc*/ 	.short	0x010a
        /*0dbe*/ 	.byte	0x3f
	.zero		1


	//   ....[78]....
        /*0dc0*/ 	.word	0x00018d70
        /*0dc4*/ 	.word	0x00000011
        /*0dc8*/ 	.word	0x00030820
        /*0dcc*/ 	.short	0x010a
        /*0dce*/ 	.byte	0x3f
	.zero		1


	//   ....[79]....
        /*0dd0*/ 	.word	0x00018dc0
        /*0dd4*/ 	.word	0x00000007
        /*0dd8*/ 	.word	0x00030840
        /*0ddc*/ 	.short	0x010a
        /*0dde*/ 	.byte	0x3f
	.zero		1


	//   ....[80]....
        /*0de0*/ 	.word	0x00019590
        /*0de4*/ 	.word	0x00000006
        /*0de8*/ 	.word	0x00030860
        /*0dec*/ 	.short	0x010a
        /*0dee*/ 	.byte	0x3f
	.zero		1


	//   ....[81]....
        /*0df0*/ 	.word	0x00019e30
        /*0df4*/ 	.word	0x00000000
        /*0df8*/ 	.word	0x00030860
        /*0dfc*/ 	.short	0x010a
        /*0dfe*/ 	.byte	0x3f
	.zero		1


	//   ....[82]....
        /*0e00*/ 	.word	0x0001afc0
        /*0e04*/ 	.word	0x00000004
        /*0e08*/ 	.word	0x00030820
        /*0e0c*/ 	.short	0x010a
        /*0e0e*/ 	.byte	0x3f
	.zero		1


	//   ....[83]....
        /*0e10*/ 	.word	0x0001b160
        /*0e14*/ 	.word	0x00000005
        /*0e18*/ 	.word	0x00030840
        /*0e1c*/ 	.short	0x010a
        /*0e1e*/ 	.byte	0x3f
	.zero		1


	//   ....[84]....
        /*0e20*/ 	.word	0x0001b1b0
        /*0e24*/ 	.word	0x00000017
        /*0e28*/ 	.word	0x00030840
        /*0e2c*/ 	.short	0x010a
        /*0e2e*/ 	.byte	0x3f
	.zero		1


	//   ....[85]....
        /*0e30*/ 	.word	0x0001b200
        /*0e34*/ 	.word	0x00000005
        /*0e38*/ 	.word	0x00030860
        /*0e3c*/ 	.short	0x010a
        /*0e3e*/ 	.byte	0x3f
	.zero		1


	//----- nvinfo : EIATTR_NUM_MBARRIERS
	.align		4
.L_207:
        /*0e40*/ 	.byte	0x03, 0x38
        /*0e42*/ 	.short	0x0016


	//----- nvinfo : EIATTR_EXIT_INSTR_OFFSETS
	.align		4
        /*0e44*/ 	.byte	0x04, 0x1c
        /*0e46*/ 	.short	(.L_209 - .L_208)


	//   ....[0]....
.L_208:
        /*0e48*/ 	.word	0x00000960


	//   ....[1]....
        /*0e4c*/ 	.word	0x00011920


	//   ....[2]....
        /*0e50*/ 	.word	0x00017570


	//----- nvinfo : EIATTR_MAX_THREADS
	.align		4
.L_209:
        /*0e54*/ 	.byte	0x04, 0x05
        /*0e56*/ 	.short	(.L_211 - .L_210)
.L_210:
        /*0e58*/ 	.word	0x00000180
        /*0e5c*/ 	.word	0x00000001
        /*0e60*/ 	.word	0x00000001


	//----- nvinfo : EIATTR_CRS_STACK_SIZE
	.align		4
.L_211:
        /*0e64*/ 	.byte	0x04, 0x1e
        /*0e66*/ 	.short	(.L_213 - .L_212)
.L_212:
        /*0e68*/ 	.word	0x00000000


	//----- nvinfo : EIATTR_CBANK_PARAM_SIZE
	.align		4
.L_213:
        /*0e6c*/ 	.byte	0x03, 0x19
        /*0e6e*/ 	.short	0x0af0


	//----- nvinfo : EIATTR_PARAM_CBANK
	.align		4
        /*0e70*/ 	.byte	0x04, 0x0a
        /*0e72*/ 	.short	(.L_215 - .L_214)
	.align		4
.L_214:
        /*0e74*/ 	.word	index@(.nv.constant0._ZN7cutlass13device_kernelIN5flash11enable_sm90INS1_16FlashAttnFwdSm90INS1_25CollectiveMainloopFwdSm90ILi2EN4cute5tupleIJNS5_1CILi1EEES8_S8_EEENS6_IJNS7_ILi128EEENS7_ILi96EEENS7_ILi192EEEEEELi192ENS_6half_tEfNS_4arch4Sm90ELb0ELb1ELb1ELb1ELb1ELb0ELb0ELb1ELb1ELb1ELb0ELb0EEENS1_21CollectiveEpilogueFwdINS6_IJSA_SC_SB_EEES9_SE_SG_Li256ELb1ELb1ELb0ELb0EEENS1_36VarlenDynamicPersistentTileSchedulerILi128ELi96ELi256ELi128ELb0ELb1ELb1ELb1ELb0ELb1EEEEEEEEEvNT_6ParamsE)
        /*0e78*/ 	.short	0x0210
        /*0e7a*/ 	.short	0x0af0


	//----- nvinfo : EIATTR_SW_WAR
	.align		4
.L_215:
        /*0e7c*/ 	.byte	0x04, 0x36
        /*0e7e*/ 	.short	(.L_217 - .L_216)
.L_216:
        /*0e80*/ 	.word	0x00000008
.L_217:


//--------------------- .nv.info._ZN7cutlass13device_kernelIN5flash11enable_sm90INS1_16FlashAttnFwdSm90INS1_25CollectiveMainloopFwdSm90ILi2EN4cute5tupleIJNS5_1CILi1EEES8_S8_EEENS6_IJNS7_ILi128EEENS7_ILi96EEENS7_ILi192EEEEEELi192ENS_6half_tEfNS_4arch4Sm90ELb0ELb1ELb1ELb1ELb1ELb1ELb0ELb1ELb1ELb1ELb0ELb0EEENS1_21CollectiveEpilogueFwdINS6_IJSA_SC_SB_EEES9_SE_SG_Li256ELb1ELb1ELb0ELb0EEENS1_36VarlenDynamicPersistentTileSchedulerILi128ELi96ELi256ELi128ELb0ELb1ELb1ELb1ELb0ELb1EEEEEEEEEvNT_6ParamsE --------------------------
	.section	.nv.info._ZN7cutlass13device_kernelIN5flash11enable_sm90INS1_16FlashAttnFwdSm90INS1_25CollectiveMainloopFwdSm90ILi2EN4cute5tupleIJNS5_1CILi1EEES8_S8_EEENS6_IJNS7_ILi128EEENS7_ILi96EEENS7_ILi192EEEEEELi192ENS_6half_tEfNS_4arch4Sm90ELb0ELb1ELb1ELb1ELb1ELb1ELb0ELb1ELb1ELb1ELb0ELb0EEENS1_21CollectiveEpilogueFwdINS6_IJSA_SC_SB_EEES9_SE_SG_Li256ELb1ELb1ELb0ELb0EEENS1_36VarlenDynamicPersistentTileSchedulerILi128ELi96ELi256ELi128ELb0ELb1ELb1ELb1ELb0ELb1EEEEEEEEEvNT_6ParamsE,"",@"SHT_CUDA_INFO"
	.sectionflags	@""
	.align	4


	//----- nvinfo : EIATTR_CUDA_API_VERSION
	.align		4
        /*0000*/ 	.byte	0x04, 0x37
        /*0002*/ 	.short	(.L_219 - .L_218)
.L_218:
        /*0004*/ 	.word	0x00000082


	//----- nvinfo : EIATTR_KPARAM_INFO
	.align		4
.L_219:
        /*0008*/ 	.byte	0x04, 0x17
        /*000a*/ 	.short	(.L_221 - .L_220)
.L_220:
        /*000c*/ 	.word	0x00000000
        /*0010*/ 	.short	0x0000
        /*0012*/ 	.short	0x0070
        /*0014*/ 	.byte	0x00, 0xf0, 0x01, 0x2a


	//----- nvinfo : EIATTR_SPARSE_MMA_MASK
	.align		4
.L_221:
        /*0018*/ 	.byte	0x03, 0x50
        /*001a*/ 	.short	0x0000


	//----- nvinfo : EIATTR_MAXREG_COUNT
	.align		4
        /*001c*/ 	.byte	0x03, 0x1b
        /*001e*/ 	.short	0x00a8


	//----- nvinfo : EIATTR_NUM_BARRIERS
	.align		4
        /*0020*/ 	.byte	0x02, 0x4c
        /*0022*/ 	.byte	0x10
	.zero		1


	//----- nvinfo : EIATTR_EXTERNS
	.align		4
        /*0024*/ 	.byte	0x04, 0x0f
        /*0026*/ 	.short	(.L_223 - .L_222)


	//   ....[0]....
	.align		4
.L_222:
        /*0028*/ 	.word	index@(__assertfail)


	//----- nvinfo : EIATTR_ANNOTATIONS
	.align		4
.L_223:
        /*002c*/ 	.byte	0x04, 0x55
        /*002e*/ 	.short	(.L_225 - .L_224)


	//   ....[0]....
.L_224:
        /* <DEDUP_REMOVED lines=74> */


	//----- nvinfo : EIATTR_MERCURY_ISA_VERSION
	.align		4
.L_225:
        /*04c0*/ 	.byte	0x03, 0x5f
        /*04c2*/ 	.short	0x0101


	//----- nvinfo : EIATTR_UNUSED_LOAD_BYTE_OFFSET
	.align		4
        /*04c4*/ 	.byte	0x04, 0x44
        /*04c6*/ 	.short	(.L_227 - .L_226)


	//   ....[0]....
.L_226:
        /*04c8*/ 	.word	0x00000a50
        /*04cc*/ 	.word	0x0000fff0


	//   ....[1]....
        /*04d0*/ 	.word	0x000211f0
        /*04d4*/ 	.word	0x0000fff0


	//----- nvinfo : EIATTR_INT_WARP_WIDE_INSTR_OFFSETS
	.align		4
.L_227:
        /*04d8*/ 	.byte	0x04, 0x31
        /*04da*/ 	.short	(.L_229 - .L_228)


	//   ....[0]....
.L_228:
        /*04dc*/ 	.word	0x00000130


	//   ....[1]....
        /*04e0*/ 	.word	0x00000170


	//   ....[2]....
        /*04e4*/ 	.word	0x000001e0


	//   ....[3]....
        /*04e8*/ 	.word	0x00026930


	//   ....[4]....
        /*04ec*/ 	.word	0x000269c0


	//   ....[5]....
        /*04f0*/ 	.word	0x000298a0


	//   ....[6]....
        /*04f4*/ 	.word	0x00029930


	//----- nvinfo : EIATTR_COOP_GROUP_MASK_REGIDS
	.align		4
.L_229:
        /*04f8*/ 	.byte	0x04, 0x29
        /*04fa*/ 	.short	(.L_231 - .L_230)


	//   ....[0]....
.L_230:
        /*04fc*/ 	.word	0xffffffff


	//   ....[1]....
        /*0500*/ 	.word	0xffffffff


	//   ....[2]....
        /*0504*/ 	.word	0xffffffff


	//   ....[3]....
        /*0508*/ 	.word	0xffffffff


	//   ....[4]....
        /*050c*/ 	.word	0xffffffff


	//   ....[5]....
        /*0510*/ 	.word	0xffffffff


	//   ....[6]....
        /*0514*/ 	.word	0xffffffff


	//   ....[7]....
        /*0518*/ 	.word	0xffffffff


	//   ....[8]....
        /*051c*/ 	.word	0xffffffff


	//   ....[9]....
        /*0520*/ 	.word	0xffffffff


	//   ....[10]....
        /*0524*/ 	.word	0xffffffff


	//   ....[11]....
        /*0528*/ 	.word	0xffffffff


	//   ....[12]....
        /*052c*/ 	.word	0xffffffff


	//   ....[13]....
        /*0530*/ 	.word	0xffffffff


	//   ....[14]....
        /*0534*/ 	.word	0xffffffff


	//   ....[15]....
        /*0538*/ 	.word	0xffffffff


	//   ....[16]....
        /*053c*/ 	.word	0xffffffff


	//   ....[17]....
        /*0540*/ 	.word	0xffffffff


	//   ....[18]....
        /*0544*/ 	.word	0xffffffff


	//   ....[19]....
        /*0548*/ 	.word	0xffffffff


	//   ....[20]....
        /*054c*/ 	.word	0xffffffff


	//   ....[21]....
        /*0550*/ 	.word	0xffffffff


	//   ....[22]....
        /*0554*/ 	.word	0xffffffff


	//   ....[23]....
        /*0558*/ 	.word	0xffffffff


	//   ....[24]....
        /*055c*/ 	.word	0xffffffff


	//   ....[25]....
        /*0560*/ 	.word	0xffffffff


	//   ....[26]....
        /*0564*/ 	.word	0xffffffff


	//   ....[27]....
        /*0568*/ 	.word	0xffffffff


	//   ....[28]....
        /*056c*/ 	.word	0xffffffff


	//   ....[29]....
        /*0570*/ 	.word	0xffffffff


	//   ....[30]....
        /*0574*/ 	.word	0xffffffff


	//   ....[31]....
        /*0578*/ 	.word	0xffffffff


	//   ....[32]....
        /*057c*/ 	.word	0xffffffff


	//   ....[33]....
        /*0580*/ 	.word	0xffffffff


	//   ....[34]....
        /*0584*/ 	.word	0xffffffff


	//   ....[35]....
        /*0588*/ 	.word	0xffffffff


	//   ....[36]....
        /*058c*/ 	.word	0xffffffff


	//   ....[37]....
        /*0590*/ 	.word	0xffffffff


	//   ....[38]....
        /*0594*/ 	.word	0xffffffff


	//   ....[39]....
        /*0598*/ 	.word	0xffffffff


	//   ....[40]....
        /*059c*/ 	.word	0xffffffff


	//   ....[41]....
        /*05a0*/ 	.word	0xffffffff


	//   ....[42]....
        /*05a4*/ 	.word	0xffffffff


	//   ....[43]....
        /*05a8*/ 	.word	0xffffffff


	//   ....[44]....
        /*05ac*/ 	.word	0xffffffff


	//   ....[45]....
        /*05b0*/ 	.word	0xffffffff


	//   ....[46]....
        /*05b4*/ 	.word	0xffffffff


	//   ....[47]....
        /*05b8*/ 	.word	0xffffffff


	//   ....[48]....
        /*05bc*/ 	.word	0xffffffff


	//   ....[49]....
        /*05c0*/ 	.word	0xffffffff


	//   ....[50]....
        /*05c4*/ 	.word	0xffffffff


	//   ....[51]....
        /*05c8*/ 	.word	0xffffffff


	//   ....[52]....
        /*05cc*/ 	.word	0xffffffff


	//   ....[53]....
        /*05d0*/ 	.word	0xffffffff


	//   ....[54]....
        /*05d4*/ 	.word	0xffffffff


	//   ....[55]....
        /*05d8*/ 	.word	0xffffffff


	//   ....[56]....
        /*05dc*/ 	.word	0xffffffff


	//   ....[57]....
        /*05e0*/ 	.word	0xffffffff


	//   ....[58]....
        /*05e4*/ 	.word	0xffffffff


	//   ....[59]....
        /*05e8*/ 	.word	0xffffffff


	//   ....[60]....
        /*05ec*/ 	.word	0xffffffff


	//   ....[61]....
        /*05f0*/ 	.word	0xffffffff


	//   ....[62]....
        /*05f4*/ 	.word	0xffffffff


	//   ....[63]....
        /*05f8*/ 	.word	0xffffffff


	//   ....[64]....
        /*05fc*/ 	.word	0xffffffff


	//   ....[65]....
        /*0600*/ 	.word	0xffffffff


	//   ....[66]....
        /*0604*/ 	.word	0xffffffff


	//   ....[67]....
        /*0608*/ 	.word	0xffffffff


	//   ....[68]....
        /*060c*/ 	.word	0xffffffff


	//   ....[69]....
        /*0610*/ 	.word	0xffffffff


	//   ....[70]....
        /*0614*/ 	.word	0xffffffff


	//   ....[71]....
        /*0618*/ 	.word	0xffffffff


	//   ....[72]....
        /*061c*/ 	.word	0xffffffff


	//   ....[73]....
        /*0620*/ 	.word	0xffffffff


	//   ....[74]....
        /*0624*/ 	.word	0xffffffff


	//   ....[75]....
        /*0628*/ 	.word	0xffffffff


	//   ....[76]....
        /*062c*/ 	.word	0xffffffff


	//   ....[77]....
        /*0630*/ 	.word	0xffffffff


	//   ....[78]....
        /*0634*/ 	.word	0xffffffff


	//   ....[79]....
        /*0638*/ 	.word	0xffffffff


	//   ....[80]....
        /*063c*/ 	.word	0xffffffff


	//   ....[81]....
        /*0640*/ 	.word	0xffffffff


	//   ....[82]....
        /*0644*/ 	.word	0xffffffff


	//   ....[83]....
        /*0648*/ 	.word	0xffffffff


	//   ....[84]....
        /*064c*/ 	.word	0xffffffff


	//   ....[85]....
        /*0650*/ 	.word	0xffffffff


	//   ....[86]....
        /*0654*/ 	.word	0xffffffff


	//   ....[87]....
        /*0658*/ 	.word	0xffffffff


	//   ....[88]....
        /*065c*/ 	.word	0xffffffff


	//   ....[89]....
        /*0660*/ 	.word	0xffffffff


	//   ....[90]....
        /*0664*/ 	.word	0xffffffff


	//   ....[91]....
        /*0668*/ 	.word	0xffffffff


	//   ....[92]....
        /*066c*/ 	.word	0xffffffff


	//   ....[93]....
        /*0670*/ 	.word	0xffffffff


	//   ....[94]....
        /*0674*/ 	.word	0xffffffff


	//   ....[95]....
        /*0678*/ 	.word	0xffffffff


	//   ....[96]....
        /*067c*/ 	.word	0xffffffff


	//   ....[97]....
        /*0680*/ 	.word	0xffffffff


	//   ....[98]....
        /*0684*/ 	.word	0xffffffff


	//   ....[99]....
        /*0688*/ 	.word	0xffffffff


	//   ....[100]....
        /*068c*/ 	.word	0xffffffff


	//   ....[101]....
        /*0690*/ 	.word	0xffffffff


	//   ....[102]....
        /*0694*/ 	.word	0xffffffff


	//   ....[103]....
        /*0698*/ 	.word	0xffffffff


	//   ....[104]....
        /*069c*/ 	.word	0xffffffff


	//   ....[105]....
        /*06a0*/ 	.word	0xffffffff


	//   ....[106]....
        /*06a4*/ 	.word	0xffffffff


	//   ....[107]....
        /*06a8*/ 	.word	0xffffffff


	//   ....[108]....
        /*06ac*/ 	.word	0xffffffff


	//   ....[109]....
        /*06b0*/ 	.word	0xffffffff


	//   ....[110]....
        /*06b4*/ 	.word	0xffffffff


	//   ....[111]....
        /*06b8*/ 	.word	0xffffffff


	//   ....[112]....
        /*06bc*/ 	.word	0xffffffff


	//   ....[113]....
        /*06c0*/ 	.word	0xffffffff


	//   ....[114]....
        /*06c4*/ 	.word	0xffffffff


	//   ....[115]....
        /*06c8*/ 	.word	0xffffffff


	//   ....[116]....
        /*06cc*/ 	.word	0xffffffff


	//   ....[117]....
        /*06d0*/ 	.word	0xffffffff


	//   ....[118]....
        /*06d4*/ 	.word	0xffffffff


	//   ....[119]....
        /*06d8*/ 	.word	0xffffffff


	//   ....[120]....
        /*06dc*/ 	.word	0xffffffff


	//   ....[121]....
        /*06e0*/ 	.word	0xffffffff


	//   ....[122]....
        /*06e4*/ 	.word	0xffffffff


	//   ....[123]....
        /*06e8*/ 	.word	0xffffffff


	//   ....[124]....
        /*06ec*/ 	.word	0xffffffff


	//   ....[125]....
        /*06f0*/ 	.word	0xffffffff


	//   ....[126]....
        /*06f4*/ 	.word	0xffffffff


	//   ....[127]....
        /*06f8*/ 	.word	0xffffffff


	//   ....[128]....
        /*06fc*/ 	.word	0xffffffff


	//   ....[129]....
        /*0700*/ 	.word	0xffffffff


	//   ....[130]....
        /*0704*/ 	.word	0xffffffff


	//   ....[131]....
        /*0708*/ 	.word	0xffffffff


	//   ....[132]....
        /*070c*/ 	.word	0xffffffff


	//   ....[133]....
        /*0710*/ 	.word	0xffffffff


	//   ....[134]....
        /*0714*/ 	.word	0xffffffff


	//   ....[135]....
        /*0718*/ 	.word	0xffffffff


	//   ....[136]....
        /*071c*/ 	.word	0xffffffff


	//   ....[137]....
        /*0720*/ 	.word	0xffffffff


	//   ....[138]....
        /*0724*/ 	.word	0xffffffff


	//   ....[139]....
        /*0728*/ 	.word	0xffffffff


	//   ....[140]....
        /*072c*/ 	.word	0xffffffff


	//   ....[141]....
        /*0730*/ 	.word	0xffffffff


	//   ....[142]....
        /*0734*/ 	.word	0xffffffff


	//   ....[143]....
        /*0738*/ 	.word	0xffffffff


	//   ....[144]....
        /*073c*/ 	.word	0xffffffff


	//   ....[145]....
        /*0740*/ 	.word	0xffffffff


	//   ....[146]....
        /*0744*/ 	.word	0xffffffff


	//   ....[147]....
        /*0748*/ 	.word	0xffffffff


	//   ....[148]....
        /*074c*/ 	.word	0xffffffff


	//   ....[149]....
        /*0750*/ 	.word	0xffffffff


	//   ....[150]....
        /*0754*/ 	.word	0xffffffff


	//   ....[151]....
        /*0758*/ 	.word	0xffffffff


	//   ....[152]....
        /*075c*/ 	.word	0xffffffff


	//   ....[153]....
        /*0760*/ 	.word	0xffffffff


	//   ....[154]....
        /*0764*/ 	.word	0xffffffff


	//   ....[155]....
        /*0768*/ 	.word	0xffffffff


	//   ....[156]....
        /*076c*/ 	.word	0xffffffff


	//   ....[157]....
        /*0770*/ 	.word	0xffffffff


	//   ....[158]....
        /*0774*/ 	.word	0xffffffff


	//   ....[159]....
        /*0778*/ 	.word	0xffffffff


	//   ....[160]....
        /*077c*/ 	.word	0xffffffff


	//   ....[161]....
        /*0780*/ 	.word	0xffffffff


	//   ....[162]....
        /*0784*/ 	.word	0xffffffff


	//   ....[163]....
        /*0788*/ 	.word	0xffffffff


	//   ....[164]....
        /*078c*/ 	.word	0xffffffff


	//   ....[165]....
        /*0790*/ 	.word	0xffffffff


	//   ....[166]....
        /*0794*/ 	.word	0xffffffff


	//   ....[167]....
        /*0798*/ 	.word	0xffffffff


	//   ....[168]....
        /*079c*/ 	.word	0xffffffff


	//   ....[169]....
        /*07a0*/ 	.word	0xffffffff


	//   ....[170]....
        /*07a4*/ 	.word	0xffffffff


	//   ....[171]....
        /*07a8*/ 	.word	0xffffffff


	//   ....[172]....
        /*07ac*/ 	.word	0xffffffff


	//   ....[173]....
        /*07b0*/ 	.word	0xffffffff


	//   ....[174]....
        /*07b4*/ 	.word	0xffffffff


	//   ....[175]....
        /*07b8*/ 	.word	0xffffffff


	//   ....[176]....
        /*07bc*/ 	.word	0xffffffff


	//   ....[177]....
        /*07c0*/ 	.word	0xffffffff


	//   ....[178]....
        /*07c4*/ 	.word	0xffffffff


	//   ....[179]....
        /*07c8*/ 	.word	0xffffffff


	//   ....[180]....
        /*07cc*/ 	.word	0xffffffff


	//   ....[181]....
        /*07d0*/ 	.word	0xffffffff


	//   ....[182]....
        /*07d4*/ 	.word	0xffffffff


	//   ....[183]....
        /*07d8*/ 	.word	0xffffffff


	//   ....[184]....
        /*07dc*/ 	.word	0xffffffff


	//   ....[185]....
        /*07e0*/ 	.word	0x0500000f


	//   ....[186]....
        /*07e4*/ 	.word	0x0500000f


	//   ....[187]....
        /*07e8*/ 	.word	0x0500000f


	//   ....[188]....
        /*07ec*/ 	.word	0x0500000f


	//   ....[189]....
        /*07f0*/ 	.word	0x0500000f


	//   ....[190]....
        /*07f4*/ 	.word	0x0500000f


	//   ....[191]....
        /*07f8*/ 	.word	0x0500000f


	//   ....[192]....
        /*07fc*/ 	.word	0x0500000f


	//   ....[193]....
        /*0800*/ 	.word	0x0500000f


	//   ....[194]....
        /*0804*/ 	.word	0x0500000f


	//   ....[195]....
        /*0808*/ 	.word	0x0500000f


	//   ....[196]....
        /*080c*/ 	.word	0x0500000f


	//   ....[197]....
        /*0810*/ 	.word	0x0500000f


	//   ....[198]....
        /*0814*/ 	.word	0x0500000f


	//   ....[199]....
        /*0818*/ 	.word	0x0500000f


	//   ....[200]....
        /*081c*/ 	.word	0x0500000f


	//   ....[201]....
        /*0820*/ 	.word	0x0500000f


	//   ....[202]....
        /*0824*/ 	.word	0x0500000f


	//   ....[203]....
        /*0828*/ 	.word	0x0500000f


	//   ....[204]....
        /*082c*/ 	.word	0x0500000f


	//   ....[205]....
        /*0830*/ 	.word	0x0500000f


	//   ....[206]....
        /*0834*/ 	.word	0x0500000f


	//   ....[207]....
        /*0838*/ 	.word	0x0500000f


	//   ....[208]....
        /*083c*/ 	.word	0x0500000f


	//   ....[209]....
        /*0840*/ 	.word	0x0500000f


	//   ....[210]....
        /*0844*/ 	.word	0x0500000f


	//   ....[211]....
        /*0848*/ 	.word	0x0500000f


	//   ....[212]....
        /*084c*/ 	.word	0x0500000f


	//   ....[213]....
        /*0850*/ 	.word	0x0500000f


	//   ....[214]....
        /*0854*/ 	.word	0x0500000f


	//   ....[215]....
        /*0858*/ 	.word	0x0500000f


	//   ....[216]....
        /*085c*/ 	.word	0x0500000f


	//   ....[217]....
        /*0860*/ 	.word	0x0500000f


	//   ....[218]....
        /*0864*/ 	.word	0x0500000f


	//   ....[219]....
        /*0868*/ 	.word	0x0500000f


	//   ....[220]....
        /*086c*/ 	.word	0x0500000f


	//   ....[221]....
        /*0870*/ 	.word	0x0500000f


	//   ....[222]....
        /*0874*/ 	.word	0x0500000f


	//   ....[223]....
        /*0878*/ 	.word	0x0500000f


	//   ....[224]....
        /*087c*/ 	.word	0x0500000f


	//   ....[225]....
        /*0880*/ 	.word	0x0500000f


	//   ....[226]....
        /*0884*/ 	.word	0x0500000f


	//   ....[227]....
        /*0888*/ 	.word	0x0500000f


	//   ....[228]....
        /*088c*/ 	.word	0x0500000f


	//   ....[229]....
        /*0890*/ 	.word	0x0500000f


	//   ....[230]....
        /*0894*/ 	.word	0x0500000f


	//   ....[231]....
        /*0898*/ 	.word	0x0500000f


	//   ....[232]....
        /*089c*/ 	.word	0x0500000f


	//   ....[233]....
        /*08a0*/ 	.word	0x0500000f


	//   ....[234]....
        /*08a4*/ 	.word	0x0500000f


	//   ....[235]....
        /*08a8*/ 	.word	0x0500000f


	//   ....[236]....
        /*08ac*/ 	.word	0x0500000f


	//   ....[237]....
        /*08b0*/ 	.word	0x0500000f


	//   ....[238]....
        /*08b4*/ 	.word	0x0500000f


	//   ....[239]....
        /*08b8*/ 	.word	0x0500000f


	//   ....[240]....
        /*08bc*/ 	.word	0x0500000f


	//   ....[241]....
        /*08c0*/ 	.word	0x0500000f


	//   ....[242]....
        /*08c4*/ 	.word	0x0500000f


	//   ....[243]....
        /*08c8*/ 	.word	0x0500000f


	//   ....[244]....
        /*08cc*/ 	.word	0x0500000f


	//   ....[245]....
        /*08d0*/ 	.word	0x0500000f


	//   ....[246]....
        /*08d4*/ 	.word	0x0500000f


	//   ....[247]....
        /*08d8*/ 	.word	0x0500000f


	//   ....[248]....
        /*08dc*/ 	.word	0x0500000f


	//   ....[249]....
        /*08e0*/ 	.word	0x0500000f


	//   ....[250]....
        /*08e4*/ 	.word	0x0500000f


	//   ....[251]....
        /*08e8*/ 	.word	0x0500000f


	//   ....[252]....
        /*08ec*/ 	.word	0x0500000f


	//   ....[253]....
        /*08f0*/ 	.word	0x0500000f


	//   ....[254]....
        /*08f4*/ 	.word	0x0500000f


	//   ....[255]....
        /*08f8*/ 	.word	0x0500000f


	//   ....[0]....
        /*08fc*/ 	.word	0x0500000f


	//   ....[1]....
        /*0900*/ 	.word	0x0500000f


	//   ....[2]....
        /*0904*/ 	.word	0x0500000f


	//   ....[3]....
        /*0908*/ 	.word	0x0500000f


	//   ....[4]....
        /*090c*/ 	.word	0x0500000f


	//   ....[5]....
        /*0910*/ 	.word	0x0500000f


	//   ....[6]....
        /*0914*/ 	.word	0x0500000f


	//   ....[7]....
        /*0918*/ 	.word	0x0500000f


	//   ....[8]....
        /*091c*/ 	.word	0x0500000f


	//   ....[9]....
        /*0920*/ 	.word	0x0500000f


	//   ....[10]....
        /*0924*/ 	.word	0x0500000f


	//   ....[11]....
        /*0928*/ 	.word	0x0500000f


	//   ....[12]....
        /*092c*/ 	.word	0x0500000f


	//   ....[13]....
        /*0930*/ 	.word	0x0500000f


	//   ....[14]....
        /*0934*/ 	.word	0x0500000f


	//   ....[15]....
        /*0938*/ 	.word	0x0500000f


	//   ....[16]....
        /*093c*/ 	.word	0x0500000f


	//   ....[17]....
        /*0940*/ 	.word	0x0500000f


	//   ....[18]....
        /*0944*/ 	.word	0x0500000f


	//   ....[19]....
        /*0948*/ 	.word	0x0500000f


	//   ....[20]....
        /*094c*/ 	.word	0x0500000f


	//   ....[21]....
        /*0950*/ 	.word	0x0500000f


	//   ....[22]....
        /*0954*/ 	.word	0x0500000f


	//   ....[23]....
        /*0958*/ 	.word	0x0500000f


	//   ....[24]....
        /*095c*/ 	.word	0x0500000f


	//   ....[25]....
        /*0960*/ 	.word	0x0500000f


	//   ....[26]....
        /*0964*/ 	.word	0x0500000f


	//   ....[27]....
        /*0968*/ 	.word	0x0500000f


	//   ....[28]....
        /*096c*/ 	.word	0x0500000f


	//   ....[29]....
        /*0970*/ 	.word	0x0500000f


	//   ....[30]....
        /*0974*/ 	.word	0x0500000f


	//   ....[31]....
        /*0978*/ 	.word	0x0500000f


	//   ....[32]....
        /*097c*/ 	.word	0x0500000f


	//   ....[33]....
        /*0980*/ 	.word	0x0500000f


	//   ....[34]....
        /*0984*/ 	.word	0x0500000f


	//   ....[35]....
        /*0988*/ 	.word	0x0500000f


	//   ....[36]....
        /*098c*/ 	.word	0x0500000f


	//   ....[37]....
        /*0990*/ 	.word	0x0500000f


	//   ....[38]....
        /*0994*/ 	.word	0x0500000f


	//   ....[39]....
        /*0998*/ 	.word	0x0500000f


	//   ....[40]....
        /*099c*/ 	.word	0x0500000f


	//----- nvinfo : EIATTR_COOP_GROUP_INSTR_OFFSETS
	.align		4
.L_231:
        /*09a0*/ 	.byte	0x04, 0x28
        /*09a2*/ 	.short	(.L_233 - .L_232)


	//   ....[0]....
.L_232:
        /*09a4*/ 	.word	0x00000060


	//   ....[1]....
        /*09a8*/ 	.word	0x00000140


	//   ....[2]....
        /*09ac*/ 	.word	0x00000190


	//   ....[3]....
        /*09b0*/ 	.word	0x000003c0


	//   ....[4]....
        /*09b4*/ 	.word	0x00000520


	//   ....[5]....
        /*09b8*/ 	.word	0x00000640


	//   ....[6]....
        /*09bc*/ 	.word	0x000007a0


	//   ....[7]....
        /*09c0*/ 	.word	0x00003a00


	//   ....[8]....
        /*09c4*/ 	.word	0x00003a10


	//   ....[9]....
        /*09c8*/ 	.word	0x00004ec0


	//   ....[10]....
        /*09cc*/ 	.word	0x00004ed0


	//   ....[11]....
        /*09d0*/ 	.word	0x00006e60


	//   ....[12]....
        /*09d4*/ 	.word	0x00006e70


	//   ....[13]....
        /*09d8*/ 	.word	0x00008430


	//   ....[14]....
        /*09dc*/ 	.word	0x00008440


	//   ....[15]....
        /*09e0*/ 	.word	0x00009d60


	//   ....[16]....
        /*09e4*/ 	.word	0x00009d70


	//   ....[17]....
        /*09e8*/ 	.word	0x0000a000


	//   ....[18]....
        /*09ec*/ 	.word	0x0000a010


	//   ....[19]....
        /*09f0*/ 	.word	0x0000a520


	//   ....[20]....
        /*09f4*/ 	.word	0x0000a540


	//   ....[21]....
        /*09f8*/ 	.word	0x0000a790


	//   ....[22]....
        /*09fc*/ 	.word	0x0000a7b0


	//   ....[23]....
        /*0a00*/ 	.word	0x0000b340


	//   ....[24]....
        /*0a04*/ 	.word	0x0000bac0


	//   ....[25]....
        /*0a08*/ 	.word	0x0000bad0


	//   ....[26]....
        /*0a0c*/ 	.word	0x0000bae0


	//   ....[27]....
        /*0a10*/ 	.word	0x0000baf0


	//   ....[28]....
        /*0a14*/ 	.word	0x0000c2e0


	//   ....[29]....
        /*0a18*/ 	.word	0x0000c2f0


	//   ....[30]....
        /*0a1c*/ 	.word	0x0000c300


	//   ....[31]....
        /*0a20*/ 	.word	0x0000c310


	//   ....[32]....
        /*0a24*/ 	.word	0x0000f0b0


	//   ....[33]....
        /*0a28*/ 	.word	0x0000f0c0


	//   ....[34]....
        /*0a2c*/ 	.word	0x0000f0d0


	//   ....[35]....
        /*0a30*/ 	.word	0x0000f0e0


	//   ....[36]....
        /*0a34*/ 	.word	0x0000f710


	//   ....[37]....
        /*0a38*/ 	.word	0x0000f720


	//   ....[38]....
        /*0a3c*/ 	.word	0x0000f730


	//   ....[39]....
        /*0a40*/ 	.word	0x0000f740


	//   ....[40]....
        /*0a44*/ 	.word	0x00013360


	//   ....[41]....
        /*0a48*/ 	.word	0x00013e40


	//   ....[42]....
        /*0a4c*/ 	.word	0x000144d0


	//   ....[43]....
        /*0a50*/ 	.word	0x000146b0


	//   ....[44]....
        /*0a54*/ 	.word	0x00014b60


	//   ....[45]....
        /*0a58*/ 	.word	0x00014c00


	//   ....[46]....
        /*0a5c*/ 	.word	0x000173c0


	//   ....[47]....
        /*0a60*/ 	.word	0x000176b0


	//   ....[48]....
        /*0a64*/ 	.word	0x00018510


	//   ....[49]....
        /*0a68*/ 	.word	0x00018620


	//   ....[50]....
        /*0a6c*/ 	.word	0x00018c00


	//   ....[51]....
        /*0a70*/ 	.word	0x00018c70


	//   ....[52]....
        /*0a74*/ 	.word	0x0001b650


	//   ....[53]....
        /*0a78*/ 	.word	0x0001b670


	//   ....[54]....
        /*0a7c*/ 	.word	0x0001b690


	//   ....[55]....
        /*0a80*/ 	.word	0x0001b6b0


	//   ....[56]....
        /*0a84*/ 	.word	0x0001dd10


	//   ....[57]....
        /*0a88*/ 	.word	0x0001e810


	//   ....[58]....
        /*0a8c*/ 	.word	0x0001ee60


	//   ....[59]....
        /*0a90*/ 	.word	0x0001ef70


	//   ....[60]....
        /*0a94*/ 	.word	0x0001f570


	//   ....[61]....
        /*0a98*/ 	.word	0x0001f5d0


	//   ....[62]....
        /*0a9c*/ 	.word	0x000208b0


	//   ....[63]....
        /*0aa0*/ 	.word	0x000208e0


	//   ....[64]....
        /*0aa4*/ 	.word	0x00020990


	//   ....[65]....
        /*0aa8*/ 	.word	0x000209b0


	//   ....[66]....
        /*0aac*/ 	.word	0x000220a0


	//   ....[67]....
        /*0ab0*/ 	.word	0x000220e0


	//   ....[68]....
        /*0ab4*/ 	.word	0x00022120


	//   ....[69]....
        /*0ab8*/ 	.word	0x00022160


	//   ....[70]....
        /*0abc*/ 	.word	0x00022780


	//   ....[71]....
        /*0ac0*/ 	.word	0x000227d0


	//   ....[72]....
        /*0ac4*/ 	.word	0x000228e0


	//   ....[73]....
        /*0ac8*/ 	.word	0x00022900


	//   ....[74]....
        /*0acc*/ 	.word	0x00022a00


	//   ....[75]....
        /*0ad0*/ 	.word	0x00022a20


	//   ....[76]....
        /*0ad4*/ 	.word	0x00022b30


	//   ....[77]....
        /*0ad8*/ 	.word	0x00022b50


	//   ....[78]....
        /*0adc*/ 	.word	0x00023450


	//   ....[79]....
        /*0ae0*/ 	.word	0x00023470


	//   ....[80]....
        /*0ae4*/ 	.word	0x00023580


	//   ....[81]....
        /*0ae8*/ 	.word	0x000235a0


	//   ....[82]....
        /*0aec*/ 	.word	0x000236a0


	//   ....[83]....
        /*0af0*/ 	.word	0x000236c0


	//   ....[84]....
        /*0af4*/ 	.word	0x000237d0


	//   ....[85]....
        /*0af8*/ 	.word	0x000237f0


	//   ....[86]....
        /*0afc*/ 	.word	0x00023980


	//   ....[87]....
        /*0b00*/ 	.word	0x00023b30


	//   ....[88]....
        /*0b04*/ 	.word	0x00023b60


	//   ....[89]....
        /*0b08*/ 	.word	0x00023b90


	//   ....[90]....
        /*0b0c*/ 	.word	0x00023bc0


	//   ....[91]....
        /*0b10*/ 	.word	0x00023bf0


	//   ....[92]....
        /*0b14*/ 	.word	0x00023c20


	//   ....[93]....
        /*0b18*/ 	.word	0x00023d90


	//   ....[94]....
        /*0b1c*/ 	.word	0x00023dc0


	//   ....[95]....
        /*0b20*/ 	.word	0x00023df0


	//   ....[96]....
        /*0b24*/ 	.word	0x00023e20


	//   ....[97]....
        /*0b28*/ 	.word	0x00023e50


	//   ....[98]....
        /*0b2c*/ 	.word	0x00023e80


	//   ....[99]....
        /*0b30*/ 	.word	0x00023f10


	//   ....[100]....
        /*0b34*/ 	.word	0x00023f70


	//   ....[101]....
        /*0b38*/ 	.word	0x00024000


	//   ....[102]....
        /*0b3c*/ 	.word	0x000250b0


	//   ....[103]....
        /*0b40*/ 	.word	0x00027520


	//   ....[104]....
        /*0b44*/ 	.word	0x00027540


	//   ....[105]....
        /*0b48*/ 	.word	0x000275f0


	//   ....[106]....
        /*0b4c*/ 	.word	0x00027610


	//   ....[107]....
        /*0b50*/ 	.word	0x000276b0


	//   ....[108]....
        /*0b54*/ 	.word	0x000276d0


	//   ....[109]....
        /*0b58*/ 	.word	0x00027770


	//   ....[110]....
        /*0b5c*/ 	.word	0x00027790


	//   ....[111]....
        /*0b60*/ 	.word	0x00027830


	//   ....[112]....
        /*0b64*/ 	.word	0x00027850


	//   ....[113]....
        /*0b68*/ 	.word	0x00027860


	//   ....[114]....
        /*0b6c*/ 	.word	0x000278f0


	//   ....[115]....
        /*0b70*/ 	.word	0x00028040


	//   ....[116]....
        /*0b74*/ 	.word	0x00028070


	//   ....[117]....
        /*0b78*/ 	.word	0x00028090


	//   ....[118]....
        /*0b7c*/ 	.word	0x00028120


	//   ....[119]....
        /*0b80*/ 	.word	0x00028130


	//   ....[120]....
        /*0b84*/ 	.word	0x000281d0


	//   ....[121]....
        /*0b88*/ 	.word	0x000281e0


	//   ....[122]....
        /*0b8c*/ 	.word	0x00028280


	//   ....[123]....
        /*0b90*/ 	.word	0x00028290


	//   ....[124]....
        /*0b94*/ 	.word	0x00028330


	//   ....[125]....
        /*0b98*/ 	.word	0x00028340


	//   ....[126]....
        /*0b9c*/ 	.word	0x000283e0


	//   ....[127]....
        /*0ba0*/ 	.word	0x000283f0


	//   ....[128]....
        /*0ba4*/ 	.word	0x00028490


	//   ....[129]....
        /*0ba8*/ 	.word	0x000284a0


	//   ....[130]....
        /*0bac*/ 	.word	0x000284b0


	//   ....[131]....
        /*0bb0*/ 	.word	0x00028cc0


	//   ....[132]....
        /*0bb4*/ 	.word	0x00028d00


	//   ....[133]....
        /*0bb8*/ 	.word	0x00028d10


	//   ....[134]....
        /*0bbc*/ 	.word	0x00028d70


	//   ....[135]....
        /*0bc0*/ 	.word	0x00028d80


	//   ....[136]....
        /*0bc4*/ 	.word	0x00028de0


	//   ....[137]....
        /*0bc8*/ 	.word	0x00028e10


	//   ....[138]....
        /*0bcc*/ 	.word	0x00028e50


	//   ....[139]....
        /*0bd0*/ 	.word	0x00028e80


	//   ....[140]....
        /*0bd4*/ 	.word	0x00028ec0


	//   ....[141]....
        /*0bd8*/ 	.word	0x00028ef0


	//   ....[142]....
        /*0bdc*/ 	.word	0x00028f30


	//   ....[143]....
        /*0be0*/ 	.word	0x000291c0


	//   ....[144]....
        /*0be4*/ 	.word	0x000291e0


	//   ....[145]....
        /*0be8*/ 	.word	0x00029280


	//   ....[146]....
        /*0bec*/ 	.word	0x00029290


	//   ....[147]....
        /*0bf0*/ 	.word	0x00029320


	//   ....[148]....
        /*0bf4*/ 	.word	0x00029330


	//   ....[149]....
        /*0bf8*/ 	.word	0x000293c0


	//   ....[150]....
        /*0bfc*/ 	.word	0x000293d0


	//   ....[151]....
        /*0c00*/ 	.word	0x00029460


	//   ....[152]....
        /*0c04*/ 	.word	0x00029470


	//   ....[153]....
        /*0c08*/ 	.word	0x00029480


	//   ....[154]....
        /*0c0c*/ 	.word	0x00029510


	//   ....[155]....
        /*0c10*/ 	.word	0x00029a90


	//   ....[156]....
        /*0c14*/ 	.word	0x00029ad0


	//   ....[157]....
        /*0c18*/ 	.word	0x00029b00


	//   ....[158]....
        /*0c1c*/ 	.word	0x00029b40


	//   ....[159]....
        /*0c20*/ 	.word	0x00029bd0


	//   ....[160]....
        /*0c24*/ 	.word	0x00029c00


	//   ....[161]....
        /*0c28*/ 	.word	0x00029c70


	//   ....[162]....
        /*0c2c*/ 	.word	0x00029ca0


	//   ....[163]....
        /*0c30*/ 	.word	0x00029d10


	//   ....[164]....
        /*0c34*/ 	.word	0x00029d30


	//   ....[165]....
        /*0c38*/ 	.word	0x00029d70


	//   ....[166]....
        /*0c3c*/ 	.word	0x00029dc0


	//   ....[167]....
        /*0c40*/ 	.word	0x0002a1a0


	//   ....[168]....
        /*0c44*/ 	.word	0x0002a1d0


	//   ....[169]....
        /*0c48*/ 	.word	0x0002a200


	//   ....[170]....
        /*0c4c*/ 	.word	0x0002a230


	//   ....[171]....
        /*0c50*/ 	.word	0x0002a260


	//   ....[172]....
        /*0c54*/ 	.word	0x0002a290


	//   ....[173]....
        /*0c58*/ 	.word	0x0002a2c0


	//   ....[174]....
        /*0c5c*/ 	.word	0x0002a2f0


	//   ....[175]....
        /*0c60*/ 	.word	0x0002a470


	//   ....[176]....
        /*0c64*/ 	.word	0x0002a4a0


	//   ....[177]....
        /*0c68*/ 	.word	0x0002a4d0


	//   ....[178]....
        /*0c6c*/ 	.word	0x0002a500


	//   ....[179]....
        /*0c70*/ 	.word	0x0002a530


	//   ....[180]....
        /*0c74*/ 	.word	0x0002a560


	//   ....[181]....
        /*0c78*/ 	.word	0x0002a620


	//   ....[182]....
        /*0c7c*/ 	.word	0x0002a640


	//   ....[183]....
        /*0c80*/ 	.word	0x0002a6b0


	//   ....[184]....
        /*0c84*/ 	.word	0x0002ad50


	//   ....[185]....
        /*0c88*/ 	.word	0x0002b090


	//   ....[186]....
        /*0c8c*/ 	.word	0x0002b120


	//   ....[187]....
        /*0c90*/ 	.word	0x0002b1c0


	//   ....[188]....
        /*0c94*/ 	.word	0x0002b250


	//   ....[189]....
        /*0c98*/ 	.word	0x0002b340


	//   ....[190]....
        /*0c9c*/ 	.word	0x0002b3d0


	//   ....[191]....
        /*0ca0*/ 	.word	0x0002b470


	//   ....[192]....
        /*0ca4*/ 	.word	0x0002b500


	//   ....[193]....
        /*0ca8*/ 	.word	0x0002b5f0


	//   ....[194]....
        /*0cac*/ 	.word	0x0002b680


	//   ....[195]....
        /*0cb0*/ 	.word	0x0002b720


	//   ....[196]....
        /*0cb4*/ 	.word	0x0002b7b0


	//   ....[197]....
        /*0cb8*/ 	.word	0x0002b8a0


	//   ....[198]....
        /*0cbc*/ 	.word	0x0002b930


	//   ....[199]....
        /*0cc0*/ 	.word	0x0002b980


	//   ....[200]....
        /*0cc4*/ 	.word	0x0002b9d0


	//   ....[201]....
        /*0cc8*/ 	.word	0x0002ba60


	//   ....[202]....
        /*0ccc*/ 	.word	0x0002baf0


	//   ....[203]....
        /*0cd0*/ 	.word	0x0002bb40


	//   ....[204]....
        /*0cd4*/ 	.word	0x0002bb90


	//   ....[205]....
        /*0cd8*/ 	.word	0x0002bc80


	//   ....[206]....
        /*0cdc*/ 	.word	0x0002bd10


	//   ....[207]....
        /*0ce0*/ 	.word	0x0002bd60


	//   ....[208]....
        /*0ce4*/ 	.word	0x0002bdb0


	//   ....[209]....
        /*0ce8*/ 	.word	0x0002be40


	//   ....[210]....
        /*0cec*/ 	.word	0x0002bed0


	//   ....[211]....
        /*0cf0*/ 	.word	0x0002bf20


	//   ....[212]....
        /*0cf4*/ 	.word	0x0002bf70


	//   ....[213]....
        /*0cf8*/ 	.word	0x0002c310


	//   ....[214]....
        /*0cfc*/ 	.word	0x0002c5f0


	//   ....[215]....
        /*0d00*/ 	.word	0x0002c6e0


	//   ....[216]....
        /*0d04*/ 	.word	0x0002c780


	//   ....[217]....
        /*0d08*/ 	.word	0x0002c7e0


	//   ....[218]....
        /*0d0c*/ 	.word	0x0002c8f0


	//   ....[219]....
        /*0d10*/ 	.word	0x0002c960


	//   ....[220]....
        /*0d14*/ 	.word	0x0002ca70


	//   ....[221]....
        /*0d18*/ 	.word	0x0002cae0


	//   ....[222]....
        /*0d1c*/ 	.word	0x0002cbf0


	//   ....[223]....
        /*0d20*/ 	.word	0x0002cc60


	//   ....[224]....
        /*0d24*/ 	.word	0x0002cd70


	//   ....[225]....
        /*0d28*/ 	.word	0x0002cde0


	//   ....[226]....
        /*0d2c*/ 	.word	0x0002ce80


	//   ....[227]....
        /*0d30*/ 	.word	0x0002cfa0


	//   ....[228]....
        /*0d34*/ 	.word	0x0002d000


	//   ....[229]....
        /*0d38*/ 	.word	0x0002d060


	//   ....[230]....
        /*0d3c*/ 	.word	0x0002d150


	//   ....[231]....
        /*0d40*/ 	.word	0x0002d1b0


	//   ....[232]....
        /*0d44*/ 	.word	0x0002d2c0


	//   ....[233]....
        /*0d48*/ 	.word	0x0002d320


	//   ....[234]....
        /*0d4c*/ 	.word	0x0002d430


	//   ....[235]....
        /*0d50*/ 	.word	0x0002d490


	//   ....[236]....
        /*0d54*/ 	.word	0x0002d5a0


	//   ....[237]....
        /*0d58*/ 	.word	0x0002d600


	//   ....[238]....
        /*0d5c*/ 	.word	0x0002d710


	//   ....[239]....
        /*0d60*/ 	.word	0x0002d770


	//   ....[240]....
        /*0d64*/ 	.word	0x0002d880


	//   ....[241]....
        /*0d68*/ 	.word	0x0002d8e0


	//   ....[242]....
        /*0d6c*/ 	.word	0x0002d9d0


	//   ....[243]....
        /*0d70*/ 	.word	0x0002db00


	//   ....[244]....
        /*0d74*/ 	.word	0x0002dbc0


	//   ....[245]....
        /*0d78*/ 	.word	0x0002dc40


	//   ....[246]....
        /*0d7c*/ 	.word	0x0002dd10


	//   ....[247]....
        /*0d80*/ 	.word	0x0002dd70


	//   ....[248]....
        /*0d84*/ 	.word	0x0002de40


	//   ....[249]....
        /*0d88*/ 	.word	0x0002dea0


	//   ....[250]....
        /*0d8c*/ 	.word	0x0002df70


	//   ....[251]....
        /*0d90*/ 	.word	0x0002dfd0


	//   ....[252]....
        /*0d94*/ 	.word	0x0002e0a0


	//   ....[253]....
        /*0d98*/ 	.word	0x0002e100


	//   ....[254]....
        /*0d9c*/ 	.word	0x0002e1e0


	//   ....[255]....
        /*0da0*/ 	.word	0x0002e2d0


	//   ....[0]....
        /*0da4*/ 	.word	0x0002e370


	//   ....[1]....
        /*0da8*/ 	.word	0x0002e3d0


	//   ....[2]....
        /*0dac*/ 	.word	0x0002e4d0


	//   ....[3]....
        /*0db0*/ 	.word	0x0002e530


	//   ....[4]....
        /*0db4*/ 	.word	0x0002e630


	//   ....[5]....
        /*0db8*/ 	.word	0x0002e690


	//   ....[6]....
        /*0dbc*/ 	.word	0x0002e790


	//   ....[7]....
        /*0dc0*/ 	.word	0x0002e7f0


	//   ....[8]....
        /*0dc4*/ 	.word	0x0002e8f0


	//   ....[9]....
        /*0dc8*/ 	.word	0x0002e950


	//   ....[10]....
        /*0dcc*/ 	.word	0x0002ea20


	//   ....[11]....
        /*0dd0*/ 	.word	0x0002eb70


	//   ....[12]....
        /*0dd4*/ 	.word	0x0002ec20


	//   ....[13]....
        /*0dd8*/ 	.word	0x0002ecf0


	//   ....[14]....
        /*0ddc*/ 	.word	0x0002edc0


	//   ....[15]....
        /*0de0*/ 	.word	0x0002ee20


	//   ....[16]....
        /*0de4*/ 	.word	0x0002ef10


	//   ....[17]....
        /*0de8*/ 	.word	0x0002ef70


	//   ....[18]....
        /*0dec*/ 	.word	0x0002f060


	//   ....[19]....
        /*0df0*/ 	.word	0x0002f0c0


	//   ....[20]....
        /*0df4*/ 	.word	0x0002f1b0


	//   ....[21]....
        /*0df8*/ 	.word	0x0002f210


	//   ....[22]....
        /*0dfc*/ 	.word	0x0002f2f0


	//   ....[23]....
        /*0e00*/ 	.word	0x0002f380


	//   ....[24]....
        /*0e04*/ 	.word	0x0002f420


	//   ....[25]....
        /*0e08*/ 	.word	0x0002f540


	//   ....[26]....
        /*0e0c*/ 	.word	0x0002f5b0


	//   ....[27]....
        /*0e10*/ 	.word	0x0002f620


	//   ....[28]....
        /*0e14*/ 	.word	0x0002f690


	//   ....[29]....
        /*0e18*/ 	.word	0x0002f700


	//   ....[30]....
        /*0e1c*/ 	.word	0x0002f780


	//   ....[31]....
        /*0e20*/ 	.word	0x0002f810


	//   ....[32]....
        /*0e24*/ 	.word	0x0002f8a0


	//   ....[33]....
        /*0e28*/ 	.word	0x0002f910


	//   ....[34]....
        /*0e2c*/ 	.word	0x0002f980


	//   ....[35]....
        /*0e30*/ 	.word	0x0002f9f0


	//   ....[36]....
        /*0e34*/ 	.word	0x0002fa70


	//   ....[37]....
        /*0e38*/ 	.word	0x0002fae0


	//   ....[38]....
        /*0e3c*/ 	.word	0x0002fb80


	//   ....[39]....
        /*0e40*/ 	.word	0x0002fc10


	//   ....[40]....
        /*0e44*/ 	.word	0x0002fd30


	//----- nvinfo : EIATTR_REG_RECONFIG
	.align		4
.L_233:
        /*0e48*/ 	.byte	0x01, 0x54
	.zero		2


	//----- nvinfo : EIATTR_SYSCALL_OFFSETS
	.align		4
        /*0e4c*/ 	.byte	0x04, 0x46
        /*0e4e*/ 	.short	(.L_235 - .L_234)


	//   ....[0]....
.L_234:
        /*0e50*/ 	.word	0x00001e80


	//   ....[1]....
        /*0e54*/ 	.word	0x00001fd0


	//   ....[2]....
        /*0e58*/ 	.word	0x0000b4e0


	//   ....[3]....
        /*0e5c*/ 	.word	0x0000b810


	//   ....[4]....
        /*0e60*/ 	.word	0x00026b20


	//   ....[5]....
        /*0e64*/ 	.word	0x00026c70


	//   ....[6]....
        /*0e68*/ 	.word	0x00026d60


	//   ....[7]....
        /*0e6c*/ 	.word	0x00027cb0


	//----- nvinfo : EIATTR_MBARRIER_INSTR_OFFSETS
	.align		4
.L_235:
        /*0e70*/ 	.byte	0x04, 0x39
        /*0e72*/ 	.short	(.L_237 - .L_236)


	//   ....[0]....
.L_236:
        /*0e74*/ 	.word	0x00000270
        /*0e78*/ 	.word	0x000000ff
        /*0e7c*/ 	.word	0x00030800
        /*0e80*/ 	.short	0x0100
        /*0e82*/ 	.byte	0x08
	.zero		1


	//   ....[1]....
        /*0e84*/ 	.word	0x00000280
        /*0e88*/ 	.word	0x000000ff
        /*0e8c*/ 	.word	0x00030820
        /*0e90*/ 	.short	0x0100
        /*0e92*/ 	.byte	0x08
	.zero		1


	//   ....[2]....
        /*0e94*/ 	.word	0x00000370
        /*0e98*/ 	.word	0x000000ff
        /*0e9c*/ 	.word	0x00030830
        /*0ea0*/ 	.short	0x0100
        /*0ea2*/ 	.byte	0x08
	.zero		1


	//   ....[3]....
        /*0ea4*/ 	.word	0x00000380
        /*0ea8*/ 	.word	0x000000ff
        /*0eac*/ 	.word	0x00030840
        /*0eb0*/ 	.short	0x0100
        /*0eb2*/ 	.byte	0x08
	.zero		1


	//   ....[4]....
        /*0eb4*/ 	.word	0x00000390
        /*0eb8*/ 	.word	0x000000ff
        /*0ebc*/ 	.word	0x00030838
        /*0ec0*/ 	.short	0x0100
        /*0ec2*/ 	.byte	0x08
	.zero		1


	//   ....[5]....
        /*0ec4*/ 	.word	0x000003a0
        /*0ec8*/ 	.word	0x000000ff
        /*0ecc*/ 	.word	0x00030848
        /*0ed0*/ 	.short	0x0100
        /*0ed2*/ 	.byte	0x08
	.zero		1


	//   ....[6]....
        /*0ed4*/ 	.word	0x000004d0
        /*0ed8*/ 	.word	0x000000ff
        /*0edc*/ 	.word	0x00030850
        /*0ee0*/ 	.short	0x0100
        /*0ee2*/ 	.byte	0x08
	.zero		1


	//   ....[7]....
        /*0ee4*/ 	.word	0x000004e0
        /*0ee8*/ 	.word	0x000000ff
        /*0eec*/ 	.word	0x00030860
        /*0ef0*/ 	.short	0x0100
        /*0ef2*/ 	.byte	0x08
	.zero		1


	//   ....[8]....
        /*0ef4*/ 	.word	0x000004f0
        /*0ef8*/ 	.word	0x000000ff
        /*0efc*/ 	.word	0x00030858
        /*0f00*/ 	.short	0x0100
        /*0f02*/ 	.byte	0x08
	.zero		1


	//   ....[9]....
        /*0f04*/ 	.word	0x00000500
        /*0f08*/ 	.word	0x000000ff
        /*0f0c*/ 	.word	0x00030868
        /*0f10*/ 	.short	0x0100
        /*0f12*/ 	.byte	0x08
	.zero		1


	//   ....[10]....
        /*0f14*/ 	.word	0x000005f0
        /*0f18*/ 	.word	0x000000ff
        /*0f1c*/ 	.word	0x00030870
        /*0f20*/ 	.short	0x0100
        /*0f22*/ 	.byte	0x06
	.zero		1


	//   ....[11]....
        /*0f24*/ 	.word	0x00000600
        /*0f28*/ 	.word	0x000000ff
        /*0f2c*/ 	.word	0x00030880
        /*0f30*/ 	.short	0x0100
        /*0f32*/ 	.byte	0x06
	.zero		1


	//   ....[12]....
        /*0f34*/ 	.word	0x00000610
        /*0f38*/ 	.word	0x000000ff
        /*0f3c*/ 	.word	0x00030878
        /*0f40*/ 	.short	0x0100
        /*0f42*/ 	.byte	0x06
	.zero		1


	//   ....[13]....
        /*0f44*/ 	.word	0x00000620
        /*0f48*/ 	.word	0x000000ff
        /*0f4c*/ 	.word	0x00030888
        /*0f50*/ 	.short	0x0100
        /*0f52*/ 	.byte	0x06
	.zero		1


	//   ....[14]....
        /*0f54*/ 	.word	0x00000750
        /*0f58*/ 	.word	0x000000ff
        /*0f5c*/ 	.word	0x00030890
        /*0f60*/ 	.short	0x0100
        /*0f62*/ 	.byte	0x08
	.zero		1


	//   ....[15]....
        /*0f64*/ 	.word	0x00000760
        /*0f68*/ 	.word	0x000000ff
        /*0f6c*/ 	.word	0x000308a0
        /*0f70*/ 	.short	0x0100
        /*0f72*/ 	.byte	0x08
	.zero		1


	//   ....[16]....
        /*0f74*/ 	.word	0x00000770
        /*0f78*/ 	.word	0x000000ff
        /*0f7c*/ 	.word	0x00030898
        /*0f80*/ 	.short	0x0100
        /*0f82*/ 	.byte	0x08
	.zero		1


	//   ....[17]....
        /*0f84*/ 	.word	0x00000780
        /*0f88*/ 	.word	0x000000ff
        /*0f8c*/ 	.word	0x000308a8
        /*0f90*/ 	.short	0x0100
        /*0f92*/ 	.byte	0x08
	.zero		1


	//   ....[18]....
        /*0f94*/ 	.word	0x000008b0
        /*0f98*/ 	.word	0x000000ff
        /*0f9c*/ 	.word	0x000308b0
        /*0fa0*/ 	.short	0x0100
        /*0fa2*/ 	.byte	0x08
	.zero		1


	//   ....[19]....
        /*0fa4*/ 	.word	0x000008c0
        /*0fa8*/ 	.word	0x000000ff
        /*0fac*/ 	.word	0x000308c0
        /*0fb0*/ 	.short	0x0100
        /*0fb2*/ 	.byte	0x08
	.zero		1


	//   ....[20]....
        /*0fb4*/ 	.word	0x000008d0
        /*0fb8*/ 	.word	0x000000ff
        /*0fbc*/ 	.word	0x000308b8
        /*0fc0*/ 	.short	0x0100
        /*0fc2*/ 	.byte	0x08
	.zero		1


	//   ....[21]....
        /*0fc4*/ 	.word	0x000008e0
        /*0fc8*/ 	.word	0x000000ff
        /*0fcc*/ 	.word	0x000308c8
        /*0fd0*/ 	.short	0x0100
        /*0fd2*/ 	.byte	0x08
	.zero		1


	//   ....[22]....
        /*0fd4*/ 	.word	0x000039b0
        /*0fd8*/ 	.word	0x00000057
        /*0fdc*/ 	.word	0x00030890
        /*0fe0*/ 	.short	0x010a
        /*0fe2*/ 	.byte	0x3f
	.zero		1


	//   ....[23]....
        /*0fe4*/ 	.word	0x00006e00
        /*0fe8*/ 	.word	0x00000057
        /*0fec*/ 	.word	0x00030890
        /*0ff0*/ 	.short	0x010a
        /*0ff2*/ 	.byte	0x3f
	.zero		1


	//   ....[24]....
        /*0ff4*/ 	.word	0x00009ba0
        /*0ff8*/ 	.word	0x00000057
        /*0ffc*/ 	.word	0x00030890
        /*1000*/ 	.short	0x010a
        /*1002*/ 	.byte	0x3f
	.zero		1


	//   ....[25]....
        /*1004*/ 	.word	0x0000a360
        /*1008*/ 	.word	0x0000000b
        /*100c*/ 	.word	0x00000000
        /*1010*/ 	.short	0x0101
        /*1012*/ 	.byte	0x3f
	.zero		1


	//   ....[26]....
        /*1014*/ 	.word	0x0000a3a0
        /*1018*/ 	.word	0x00000057
        /*101c*/ 	.word	0x000308b0
        /*1020*/ 	.short	0x010a
        /*1022*/ 	.byte	0x3f
	.zero		1


	//   ....[27]....
        /*1024*/ 	.word	0x0000aab0
        /*1028*/ 	.word	0x00000057
        /*102c*/ 	.word	0x00000000
        /*1030*/ 	.short	0x0101
        /*1032*/ 	.byte	0x3f
	.zero		1


	//   ....[28]....
        /*1034*/ 	.word	0x0000b570
        /*1038*/ 	.word	0x00000002
        /*103c*/ 	.word	0x00030800
        /*1040*/ 	.short	0x010a
        /*1042*/ 	.byte	0x3f
	.zero		1


	//   ....[29]....
        /*1044*/ 	.word	0x0000b5c0
        /*1048*/ 	.word	0x00000002
        /*104c*/ 	.word	0x00030800
        /*1050*/ 	.short	0x010a
        /*1052*/ 	.byte	0x3f
	.zero		1


	//   ....[30]....
        /*1054*/ 	.word	0x0000caa0
        /*1058*/ 	.word	0x00000002
        /*105c*/ 	.word	0x00030800
        /*1060*/ 	.short	0x010a
        /*1062*/ 	.byte	0x3f
	.zero		1


	//   ....[31]....
        /*1064*/ 	.word	0x0000fc40
        /*1068*/ 	.word	0x00000002
        /*106c*/ 	.word	0x00030800
        /*1070*/ 	.short	0x010a
        /*1072*/ 	.byte	0x3f
	.zero		1


	//   ....[32]....
        /*1074*/ 	.word	0x000124a0
        /*1078*/ 	.word	0x0000004b
        /*107c*/ 	.word	0x00030830
        /*1080*/ 	.short	0x010a
        /*1082*/ 	.byte	0x3f
	.zero		1


	//   ....[33]....
        /*1084*/ 	.word	0x000124e0
        /*1088*/ 	.word	0x0000004b
        /*108c*/ 	.word	0x00030830
        /*1090*/ 	.short	0x010a
        /*1092*/ 	.byte	0x3f
	.zero		1


	//   ....[34]....
        /*1094*/ 	.word	0x00013380
        /*1098*/ 	.word	0x00000019
        /*109c*/ 	.word	0x00000000
        /*10a0*/ 	.short	0x0101
        /*10a2*/ 	.byte	0x3f
	.zero		1


	//   ....[35]....
        /*10a4*/ 	.word	0x00015ac0
        /*10a8*/ 	.word	0x00000005
        /*10ac*/ 	.word	0x00030830
        /*10b0*/ 	.short	0x010a
        /*10b2*/ 	.byte	0x3f
	.zero		1


	//   ....[36]....
        /*10b4*/ 	.word	0x00015b40
        /*10b8*/ 	.word	0x00000005
        /*10bc*/ 	.word	0x00030830
        /*10c0*/ 	.short	0x010a
        /*10c2*/ 	.byte	0x3f
	.zero		1


	//   ....[37]....
        /*10c4*/ 	.word	0x00016a40
        /*10c8*/ 	.word	0x0000000d
        /*10cc*/ 	.word	0x00030850
        /*10d0*/ 	.short	0x010a
        /*10d2*/ 	.byte	0x3f
	.zero		1


	//   ....[38]....
        /*10d4*/ 	.word	0x00016a90
        /*10d8*/ 	.word	0x0000000d
        /*10dc*/ 	.word	0x00030850
        /*10e0*/ 	.short	0x010a
        /*10e2*/ 	.byte	0x3f
	.zero		1


	//   ....[39]....
        /*10e4*/ 	.word	0x00017160
        /*10e8*/ 	.word	0x00000005
        /*10ec*/ 	.word	0x00000000
        /*10f0*/ 	.short	0x0101
        /*10f2*/ 	.byte	0x3f
	.zero		1


	//   ....[40]....
        /*10f4*/ 	.word	0x00019470
        /*10f8*/ 	.word	0x0000000d
        /*10fc*/ 	.word	0x00000000
        /*1100*/ 	.short	0x0101
        /*1102*/ 	.byte	0x3f
	.zero		1


	//   ....[41]....
        /*1104*/ 	.word	0x00019a30
        /*1108*/ 	.word	0x0000000d
        /*110c*/ 	.word	0x00030830
        /*1110*/ 	.short	0x010a
        /*1112*/ 	.byte	0x3f
	.zero		1


	//   ....[42]....
        /*1114*/ 	.word	0x00019ab0
        /*1118*/ 	.word	0x0000000d
        /*111c*/ 	.word	0x00030830
        /*1120*/ 	.short	0x010a
        /*1122*/ 	.byte	0x3f
	.zero		1


	//   ....[43]....
        /*1124*/ 	.word	0x0001a9b0
        /*1128*/ 	.word	0x00000014
        /*112c*/ 	.word	0x00030850
        /*1130*/ 	.short	0x010a
        /*1132*/ 	.byte	0x3f
	.zero		1


	//   ....[44]....
        /*1134*/ 	.word	0x0001aa00
        /*1138*/ 	.word	0x00000014
        /*113c*/ 	.word	0x00030850
        /*1140*/ 	.short	0x010a
        /*1142*/ 	.byte	0x3f
	.zero		1


	//   ....[45]....
        /*1144*/ 	.word	0x0001b130
        /*1148*/ 	.word	0x0000000d
        /*114c*/ 	.word	0x00000000
        /*1150*/ 	.short	0x0101
        /*1152*/ 	.byte	0x3f
	.zero		1


	//   ....[46]....
        /*1154*/ 	.word	0x0001c130
        /*1158*/ 	.word	0x00000014
        /*115c*/ 	.word	0x00000000
        /*1160*/ 	.short	0x0101
        /*1162*/ 	.byte	0x3f
	.zero		1


	//   ....[47]....
        /*1164*/ 	.word	0x0001c400
        /*1168*/ 	.word	0x00000000
        /*116c*/ 	.word	0x00030830
        /*1170*/ 	.short	0x010a
        /*1172*/ 	.byte	0x3f
	.zero		1


	//   ....[48]....
        /*1174*/ 	.word	0x0001c480
        /*1178*/ 	.word	0x00000000
        /*117c*/ 	.word	0x00030830
        /*1180*/ 	.short	0x010a
        /*1182*/ 	.byte	0x3f
	.zero		1


	//   ....[49]....
        /*1184*/ 	.word	0x0001d380
        /*1188*/ 	.word	0x00000014
        /*118c*/ 	.word	0x00030850
        /*1190*/ 	.short	0x010a
        /*1192*/ 	.byte	0x3f
	.zero		1


	//   ....[50]....
        /*1194*/ 	.word	0x0001d3d0
        /*1198*/ 	.word	0x00000014
        /*119c*/ 	.word	0x00030850
        /*11a0*/ 	.short	0x010a
        /*11a2*/ 	.byte	0x3f
	.zero		1


	//   ....[51]....
        /*11a4*/ 	.word	0x0001dd70
        /*11a8*/ 	.word	0x0000007e
        /*11ac*/ 	.word	0x00000000
        /*11b0*/ 	.short	0x0101
        /*11b2*/ 	.byte	0x3f
	.zero		1


	//   ....[52]....
        /*11b4*/ 	.word	0x0001fdb0
        /*11b8*/ 	.word	0x00000014
        /*11bc*/ 	.word	0x00000000
        /*11c0*/ 	.short	0x0101
        /*11c2*/ 	.byte	0x3f
	.zero		1


	//   ....[53]....
        /*11c4*/ 	.word	0x000205c0
        /*11c8*/ 	.word	0x00000009
        /*11cc*/ 	.word	0x00030850
        /*11d0*/ 	.short	0x010a
        /*11d2*/ 	.byte	0x3f
	.zero		1


	//   ....[54]....
        /*11d4*/ 	.word	0x00020660
        /*11d8*/ 	.word	0x00000009
        /*11dc*/ 	.word	0x00030850
        /*11e0*/ 	.short	0x010a
        /*11e2*/ 	.byte	0x3f
	.zero		1


	//   ....[55]....
        /*11e4*/ 	.word	0x00020b70
        /*11e8*/ 	.word	0x000000cb
        /*11ec*/ 	.word	0x00000000
        /*11f0*/ 	.short	0x0101
        /*11f2*/ 	.byte	0x3f
	.zero		1


	//   ....[56]....
        /*11f4*/ 	.word	0x00022790
        /*11f8*/ 	.word	0x00000003
        /*11fc*/ 	.word	0x00000000
        /*1200*/ 	.short	0x0101
        /*1202*/ 	.byte	0x3f
	.zero		1


	//   ....[57]....
        /*1204*/ 	.word	0x00025190
        /*1208*/ 	.word	0x00000017
        /*120c*/ 	.word	0x00030820
        /*1210*/ 	.short	0x010a
        /*1212*/ 	.byte	0x3f
	.zero		1


	//   ....[58]....
        /*1214*/ 	.word	0x00025220
        /*1218*/ 	.word	0x00000003
        /*121c*/ 	.word	0x000308a0
        /*1220*/ 	.short	0x010a
        /*1222*/ 	.byte	0x3f
	.zero		1


	//   ....[59]....
        /*1224*/ 	.word	0x00025670
        /*1228*/ 	.word	0x00000003
        /*122c*/ 	.word	0x000308c0
        /*1230*/ 	.short	0x010a
        /*1232*/ 	.byte	0x3f
	.zero		1


	//   ....[60]....
        /*1234*/ 	.word	0x00025b80
        /*1238*/ 	.word	0x0000000b
        /*123c*/ 	.word	0x000308a0
        /*1240*/ 	.short	0x010a
        /*1242*/ 	.byte	0x3f
	.zero		1


	//   ....[61]....
        /*1244*/ 	.word	0x00025fc0
        /*1248*/ 	.word	0x0000000b
        /*124c*/ 	.word	0x000308c0
        /*1250*/ 	.short	0x010a
        /*1252*/ 	.byte	0x3f
	.zero		1


	//   ....[62]....
        /*1254*/ 	.word	0x000272f0
        /*1258*/ 	.word	0x00000007
        /*125c*/ 	.word	0x00030840
        /*1260*/ 	.short	0x010a
        /*1262*/ 	.byte	0x3f
	.zero		1


	//   ....[63]....
        /*1264*/ 	.word	0x000279b0
        /*1268*/ 	.word	0x00000007
        /*126c*/ 	.word	0x00030830
        /*1270*/ 	.short	0x0107
        /*1272*/ 	.byte	0x3f
	.zero		1


	//   ....[64]....
        /*1274*/ 	.word	0x00027a60
        /*1278*/ 	.word	0x00000007
        /*127c*/ 	.word	0x00030830
        /*1280*/ 	.short	0x0101
        /*1282*/ 	.byte	0x3f
	.zero		1


	//   ....[65]....
        /*1284*/ 	.word	0x00028600
        /*1288*/ 	.word	0x00000017
        /*128c*/ 	.word	0x00030800
        /*1290*/ 	.short	0x0107
        /*1292*/ 	.byte	0x3f
	.zero		1


	//   ....[66]....
        /*1294*/ 	.word	0x00028710
        /*1298*/ 	.word	0x00000017
        /*129c*/ 	.word	0x00030800
        /*12a0*/ 	.short	0x0101
        /*12a2*/ 	.byte	0x3f
	.zero		1


	//   ....[67]....
        /*12a4*/ 	.word	0x00028730
        /*12a8*/ 	.word	0x00000017
        /*12ac*/ 	.word	0x00030820
        /*12b0*/ 	.short	0x010a
        /*12b2*/ 	.byte	0x3f
	.zero		1


	//   ....[68]....
        /*12b4*/ 	.word	0x00028af0
        /*12b8*/ 	.word	0x00000007
        /*12bc*/ 	.word	0x00030840
        /*12c0*/ 	.short	0x010a
        /*12c2*/ 	.byte	0x3f
	.zero		1


	//   ....[69]....
        /*12c4*/ 	.word	0x00028fe0
        /*12c8*/ 	.word	0x00000007
        /*12cc*/ 	.word	0x00030830
        /*12d0*/ 	.short	0x0107
        /*12d2*/ 	.byte	0x3f
	.zero		1


	//   ....[70]....
        /*12d4*/ 	.word	0x00029090
        /*12d8*/ 	.word	0x00000007
        /*12dc*/ 	.word	0x00030830
        /*12e0*/ 	.short	0x0101
        /*12e2*/ 	.byte	0x3f
	.zero		1


	//   ....[71]....
        /*12e4*/ 	.word	0x000290f0
        /*12e8*/ 	.word	0x00000006
        /*12ec*/ 	.word	0x00030860
        /*12f0*/ 	.short	0x010a
        /*12f2*/ 	.byte	0x3f
	.zero		1


	//   ....[72]....
        /*12f4*/ 	.word	0x00029670
        /*12f8*/ 	.word	0x00000006
        /*12fc*/ 	.word	0x00030850
        /*1300*/ 	.short	0x0107
        /*1302*/ 	.byte	0x3f
	.zero		1


	//   ....[73]....
        /*1304*/ 	.word	0x000297c0
        /*1308*/ 	.word	0x00000006
        /*130c*/ 	.word	0x00030850
        /*1310*/ 	.short	0x0101
        /*1312*/ 	.byte	0x3f
	.zero		1


	//   ....[74]....
        /*1314*/ 	.word	0x000299d0
        /*1318*/ 	.word	0x00000000
        /*131c*/ 	.word	0x00030860
        /*1320*/ 	.short	0x010a
        /*1322*/ 	.byte	0x3f
	.zero		1


	//   ....[75]....
        /*1324*/ 	.word	0x00029ef0
        /*1328*/ 	.word	0x00000000
        /*132c*/ 	.word	0x00030850
        /*1330*/ 	.short	0x0107
        /*1332*/ 	.byte	0x3f
	.zero		1


	//   ....[76]....
        /*1334*/ 	.word	0x00029fb0
        /*1338*/ 	.word	0x00000000
        /*133c*/ 	.word	0x00030850
        /*1340*/ 	.short	0x0101
        /*1342*/ 	.byte	0x3f
	.zero		1


	//   ....[77]....
        /*1344*/ 	.word	0x0002acd0
        /*1348*/ 	.word	0x00000005
        /*134c*/ 	.word	0x00030820
        /*1350*/ 	.short	0x010a
        /*1352*/ 	.byte	0x3f
	.zero		1


	//   ....[78]....
        /*1354*/ 	.word	0x0002ae60
        /*1358*/ 	.word	0x00000003
        /*135c*/ 	.word	0x00030840
        /*1360*/ 	.short	0x010a
        /*1362*/ 	.byte	0x3f
	.zero		1


	//   ....[79]....
        /*1364*/ 	.word	0x0002af00
        /*1368*/ 	.word	0x00000005
        /*136c*/ 	.word	0x00030840
        /*1370*/ 	.short	0x010a
        /*1372*/ 	.byte	0x3f
	.zero		1


	//   ....[80]....
        /*1374*/ 	.word	0x0002af40
        /*1378*/ 	.word	0x00000003
        /*137c*/ 	.word	0x00030860
        /*1380*/ 	.short	0x010a
        /*1382*/ 	.byte	0x3f
	.zero		1


	//   ....[81]....
        /*1384*/ 	.word	0x0002af80
        /*1388*/ 	.word	0x00000005
        /*138c*/ 	.word	0x00030860
        /*1390*/ 	.short	0x010a
        /*1392*/ 	.byte	0x3f
	.zero		1


	//   ....[82]....
        /*1394*/ 	.word	0x0002afe0
        /*1398*/ 	.word	0x00000057
        /*139c*/ 	.word	0x00030890
        /*13a0*/ 	.short	0x010a
        /*13a2*/ 	.byte	0x3f
	.zero		1


	//   ....[83]....
        /*13a4*/ 	.word	0x0002b290
        /*13a8*/ 	.word	0x00000057
        /*13ac*/ 	.word	0x00030890
        /*13b0*/ 	.short	0x010a
        /*13b2*/ 	.byte	0x3f
	.zero		1


	//   ....[84]....
        /*13b4*/ 	.word	0x0002b540
        /*13b8*/ 	.word	0x00000057
        /*13bc*/ 	.word	0x00030890
        /*13c0*/ 	.short	0x010a
        /*13c2*/ 	.byte	0x3f
	.zero		1


	//   ....[85]....
        /*13c4*/ 	.word	0x0002b7f0
        /*13c8*/ 	.word	0x00000057
        /*13cc*/ 	.word	0x000308b0
        /*13d0*/ 	.short	0x010a
        /*13d2*/ 	.byte	0x3f
	.zero		1


	//   ....[86]....
        /*13d4*/ 	.word	0x0002bbd0
        /*13d8*/ 	.word	0x00000002
        /*13dc*/ 	.word	0x00030800
        /*13e0*/ 	.short	0x010a
        /*13e2*/ 	.byte	0x3f
	.zero		1


	//   ....[87]....
        /*13e4*/ 	.word	0x0002bfb0
        /*13e8*/ 	.word	0x00000002
        /*13ec*/ 	.word	0x00030800
        /*13f0*/ 	.short	0x010a
        /*13f2*/ 	.byte	0x3f
	.zero		1


	//   ....[88]....
        /*13f4*/ 	.word	0x0002c000
        /*13f8*/ 	.word	0x0000004b
        /*13fc*/ 	.word	0x00030830
        /*1400*/ 	.short	0x010a
        /*1402*/ 	.byte	0x3f
	.zero		1


	//   ....[89]....
        /*1404*/ 	.word	0x0002c050
        /*1408*/ 	.word	0x00000005
        /*140c*/ 	.word	0x00030830
        /*1410*/ 	.short	0x010a
        /*1412*/ 	.byte	0x3f
	.zero		1


	//   ....[90]....
        /*1414*/ 	.word	0x0002c0a0
        /*1418*/ 	.word	0x0000000d
        /*141c*/ 	.word	0x00030850
        /*1420*/ 	.short	0x010a
        /*1422*/ 	.byte	0x3f
	.zero		1


	//   ....[91]....
        /*1424*/ 	.word	0x0002c0f0
        /*1428*/ 	.word	0x0000000d
        /*142c*/ 	.word	0x00030830
        /*1430*/ 	.short	0x010a
        /*1432*/ 	.byte	0x3f
	.zero		1


	//   ....[92]....
        /*1434*/ 	.word	0x0002c140
        /*1438*/ 	.word	0x00000014
        /*143c*/ 	.word	0x00030850
        /*1440*/ 	.short	0x010a
        /*1442*/ 	.byte	0x3f
	.zero		1


	//   ....[93]....
        /*1444*/ 	.word	0x0002c190
        /*1448*/ 	.word	0x00000000
        /*144c*/ 	.word	0x00030830
        /*1450*/ 	.short	0x010a
        /*1452*/ 	.byte	0x3f
	.zero		1


	//   ....[94]....
        /*1454*/ 	.word	0x0002c1e0
        /*1458*/ 	.word	0x00000014
        /*145c*/ 	.word	0x00030850
        /*1460*/ 	.short	0x010a
        /*1462*/ 	.byte	0x3f
	.zero		1


	//   ....[95]....
        /*1464*/ 	.word	0x0002c230
        /*1468*/ 	.word	0x00000009
        /*146c*/ 	.word	0x00030850
        /*1470*/ 	.short	0x010a
        /*1472*/ 	.byte	0x3f
	.zero		1


	//   ....[96]....
        /*1474*/ 	.word	0x0002c3d0
        /*1478*/ 	.word	0x00000017
        /*147c*/ 	.word	0x00030820
        /*1480*/ 	.short	0x010a
        /*1482*/ 	.byte	0x3f
	.zero		1


	//   ....[97]....
        /*1484*/ 	.word	0x0002c420
        /*1488*/ 	.word	0x00000003
        /*148c*/ 	.word	0x000308a0
        /*1490*/ 	.short	0x010a
        /*1492*/ 	.byte	0x3f
	.zero		1


	//   ....[98]....
        /*1494*/ 	.word	0x0002c470
        /*1498*/ 	.word	0x00000003
        /*149c*/ 	.word	0x000308c0
        /*14a0*/ 	.short	0x010a
        /*14a2*/ 	.byte	0x3f
	.zero		1


	//   ....[99]....
        /*14a4*/ 	.word	0x0002c4c0
        /*14a8*/ 	.word	0x0000000b
        /*14ac*/ 	.word	0x000308a0
        /*14b0*/ 	.short	0x010a
        /*14b2*/ 	.byte	0x3f
	.zero		1


	//   ....[100]....
        /*14b4*/ 	.word	0x0002c510
        /*14b8*/ 	.word	0x0000000b
        /*14bc*/ 	.word	0x000308c0
        /*14c0*/ 	.short	0x010a
        /*14c2*/ 	.byte	0x3f
	.zero		1


	//   ....[101]....
        /*14c4*/ 	.word	0x0002c630
        /*14c8*/ 	.word	0x00000007
        /*14cc*/ 	.word	0x00030840
        /*14d0*/ 	.short	0x010a
        /*14d2*/ 	.byte	0x3f
	.zero		1


	//   ....[102]....
        /*14d4*/ 	.word	0x0002da00
        /*14d8*/ 	.word	0x00000017
        /*14dc*/ 	.word	0x00030820
        /*14e0*/ 	.short	0x010a
        /*14e2*/ 	.byte	0x3f
	.zero		1


	//   ....[103]....
        /*14e4*/ 	.word	0x0002da50
        /*14e8*/ 	.word	0x00000007
        /*14ec*/ 	.word	0x00030840
        /*14f0*/ 	.short	0x010a
        /*14f2*/ 	.byte	0x3f
	.zero		1


	//   ....[104]....
        /*14f4*/ 	.word	0x0002e220
        /*14f8*/ 	.word	0x00000006
        /*14fc*/ 	.word	0x00030860
        /*1500*/ 	.short	0x010a
        /*1502*/ 	.byte	0x3f
	.zero		1


	//   ....[105]....
        /*1504*/ 	.word	0x0002eac0
        /*1508*/ 	.word	0x00000000
        /*150c*/ 	.word	0x00030860
        /*1510*/ 	.short	0x010a
        /*1512*/ 	.byte	0x3f
	.zero		1


	//   ....[106]....
        /*1514*/ 	.word	0x0002fc50
        /*1518*/ 	.word	0x00000005
        /*151c*/ 	.word	0x00030820
        /*1520*/ 	.short	0x010a
        /*1522*/ 	.byte	0x3f
	.zero		1


	//   ....[107]....
        /*1524*/ 	.word	0x0002fdf0
        /*1528*/ 	.word	0x00000003
        /*152c*/ 	.word	0x00030840
        /*1530*/ 	.short	0x010a
        /*1532*/ 	.byte	0x3f
	.zero		1


	//   ....[108]....
        /*1534*/ 	.word	0x0002fe40
        /*1538*/ 	.word	0x00000005
        /*153c*/ 	.word	0x00030840
        /*1540*/ 	.short	0x010a
        /*1542*/ 	.byte	0x3f
	.zero		1


	//   ....[109]....
        /*1544*/ 	.word	0x0002fe90
        /*1548*/ 	.word	0x00000003
        /*154c*/ 	.word	0x00030860
        /*1550*/ 	.short	0x010a
        /*1552*/ 	.byte	0x3f
	.zero		1


	//----- nvinfo : EIATTR_NUM_MBARRIERS
	.align		4
.L_237:
        /*1554*/ 	.byte	0x03, 0x38
        /*1556*/ 	.short	0x0016


	//----- nvinfo : EIATTR_EXIT_INSTR_OFFSETS
	.align		4
        /*1558*/ 	.byte	0x04, 0x1c
        /*155a*/ 	.short	(.L_239 - .L_238)


	//   ....[0]....
.L_238:
        /*155c*/ 	.word	0x0002afd0


	//----- nvinfo : EIATTR_MAX_THREADS
	.align		4
.L_239:
        /*1560*/ 	.byte	0x04, 0x05
        /*1562*/ 	.short	(.L_241 - .L_240)
.L_240:
        /*1564*/ 	.word	0x00000180
        /*1568*/ 	.word	0x00000001
        /*156c*/ 	.word	0x00000001


	//----- nvinfo : EIATTR_CRS_STACK_SIZE
	.align		4
.L_241:
        /*1570*/ 	.byte	0x04, 0x1e
        /*1572*/ 	.short	(.L_243 - .L_242)
.L_242:
        /*1574*/ 	.word	0x00000000


	//----- nvinfo : EIATTR_CBANK_PARAM_SIZE
	.align		4
.L_243:
        /*1578*/ 	.byte	0x03, 0x19
        /*157a*/ 	.short	0x0af0


	//----- nvinfo : EIATTR_PARAM_CBANK
	.align		4
        /*157c*/ 	.byte	0x04, 0x0a
        /*157e*/ 	.short	(.L_245 - .L_244)
	.align		4
.L_244:
        /*1580*/ 	.word	index@(.nv.constant0._ZN7cutlass13device_kernelIN5flash11enable_sm90INS1_16FlashAttnFwdSm90INS1_25CollectiveMainloopFwdSm90ILi2EN4cute5tupleIJNS5_1CILi1EEES8_S8_EEENS6_IJNS7_ILi128EEENS7_ILi96EEENS7_ILi192EEEEEELi192ENS_6half_tEfNS_4arch4Sm90ELb0ELb1ELb1ELb1ELb1ELb1ELb0ELb1ELb1ELb1ELb0ELb0EEENS1_21CollectiveEpilogueFwdINS6_IJSA_SC_SB_EEES9_SE_SG_Li256ELb1ELb1ELb0ELb0EEENS1_36VarlenDynamicPersistentTileSchedulerILi128ELi96ELi256ELi128ELb0ELb1ELb1ELb1ELb0ELb1EEEEEEEEEvNT_6ParamsE)
        /*1584*/ 	.short	0x0210
        /*1586*/ 	.short	0x0af0


	//----- nvinfo : EIATTR_SW_WAR
	.align		4
.L_245:
        /*1588*/ 	.byte	0x04, 0x36
        /*158a*/ 	.short	(.L_247 - .L_246)
.L_246:
        /*158c*/ 	.word	0x00000008
.L_247:


//--------------------- .nv.info._ZN7cutlass13device_kernelIN5flash11enable_sm90INS1_16FlashAttnFwdSm90INS1_25CollectiveMainloopFwdSm90ILi2EN4cute5tupleIJNS5_1CILi1EEES8_S8_EEENS6_IJNS7_ILi128EEENS7_ILi96EEENS7_ILi192EEEEEELi192ENS_6half_tEfNS_4arch4Sm90ELb1ELb0ELb1ELb0ELb1ELb0ELb0ELb1ELb1ELb1ELb0ELb0EEENS1_21CollectiveEpilogueFwdINS6_IJSA_SC_SB_EEES9_SE_SG_Li256ELb0ELb1ELb0ELb0EEENS1_30DynamicPersistentTileSchedulerILi256ELi128ELb0ELb1ELb1EEEEEEEEEvNT_6ParamsE --------------------------
	.section	.nv.info._ZN7cutlass13device_kernelIN5flash11enable_sm90INS1_16FlashAttnFwdSm90INS1_25CollectiveMainloopFwdSm90ILi2EN4cute5tupleIJNS5_1CILi1EEES8_S8_EEENS6_IJNS7_ILi128EEENS7_ILi96EEENS7_ILi192EEEEEELi192ENS_6half_tEfNS_4arch4Sm90ELb1ELb0ELb1ELb0ELb1ELb0ELb0ELb1ELb1ELb1ELb0ELb0EEENS1_21CollectiveEpilogueFwdINS6_IJSA_SC_SB_EEES9_SE_SG_Li256ELb0ELb1ELb0ELb0EEENS1_30DynamicPersistentTileSchedulerILi256ELi128ELb0ELb1ELb1EEEEEEEEEvNT_6ParamsE,"",@"SHT_CUDA_INFO"
	.sectionflags	@""
	.align	4


	//----- nvinfo : EIATTR_CUDA_API_VERSION
	.align		4
        /*0000*/ 	.byte	0x04, 0x37
        /*0002*/ 	.short	(.L_249 - .L_248)
.L_248:
        /*0004*/ 	.word	0x00000082


	//----- nvinfo : EIATTR_KPARAM_INFO
	.align		4
.L_249:
        /*0008*/ 	.byte	0x04, 0x17
        /*000a*/ 	.short	(.L_251 - .L_250)
.L_250:
        /*000c*/ 	.word	0x00000000
        /*0010*/ 	.short	0x0000
        /*0012*/ 	.short	0x0070
        /*0014*/ 	.byte	0x00, 0xf0, 0x01, 0x2a


	//----- nvinfo : EIATTR_SPARSE_MMA_MASK
	.align		4
.L_251:
        /*0018*/ 	.byte	0x03, 0x50
        /*001a*/ 	.short	0x0000


	//----- nvinfo : EIATTR_MAXREG_COUNT
	.align		4
        /*001c*/ 	.byte	0x03, 0x1b
        /*001e*/ 	.short	0x00a8


	//----- nvinfo : EIATTR_NUM_BARRIERS
	.align		4
        /*0020*/ 	.byte	0x02, 0x4c
        /*0022*/ 	.byte	0x09
	.zero		1


	//----- nvinfo : EIATTR_EXTERNS
	.align		4
        /*0024*/ 	.byte	0x04, 0x0f
        /*0026*/ 	.short	(.L_253 - .L_252)


	//   ....[0]....
	.align		4
.L_252:
        /*0028*/ 	.word	index@(__assertfail)


	//----- nvinfo : EIATTR_ANNOTATIONS
	.align		4
.L_253:
        /*002c*/ 	.byte	0x04, 0x55
        /*002e*/ 	.short	(.L_255 - .L_254)


	//   ....[0]....
.L_254:
        /*0030*/ 	.word	0x00000001
        /*0034*/ 	.byte	0xa0, 0x08, 0x00, 0x00, 0x01, 0x00, 0x00, 0x00, 0x60, 0x09, 0x00, 0x00, 0x01, 0x00, 0x00, 0x00
        /*0044*/ 	.byte	0xe0, 0xc5, 0x00, 0x00, 0x01, 0x00, 0x00, 0x00, 0x80, 0xc6, 0x00, 0x00, 0x01, 0x00, 0x00, 0x00
        /*0054*/ 	.byte	0x00, 0xc7, 0x00, 0x00, 0x01, 0x00, 0x00, 0x00, 0x70, 0xea, 0x00, 0x00, 0x01, 0x00, 0x00, 0x00
        /*0064*/ 	.byte	0x90, 0xea, 0x00, 0x00, 0x01, 0x00, 0x00, 0x00, 0x70, 0x04, 0x01, 0x00, 0x01, 0x00, 0x00, 0x00
        /*0074*/ 	.byte	0x10, 0x06, 0x01, 0x00


	//----- nvinfo : EIATTR_MERCURY_ISA_VERSION
	.align		4
.L_255:
        /*0078*/ 	.byte	0x03, 0x5f
        /*007a*/ 	.short	0x0101


	//----- nvinfo : EIATTR_INT_WARP_WIDE_INSTR_OFFSETS
	.align		4
        /*007c*/ 	.byte	0x04, 0x31
        /*007e*/ 	.short	(.L_257 - .L_256)


	//   ....[0]....
.L_256:
        /*0080*/ 	.word	0x000000c0


	//   ....[1]....
        /*0084*/ 	.word	0x000000d0


	//   ....[2]....
        /*0088*/ 	.word	0x00000170


	//   ....[3]....
        /*008c*/ 	.word	0x0000cf70


	//   ....[4]....
        /*0090*/ 	.word	0x0000d000


	//   ....[5]....
        /*0094*/ 	.word	0x0000fbc0


	//   ....[6]....
        /*0098*/ 	.word	0x0000fc50


	//----- nvinfo : EIATTR_COOP_GROUP_MASK_REGIDS
	.align		4
.L_257:
        /*009c*/ 	.byte	0x04, 0x29
        /*009e*/ 	.short	(.L_259 - .L_258)


	//   ....[0]....
.L_258:
        /*00a0*/ 	.word	0xffffffff


	//   ....[1]....
        /*00a4*/ 	.word	0xffffffff


	//   ....[2]....
        /*00a8*/ 	.word	0xffffffff


	//   ....[3]....
        /*00ac*/ 	.word	0xffffffff


	//   ....[4]....
        /*00b0*/ 	.word	0xffffffff


	//   ....[5]....
        /*00b4*/ 	.word	0xffffffff


	//   ....[6]....
        /*00b8*/ 	.word	0xffffffff


	//   ....[7]....
        /*00bc*/ 	.word	0xffffffff


	//   ....[8]....
        /*00c0*/ 	.word	0xffffffff


	//   ....[9]....
        /*00c4*/ 	.word	0xffffffff


	//   ....[10]....
        /*00c8*/ 	.word	0xffffffff


	//   ....[11]....
        /*00cc*/ 	.word	0xffffffff


	//   ....[12]....
        /*00d0*/ 	.word	0xffffffff


	//   ....[13]....
        /*00d4*/ 	.word	0xffffffff


	//   ....[14]....
        /*00d8*/ 	.word	0xffffffff


	//   ....[15]....
        /*00dc*/ 	.word	0xffffffff


	//   ....[16]....
        /*00e0*/ 	.word	0xffffffff


	//   ....[17]....
        /*00e4*/ 	.word	0xffffffff


	//   ....[18]....
        /*00e8*/ 	.word	0xffffffff


	//   ....[19]....
        /*00ec*/ 	.word	0xffffffff


	//   ....[20]....
        /*00f0*/ 	.word	0xffffffff


	//   ....[21]....
        /*00f4*/ 	.word	0xffffffff


	//   ....[22]....
        /*00f8*/ 	.word	0xffffffff


	//   ....[23]....
        /*00fc*/ 	.word	0xffffffff


	//   ....[24]....
        /*0100*/ 	.word	0xffffffff


	//   ....[25]....
        /*0104*/ 	.word	0xffffffff


	//   ....[26]....
        /*0108*/ 	.word	0xffffffff


	//   ....[27]....
        /*010c*/ 	.word	0xffffffff


	//   ....[28]....
        /*0110*/ 	.word	0xffffffff


	//   ....[29]....
        /*0114*/ 	.word	0xffffffff


	//   ....[30]....
        /*0118*/ 	.word	0xffffffff


	//   ....[31]....
        /*011c*/ 	.word	0xffffffff


	//   ....[32]....
        /*0120*/ 	.word	0xffffffff


	//   ....[33]....
        /*0124*/ 	.word	0xffffffff


	//   ....[34]....
        /*0128*/ 	.word	0xffffffff


	//   ....[35]....
        /*012c*/ 	.word	0xffffffff


	//   ....[36]....
        /*0130*/ 	.word	0xffffffff


	//   ....[37]....
        /*0134*/ 	.word	0xffffffff


	//   ....[38]....
        /*0138*/ 	.word	0xffffffff


	//   ....[39]....
        /*013c*/ 	.word	0xffffffff


	//   ....[40]....
        /*0140*/ 	.word	0xffffffff


	//   ....[41]....
        /*0144*/ 	.word	0xffffffff


	//   ....[42]....
        /*0148*/ 	.word	0xffffffff


	//   ....[43]....
        /*014c*/ 	.word	0xffffffff


	//   ....[44]....
        /*0150*/ 	.word	0xffffffff


	//   ....[45]....
        /*0154*/ 	.word	0xffffffff


	//   ....[46]....
        /*0158*/ 	.word	0xffffffff


	//   ....[47]....
        /*015c*/ 	.word	0xffffffff


	//   ....[48]....
        /*0160*/ 	.word	0xffffffff


	//   ....[49]....
        /*0164*/ 	.word	0xffffffff


	//   ....[50]....
        /*0168*/ 	.word	0xffffffff


	//   ....[51]....
        /*016c*/ 	.word	0xffffffff


	//   ....[52]....
        /*0170*/ 	.word	0xffffffff


	//   ....[53]....
        /*0174*/ 	.word	0xffffffff


	//   ....[54]....
        /*0178*/ 	.word	0xffffffff


	//   ....[55]....
        /*017c*/ 	.word	0xffffffff


	//   ....[56]....
        /*0180*/ 	.word	0xffffffff


	//   ....[57]....
        /*0184*/ 	.word	0xffffffff


	//   ....[58]....
        /*0188*/ 	.word	0xffffffff


	//   ....[59]....
        /*018c*/ 	.word	0xffffffff


	//   ....[60]....
        /*0190*/ 	.word	0xffffffff


	//   ....[61]....
        /*0194*/ 	.word	0xffffffff


	//   ....[62]....
        /*0198*/ 	.word	0xffffffff


	//   ....[63]....
        /*019c*/ 	.word	0xffffffff


	//   ....[64]....
        /*01a0*/ 	.word	0xffffffff


	//   ....[65]....
        /*01a4*/ 	.word	0xffffffff


	//   ....[66]....
        /*01a8*/ 	.word	0xffffffff


	//   ....[67]....
        /*01ac*/ 	.word	0xffffffff


	//   ....[68]....
        /*01b0*/ 	.word	0xffffffff


	//   ....[69]....
        /*01b4*/ 	.word	0xffffffff


	//   ....[70]....
        /*01b8*/ 	.word	0xffffffff


	//   ....[71]....
        /*01bc*/ 	.word	0xffffffff


	//   ....[72]....
        /*01c0*/ 	.word	0xffffffff


	//   ....[73]....
        /*01c4*/ 	.word	0xffffffff


	//   ....[74]....
        /*01c8*/ 	.word	0xffffffff


	//   ....[75]....
        /*01cc*/ 	.word	0xffffffff


	//   ....[76]....
        /*01d0*/ 	.word	0xffffffff


	//   ....[77]....
        /*01d4*/ 	.word	0xffffffff


	//   ....[78]....
        /*01d8*/ 	.word	0xffffffff


	//   ....[79]....
        /*01dc*/ 	.word	0xffffffff


	//   ....[80]....
        /*01e0*/ 	.word	0xffffffff


	//   ....[81]....
        /*01e4*/ 	.word	0xffffffff


	//   ....[82]....
        /*01e8*/ 	.word	0xffffffff


	//   ....[83]....
        /*01ec*/ 	.word	0xffffffff


	//   ....[84]....
        /*01f0*/ 	.word	0xffffffff


	//   ....[85]....
        /*01f4*/ 	.word	0xffffffff


	//   ....[86]....
        /*01f8*/ 	.word	0xffffffff


	//   ....[87]....
        /*01fc*/ 	.word	0xffffffff


	//   ....[88]....
        /*0200*/ 	.word	0xffffffff


	//   ....[89]....
        /*0204*/ 	.word	0xffffffff


	//   ....[90]....
        /*0208*/ 	.word	0xffffffff


	//   ....[91]....
        /*020c*/ 	.word	0xffffffff


	//   ....[92]....
        /*0210*/ 	.word	0xffffffff


	//   ....[93]....
        /*0214*/ 	.word	0xffffffff


	//   ....[94]....
        /*0218*/ 	.word	0xffffffff


	//   ....[95]....
        /*021c*/ 	.word	0xffffffff


	//   ....[96]....
        /*0220*/ 	.word	0xffffffff


	//   ....[97]....
        /*0224*/ 	.word	0xffffffff


	//   ....[98]....
        /*0228*/ 	.word	0xffffffff


	//   ....[99]....
        /*022c*/ 	.word	0xffffffff


	//   ....[100]....
        /*0230*/ 	.word	0xffffffff


	//   ....[101]....
        /*0234*/ 	.word	0xffffffff


	//   ....[102]....
        /*0238*/ 	.word	0xffffffff


	//   ....[103]....
        /*023c*/ 	.word	0xffffffff


	//   ....[104]....
        /*0240*/ 	.word	0xffffffff


	//   ....[105]....
        /*0244*/ 	.word	0xffffffff


	//   ....[106]....
        /*0248*/ 	.word	0xffffffff


	//   ....[107]....
        /*024c*/ 	.word	0xffffffff


	//   ....[108]....
        /*0250*/ 	.word	0xffffffff


	//   ....[109]....
        /*0254*/ 	.word	0xffffffff


	//   ....[110]....
        /*0258*/ 	.word	0xffffffff


	//   ....[111]....
        /*025c*/ 	.word	0xffffffff


	//   ....[112]....
        /*0260*/ 	.word	0xffffffff


	//   ....[113]....
        /*0264*/ 	.word	0xffffffff


	//   ....[114]....
        /*0268*/ 	.word	0x0500000f


	//   ....[115]....
        /*026c*/ 	.word	0x0500000f


	//   ....[116]....
        /*0270*/ 	.word	0x0500000f


	//   ....[117]....
        /*0274*/ 	.word	0x0500000f


	//   ....[118]....
        /*0278*/ 	.word	0x0500000f


	//   ....[119]....
        /*027c*/ 	.word	0x0500000f


	//   ....[120]....
        /*0280*/ 	.word	0x0500000f


	//   ....[121]....
        /*0284*/ 	.word	0x0500000f


	//   ....[122]....
        /*0288*/ 	.word	0x0500000f


	//   ....[123]....
        /*028c*/ 	.word	0x0500000f


	//   ....[124]....
        /*0290*/ 	.word	0x0500000f


	//   ....[125]....
        /*0294*/ 	.word	0x0500000f


	//   ....[126]....
        /*0298*/ 	.word	0x0500000f


	//   ....[127]....
        /*029c*/ 	.word	0x0500000f


	//   ....[128]....
        /*02a0*/ 	.word	0x0500000f


	//   ....[129]....
        /*02a4*/ 	.word	0x0500000f


	//   ....[130]....
        /*02a8*/ 	.word	0x0500000f


	//   ....[131]....
        /*02ac*/ 	.word	0x0500000f


	//   ....[132]....
        /*02b0*/ 	.word	0x0500000f


	//   ....[133]....
        /*02b4*/ 	.word	0x0500000f


	//   ....[134]....
        /*02b8*/ 	.word	0x0500000f


	//   ....[135]....
        /*02bc*/ 	.word	0x0500000f


	//   ....[136]....
        /*02c0*/ 	.word	0x0500000f


	//   ....[137]....
        /*02c4*/ 	.word	0x0500000f


	//   ....[138]....
        /*02c8*/ 	.word	0x0500000f


	//   ....[139]....
        /*02cc*/ 	.word	0x0500000f


	//   ....[140]....
        /*02d0*/ 	.word	0x0500000f


	//   ....[141]....
        /*02d4*/ 	.word	0x0500000f


	//   ....[142]....
        /*02d8*/ 	.word	0x0500000f


	//   ....[143]....
        /*02dc*/ 	.word	0x0500000f


	//   ....[144]....
        /*02e0*/ 	.word	0x0500000f


	//   ....[145]....
        /*02e4*/ 	.word	0x0500000f


	//   ....[146]....
        /*02e8*/ 	.word	0x0500000f


	//   ....[147]....
        /*02ec*/ 	.word	0x0500000f


	//   ....[148]....
        /*02f0*/ 	.word	0x0500000f


	//   ....[149]....
        /*02f4*/ 	.word	0x0500000f


	//   ....[150]....
        /*02f8*/ 	.word	0x0500000f


	//   ....[151]....
        /*02fc*/ 	.word	0x0500000f


	//   ....[152]....
        /*0300*/ 	.word	0x0500000f


	//   ....[153]....
        /*0304*/ 	.word	0x0500000f


	//   ....[154]....
        /*0308*/ 	.word	0x0500000f


	//   ....[155]....
        /*030c*/ 	.word	0x0500000f


	//   ....[156]....
        /*0310*/ 	.word	0x0500000f


	//   ....[157]....
        /*0314*/ 	.word	0x0500000f


	//   ....[158]....
        /*0318*/ 	.word	0x0500000f


	//   ....[159]....
        /*031c*/ 	.word	0x0500000f


	//   ....[160]....
        /*0320*/ 	.word	0x0500000f


	//   ....[161]....
        /*0324*/ 	.word	0x0500000f


	//   ....[162]....
        /*0328*/ 	.word	0x0500000f


	//   ....[163]....
        /*032c*/ 	.word	0x0500000f


	//   ....[164]....
        /*0330*/ 	.word	0x0500000f


	//   ....[165]....
        /*0334*/ 	.word	0x0500000f


	//   ....[166]....
        /*0338*/ 	.word	0x0500000f


	//   ....[167]....
        /*033c*/ 	.word	0x0500000f


	//   ....[168]....
        /*0340*/ 	.word	0x0500000f


	//   ....[169]....
        /*0344*/ 	.word	0x0500000f


	//   ....[170]....
        /*0348*/ 	.word	0x0500000f


	//   ....[171]....
        /*034c*/ 	.word	0x0500000f


	//   ....[172]....
        /*0350*/ 	.word	0x0500000f


	//   ....[173]....
        /*0354*/ 	.word	0x0500000f


	//   ....[174]....
        /*0358*/ 	.word	0x0500000f


	//   ....[175]....
        /*035c*/ 	.word	0x0500000f


	//   ....[176]....
        /*0360*/ 	.word	0x0500000f


	//   ....[177]....
        /*0364*/ 	.word	0x0500000f


	//   ....[178]....
        /*0368*/ 	.word	0x0500000f


	//   ....[179]....
        /*036c*/ 	.word	0x0500000f


	//   ....[180]....
        /*0370*/ 	.word	0x0500000f


	//----- nvinfo : EIATTR_COOP_GROUP_INSTR_OFFSETS
	.align		4
.L_259:
        /*0374*/ 	.byte	0x04, 0x28
        /*0376*/ 	.short	(.L_261 - .L_260)


	//   ....[0]....
.L_260:
        /*0378*/ 	.word	0x00000070


	//   ....[1]....
        /*037c*/ 	.word	0x000000b0


	//   ....[2]....
        /*0380*/ 	.word	0x000002d0


	//   ....[3]....
        /*0384*/ 	.word	0x00000430


	//   ....[4]....
        /*0388*/ 	.word	0x00000550


	//   ....[5]....
        /*038c*/ 	.word	0x000006b0


	//   ....[6]....
        /*0390*/ 	.word	0x00001530


	//   ....[7]....
        /*0394*/ 	.word	0x000020d0


	//   ....[8]....
        /*0398*/ 	.word	0x000022e0


	//   ....[9]....
        /*039c*/ 	.word	0x00002d20


	//   ....[10]....
        /*03a0*/ 	.word	0x00002db0


	//   ....[11]....
        /*03a4*/ 	.word	0x000034f0


	//   ....[12]....
        /*03a8*/ 	.word	0x00003570


	//   ....[13]....
        /*03ac*/ 	.word	0x000050a0


	//   ....[14]....
        /*03b0*/ 	.word	0x00005940


	//   ....[15]....
        /*03b4*/ 	.word	0x000059a0


	//   ....[16]....
        /*03b8*/ 	.word	0x000059b0


	//   ....[17]....
        /*03bc*/ 	.word	0x00006160


	//   ....[18]....
        /*03c0*/ 	.word	0x000061d0


	//   ....[19]....
        /*03c4*/ 	.word	0x00008490


	//   ....[20]....
        /*03c8*/ 	.word	0x000084c0


	//   ....[21]....
        /*03cc*/ 	.word	0x000084e0


	//   ....[22]....
        /*03d0*/ 	.word	0x00008500


	//   ....[23]....
        /*03d4*/ 	.word	0x000097f0


	//   ....[24]....
        /*03d8*/ 	.word	0x00009820


	//   ....[25]....
        /*03dc*/ 	.word	0x000098d0


	//   ....[26]....
        /*03e0*/ 	.word	0x000098e0


	//   ....[27]....
        /*03e4*/ 	.word	0x0000ae00


	//   ....[28]....
        /*03e8*/ 	.word	0x0000aed0


	//   ....[29]....
        /*03ec*/ 	.word	0x0000af00


	//   ....[30]....
        /*03f0*/ 	.word	0x0000af30


	//   ....[31]....
        /*03f4*/ 	.word	0x0000b620


	//   ....[32]....
        /*03f8*/ 	.word	0x0000b660


	//   ....[33]....
        /*03fc*/ 	.word	0x0000b760


	//   ....[34]....
        /*0400*/ 	.word	0x0000b780


	//   ....[35]....
        /*0404*/ 	.word	0x0000b880


	//   ....[36]....
        /*0408*/ 	.word	0x0000b8a0


	//   ....[37]....
        /*040c*/ 	.word	0x0000b9b0


	//   ....[38]....
        /*0410*/ 	.word	0x0000b9d0


	//   ....[39]....
        /*0414*/ 	.word	0x0000c0b0


	//   ....[40]....
        /*0418*/ 	.word	0x0000c0d0


	//   ....[41]....
        /*041c*/ 	.word	0x0000c1d0


	//   ....[42]....
        /*0420*/ 	.word	0x0000c1f0


	//   ....[43]....
        /*0424*/ 	.word	0x0000c2f0


	//   ....[44]....
        /*0428*/ 	.word	0x0000c310


	//   ....[45]....
        /*042c*/ 	.word	0x0000c420


	//   ....[46]....
        /*0430*/ 	.word	0x0000c440


	//   ....[47]....
        /*0434*/ 	.word	0x0000c610


	//   ....[48]....
        /*0438*/ 	.word	0x0000dae0


	//   ....[49]....
        /*043c*/ 	.word	0x0000db00


	//   ....[50]....
        /*0440*/ 	.word	0x0000db10


	//   ....[51]....
        /*0444*/ 	.word	0x0000db50


	//   ....[52]....
        /*0448*/ 	.word	0x0000dbe0


	//   ....[53]....
        /*044c*/ 	.word	0x0000dc00


	//   ....[54]....
        /*0450*/ 	.word	0x0000dc90


	//   ....[55]....
        /*0454*/ 	.word	0x0000dcb0


	//   ....[56]....
        /*0458*/ 	.word	0x0000dd40


	//   ....[57]....
        /*045c*/ 	.word	0x0000dd60


	//   ....[58]....
        /*0460*/ 	.word	0x0000ddf0


	//   ....[59]....
        /*0464*/ 	.word	0x0000de10


	//   ....[60]....
        /*0468*/ 	.word	0x0000e460


	//   ....[61]....
        /*046c*/ 	.word	0x0000e480


	//   ....[62]....
        /*0470*/ 	.word	0x0000e4a0


	//   ....[63]....
        /*0474*/ 	.word	0x0000e500


	//   ....[64]....
        /*0478*/ 	.word	0x0000e580


	//   ....[65]....
        /*047c*/ 	.word	0x0000e5b0


	//   ....[66]....
        /*0480*/ 	.word	0x0000e630


	//   ....[67]....
        /*0484*/ 	.word	0x0000e660


	//   ....[68]....
        /*0488*/ 	.word	0x0000e6e0


	//   ....[69]....
        /*048c*/ 	.word	0x0000e710


	//   ....[70]....
        /*0490*/ 	.word	0x0000e790


	//   ....[71]....
        /*0494*/ 	.word	0x0000e7c0


	//   ....[72]....
        /*0498*/ 	.word	0x0000e840


	//   ....[73]....
        /*049c*/ 	.word	0x0000e870


	//   ....[74]....
        /*04a0*/ 	.word	0x0000e8f0


	//   ....[75]....
        /*04a4*/ 	.word	0x0000e910


	//   ....[76]....
        /*04a8*/ 	.word	0x0000f030


	//   ....[77]....
        /*04ac*/ 	.word	0x0000f060


	//   ....[78]....
        /*04b0*/ 	.word	0x0000f070


	//   ....[79]....
        /*04b4*/ 	.word	0x0000f090


	//   ....[80]....
        /*04b8*/ 	.word	0x0000f0e0


	//   ....[81]....
        /*04bc*/ 	.word	0x0000f100


	//   ....[82]....
        /*04c0*/ 	.word	0x0000f160


	//   ....[83]....
        /*04c4*/ 	.word	0x0000f180


	//   ....[84]....
        /*04c8*/ 	.word	0x0000f1d0


	//   ....[85]....
        /*04cc*/ 	.word	0x0000f1f0


	//   ....[86]....
        /*04d0*/ 	.word	0x0000f240


	//   ....[87]....
        /*04d4*/ 	.word	0x0000f260


	//   ....[88]....
        /*04d8*/ 	.word	0x0000f500


	//   ....[89]....
        /*04dc*/ 	.word	0x0000f520


	//   ....[90]....
        /*04e0*/ 	.word	0x0000f540


	//   ....[91]....
        /*04e4*/ 	.word	0x0000f5c0


	//   ....[92]....
        /*04e8*/ 	.word	0x0000f5e0


	//   ....[93]....
        /*04ec*/ 	.word	0x0000f660


	//   ....[94]....
        /*04f0*/ 	.word	0x0000f680


	//   ....[95]....
        /*04f4*/ 	.word	0x0000f700


	//   ....[96]....
        /*04f8*/ 	.word	0x0000f720


	//   ....[97]....
        /*04fc*/ 	.word	0x0000f7a0


	//   ....[98]....
        /*0500*/ 	.word	0x0000f7c0


	//   ....[99]....
        /*0504*/ 	.word	0x0000f7d0


	//   ....[100]....
        /*0508*/ 	.word	0x0000fda0


	//   ....[101]....
        /*050c*/ 	.word	0x0000fdc0


	//   ....[102]....
        /*0510*/ 	.word	0x0000fdd0


	//   ....[103]....
        /*0514*/ 	.word	0x0000fdf0


	//   ....[104]....
        /*0518*/ 	.word	0x0000fe90


	//   ....[105]....
        /*051c*/ 	.word	0x0000fec0


	//   ....[106]....
        /*0520*/ 	.word	0x0000ff30


	//   ....[107]....
        /*0524*/ 	.word	0x0000ff60


	//   ....[108]....
        /*0528*/ 	.word	0x0000ffd0


	//   ....[109]....
        /*052c*/ 	.word	0x00010000


	//   ....[110]....
        /*0530*/ 	.word	0x00010070


	//   ....[111]....
        /*0534*/ 	.word	0x000100a0


	//   ....[112]....
        /*0538*/ 	.word	0x000103b0


	//   ....[113]....
        /*053c*/ 	.word	0x00010590


	//   ....[114]....
        /*0540*/ 	.word	0x00010b40


	//   ....[115]....
        /*0544*/ 	.word	0x00010c20


	//   ....[116]....
        /*0548*/ 	.word	0x00010cc0


	//   ....[117]....
        /*054c*/ 	.word	0x00010d40


	//   ....[118]....
        /*0550*/ 	.word	0x00010e00


	//   ....[119]....
        /*0554*/ 	.word	0x00010e80


	//   ....[120]....
        /*0558*/ 	.word	0x00010f60


	//   ....[121]....
        /*055c*/ 	.word	0x00010fe0


	//   ....[122]....
        /*0560*/ 	.word	0x000110c0


	//   ....[123]....
        /*0564*/ 	.word	0x00011140


	//   ....[124]....
        /*0568*/ 	.word	0x00011220


	//   ....[125]....
        /*056c*/ 	.word	0x000112a0


	//   ....[126]....
        /*0570*/ 	.word	0x00011370


	//   ....[127]....
        /*0574*/ 	.word	0x00011400


	//   ....[128]....
        /*0578*/ 	.word	0x00011480


	//   ....[129]....
        /*057c*/ 	.word	0x00011500


	//   ....[130]....
        /*0580*/ 	.word	0x000115c0


	//   ....[131]....
        /*0584*/ 	.word	0x00011640


	//   ....[132]....
        /*0588*/ 	.word	0x00011720


	//   ....[133]....
        /*058c*/ 	.word	0x000117a0


	//   ....[134]....
        /*0590*/ 	.word	0x00011880


	//   ....[135]....
        /*0594*/ 	.word	0x00011900


	//   ....[136]....
        /*0598*/ 	.word	0x000119e0


	//   ....[137]....
        /*059c*/ 	.word	0x00011a60


	//   ....[138]....
        /*05a0*/ 	.word	0x00011b40


	//   ....[139]....
        /*05a4*/ 	.word	0x00011bc0


	//   ....[140]....
        /*05a8*/ 	.word	0x00011ca0


	//   ....[141]....
        /*05ac*/ 	.word	0x00011d20


	//   ....[142]....
        /*05b0*/ 	.word	0x00011de0


	//   ....[143]....
        /*05b4*/ 	.word	0x00011f10


	//   ....[144]....
        /*05b8*/ 	.word	0x00011fc0


	//   ....[145]....
        /*05bc*/ 	.word	0x00012020


	//   ....[146]....
        /*05c0*/ 	.word	0x000120e0


	//   ....[147]....
        /*05c4*/ 	.word	0x00012140


	//   ....[148]....
        /*05c8*/ 	.word	0x00012200


	//   ....[149]....
        /*05cc*/ 	.word	0x00012260


	//   ....[150]....
        /*05d0*/ 	.word	0x00012320


	//   ....[151]....
        /*05d4*/ 	.word	0x00012380


	//   ....[152]....
        /*05d8*/ 	.word	0x00012440


	//   ....[153]....
        /*05dc*/ 	.word	0x000124a0


	//   ....[154]....
        /*05e0*/ 	.word	0x00012560


	//   ....[155]....
        /*05e4*/ 	.word	0x00012640


	//   ....[156]....
        /*05e8*/ 	.word	0x000126e0


	//   ....[157]....
        /*05ec*/ 	.word	0x00012740


	//   ....[158]....
        /*05f0*/ 	.word	0x00012830


	//   ....[159]....
        /*05f4*/ 	.word	0x00012890


	//   ....[160]....
        /*05f8*/ 	.word	0x00012980


	//   ....[161]....
        /*05fc*/ 	.word	0x000129e0


	//   ....[162]....
        /*0600*/ 	.word	0x00012ad0


	//   ....[163]....
        /*0604*/ 	.word	0x00012b30


	//   ....[164]....
        /*0608*/ 	.word	0x00012c20


	//   ....[165]....
        /*060c*/ 	.word	0x00012c80


	//   ....[166]....
        /*0610*/ 	.word	0x00012d40


	//   ....[167]....
        /*0614*/ 	.word	0x00012e80


	//   ....[168]....
        /*0618*/ 	.word	0x00012f20


	//   ....[169]....
        /*061c*/ 	.word	0x00012f80


	//   ....[170]....
        /*0620*/ 	.word	0x00013050


	//   ....[171]....
        /*0624*/ 	.word	0x00013110


	//   ....[172]....
        /*0628*/ 	.word	0x000131d0


	//   ....[173]....
        /*062c*/ 	.word	0x00013290


	//   ....[174]....
        /*0630*/ 	.word	0x00013350


	//   ....[175]....
        /*0634*/ 	.word	0x00013410


	//   ....[176]....
        /*0638*/ 	.word	0x000134d0


	//   ....[177]....
        /*063c*/ 	.word	0x00013590


	//   ....[178]....
        /*0640*/ 	.word	0x00013650


	//   ....[179]....
        /*0644*/ 	.word	0x00013740


	//   ....[180]....
        /*0648*/ 	.word	0x00013860


	//----- nvinfo : EIATTR_REG_RECONFIG
	.align		4
.L_261:
        /*064c*/ 	.byte	0x01, 0x54
	.zero		2


	//----- nvinfo : EIATTR_SYSCALL_OFFSETS
	.align		4
        /*0650*/ 	.byte	0x04, 0x46
        /*0652*/ 	.short	(.L_263 - .L_262)


	//   ....[0]....
.L_262:
        /*0654*/ 	.word	0x00001710


	//   ....[1]....
        /*0658*/ 	.word	0x0000d160


	//   ....[2]....
        /*065c*/ 	.word	0x0000d2b0


	//   ....[3]....
        /*0660*/ 	.word	0x0000d3a0


	//   ....[4]....
        /*0664*/ 	.word	0x0000e110


	//----- nvinfo : EIATTR_MBARRIER_INSTR_OFFSETS
	.align		4
.L_263:
        /*0668*/ 	.byte	0x04, 0x39
        /*066a*/ 	.short	(.L_265 - .L_264)


	//   ....[0]....
.L_264:
        /*066c*/ 	.word	0x00000180
        /*0670*/ 	.word	0x000000ff
        /*0674*/ 	.word	0x00030800
        /*0678*/ 	.short	0x0100
        /*067a*/ 	.byte	0x08
	.zero		1


	//   ....[1]....
        /*067c*/ 	.word	0x00000190
        /*0680*/ 	.word	0x000000ff
        /*0684*/ 	.word	0x00030820
        /*0688*/ 	.short	0x0100
        /*068a*/ 	.byte	0x08
	.zero		1


	//   ....[2]....
        /*068c*/ 	.word	0x00000280
        /*0690*/ 	.word	0x000000ff
        /*0694*/ 	.word	0x00030830
        /*0698*/ 	.short	0x0100
        /*069a*/ 	.byte	0x08
	.zero		1


	//   ....[3]....
        /*069c*/ 	.word	0x00000290
        /*06a0*/ 	.word	0x000000ff
        /*06a4*/ 	.word	0x00030840
        /*06a8*/ 	.short	0x0100
        /*06aa*/ 	.byte	0x08
	.zero		1


	//   ....[4]....
        /*06ac*/ 	.word	0x000002a0
        /*06b0*/ 	.word	0x000000ff
        /*06b4*/ 	.word	0x00030838
        /*06b8*/ 	.short	0x0100
        /*06ba*/ 	.byte	0x08
	.zero		1


	//   ....[5]....
        /*06bc*/ 	.word	0x000002b0
        /*06c0*/ 	.word	0x000000ff
        /*06c4*/ 	.word	0x00030848
        /*06c8*/ 	.short	0x0100
        /*06ca*/ 	.byte	0x08
	.zero		1


	//   ....[6]....
        /*06cc*/ 	.word	0x000003e0
        /*06d0*/ 	.word	0x000000ff
        /*06d4*/ 	.word	0x00030850
        /*06d8*/ 	.short	0x0100
        /*06da*/ 	.byte	0x08
	.zero		1


	//   ....[7]....
        /*06dc*/ 	.word	0x000003f0
        /*06e0*/ 	.word	0x000000ff
        /*06e4*/ 	.word	0x00030860
        /*06e8*/ 	.short	0x0100
        /*06ea*/ 	.byte	0x08
	.zero		1


	//   ....[8]....
        /*06ec*/ 	.word	0x00000400
        /*06f0*/ 	.word	0x000000ff
        /*06f4*/ 	.word	0x00030858
        /*06f8*/ 	.short	0x0100
        /*06fa*/ 	.byte	0x08
	.zero		1


	//   ....[9]....
        /*06fc*/ 	.word	0x00000410
        /*0700*/ 	.word	0x000000ff
        /*0704*/ 	.word	0x00030868
        /*0708*/ 	.short	0x0100
        /*070a*/ 	.byte	0x08
	.zero		1


	//   ....[10]....
        /*070c*/ 	.word	0x00000500
        /*0710*/ 	.word	0x000000ff
        /*0714*/ 	.word	0x00030870
        /*0718*/ 	.short	0x0100
        /*071a*/ 	.byte	0x06
	.zero		1


	//   ....[11]....
        /*071c*/ 	.word	0x00000510
        /*0720*/ 	.word	0x000000ff
        /*0724*/ 	.word	0x00030880
        /*0728*/ 	.short	0x0100
        /*072a*/ 	.byte	0x06
	.zero		1


	//   ....[12]....
        /*072c*/ 	.word	0x00000520
        /*0730*/ 	.word	0x000000ff
        /*0734*/ 	.word	0x00030878
        /*0738*/ 	.short	0x0100
        /*073a*/ 	.byte	0x06
	.zero		1


	//   ....[13]....
        /*073c*/ 	.word	0x00000530
        /*0740*/ 	.word	0x000000ff
        /*0744*/ 	.word	0x00030888
        /*0748*/ 	.short	0x0100
        /*074a*/ 	.byte	0x06
	.zero		1


	//   ....[14]....
        /*074c*/ 	.word	0x00000660
        /*0750*/ 	.word	0x000000ff
        /*0754*/ 	.word	0x00030890
        /*0758*/ 	.short	0x0100
        /*075a*/ 	.byte	0x08
	.zero		1


	//   ....[15]....
        /*075c*/ 	.word	0x00000670
        /*0760*/ 	.word	0x000000ff
        /*0764*/ 	.word	0x000308a0
        /*0768*/ 	.short	0x0100
        /*076a*/ 	.byte	0x08
	.zero		1


	//   ....[16]....
        /*076c*/ 	.word	0x00000680
        /*0770*/ 	.word	0x000000ff
        /*0774*/ 	.word	0x00030898
        /*0778*/ 	.short	0x0100
        /*077a*/ 	.byte	0x08
	.zero		1


	//   ....[17]....
        /*077c*/ 	.word	0x00000690
        /*0780*/ 	.word	0x000000ff
        /*0784*/ 	.word	0x000308a8
        /*0788*/ 	.short	0x0100
        /*078a*/ 	.byte	0x08
	.zero		1


	//   ....[18]....
        /*078c*/ 	.word	0x000007d0
        /*0790*/ 	.word	0x000000ff
        /*0794*/ 	.word	0x000308b0
        /*0798*/ 	.short	0x0100
        /*079a*/ 	.byte	0x08
	.zero		1


	//   ....[19]....
        /*079c*/ 	.word	0x000007e0
        /*07a0*/ 	.word	0x000000ff
        /*07a4*/ 	.word	0x000308c0
        /*07a8*/ 	.short	0x0100
        /*07aa*/ 	.byte	0x08
	.zero		1


	//   ....[20]....
        /*07ac*/ 	.word	0x000007f0
        /*07b0*/ 	.word	0x000000ff
        /*07b4*/ 	.word	0x000308b8
        /*07b8*/ 	.short	0x0100
        /*07ba*/ 	.byte	0x08
	.zero		1


	//   ....[21]....
        /*07bc*/ 	.word	0x00000800
        /*07c0*/ 	.word	0x000000ff
        /*07c4*/ 	.word	0x000308c8
        /*07c8*/ 	.short	0x0100
        /*07ca*/ 	.byte	0x08
	.zero		1


	//   ....[22]....
        /*07cc*/ 	.word	0x000017b0
        /*07d0*/ 	.word	0x000000ff
        /*07d4*/ 	.word	0x00030800
        /*07d8*/ 	.short	0x010a
        /*07da*/ 	.byte	0x28
	.zero		1


	//   ....[23]....
        /*07dc*/ 	.word	0x00001830
        /*07e0*/ 	.word	0x00000000
        /*07e4*/ 	.word	0x00030830
        /*07e8*/ 	.short	0x010a
        /*07ea*/ 	.byte	0x3f
	.zero		1


	//   ....[24]....
        /*07ec*/ 	.word	0x00001870
        /*07f0*/ 	.word	0x00000000
        /*07f4*/ 	.word	0x00030830
        /*07f8*/ 	.short	0x010a
        /*07fa*/ 	.byte	0x3f
	.zero		1


	//   ....[25]....
        /*07fc*/ 	.word	0x00002830
        /*0800*/ 	.word	0x000000ff
        /*0804*/ 	.word	0x00000000
        /*0808*/ 	.short	0x0101
        /*080a*/ 	.byte	0x05
	.zero		1


	//   ....[26]....
        /*080c*/ 	.word	0x000040a0
        /*0810*/ 	.word	0x000000ff
        /*0814*/ 	.word	0x00030830
        /*0818*/ 	.short	0x010a
        /*081a*/ 	.byte	0x08
	.zero		1


	//   ....[27]....
        /*081c*/ 	.word	0x000040e0
        /*0820*/ 	.word	0x000000ff
        /*0824*/ 	.word	0x00030830
        /*0828*/ 	.short	0x010a
        /*082a*/ 	.byte	0x08
	.zero		1


	//   ....[28]....
        /*082c*/ 	.word	0x00004c20
        /*0830*/ 	.word	0x000000ff
        /*0834*/ 	.word	0x00030850
        /*0838*/ 	.short	0x010a
        /*083a*/ 	.byte	0x09
	.zero		1


	//   ....[29]....
        /*083c*/ 	.word	0x00004c60
        /*0840*/ 	.word	0x000000ff
        /*0844*/ 	.word	0x00030850
        /*0848*/ 	.short	0x010a
        /*084a*/ 	.byte	0x09
	.zero		1


	//   ....[30]....
        /*084c*/ 	.word	0x000053a0
        /*0850*/ 	.word	0x000000ff
        /*0854*/ 	.word	0x00000000
        /*0858*/ 	.short	0x0101
        /*085a*/ 	.byte	0x08
	.zero		1


	//   ....[31]....
        /*085c*/ 	.word	0x00006b30
        /*0860*/ 	.word	0x000000ff
        /*0864*/ 	.word	0x00000000
        /*0868*/ 	.short	0x0101
        /*086a*/ 	.byte	0x09
	.zero		1


	//   ....[32]....
        /*086c*/ 	.word	0x00006d20
        /*0870*/ 	.word	0x000000ff
        /*0874*/ 	.word	0x00030830
        /*0878*/ 	.short	0x010a
        /*087a*/ 	.byte	0x08
	.zero		1


	//   ....[33]....
        /*087c*/ 	.word	0x00006d60
        /*0880*/ 	.word	0x000000ff
        /*0884*/ 	.word	0x00030830
        /*0888*/ 	.short	0x010a
        /*088a*/ 	.byte	0x08
	.zero		1


	//   ....[34]....
        /*088c*/ 	.word	0x000078a0
        /*0890*/ 	.word	0x000000ff
        /*0894*/ 	.word	0x00030850
        /*0898*/ 	.short	0x010a
        /*089a*/ 	.byte	0x08
	.zero		1


	//   ....[35]....
        /*089c*/ 	.word	0x000078e0
        /*08a0*/ 	.word	0x000000ff
        /*08a4*/ 	.word	0x00030850
        /*08a8*/ 	.short	0x010a
        /*08aa*/ 	.byte	0x08
	.zero		1


	//   ....[36]....
        /*08ac*/ 	.word	0x00007fc0
        /*08b0*/ 	.word	0x000000ff
        /*08b4*/ 	.word	0x00000000
        /*08b8*/ 	.short	0x0101
        /*08ba*/ 	.byte	0x05
	.zero		1


	//   ....[37]....
        /*08bc*/ 	.word	0x00009040
        /*08c0*/ 	.word	0x000000ff
        /*08c4*/ 	.word	0x00000000
        /*08c8*/ 	.short	0x0101
        /*08ca*/ 	.byte	0x08
	.zero		1


	//   ....[38]....
        /*08cc*/ 	.word	0x00009760
        /*08d0*/ 	.word	0x000000ff
        /*08d4*/ 	.word	0x00030850
        /*08d8*/ 	.short	0x010a
        /*08da*/ 	.byte	0x05
	.zero		1


	//   ....[39]....
        /*08dc*/ 	.word	0x000097a0
        /*08e0*/ 	.word	0x000000ff
        /*08e4*/ 	.word	0x00030850
        /*08e8*/ 	.short	0x010a
        /*08ea*/ 	.byte	0x05
	.zero		1


	//   ....[40]....
        /*08ec*/ 	.word	0x00009dc0
        /*08f0*/ 	.word	0x000000ff
        /*08f4*/ 	.word	0x00000000
        /*08f8*/ 	.short	0x0101
        /*08fa*/ 	.byte	0x04
	.zero		1


	//   ....[41]....
        /*08fc*/ 	.word	0x0000b650
        /*0900*/ 	.word	0x00000034
        /*0904*/ 	.word	0x00000000
        /*0908*/ 	.short	0x0101
        /*090a*/ 	.byte	0x3f
	.zero		1


	//   ....[42]....
        /*090c*/ 	.word	0x0000d8f0
        /*0910*/ 	.word	0x00000000
        /*0914*/ 	.word	0x00030840
        /*0918*/ 	.short	0x010a
        /*091a*/ 	.byte	0x3f
	.zero		1


	//   ....[43]....
        /*091c*/ 	.word	0x0000df00
        /*0920*/ 	.word	0x00000000
        /*0924*/ 	.word	0x00030830
        /*0928*/ 	.short	0x0107
        /*092a*/ 	.byte	0x3f
	.zero		1


	//   ....[44]....
        /*092c*/ 	.word	0x0000dfb0
        /*0930*/ 	.word	0x00000000
        /*0934*/ 	.word	0x00030830
        /*0938*/ 	.short	0x0101
        /*093a*/ 	.byte	0x3f
	.zero		1


	//   ....[45]....
        /*093c*/ 	.word	0x0000ea00
        /*0940*/ 	.word	0x00000011
        /*0944*/ 	.word	0x00030800
        /*0948*/ 	.short	0x0107
        /*094a*/ 	.byte	0x3f
	.zero		1


	//   ....[46]....
        /*094c*/ 	.word	0x0000eaf0
        /*0950*/ 	.word	0x00000011
        /*0954*/ 	.word	0x00030800
        /*0958*/ 	.short	0x0101
        /*095a*/ 	.byte	0x3f
	.zero		1


	//   ....[47]....
        /*095c*/ 	.word	0x0000eb10
        /*0960*/ 	.word	0x00000011
        /*0964*/ 	.word	0x00030820
        /*0968*/ 	.short	0x010a
        /*096a*/ 	.byte	0x3f
	.zero		1


	//   ....[48]....
        /*096c*/ 	.word	0x0000ee60
        /*0970*/ 	.word	0x00000006
        /*0974*/ 	.word	0x00030840
        /*0978*/ 	.short	0x010a
        /*097a*/ 	.byte	0x3f
	.zero		1


	//   ....[49]....
        /*097c*/ 	.word	0x0000f330
        /*0980*/ 	.word	0x00000006
        /*0984*/ 	.word	0x00030830
        /*0988*/ 	.short	0x0107
        /*098a*/ 	.byte	0x3f
	.zero		1


	//   ....[50]....
        /*098c*/ 	.word	0x0000f3e0
        /*0990*/ 	.word	0x00000006
        /*0994*/ 	.word	0x00030830
        /*0998*/ 	.short	0x0101
        /*099a*/ 	.byte	0x3f
	.zero		1


	//   ....[51]....
        /*099c*/ 	.word	0x0000f440
        /*09a0*/ 	.word	0x00000006
        /*09a4*/ 	.word	0x00030860
        /*09a8*/ 	.short	0x010a
        /*09aa*/ 	.byte	0x3f
	.zero		1


	//   ....[52]....
        /*09ac*/ 	.word	0x0000f9a0
        /*09b0*/ 	.word	0x00000006
        /*09b4*/ 	.word	0x00030850
        /*09b8*/ 	.short	0x0107
        /*09ba*/ 	.byte	0x3f
	.zero		1


	//   ....[53]....
        /*09bc*/ 	.word	0x0000faf0
        /*09c0*/ 	.word	0x00000006
        /*09c4*/ 	.word	0x00030850
        /*09c8*/ 	.short	0x0101
        /*09ca*/ 	.byte	0x3f
	.zero		1


	//   ....[54]....
        /*09cc*/ 	.word	0x0000fd00
        /*09d0*/ 	.word	0x00000004
        /*09d4*/ 	.word	0x00030860
        /*09d8*/ 	.short	0x010a
        /*09da*/ 	.byte	0x3f
	.zero		1


	//   ....[55]....
        /*09dc*/ 	.word	0x000101c0
        /*09e0*/ 	.word	0x00000004
        /*09e4*/ 	.word	0x00030850
        /*09e8*/ 	.short	0x0107
        /*09ea*/ 	.byte	0x3f
	.zero		1


	//   ....[56]....
        /*09ec*/ 	.word	0x00010270
        /*09f0*/ 	.word	0x00000004
        /*09f4*/ 	.word	0x00030850
        /*09f8*/ 	.short	0x0101
        /*09fa*/ 	.byte	0x3f
	.zero		1


	//   ....[57]....
        /*09fc*/ 	.word	0x00010510
        /*0a00*/ 	.word	0x00000004
        /*0a04*/ 	.word	0x00030820
        /*0a08*/ 	.short	0x010a
        /*0a0a*/ 	.byte	0x3f
	.zero		1


	//   ....[58]....
        /*0a0c*/ 	.word	0x000106b0
        /*0a10*/ 	.word	0x00000005
        /*0a14*/ 	.word	0x00030840
        /*0a18*/ 	.short	0x010a
        /*0a1a*/ 	.byte	0x3f
	.zero		1


	//   ....[59]....
        /*0a1c*/ 	.word	0x00010750
        /*0a20*/ 	.word	0x00000017
        /*0a24*/ 	.word	0x00030840
        /*0a28*/ 	.short	0x010a
        /*0a2a*/ 	.byte	0x3f
	.zero		1


	//   ....[60]....
        /*0a2c*/ 	.word	0x00010790
        /*0a30*/ 	.word	0x00000005
        /*0a34*/ 	.word	0x00030860
        /*0a38*/ 	.short	0x010a
        /*0a3a*/ 	.byte	0x3f
	.zero		1


	//   ....[61]....
        /*0a3c*/ 	.word	0x000107d0
        /*0a40*/ 	.word	0x00000017
        /*0a44*/ 	.word	0x00030860
        /*0a48*/ 	.short	0x010a
        /*0a4a*/ 	.byte	0x3f
	.zero		1


	//   ....[62]....
        /*0a4c*/ 	.word	0x00010840
        /*0a50*/ 	.word	0x00000003
        /*0a54*/ 	.word	0x00030800
        /*0a58*/ 	.short	0x010a
        /*0a5a*/ 	.byte	0x3f
	.zero		1


	//   ....[63]....
        /*0a5c*/ 	.word	0x00010890
        /*0a60*/ 	.word	0x00000000
        /*0a64*/ 	.word	0x00030830
        /*0a68*/ 	.short	0x010a
        /*0a6a*/ 	.byte	0x3f
	.zero		1


	//   ....[64]....
        /*0a6c*/ 	.word	0x000108f0
        /*0a70*/ 	.word	0x0000000c
        /*0a74*/ 	.word	0x00030830
        /*0a78*/ 	.short	0x010a
        /*0a7a*/ 	.byte	0x3f
	.zero		1


	//   ....[65]....
        /*0a7c*/ 	.word	0x00010950
        /*0a80*/ 	.word	0x0000000b
        /*0a84*/ 	.word	0x00030850
        /*0a88*/ 	.short	0x010a
        /*0a8a*/ 	.byte	0x3f
	.zero		1


	//   ....[66]....
        /*0a8c*/ 	.word	0x000109b0
        /*0a90*/ 	.word	0x0000000c
        /*0a94*/ 	.word	0x00030830
        /*0a98*/ 	.short	0x010a
        /*0a9a*/ 	.byte	0x3f
	.zero		1


	//   ....[67]....
        /*0a9c*/ 	.word	0x00010a10
        /*0aa0*/ 	.word	0x0000000b
        /*0aa4*/ 	.word	0x00030850
        /*0aa8*/ 	.short	0x010a
        /*0aaa*/ 	.byte	0x3f
	.zero		1


	//   ....[68]....
        /*0aac*/ 	.word	0x00010a70
        /*0ab0*/ 	.word	0x00000005
        /*0ab4*/ 	.word	0x00030850
        /*0ab8*/ 	.short	0x010a
        /*0aba*/ 	.byte	0x3f
	.zero		1


	//   ....[69]....
        /*0abc*/ 	.word	0x00010b70
        /*0ac0*/ 	.word	0x00000000
        /*0ac4*/ 	.word	0x00030840
        /*0ac8*/ 	.short	0x010a
        /*0aca*/ 	.byte	0x3f
	.zero		1


	//   ....[70]....
        /*0acc*/ 	.word	0x00011e10
        /*0ad0*/ 	.word	0x00000011
        /*0ad4*/ 	.word	0x00030820
        /*0ad8*/ 	.short	0x010a
        /*0ada*/ 	.byte	0x3f
	.zero		1


	//   ....[71]....
        /*0adc*/ 	.word	0x00011e60
        /*0ae0*/ 	.word	0x00000006
        /*0ae4*/ 	.word	0x00030840
        /*0ae8*/ 	.short	0x010a
        /*0aea*/ 	.byte	0x3f
	.zero		1


	//   ....[72]....
        /*0aec*/ 	.word	0x00012590
        /*0af0*/ 	.word	0x00000006
        /*0af4*/ 	.word	0x00030860
        /*0af8*/ 	.short	0x010a
        /*0afa*/ 	.byte	0x3f
	.zero		1


	//   ....[73]....
        /*0afc*/ 	.word	0x00012dd0
        /*0b00*/ 	.word	0x00000004
        /*0b04*/ 	.word	0x00030860
        /*0b08*/ 	.short	0x010a
        /*0b0a*/ 	.byte	0x3f
	.zero		1


	//   ....[74]....
        /*0b0c*/ 	.word	0x00013780
        /*0b10*/ 	.word	0x00000004
        /*0b14*/ 	.word	0x00030820
        /*0b18*/ 	.short	0x010a
        /*0b1a*/ 	.byte	0x3f
	.zero		1


	//   ....[75]....
        /*0b1c*/ 	.word	0x00013920
        /*0b20*/ 	.word	0x00000005
        /*0b24*/ 	.word	0x00030840
        /*0b28*/ 	.short	0x010a
        /*0b2a*/ 	.byte	0x3f
	.zero		1


	//   ....[76]....
        /*0b2c*/ 	.word	0x00013970
        /*0b30*/ 	.word	0x00000017
        /*0b34*/ 	.word	0x00030840
        /*0b38*/ 	.short	0x010a
        /*0b3a*/ 	.byte	0x3f
	.zero		1


	//   ....[77]....
        /*0b3c*/ 	.word	0x000139c0
        /*0b40*/ 	.word	0x00000005
        /*0b44*/ 	.word	0x00030860
        /*0b48*/ 	.short	0x010a
        /*0b4a*/ 	.byte	0x3f
	.zero		1


	//----- nvinfo : EIATTR_NUM_MBARRIERS
	.align		4
.L_265:
        /*0b4c*/ 	.byte	0x03, 0x38
        /*0b4e*/ 	.short	0x0016


	//----- nvinfo : EIATTR_EXIT_INSTR_OFFSETS
	.align		4
        /*0b50*/ 	.byte	0x04, 0x1c
        /*0b52*/ 	.short	(.L_267 - .L_266)


	//   ....[0]....
.L_266:
        /*0b54*/ 	.word	0x00000950


	//   ....[1]....
        /*0b58*/ 	.word	0x0000c580


	//   ....[2]....
        /*0b5c*/ 	.word	0x00010820


	//----- nvinfo : EIATTR_MAX_THREADS
	.align		4
.L_267:
        /*0b60*/ 	.byte	0x04, 0x05
        /*0b62*/ 	.short	(.L_269 - .L_268)
.L_268:
        /*0b64*/ 	.word	0x00000180
        /*0b68*/ 	.word	0x00000001
        /*0b6c*/ 	.word	0x00000001


	//----- nvinfo : EIATTR_CRS_STACK_SIZE
	.align		4
.L_269:
        /*0b70*/ 	.byte	0x04, 0x1e
        /*0b72*/ 	.short	(.L_271 - .L_270)
.L_270:
        /*0b74*/ 	.word	0x00000000


	//----- nvinfo : EIATTR_CBANK_PARAM_SIZE
	.align		4
.L_271:
        /*0b78*/ 	.byte	0x03, 0x19
        /*0b7a*/ 	.short	0x0af0


	//----- nvinfo : EIATTR_PARAM_CBANK
	.align		4
        /*0b7c*/ 	.byte	0x04, 0x0a
        /*0b7e*/ 	.short	(.L_273 - .L_272)
	.align		4
.L_272:
        /*0b80*/ 	.word	index@(.nv.constant0._ZN7cutlass13device_kernelIN5flash11enable_sm90INS1_16FlashAttnFwdSm90INS1_25CollectiveMainloopFwdSm90ILi2EN4cute5tupleIJNS5_1CILi1EEES8_S8_EEENS6_IJNS7_ILi128EEENS7_ILi96EEENS7_ILi192EEEEEELi192ENS_6half_tEfNS_4arch4Sm90ELb1ELb0ELb1ELb0ELb1ELb0ELb0ELb1ELb1ELb1ELb0ELb0EEENS1_21CollectiveEpilogueFwdINS6_IJSA_SC_SB_EEES9_SE_SG_Li256ELb0ELb1ELb0ELb0EEENS1_30DynamicPersistentTileSchedulerILi256ELi128ELb0ELb1ELb1EEEEEEEEEvNT_6ParamsE)
        /*0b84*/ 	.short	0x0210
        /*0b86*/ 	.short	0x0af0


	//----- nvinfo : EIATTR_SW_WAR
	.align		4
.L_273:
        /*0b88*/ 	.byte	0x04, 0x36
        /*0b8a*/ 	.short	(.L_275 - .L_274)
.L_274:
        /*0b8c*/ 	.word	0x00000008
.L_275:


//--------------------- .nv.info._ZN7cutlass13device_kernelIN5flash11enable_sm90INS1_16FlashAttnFwdSm90INS1_25CollectiveMainloopFwdSm90ILi2EN4cute5tupleIJNS5_1CILi1EEES8_S8_EEENS6_IJNS7_ILi128EEENS7_ILi96EEENS7_ILi192EEEEEELi192ENS_6half_tEfNS_4arch4Sm90ELb1ELb0ELb1ELb1ELb1ELb0ELb0ELb1ELb1ELb1ELb0ELb0EEENS1_21CollectiveEpilogueFwdINS6_IJSA_SC_SB_EEES9_SE_SG_Li256ELb1ELb1ELb0ELb0EEENS1_36VarlenDynamicPersistentTileSchedulerILi128ELi96ELi256ELi128ELb0ELb1ELb1ELb1ELb1ELb1EEEEEEEEEvNT_6ParamsE --------------------------
	.section	.nv.info._ZN7cutlass13device_kernelIN5flash11enable_sm90INS1_16FlashAttnFwdSm90INS1_25CollectiveMainloopFwdSm90ILi2EN4cute5tupleIJNS5_1CILi1EEES8_S8_EEENS6_IJNS7_ILi128EEENS7_ILi96EEENS7_ILi192EEEEEELi192ENS_6half_tEfNS_4arch4Sm90ELb1ELb0ELb1ELb1ELb1ELb0ELb0ELb1ELb1ELb1ELb0ELb0EEENS1_21CollectiveEpilogueFwdINS6_IJSA_SC_SB_EEES9_SE_SG_Li256ELb1ELb1ELb0ELb0EEENS1_36VarlenDynamicPersistentTileSchedulerILi128ELi96ELi256ELi128ELb0ELb1ELb1ELb1ELb1ELb1EEEEEEEEEvNT_6ParamsE,"",@"SHT_CUDA_INFO"
	.sectionflags	@""
	.align	4


	//----- nvinfo : EIATTR_CUDA_API_VERSION
	.align		4
        /*0000*/ 	.byte	0x04, 0x37
        /*0002*/ 	.short	(.L_277 - .L_276)
.L_276:
        /*0004*/ 	.word	0x00000082


	//----- nvinfo : EIATTR_KPARAM_INFO
	.align		4
.L_277:
        /*0008*/ 	.byte	0x04, 0x17
        /*000a*/ 	.short	(.L_279 - .L_278)
.L_278:
        /*000c*/ 	.word	0x00000000
        /*0010*/ 	.short	0x0000
        /*0012*/ 	.short	0x0070
        /*0014*/ 	.byte	0x00, 0xf0, 0x01, 0x2a


	//----- nvinfo : EIATTR_SPARSE_MMA_MASK
	.align		4
.L_279:
        /*0018*/ 	.byte	0x03, 0x50
        /*001a*/ 	.short	0x0000


	//----- nvinfo : EIATTR_MAXREG_COUNT
	.align		4
        /*001c*/ 	.byte	0x03, 0x1b
        /*001e*/ 	.short	0x00a8


	//----- nvinfo : EIATTR_NUM_BARRIERS
	.align		4
        /*0020*/ 	.byte	0x02, 0x4c
        /*0022*/ 	.byte	0x09
	.zero		1


	//----- nvinfo : EIATTR_EXTERNS
	.align		4
        /*0024*/ 	.byte	0x04, 0x0f
        /*0026*/ 	.short	(.L_281 - .L_280)


	//   ....[0]....
	.align		4
.L_280:
        /*0028*/ 	.word	index@(__assertfail)


	//----- nvinfo : EIATTR_ANNOTATIONS
	.align		4
.L_281:
        /*002c*/ 	.byte	0x04, 0x55
        /*002e*/ 	.short	(.L_283 - .L_282)


	//   ....[0]....
.L_282:
        /* <DEDUP_REMOVED lines=17> */


	//----- nvinfo : EIATTR_MERCURY_ISA_VERSION
	.align		4
.L_283:
        /*0130*/ 	.byte	0x03, 0x5f
        /*0132*/ 	.short	0x0101


	//----- nvinfo : EIATTR_UNUSED_LOAD_BYTE_OFFSET
	.align		4
        /*0134*/ 	.byte	0x04, 0x44
        /*0136*/ 	.short	(.L_285 - .L_284)


	//   ....[0]....
.L_284:
        /*0138*/ 	.word	0x00000950
        /*013c*/ 	.word	0x0000fff0


	//   ....[1]....
        /*0140*/ 	.word	0x0000a460
        /*0144*/ 	.word	0x0000fff0


	//----- nvinfo : EIATTR_INT_WARP_WIDE_INSTR_OFFSETS
	.align		4
.L_285:
        /*0148*/ 	.byte	0x04, 0x31
        /*014a*/ 	.short	(.L_287 - .L_286)


	//   ....[0]....
.L_286:
        /*014c*/ 	.word	0x000000c0


	//   ....[1]....
        /*0150*/ 	.word	0x000000d0


	//   ....[2]....
        /*0154*/ 	.word	0x00000170


	//   ....[3]....
        /*0158*/ 	.word	0x0000df40


	//   ....[4]....
        /*015c*/ 	.word	0x0000dfd0


	//   ....[5]....
        /*0160*/ 	.word	0x00010e40


	//   ....[6]....
        /*0164*/ 	.word	0x00010ed0


	//----- nvinfo : EIATTR_COOP_GROUP_MASK_REGIDS
	.align		4
.L_287:
        /*0168*/ 	.byte	0x04, 0x29
        /*016a*/ 	.short	(.L_289 - .L_288)


	//   ....[0]....
.L_288:
        /*016c*/ 	.word	0xffffffff


	//   ....[1]....
        /*0170*/ 	.word	0xffffffff


	//   ....[2]....
        /*0174*/ 	.word	0xffffffff


	//   ....[3]....
        /*0178*/ 	.word	0xffffffff


	//   ....[4]....
        /*017c*/ 	.word	0xffffffff


	//   ....[5]....
        /*0180*/ 	.word	0xffffffff


	//   ....[6]....
        /*0184*/ 	.word	0xffffffff


	//   ....[7]....
        /*0188*/ 	.word	0xffffffff


	//   ....[8]....
        /*018c*/ 	.word	0xffffffff


	//   ....[9]....
        /*0190*/ 	.word	0xffffffff


	//   ....[10]....
        /*0194*/ 	.word	0xffffffff


	//   ....[11]....
        /*0198*/ 	.word	0xffffffff


	//   ....[12]....
        /*019c*/ 	.word	0xffffffff


	//   ....[13]....
        /*01a0*/ 	.word	0xffffffff


	//   ....[14]....
        /*01a4*/ 	.word	0xffffffff


	//   ....[15]....
        /*01a8*/ 	.word	0xffffffff


	//   ....[16]....
        /*01ac*/ 	.word	0xffffffff


	//   ....[17]....
        /*01b0*/ 	.word	0xffffffff


	//   ....[18]....
        /*01b4*/ 	.word	0xffffffff


	//   ....[19]....
        /*01b8*/ 	.word	0xffffffff


	//   ....[20]....
        /*01bc*/ 	.word	0xffffffff


	//   ....[21]....
        /*01c0*/ 	.word	0xffffffff


	//   ....[22]....
        /*01c4*/ 	.word	0xffffffff


	//   ....[23]....
        /*01c8*/ 	.word	0xffffffff


	//   ....[24]....
        /*01cc*/ 	.word	0xffffffff


	//   ....[25]....
        /*01d0*/ 	.word	0xffffffff


	//   ....[26]....
        /*01d4*/ 	.word	0xffffffff


	//   ....[27]....
        /*01d8*/ 	.word	0xffffffff


	//   ....[28]....
        /*01dc*/ 	.word	0xffffffff


	//   ....[29]....
        /*01e0*/ 	.word	0xffffffff


	//   ....[30]....
        /*01e4*/ 	.word	0xffffffff


	//   ....[31]....
        /*01e8*/ 	.word	0xffffffff


	//   ....[32]....
        /*01ec*/ 	.word	0xffffffff


	//   ....[33]....
        /*01f0*/ 	.word	0xffffffff


	//   ....[34]....
        /*01f4*/ 	.word	0xffffffff


	//   ....[35]....
        /*01f8*/ 	.word	0xffffffff


	//   ....[36]....
        /*01fc*/ 	.word	0xffffffff


	//   ....[37]....
        /*0200*/ 	.word	0xffffffff


	//   ....[38]....
        /*0204*/ 	.word	0xffffffff


	//   ....[39]....
        /*0208*/ 	.word	0xffffffff


	//   ....[40]....
        /*020c*/ 	.word	0xffffffff


	//   ....[41]....
        /*0210*/ 	.word	0xffffffff


	//   ....[42]....
        /*0214*/ 	.word	0xffffffff


	//   ....[43]....
        /*0218*/ 	.word	0xffffffff


	//   ....[44]....
        /*021c*/ 	.word	0xffffffff


	//   ....[45]....
        /*0220*/ 	.word	0xffffffff


	//   ....[46]....
        /*0224*/ 	.word	0xffffffff


	//   ....[47]....
        /*0228*/ 	.word	0xffffffff


	//   ....[48]....
        /*022c*/ 	.word	0xffffffff


	//   ....[49]....
        /*0230*/ 	.word	0xffffffff


	//   ....[50]....
        /*0234*/ 	.word	0xffffffff


	//   ....[51]....
        /*0238*/ 	.word	0xffffffff


	//   ....[52]....
        /*023c*/ 	.word	0xffffffff


	//   ....[53]....
        /*0240*/ 	.word	0xffffffff


	//   ....[54]....
        /*0244*/ 	.word	0xffffffff


	//   ....[55]....
        /*0248*/ 	.word	0xffffffff


	//   ....[56]....
        /*024c*/ 	.word	0xffffffff


	//   ....[57]....
        /*0250*/ 	.word	0xffffffff


	//   ....[58]....
        /*0254*/ 	.word	0xffffffff


	//   ....[59]....
        /*0258*/ 	.word	0xffffffff


	//   ....[60]....
        /*025c*/ 	.word	0xffffffff


	//   ....[61]....
        /*0260*/ 	.word	0xffffffff


	//   ....[62]....
        /*0264*/ 	.word	0xffffffff


	//   ....[63]....
        /*0268*/ 	.word	0xffffffff


	//   ....[64]....
        /*026c*/ 	.word	0xffffffff


	//   ....[65]....
        /*0270*/ 	.word	0xffffffff


	//   ....[66]....
        /*0274*/ 	.word	0xffffffff


	//   ....[67]....
        /*0278*/ 	.word	0xffffffff


	//   ....[68]....
        /*027c*/ 	.word	0xffffffff


	//   ....[69]....
        /*0280*/ 	.word	0xffffffff


	//   ....[70]....
        /*0284*/ 	.word	0xffffffff


	//   ....[71]....
        /*0288*/ 	.word	0xffffffff


	//   ....[72]....
        /*028c*/ 	.word	0xffffffff


	//   ....[73]....
        /*0290*/ 	.word	0xffffffff


	//   ....[74]....
        /*0294*/ 	.word	0xffffffff


	//   ....[75]....
        /*0298*/ 	.word	0xffffffff


	//   ....[76]....
        /*029c*/ 	.word	0xffffffff


	//   ....[77]....
        /*02a0*/ 	.word	0xffffffff


	//   ....[78]....
        /*02a4*/ 	.word	0xffffffff


	//   ....[79]....
        /*02a8*/ 	.word	0xffffffff


	//   ....[80]....
        /*02ac*/ 	.word	0xffffffff


	//   ....[81]....
        /*02b0*/ 	.word	0xffffffff


	//   ....[82]....
        /*02b4*/ 	.word	0xffffffff


	//   ....[83]....
        /*02b8*/ 	.word	0xffffffff


	//   ....[84]....
        /*02bc*/ 	.word	0xffffffff


	//   ....[85]....
        /*02c0*/ 	.word	0xffffffff


	//   ....[86]....
        /*02c4*/ 	.word	0xffffffff


	//   ....[87]....
        /*02c8*/ 	.word	0xffffffff


	//   ....[88]....
        /*02cc*/ 	.word	0xffffffff


	//   ....[89]....
        /*02d0*/ 	.word	0xffffffff


	//   ....[90]....
        /*02d4*/ 	.word	0xffffffff


	//   ....[91]....
        /*02d8*/ 	.word	0xffffffff


	//   ....[92]....
        /*02dc*/ 	.word	0xffffffff


	//   ....[93]....
        /*02e0*/ 	.word	0xffffffff


	//   ....[94]....
        /*02e4*/ 	.word	0xffffffff


	//   ....[95]....
        /*02e8*/ 	.word	0xffffffff


	//   ....[96]....
        /*02ec*/ 	.word	0xffffffff


	//   ....[97]....
        /*02f0*/ 	.word	0xffffffff


	//   ....[98]....
        /*02f4*/ 	.word	0xffffffff


	//   ....[99]....
        /*02f8*/ 	.word	0xffffffff


	//   ....[100]....
        /*02fc*/ 	.word	0xffffffff


	//   ....[101]....
        /*0300*/ 	.word	0xffffffff


	//   ....[102]....
        /*0304*/ 	.word	0xffffffff


	//   ....[103]....
        /*0308*/ 	.word	0xffffffff


	//   ....[104]....
        /*030c*/ 	.word	0xffffffff


	//   ....[105]....
        /*0310*/ 	.word	0xffffffff


	//   ....[106]....
        /*0314*/ 	.word	0xffffffff


	//   ....[107]....
        /*0318*/ 	.word	0xffffffff


	//   ....[108]....
        /*031c*/ 	.word	0xffffffff


	//   ....[109]....
        /*0320*/ 	.word	0xffffffff


	//   ....[110]....
        /*0324*/ 	.word	0xffffffff


	//   ....[111]....
        /*0328*/ 	.word	0xffffffff


	//   ....[112]....
        /*032c*/ 	.word	0xffffffff


	//   ....[113]....
        /*0330*/ 	.word	0xffffffff


	//   ....[114]....
        /*0334*/ 	.word	0xffffffff


	//   ....[115]....
        /*0338*/ 	.word	0xffffffff


	//   ....[116]....
        /*033c*/ 	.word	0xffffffff


	//   ....[117]....
        /*0340*/ 	.word	0xffffffff


	//   ....[118]....
        /*0344*/ 	.word	0xffffffff


	//   ....[119]....
        /*0348*/ 	.word	0xffffffff


	//   ....[120]....
        /*034c*/ 	.word	0xffffffff


	//   ....[121]....
        /*0350*/ 	.word	0xffffffff


	//   ....[122]....
        /*0354*/ 	.word	0xffffffff


	//   ....[123]....
        /*0358*/ 	.word	0xffffffff


	//   ....[124]....
        /*035c*/ 	.word	0xffffffff


	//   ....[125]....
        /*0360*/ 	.word	0xffffffff


	//   ....[126]....
        /*0364*/ 	.word	0xffffffff


	//   ....[127]....
        /*0368*/ 	.word	0xffffffff


	//   ....[128]....
        /*036c*/ 	.word	0xffffffff


	//   ....[129]....
        /*0370*/ 	.word	0xffffffff


	//   ....[130]....
        /*0374*/ 	.word	0xffffffff


	//   ....[131]....
        /*0378*/ 	.word	0xffffffff


	//   ....[132]....
        /*037c*/ 	.word	0xffffffff


	//   ....[133]....
        /*0380*/ 	.word	0xffffffff


	//   ....[134]....
        /*0384*/ 	.word	0xffffffff


	//   ....[135]....
        /*0388*/ 	.word	0xffffffff


	//   ....[136]....
        /*038c*/ 	.word	0xffffffff


	//   ....[137]....
        /*0390*/ 	.word	0xffffffff


	//   ....[138]....
        /*0394*/ 	.word	0xffffffff


	//   ....[139]....
        /*0398*/ 	.word	0xffffffff


	//   ....[140]....
        /*039c*/ 	.word	0xffffffff


	//   ....[141]....
        /*03a0*/ 	.word	0xffffffff


	//   ....[142]....
        /*03a4*/ 	.word	0xffffffff


	//   ....[143]....
        /*03a8*/ 	.word	0xffffffff


	//   ....[144]....
        /*03ac*/ 	.word	0xffffffff


	//   ....[145]....
        /*03b0*/ 	.word	0x0500000f


	//   ....[146]....
        /*03b4*/ 	.word	0x0500000f


	//   ....[147]....
        /*03b8*/ 	.word	0x0500000f


	//   ....[148]....
        /*03bc*/ 	.word	0x0500000f


	//   ....[149]....
        /*03c0*/ 	.word	0x0500000f


	//   ....[150]....
        /*03c4*/ 	.word	0x0500000f


	//   ....[151]....
        /*03c8*/ 	.word	0x0500000f


	//   ....[152]....
        /*03cc*/ 	.word	0x0500000f


	//   ....[153]....
        /*03d0*/ 	.word	0x0500000f


	//   ....[154]....
        /*03d4*/ 	.word	0x0500000f


	//   ....[155]....
        /*03d8*/ 	.word	0x0500000f


	//   ....[156]....
        /*03dc*/ 	.word	0x0500000f


	//   ....[157]....
        /*03e0*/ 	.word	0x0500000f


	//   ....[158]....
        /*03e4*/ 	.word	0x0500000f


	//   ....[159]....
        /*03e8*/ 	.word	0x0500000f


	//   ....[160]....
        /*03ec*/ 	.word	0x0500000f


	//   ....[161]....
        /*03f0*/ 	.word	0x0500000f


	//   ....[162]....
        /*03f4*/ 	.word	0x0500000f


	//   ....[163]....
        /*03f8*/ 	.word	0x0500000f


	//   ....[164]....
        /*03fc*/ 	.word	0x0500000f


	//   ....[165]....
        /*0400*/ 	.word	0x0500000f


	//   ....[166]....
        /*0404*/ 	.word	0x0500000f


	//   ....[167]....
        /*0408*/ 	.word	0x0500000f


	//   ....[168]....
        /*040c*/ 	.word	0x0500000f


	//   ....[169]....
        /*0410*/ 	.word	0x0500000f


	//   ....[170]....
        /*0414*/ 	.word	0x0500000f


	//   ....[171]....
        /*0418*/ 	.word	0x0500000f


	//   ....[172]....
        /*041c*/ 	.word	0x0500000f


	//   ....[173]....
        /*0420*/ 	.word	0x0500000f


	//   ....[174]....
        /*0424*/ 	.word	0x0500000f


	//   ....[175]....
        /*0428*/ 	.word	0x0500000f


	//   ....[176]....
        /*042c*/ 	.word	0x0500000f


	//   ....[177]....
        /*0430*/ 	.word	0x0500000f


	//   ....[178]....
        /*0434*/ 	.word	0x0500000f


	//   ....[179]....
        /*0438*/ 	.word	0x0500000f


	//   ....[180]....
        /*043c*/ 	.word	0x0500000f


	//   ....[181]....
        /*0440*/ 	.word	0x0500000f


	//   ....[182]....
        /*0444*/ 	.word	0x0500000f


	//   ....[183]....
        /*0448*/ 	.word	0x0500000f


	//   ....[184]....
        /*044c*/ 	.word	0x0500000f


	//   ....[185]....
        /*0450*/ 	.word	0x0500000f


	//   ....[186]....
        /*0454*/ 	.word	0x0500000f


	//   ....[187]....
        /*0458*/ 	.word	0x0500000f


	//   ....[188]....
        /*045c*/ 	.word	0x0500000f


	//   ....[189]....
        /*0460*/ 	.word	0x0500000f


	//   ....[190]....
        /*0464*/ 	.word	0x0500000f


	//   ....[191]....
        /*0468*/ 	.word	0x0500000f


	//   ....[192]....
        /*046c*/ 	.word	0x0500000f


	//   ....[193]....
        /*0470*/ 	.word	0x0500000f


	//   ....[194]....
        /*0474*/ 	.word	0x0500000f


	//   ....[195]....
        /*0478*/ 	.word	0x0500000f


	//   ....[196]....
        /*047c*/ 	.word	0x0500000f


	//   ....[197]....
        /*0480*/ 	.word	0x0500000f


	//   ....[198]....
        /*0484*/ 	.word	0x0500000f


	//   ....[199]....
        /*0488*/ 	.word	0x0500000f


	//   ....[200]....
        /*048c*/ 	.word	0x0500000f


	//   ....[201]....
        /*0490*/ 	.word	0x0500000f


	//   ....[202]....
        /*0494*/ 	.word	0x0500000f


	//   ....[203]....
        /*0498*/ 	.word	0x0500000f


	//   ....[204]....
        /*049c*/ 	.word	0x0500000f


	//   ....[205]....
        /*04a0*/ 	.word	0x0500000f


	//   ....[206]....
        /*04a4*/ 	.word	0x0500000f


	//   ....[207]....
        /*04a8*/ 	.word	0x0500000f


	//   ....[208]....
        /*04ac*/ 	.word	0x0500000f


	//   ....[209]....
        /*04b0*/ 	.word	0x0500000f


	//   ....[210]....
        /*04b4*/ 	.word	0x0500000f


	//   ....[211]....
        /*04b8*/ 	.word	0x0500000f


	//   ....[212]....
        /*04bc*/ 	.word	0x0500000f


	//   ....[213]....
        /*04c0*/ 	.word	0x0500000f


	//   ....[214]....
        /*04c4*/ 	.word	0x0500000f


	//   ....[215]....
        /*04c8*/ 	.word	0x0500000f


	//   ....[216]....
        /*04cc*/ 	.word	0x0500000f


	//   ....[217]....
        /*04d0*/ 	.word	0x0500000f


	//   ....[218]....
        /*04d4*/ 	.word	0x0500000f


	//   ....[219]....
        /*04d8*/ 	.word	0x0500000f


	//   ....[220]....
        /*04dc*/ 	.word	0x0500000f


	//   ....[221]....
        /*04e0*/ 	.word	0x0500000f


	//   ....[222]....
        /*04e4*/ 	.word	0x0500000f


	//   ....[223]....
        /*04e8*/ 	.word	0x0500000f


	//   ....[224]....
        /*04ec*/ 	.word	0x0500000f


	//   ....[225]....
        /*04f0*/ 	.word	0x0500000f


	//   ....[226]....
        /*04f4*/ 	.word	0x0500000f


	//   ....[227]....
        /*04f8*/ 	.word	0x0500000f


	//----- nvinfo : EIATTR_COOP_GROUP_INSTR_OFFSETS
	.align		4
.L_289:
        /*04fc*/ 	.byte	0x04, 0x28
        /*04fe*/ 	.short	(.L_291 - .L_290)


	//   ....[0]....
.L_290:
        /*0500*/ 	.word	0x00000070


	//   ....[1]....
        /*0504*/ 	.word	0x000000b0


	//   ....[2]....
        /*0508*/ 	.word	0x000002d0


	//   ....[3]....
        /*050c*/ 	.word	0x00000430


	//   ....[4]....
        /*0510*/ 	.word	0x00000550


	//   ....[5]....
        /*0514*/ 	.word	0x000006b0


	//   ....[6]....
        /*0518*/ 	.word	0x00001700


	//   ....[7]....
        /*051c*/ 	.word	0x000022a0


	//   ....[8]....
        /*0520*/ 	.word	0x00002490


	//   ....[9]....
        /*0524*/ 	.word	0x00002ec0


	//   ....[10]....
        /*0528*/ 	.word	0x00002f50


	//   ....[11]....
        /*052c*/ 	.word	0x000036d0


	//   ....[12]....
        /*0530*/ 	.word	0x00003760


	//   ....[13]....
        /*0534*/ 	.word	0x00005240


	//   ....[14]....
        /*0538*/ 	.word	0x00005ad0


	//   ....[15]....
        /*053c*/ 	.word	0x00005b20


	//   ....[16]....
        /*0540*/ 	.word	0x00005b40


	//   ....[17]....
        /*0544*/ 	.word	0x000062e0


	//   ....[18]....
        /*0548*/ 	.word	0x00006360


	//   ....[19]....
        /*054c*/ 	.word	0x00008610


	//   ....[20]....
        /*0550*/ 	.word	0x00008640


	//   ....[21]....
        /*0554*/ 	.word	0x00008660


	//   ....[22]....
        /*0558*/ 	.word	0x00008680


	//   ....[23]....
        /*055c*/ 	.word	0x00009970


	//   ....[24]....
        /*0560*/ 	.word	0x000099b0


	//   ....[25]....
        /*0564*/ 	.word	0x00009a60


	//   ....[26]....
        /*0568*/ 	.word	0x00009a70


	//   ....[27]....
        /*056c*/ 	.word	0x0000b2b0


	//   ....[28]....
        /*0570*/ 	.word	0x0000b2e0


	//   ....[29]....
        /*0574*/ 	.word	0x0000b330


	//   ....[30]....
        /*0578*/ 	.word	0x0000b360


	//   ....[31]....
        /*057c*/ 	.word	0x0000ba30


	//   ....[32]....
        /*0580*/ 	.word	0x0000ba70


	//   ....[33]....
        /*0584*/ 	.word	0x0000bb70


	//   ....[34]....
        /*0588*/ 	.word	0x0000bb90


	//   ....[35]....
        /*058c*/ 	.word	0x0000bc90


	//   ....[36]....
        /*0590*/ 	.word	0x0000bcb0


	//   ....[37]....
        /*0594*/ 	.word	0x0000bdc0


	//   ....[38]....
        /*0598*/ 	.word	0x0000bde0


	//   ....[39]....
        /*059c*/ 	.word	0x0000c720


	//   ....[40]....
        /*05a0*/ 	.word	0x0000c740


	//   ....[41]....
        /*05a4*/ 	.word	0x0000c840


	//   ....[42]....
        /*05a8*/ 	.word	0x0000c860


	//   ....[43]....
        /*05ac*/ 	.word	0x0000c960


	//   ....[44]....
        /*05b0*/ 	.word	0x0000c980


	//   ....[45]....
        /*05b4*/ 	.word	0x0000ca90


	//   ....[46]....
        /*05b8*/ 	.word	0x0000cab0


	//   ....[47]....
        /*05bc*/ 	.word	0x0000cc30


	//   ....[48]....
        /*05c0*/ 	.word	0x0000ce00


	//   ....[49]....
        /*05c4*/ 	.word	0x0000ce30


	//   ....[50]....
        /*05c8*/ 	.word	0x0000ce60


	//   ....[51]....
        /*05cc*/ 	.word	0x0000ce90


	//   ....[52]....
        /*05d0*/ 	.word	0x0000cec0


	//   ....[53]....
        /*05d4*/ 	.word	0x0000cef0


	//   ....[54]....
        /*05d8*/ 	.word	0x0000d040


	//   ....[55]....
        /*05dc*/ 	.word	0x0000d070


	//   ....[56]....
        /*05e0*/ 	.word	0x0000d0a0


	//   ....[57]....
        /*05e4*/ 	.word	0x0000d0d0


	//   ....[58]....
        /*05e8*/ 	.word	0x0000d100


	//   ....[59]....
        /*05ec*/ 	.word	0x0000d130


	//   ....[60]....
        /*05f0*/ 	.word	0x0000d1c0


	//   ....[61]....
        /*05f4*/ 	.word	0x0000d220


	//   ....[62]....
        /*05f8*/ 	.word	0x0000d2b0


	//   ....[63]....
        /*05fc*/ 	.word	0x0000eb30


	//   ....[64]....
        /*0600*/ 	.word	0x0000eb50


	//   ....[65]....
        /*0604*/ 	.word	0x0000ec00


	//   ....[66]....
        /*0608*/ 	.word	0x0000ec20


	//   ....[67]....
        /*060c*/ 	.word	0x0000ecc0


	//   ....[68]....
        /*0610*/ 	.word	0x0000ece0


	//   ....[69]....
        /*0614*/ 	.word	0x0000ed80


	//   ....[70]....
        /*0618*/ 	.word	0x0000eda0


	//   ....[71]....
        /*061c*/ 	.word	0x0000ee40


	//   ....[72]....
        /*0620*/ 	.word	0x0000ee60


	//   ....[73]....
        /*0624*/ 	.word	0x0000ee70


	//   ....[74]....
        /*0628*/ 	.word	0x0000ef00


	//   ....[75]....
        /*062c*/ 	.word	0x0000f620


	//   ....[76]....
        /*0630*/ 	.word	0x0000f650


	//   ....[77]....
        /*0634*/ 	.word	0x0000f6b0


	//   ....[78]....
        /*0638*/ 	.word	0x0000f710


	//   ....[79]....
        /*063c*/ 	.word	0x0000f760


	//   ....[80]....
        /*0640*/ 	.word	0x0000f7c0


	//   ....[81]....
        /*0644*/ 	.word	0x0000f810


	//   ....[82]....
        /*0648*/ 	.word	0x0000f870


	//   ....[83]....
        /*064c*/ 	.word	0x0000f8b0


	//   ....[84]....
        /*0650*/ 	.word	0x0000f920


	//   ....[85]....
        /*0654*/ 	.word	0x0000f960


	//   ....[86]....
        /*0658*/ 	.word	0x0000f9d0


	//   ....[87]....
        /*065c*/ 	.word	0x0000fa10


	//   ....[88]....
        /*0660*/ 	.word	0x0000fa70


	//   ....[89]....
        /*0664*/ 	.word	0x0000fa90


	//   ....[90]....
        /*0668*/ 	.word	0x0000fad0


	//   ....[91]....
        /*066c*/ 	.word	0x00010290


	//   ....[92]....
        /*0670*/ 	.word	0x000102d0


	//   ....[93]....
        /*0674*/ 	.word	0x000102e0


	//   ....[94]....
        /*0678*/ 	.word	0x00010340


	//   ....[95]....
        /*067c*/ 	.word	0x00010350


	//   ....[96]....
        /*0680*/ 	.word	0x000103b0


	//   ....[97]....
        /*0684*/ 	.word	0x000103e0


	//   ....[98]....
        /*0688*/ 	.word	0x00010420


	//   ....[99]....
        /*068c*/ 	.word	0x00010450


	//   ....[100]....
        /*0690*/ 	.word	0x00010490


	//   ....[101]....
        /*0694*/ 	.word	0x000104c0


	//   ....[102]....
        /*0698*/ 	.word	0x00010500


	//   ....[103]....
        /*069c*/ 	.word	0x00010780


	//   ....[104]....
        /*06a0*/ 	.word	0x000107a0


	//   ....[105]....
        /*06a4*/ 	.word	0x000107b0


	//   ....[106]....
        /*06a8*/ 	.word	0x00010840


	//   ....[107]....
        /*06ac*/ 	.word	0x00010850


	//   ....[108]....
        /*06b0*/ 	.word	0x000108e0


	//   ....[109]....
        /*06b4*/ 	.word	0x000108f0


	//   ....[110]....
        /*06b8*/ 	.word	0x00010980


	//   ....[111]....
        /*06bc*/ 	.word	0x00010990


	//   ....[112]....
        /*06c0*/ 	.word	0x00010a20


	//   ....[113]....
        /*06c4*/ 	.word	0x00010a30


	//   ....[114]....
        /*06c8*/ 	.word	0x00010a40


	//   ....[115]....
        /*06cc*/ 	.word	0x00011020


	//   ....[116]....
        /*06d0*/ 	.word	0x00011060


	//   ....[117]....
        /*06d4*/ 	.word	0x000110a0


	//   ....[118]....
        /*06d8*/ 	.word	0x000110d0


	//   ....[119]....
        /*06dc*/ 	.word	0x00011160


	//   ....[120]....
        /*06e0*/ 	.word	0x00011180


	//   ....[121]....
        /*06e4*/ 	.word	0x00011200


	//   ....[122]....
        /*06e8*/ 	.word	0x00011230


	//   ....[123]....
        /*06ec*/ 	.word	0x000112a0


	//   ....[124]....
        /*06f0*/ 	.word	0x000112d0


	//   ....[125]....
        /*06f4*/ 	.word	0x00011300


	//   ....[126]....
        /*06f8*/ 	.word	0x00011350


	//   ....[127]....
        /*06fc*/ 	.word	0x00011730


	//   ....[128]....
        /*0700*/ 	.word	0x00011760


	//   ....[129]....
        /*0704*/ 	.word	0x00011790


	//   ....[130]....
        /*0708*/ 	.word	0x000117c0


	//   ....[131]....
        /*070c*/ 	.word	0x000117f0


	//   ....[132]....
        /*0710*/ 	.word	0x00011820


	//   ....[133]....
        /*0714*/ 	.word	0x00011850


	//   ....[134]....
        /*0718*/ 	.word	0x00011880


	//   ....[135]....
        /*071c*/ 	.word	0x00011a00


	//   ....[136]....
        /*0720*/ 	.word	0x00011a30


	//   ....[137]....
        /*0724*/ 	.word	0x00011a60


	//   ....[138]....
        /*0728*/ 	.word	0x00011a90


	//   ....[139]....
        /*072c*/ 	.word	0x00011ac0


	//   ....[140]....
        /*0730*/ 	.word	0x00011af0


	//   ....[141]....
        /*0734*/ 	.word	0x00011bb0


	//   ....[142]....
        /*0738*/ 	.word	0x00011bd0


	//   ....[143]....
        /*073c*/ 	.word	0x00011c40


	//   ....[144]....
        /*0740*/ 	.word	0x000122e0


	//   ....[145]....
        /*0744*/ 	.word	0x00012890


	//   ....[146]....
        /*0748*/ 	.word	0x00012980


	//   ....[147]....
        /*074c*/ 	.word	0x00012a20


	//   ....[148]....
        /*0750*/ 	.word	0x00012a80


	//   ....[149]....
        /*0754*/ 	.word	0x00012b90


	//   ....[150]....
        /*0758*/ 	.word	0x00012c00


	//   ....[151]....
        /*075c*/ 	.word	0x00012d10


	//   ....[152]....
        /*0760*/ 	.word	0x00012d80


	//   ....[153]....
        /*0764*/ 	.word	0x00012e90


	//   ....[154]....
        /*0768*/ 	.word	0x00012f00


	//   ....[155]....
        /*076c*/ 	.word	0x00013010


	//   ....[156]....
        /*0770*/ 	.word	0x00013080


	//   ....[157]....
        /*0774*/ 	.word	0x00013160


	//   ....[158]....
        /*0778*/ 	.word	0x00013260


	//   ....[159]....
        /*077c*/ 	.word	0x000132d0


	//   ....[160]....
        /*0780*/ 	.word	0x00013350


	//   ....[161]....
        /*0784*/ 	.word	0x00013420


	//   ....[162]....
        /*0788*/ 	.word	0x000134a0


	//   ....[163]....
        /*078c*/ 	.word	0x00013580


	//   ....[164]....
        /*0790*/ 	.word	0x00013600


	//   ....[165]....
        /*0794*/ 	.word	0x000136e0


	//   ....[166]....
        /*0798*/ 	.word	0x00013760


	//   ....[167]....
        /*079c*/ 	.word	0x00013840


	//   ....[168]....
        /*07a0*/ 	.word	0x000138c0


	//   ....[169]....
        /*07a4*/ 	.word	0x000139a0


	//   ....[170]....
        /*07a8*/ 	.word	0x00013a20


	//   ....[171]....
        /*07ac*/ 	.word	0x00013af0


	//   ....[172]....
        /*07b0*/ 	.word	0x00013b70


	//   ....[173]....
        /*07b4*/ 	.word	0x00013c30


	//   ....[174]....
        /*07b8*/ 	.word	0x00013d60


	//   ....[175]....
        /*07bc*/ 	.word	0x00013e20


	//   ....[176]....
        /*07c0*/ 	.word	0x00013ea0


	//   ....[177]....
        /*07c4*/ 	.word	0x00013f70


	//   ....[178]....
        /*07c8*/ 	.word	0x00013fd0


	//   ....[179]....
        /*07cc*/ 	.word	0x000140a0


	//   ....[180]....
        /*07d0*/ 	.word	0x00014100


	//   ....[181]....
        /*07d4*/ 	.word	0x000141d0


	//   ....[182]....
        /*07d8*/ 	.word	0x00014230


	//   ....[183]....
        /*07dc*/ 	.word	0x00014300


	//   ....[184]....
        /*07e0*/ 	.word	0x00014360


	//   ....[185]....
        /*07e4*/ 	.word	0x00014440


	//   ....[186]....
        /*07e8*/ 	.word	0x00014530


	//   ....[187]....
        /*07ec*/ 	.word	0x000145d0


	//   ....[188]....
        /*07f0*/ 	.word	0x00014630


	//   ....[189]....
        /*07f4*/ 	.word	0x00014730


	//   ....[190]....
        /*07f8*/ 	.word	0x00014790


	//   ....[191]....
        /*07fc*/ 	.word	0x00014890


	//   ....[192]....
        /*0800*/ 	.word	0x000148f0


	//   ....[193]....
        /*0804*/ 	.word	0x000149f0


	//   ....[194]....
        /*0808*/ 	.word	0x00014a50


	//   ....[195]....
        /*080c*/ 	.word	0x00014b50


	//   ....[196]....
        /*0810*/ 	.word	0x00014bb0


	//   ....[197]....
        /*0814*/ 	.word	0x00014c80


	//   ....[198]....
        /*0818*/ 	.word	0x00014dc0


	//   ....[199]....
        /*081c*/ 	.word	0x00014e70


	//   ....[200]....
        /*0820*/ 	.word	0x00014f40


	//   ....[201]....
        /*0824*/ 	.word	0x00015010


	//   ....[202]....
        /*0828*/ 	.word	0x00015070


	//   ....[203]....
        /*082c*/ 	.word	0x00015160


	//   ....[204]....
        /*0830*/ 	.word	0x000151c0


	//   ....[205]....
        /*0834*/ 	.word	0x000152b0


	//   ....[206]....
        /*0838*/ 	.word	0x00015310


	//   ....[207]....
        /*083c*/ 	.word	0x00015400


	//   ....[208]....
        /*0840*/ 	.word	0x00015460


	//   ....[209]....
        /*0844*/ 	.word	0x00015540


	//   ....[210]....
        /*0848*/ 	.word	0x000155d0


	//   ....[211]....
        /*084c*/ 	.word	0x00015670


	//   ....[212]....
        /*0850*/ 	.word	0x00015790


	//   ....[213]....
        /*0854*/ 	.word	0x00015800


	//   ....[214]....
        /*0858*/ 	.word	0x00015870


	//   ....[215]....
        /*085c*/ 	.word	0x000158e0


	//   ....[216]....
        /*0860*/ 	.word	0x00015950


	//   ....[217]....
        /*0864*/ 	.word	0x000159d0


	//   ....[218]....
        /*0868*/ 	.word	0x00015a60


	//   ....[219]....
        /*086c*/ 	.word	0x00015af0


	//   ....[220]....
        /*0870*/ 	.word	0x00015b60


	//   ....[221]....
        /*0874*/ 	.word	0x00015bd0


	//   ....[222]....
        /*0878*/ 	.word	0x00015c40


	//   ....[223]....
        /*087c*/ 	.word	0x00015cc0


	//   ....[224]....
        /*0880*/ 	.word	0x00015d30


	//   ....[225]....
        /*0884*/ 	.word	0x00015dd0


	//   ....[226]....
        /*0888*/ 	.word	0x00015e60


	//   ....[227]....
        /*088c*/ 	.word	0x00015f80


	//----- nvinfo : EIATTR_REG_RECONFIG
	.align		4
.L_291:
        /*0890*/ 	.byte	0x01, 0x54
	.zero		2


	//----- nvinfo : EIATTR_SYSCALL_OFFSETS
	.align		4
        /*0894*/ 	.byte	0x04, 0x46
        /*0896*/ 	.short	(.L_293 - .L_292)


	//   ....[0]....
.L_292:
        /*0898*/ 	.word	0x000018e0


	//   ....[1]....
        /*089c*/ 	.word	0x0000e130


	//   ....[2]....
        /*08a0*/ 	.word	0x0000e280


	//   ....[3]....
        /*08a4*/ 	.word	0x0000e370


	//   ....[4]....
        /*08a8*/ 	.word	0x0000f290


	//----- nvinfo : EIATTR_MBARRIER_INSTR_OFFSETS
	.align		4
.L_293:
        /*08ac*/ 	.byte	0x04, 0x39
        /*08ae*/ 	.short	(.L_295 - .L_294)


	//   ....[0]....
.L_294:
        /*08b0*/ 	.word	0x00000180
        /*08b4*/ 	.word	0x000000ff
        /*08b8*/ 	.word	0x00030800
        /*08bc*/ 	.short	0x0100
        /*08be*/ 	.byte	0x08
	.zero		1


	//   ....[1]....
        /*08c0*/ 	.word	0x00000190
        /*08c4*/ 	.word	0x000000ff
        /*08c8*/ 	.word	0x00030820
        /*08cc*/ 	.short	0x0100
        /*08ce*/ 	.byte	0x08
	.zero		1


	//   ....[2]....
        /*08d0*/ 	.word	0x00000280
        /*08d4*/ 	.word	0x000000ff
        /*08d8*/ 	.word	0x00030830
        /*08dc*/ 	.short	0x0100
        /*08de*/ 	.byte	0x08
	.zero		1


	//   ....[3]....
        /*08e0*/ 	.word	0x00000290
        /*08e4*/ 	.word	0x000000ff
        /*08e8*/ 	.word	0x00030840
        /*08ec*/ 	.short	0x0100
        /*08ee*/ 	.byte	0x08
	.zero		1


	//   ....[4]....
        /*08f0*/ 	.word	0x000002a0
        /*08f4*/ 	.word	0x000000ff
        /*08f8*/ 	.word	0x00030838
        /*08fc*/ 	.short	0x0100
        /*08fe*/ 	.byte	0x08
	.zero		1


	//   ....[5]....
        /*0900*/ 	.word	0x000002b0
        /*0904*/ 	.word	0x000000ff
        /*0908*/ 	.word	0x00030848
        /*090c*/ 	.short	0x0100
        /*090e*/ 	.byte	0x08
	.zero		1


	//   ....[6]....
        /*0910*/ 	.word	0x000003e0
        /*0914*/ 	.word	0x000000ff
        /*0918*/ 	.word	0x00030850
        /*091c*/ 	.short	0x0100
        /*091e*/ 	.byte	0x08
	.zero		1


	//   ....[7]....
        /*0920*/ 	.word	0x000003f0
        /*0924*/ 	.word	0x000000ff
        /*0928*/ 	.word	0x00030860
        /*092c*/ 	.short	0x0100
        /*092e*/ 	.byte	0x08
	.zero		1


	//   ....[8]....
        /*0930*/ 	.word	0x00000400
        /*0934*/ 	.word	0x000000ff
        /*0938*/ 	.word	0x00030858
        /*093c*/ 	.short	0x0100
        /*093e*/ 	.byte	0x08
	.zero		1


	//   ....[9]....
        /*0940*/ 	.word	0x00000410
        /*0944*/ 	.word	0x000000ff
        /*0948*/ 	.word	0x00030868
        /*094c*/ 	.short	0x0100
        /*094e*/ 	.byte	0x08
	.zero		1


	//   ....[10]....
        /*0950*/ 	.word	0x00000500
        /*0954*/ 	.word	0x000000ff
        /*0958*/ 	.word	0x00030870
        /*095c*/ 	.short	0x0100
        /*095e*/ 	.byte	0x06
	.zero		1


	//   ....[11]....
        /*0960*/ 	.word	0x00000510
        /*0964*/ 	.word	0x000000ff
        /*0968*/ 	.word	0x00030880
        /*096c*/ 	.short	0x0100
        /*096e*/ 	.byte	0x06
	.zero		1


	//   ....[12]....
        /*0970*/ 	.word	0x00000520
        /*0974*/ 	.word	0x000000ff
        /*0978*/ 	.word	0x00030878
        /*097c*/ 	.short	0x0100
        /*097e*/ 	.byte	0x06
	.zero		1


	//   ....[13]....
        /*0980*/ 	.word	0x00000530
        /*0984*/ 	.word	0x000000ff
        /*0988*/ 	.word	0x00030888
        /*098c*/ 	.short	0x0100
        /*098e*/ 	.byte	0x06
	.zero		1


	//   ....[14]....
        /*0990*/ 	.word	0x00000660
        /*0994*/ 	.word	0x000000ff
        /*0998*/ 	.word	0x00030890
        /*099c*/ 	.short	0x0100
        /*099e*/ 	.byte	0x08
	.zero		1


	//   ....[15]....
        /*09a0*/ 	.word	0x00000670
        /*09a4*/ 	.word	0x000000ff
        /*09a8*/ 	.word	0x000308a0
        /*09ac*/ 	.short	0x0100
        /*09ae*/ 	.byte	0x08
	.zero		1


	//   ....[16]....
        /*09b0*/ 	.word	0x00000680
        /*09b4*/ 	.word	0x000000ff
        /*09b8*/ 	.word	0x00030898
        /*09bc*/ 	.short	0x0100
        /*09be*/ 	.byte	0x08
	.zero		1


	//   ....[17]....
        /*09c0*/ 	.word	0x00000690
        /*09c4*/ 	.word	0x000000ff
        /*09c8*/ 	.word	0x000308a8
        /*09cc*/ 	.short	0x0100
        /*09ce*/ 	.byte	0x08
	.zero		1


	//   ....[18]....
        /*09d0*/ 	.word	0x000007d0
        /*09d4*/ 	.word	0x000000ff
        /*09d8*/ 	.word	0x000308b0
        /*09dc*/ 	.short	0x0100
        /*09de*/ 	.byte	0x08
	.zero		1


	//   ....[19]....
        /*09e0*/ 	.word	0x000007e0
        /*09e4*/ 	.word	0x000000ff
        /*09e8*/ 	.word	0x000308c0
        /*09ec*/ 	.short	0x0100
        /*09ee*/ 	.byte	0x08
	.zero		1


	//   ....[20]....
        /*09f0*/ 	.word	0x000007f0
        /*09f4*/ 	.word	0x000000ff
        /*09f8*/ 	.word	0x000308b8
        /*09fc*/ 	.short	0x0100
        /*09fe*/ 	.byte	0x08
	.zero		1


	//   ....[21]....
        /*0a00*/ 	.word	0x00000800
        /*0a04*/ 	.word	0x000000ff
        /*0a08*/ 	.word	0x000308c8
        /*0a0c*/ 	.short	0x0100
        /*0a0e*/ 	.byte	0x08
	.zero		1


	//   ....[22]....
        /*0a10*/ 	.word	0x00001980
        /*0a14*/ 	.word	0x000000ff
        /*0a18*/ 	.word	0x00030800
        /*0a1c*/ 	.short	0x010a
        /*0a1e*/ 	.byte	0x28
	.zero		1


	//   ....[23]....
        /*0a20*/ 	.word	0x00001a00
        /*0a24*/ 	.word	0x00000000
        /*0a28*/ 	.word	0x00030830
        /*0a2c*/ 	.short	0x010a
        /*0a2e*/ 	.byte	0x3f
	.zero		1


	//   ....[24]....
        /*0a30*/ 	.word	0x00001a40
        /*0a34*/ 	.word	0x00000000
        /*0a38*/ 	.word	0x00030830
        /*0a3c*/ 	.short	0x010a
        /*0a3e*/ 	.byte	0x3f
	.zero		1


	//   ....[25]....
        /*0a40*/ 	.word	0x000029e0
        /*0a44*/ 	.word	0x000000ff
        /*0a48*/ 	.word	0x00000000
        /*0a4c*/ 	.short	0x0101
        /*0a4e*/ 	.byte	0x05
	.zero		1


	//   ....[26]....
        /*0a50*/ 	.word	0x00004210
        /*0a54*/ 	.word	0x000000ff
        /*0a58*/ 	.word	0x00030830
        /*0a5c*/ 	.short	0x010a
        /*0a5e*/ 	.byte	0x08
	.zero		1


	//   ....[27]....
        /*0a60*/ 	.word	0x00004250
        /*0a64*/ 	.word	0x000000ff
        /*0a68*/ 	.word	0x00030830
        /*0a6c*/ 	.short	0x010a
        /*0a6e*/ 	.byte	0x08
	.zero		1


	//   ....[28]....
        /*0a70*/ 	.word	0x00004d90
        /*0a74*/ 	.word	0x000000ff
        /*0a78*/ 	.word	0x00030850
        /*0a7c*/ 	.short	0x010a
        /*0a7e*/ 	.byte	0x09
	.zero		1


	//   ....[29]....
        /*0a80*/ 	.word	0x00004dd0
        /*0a84*/ 	.word	0x000000ff
        /*0a88*/ 	.word	0x00030850
        /*0a8c*/ 	.short	0x010a
        /*0a8e*/ 	.byte	0x09
	.zero		1


	//   ....[30]....
        /*0a90*/ 	.word	0x00005510
        /*0a94*/ 	.word	0x000000ff
        /*0a98*/ 	.word	0x00000000
        /*0a9c*/ 	.short	0x0101
        /*0a9e*/ 	.byte	0x08
	.zero		1


	//   ....[31]....
        /*0aa0*/ 	.word	0x00006cb0
        /*0aa4*/ 	.word	0x000000ff
        /*0aa8*/ 	.word	0x00000000
        /*0aac*/ 	.short	0x0101
        /*0aae*/ 	.byte	0x09
	.zero		1


	//   ....[32]....
        /*0ab0*/ 	.word	0x00006ea0
        /*0ab4*/ 	.word	0x000000ff
        /*0ab8*/ 	.word	0x00030830
        /*0abc*/ 	.short	0x010a
        /*0abe*/ 	.byte	0x08
	.zero		1


	//   ....[33]....
        /*0ac0*/ 	.word	0x00006ee0
        /*0ac4*/ 	.word	0x000000ff
        /*0ac8*/ 	.word	0x00030830
        /*0acc*/ 	.short	0x010a
        /*0ace*/ 	.byte	0x08
	.zero		1


	//   ....[34]....
        /*0ad0*/ 	.word	0x00007a20
        /*0ad4*/ 	.word	0x000000ff
        /*0ad8*/ 	.word	0x00030850
        /*0adc*/ 	.short	0x010a
        /*0ade*/ 	.byte	0x08
	.zero		1


	//   ....[35]....
        /*0ae0*/ 	.word	0x00007a60
        /*0ae4*/ 	.word	0x000000ff
        /*0ae8*/ 	.word	0x00030850
        /*0aec*/ 	.short	0x010a
        /*0aee*/ 	.byte	0x08
	.zero		1


	//   ....[36]....
        /*0af0*/ 	.word	0x00008140
        /*0af4*/ 	.word	0x000000ff
        /*0af8*/ 	.word	0x00000000
        /*0afc*/ 	.short	0x0101
        /*0afe*/ 	.byte	0x05
	.zero		1


	//   ....[37]....
        /*0b00*/ 	.word	0x000091c0
        /*0b04*/ 	.word	0x000000ff
        /*0b08*/ 	.word	0x00000000
        /*0b0c*/ 	.short	0x0101
        /*0b0e*/ 	.byte	0x08
	.zero		1


	//   ....[38]....
        /*0b10*/ 	.word	0x000098e0
        /*0b14*/ 	.word	0x000000ff
        /*0b18*/ 	.word	0x00030850
        /*0b1c*/ 	.short	0x010a
        /*0b1e*/ 	.byte	0x05
	.zero		1


	//   ....[39]....
        /*0b20*/ 	.word	0x00009920
        /*0b24*/ 	.word	0x000000ff
        /*0b28*/ 	.word	0x00030850
        /*0b2c*/ 	.short	0x010a
        /*0b2e*/ 	.byte	0x05
	.zero		1


	//   ....[40]....
        /*0b30*/ 	.word	0x00009f50
        /*0b34*/ 	.word	0x000000ff
        /*0b38*/ 	.word	0x00000000
        /*0b3c*/ 	.short	0x0101
        /*0b3e*/ 	.byte	0x04
	.zero		1


	//   ....[41]....
        /*0b40*/ 	.word	0x0000ba60
        /*0b44*/ 	.word	0x0000002a
        /*0b48*/ 	.word	0x00000000
        /*0b4c*/ 	.short	0x0101
        /*0b4e*/ 	.byte	0x3f
	.zero		1


	//   ....[42]....
        /*0b50*/ 	.word	0x0000e910
        /*0b54*/ 	.word	0x00000007
        /*0b58*/ 	.word	0x00030840
        /*0b5c*/ 	.short	0x010a
        /*0b5e*/ 	.byte	0x3f
	.zero		1


	//   ....[43]....
        /*0b60*/ 	.word	0x0000efc0
        /*0b64*/ 	.word	0x00000007
        /*0b68*/ 	.word	0x00030830
        /*0b6c*/ 	.short	0x0107
        /*0b6e*/ 	.byte	0x3f
	.zero		1


	//   ....[44]....
        /*0b70*/ 	.word	0x0000f090
        /*0b74*/ 	.word	0x00000007
        /*0b78*/ 	.word	0x00030830
        /*0b7c*/ 	.short	0x0101
        /*0b7e*/ 	.byte	0x3f
	.zero		1


	//   ....[45]....
        /*0b80*/ 	.word	0x0000fbe0
        /*0b84*/ 	.word	0x00000016
        /*0b88*/ 	.word	0x00030800
        /*0b8c*/ 	.short	0x0107
        /*0b8e*/ 	.byte	0x3f
	.zero		1


	//   ....[46]....
        /*0b90*/ 	.word	0x0000fce0
        /*0b94*/ 	.word	0x00000016
        /*0b98*/ 	.word	0x00030800
        /*0b9c*/ 	.short	0x0101
        /*0b9e*/ 	.byte	0x3f
	.zero		1


	//   ....[47]....
        /*0ba0*/ 	.word	0x0000fd00
        /*0ba4*/ 	.word	0x00000016
        /*0ba8*/ 	.word	0x00030820
        /*0bac*/ 	.short	0x010a
        /*0bae*/ 	.byte	0x3f
	.zero		1


	//   ....[48]....
        /*0bb0*/ 	.word	0x000100d0
        /*0bb4*/ 	.word	0x00000007
        /*0bb8*/ 	.word	0x00030840
        /*0bbc*/ 	.short	0x010a
        /*0bbe*/ 	.byte	0x3f
	.zero		1


	//   ....[49]....
        /*0bc0*/ 	.word	0x000105b0
        /*0bc4*/ 	.word	0x00000007
        /*0bc8*/ 	.word	0x00030830
        /*0bcc*/ 	.short	0x0107
        /*0bce*/ 	.byte	0x3f
	.zero		1


	//   ....[50]....
        /*0bd0*/ 	.word	0x00010660
        /*0bd4*/ 	.word	0x00000007
        /*0bd8*/ 	.word	0x00030830
        /*0bdc*/ 	.short	0x0101
        /*0bde*/ 	.byte	0x3f
	.zero		1


	//   ....[51]....
        /*0be0*/ 	.word	0x000106d0
        /*0be4*/ 	.word	0x00000006
        /*0be8*/ 	.word	0x00030860
        /*0bec*/ 	.short	0x010a
        /*0bee*/ 	.byte	0x3f
	.zero		1


	//   ....[52]....
        /*0bf0*/ 	.word	0x00010c20
        /*0bf4*/ 	.word	0x00000006
        /*0bf8*/ 	.word	0x00030850
        /*0bfc*/ 	.short	0x0107
        /*0bfe*/ 	.byte	0x3f
	.zero		1


	//   ....[53]....
        /*0c00*/ 	.word	0x00010d70
        /*0c04*/ 	.word	0x00000006
        /*0c08*/ 	.word	0x00030850
        /*0c0c*/ 	.short	0x0101
        /*0c0e*/ 	.byte	0x3f
	.zero		1


	//   ....[54]....
        /*0c10*/ 	.word	0x00010f70
        /*0c14*/ 	.word	0x00000000
        /*0c18*/ 	.word	0x00030860
        /*0c1c*/ 	.short	0x010a
        /*0c1e*/ 	.byte	0x3f
	.zero		1


	//   ....[55]....
        /*0c20*/ 	.word	0x00011480
        /*0c24*/ 	.word	0x00000000
        /*0c28*/ 	.word	0x00030850
        /*0c2c*/ 	.short	0x0107
        /*0c2e*/ 	.byte	0x3f
	.zero		1


	//   ....[56]....
        /*0c30*/ 	.word	0x00011530
        /*0c34*/ 	.word	0x00000000
        /*0c38*/ 	.word	0x00030850
        /*0c3c*/ 	.short	0x0101
        /*0c3e*/ 	.byte	0x3f
	.zero		1


	//   ....[57]....
        /*0c40*/ 	.word	0x00012260
        /*0c44*/ 	.word	0x00000004
        /*0c48*/ 	.word	0x00030820
        /*0c4c*/ 	.short	0x010a
        /*0c4e*/ 	.byte	0x3f
	.zero		1


	//   ....[58]....
        /*0c50*/ 	.word	0x00012400
        /*0c54*/ 	.word	0x00000005
        /*0c58*/ 	.word	0x00030840
        /*0c5c*/ 	.short	0x010a
        /*0c5e*/ 	.byte	0x3f
	.zero		1


	//   ....[59]....
        /*0c60*/ 	.word	0x000124a0
        /*0c64*/ 	.word	0x0000001b
        /*0c68*/ 	.word	0x00030840
        /*0c6c*/ 	.short	0x010a
        /*0c6e*/ 	.byte	0x3f
	.zero		1


	//   ....[60]....
        /*0c70*/ 	.word	0x000124e0
        /*0c74*/ 	.word	0x00000005
        /*0c78*/ 	.word	0x00030860
        /*0c7c*/ 	.short	0x010a
        /*0c7e*/ 	.byte	0x3f
	.zero		1


	//   ....[61]....
        /*0c80*/ 	.word	0x00012520
        /*0c84*/ 	.word	0x0000001b
        /*0c88*/ 	.word	0x00030860
        /*0c8c*/ 	.short	0x010a
        /*0c8e*/ 	.byte	0x3f
	.zero		1


	//   ....[62]....
        /*0c90*/ 	.word	0x00012590
        /*0c94*/ 	.word	0x00000003
        /*0c98*/ 	.word	0x00030800
        /*0c9c*/ 	.short	0x010a
        /*0c9e*/ 	.byte	0x3f
	.zero		1


	//   ....[63]....
        /*0ca0*/ 	.word	0x000125e0
        /*0ca4*/ 	.word	0x00000000
        /*0ca8*/ 	.word	0x00030830
        /*0cac*/ 	.short	0x010a
        /*0cae*/ 	.byte	0x3f
	.zero		1


	//   ....[64]....
        /*0cb0*/ 	.word	0x00012640
        /*0cb4*/ 	.word	0x0000000c
        /*0cb8*/ 	.word	0x00030830
        /*0cbc*/ 	.short	0x010a
        /*0cbe*/ 	.byte	0x3f
	.zero		1


	//   ....[65]....
        /*0cc0*/ 	.word	0x000126a0
        /*0cc4*/ 	.word	0x0000000b
        /*0cc8*/ 	.word	0x00030850
        /*0ccc*/ 	.short	0x010a
        /*0cce*/ 	.byte	0x3f
	.zero		1


	//   ....[66]....
        /*0cd0*/ 	.word	0x00012700
        /*0cd4*/ 	.word	0x0000000c
        /*0cd8*/ 	.word	0x00030830
        /*0cdc*/ 	.short	0x010a
        /*0cde*/ 	.byte	0x3f
	.zero		1


	//   ....[67]....
        /*0ce0*/ 	.word	0x00012760
        /*0ce4*/ 	.word	0x0000000b
        /*0ce8*/ 	.word	0x00030850
        /*0cec*/ 	.short	0x010a
        /*0cee*/ 	.byte	0x3f
	.zero		1


	//   ....[68]....
        /*0cf0*/ 	.word	0x000127c0
        /*0cf4*/ 	.word	0x00000005
        /*0cf8*/ 	.word	0x00030850
        /*0cfc*/ 	.short	0x010a
        /*0cfe*/ 	.byte	0x3f
	.zero		1


	//   ....[69]....
        /*0d00*/ 	.word	0x000128d0
        /*0d04*/ 	.word	0x00000007
        /*0d08*/ 	.word	0x00030840
        /*0d0c*/ 	.short	0x010a
        /*0d0e*/ 	.byte	0x3f
	.zero		1


	//   ....[70]....
        /*0d10*/ 	.word	0x00013c60
        /*0d14*/ 	.word	0x00000016
        /*0d18*/ 	.word	0x00030820
        /*0d1c*/ 	.short	0x010a
        /*0d1e*/ 	.byte	0x3f
	.zero		1


	//   ....[71]....
        /*0d20*/ 	.word	0x00013cb0
        /*0d24*/ 	.word	0x00000007
        /*0d28*/ 	.word	0x00030840
        /*0d2c*/ 	.short	0x010a
        /*0d2e*/ 	.byte	0x3f
	.zero		1


	//   ....[72]....
        /*0d30*/ 	.word	0x00014480
        /*0d34*/ 	.word	0x00000006
        /*0d38*/ 	.word	0x00030860
        /*0d3c*/ 	.short	0x010a
        /*0d3e*/ 	.byte	0x3f
	.zero		1


	//   ....[73]....
        /*0d40*/ 	.word	0x00014d10
        /*0d44*/ 	.word	0x00000000
        /*0d48*/ 	.word	0x00030860
        /*0d4c*/ 	.short	0x010a
        /*0d4e*/ 	.byte	0x3f
	.zero		1


	//   ....[74]....
        /*0d50*/ 	.word	0x00015ea0
        /*0d54*/ 	.word	0x00000004
        /*0d58*/ 	.word	0x00030820
        /*0d5c*/ 	.short	0x010a
        /*0d5e*/ 	.byte	0x3f
	.zero		1


	//   ....[75]....
        /*0d60*/ 	.word	0x00016040
        /*0d64*/ 	.word	0x00000005
        /*0d68*/ 	.word	0x00030840
        /*0d6c*/ 	.short	0x010a
        /*0d6e*/ 	.byte	0x3f
	.zero		1


	//   ....[76]....
        /*0d70*/ 	.word	0x00016090
        /*0d74*/ 	.word	0x0000001b
        /*0d78*/ 	.word	0x00030840
        /*0d7c*/ 	.short	0x010a
        /*0d7e*/ 	.byte	0x3f
	.zero		1


	//   ....[77]....
        /*0d80*/ 	.word	0x000160e0
        /*0d84*/ 	.word	0x00000005
        /*0d88*/ 	.word	0x00030860
        /*0d8c*/ 	.short	0x010a
        /*0d8e*/ 	.byte	0x3f
	.zero		1


	//----- nvinfo : EIATTR_NUM_MBARRIERS
	.align		4
.L_295:
        /*0d90*/ 	.byte	0x03, 0x38
        /*0d92*/ 	.short	0x0016


	//----- nvinfo : EIATTR_EXIT_INSTR_OFFSETS
	.align		4
        /*0d94*/ 	.byte	0x04, 0x1c
        /*0d96*/ 	.short	(.L_297 - .L_296)


	//   ....[0]....
.L_296:
        /*0d98*/ 	.word	0x00000990


	//   ....[1]....
        /*0d9c*/ 	.word	0x0000cbe0


	//   ....[2]....
        /*0da0*/ 	.word	0x00012570


	//----- nvinfo : EIATTR_MAX_THREADS
	.align		4
.L_297:
        /*0da4*/ 	.byte	0x04, 0x05
        /*0da6*/ 	.short	(.L_299 - .L_298)
.L_298:
        /*0da8*/ 	.word	0x00000180
        /*0dac*/ 	.word	0x00000001
        /*0db0*/ 	.word	0x00000001


	//----- nvinfo : EIATTR_CRS_STACK_SIZE
	.align		4
.L_299:
        /*0db4*/ 	.byte	0x04, 0x1e
        /*0db6*/ 	.short	(.L_301 - .L_300)
.L_300:
        /*0db8*/ 	.word	0x00000000


	//----- nvinfo : EIATTR_CBANK_PARAM_SIZE
	.align		4
.L_301:
        /*0dbc*/ 	.byte	0x03, 0x19
        /*0dbe*/ 	.short	0x0af0


	//----- nvinfo : EIATTR_PARAM_CBANK
	.align		4
        /*0dc0*/ 	.byte	0x04, 0x0a
        /*0dc2*/ 	.short	(.L_303 - .L_302)
	.align		4
.L_302:
        /*0dc4*/ 	.word	index@(.nv.constant0._ZN7cutlass13device_kernelIN5flash11enable_sm90INS1_16FlashAttnFwdSm90INS1_25CollectiveMainloopFwdSm90ILi2EN4cute5tupleIJNS5_1CILi1EEES8_S8_EEENS6_IJNS7_ILi128EEENS7_ILi96EEENS7_ILi192EEEEEELi192ENS_6half_tEfNS_4arch4Sm90ELb1ELb0ELb1ELb1ELb1ELb0ELb0ELb1ELb1ELb1ELb0ELb0EEENS1_21CollectiveEpilogueFwdINS6_IJSA_SC_SB_EEES9_SE_SG_Li256ELb1ELb1ELb0ELb0EEENS1_36VarlenDynamicPersistentTileSchedulerILi128ELi96ELi256ELi128ELb0ELb1ELb1ELb1ELb1ELb1EEEEEEEEEvNT_6ParamsE)
        /*0dc8*/ 	.short	0x0210
        /*0dca*/ 	.short	0x0af0


	//----- nvinfo : EIATTR_SW_WAR
	.align		4
.L_303:
        /*0dcc*/ 	.byte	0x04, 0x36
        /*0dce*/ 	.short	(.L_305 - .L_304)
.L_304:
        /*0dd0*/ 	.word	0x00000008
.L_305:


//--------------------- .nv.info._ZN7cutlass13device_kernelIN5flash11enable_sm90INS1_16FlashAttnFwdSm90INS1_25CollectiveMainloopFwdSm90ILi2EN4cute5tupleIJNS5_1CILi1EEES8_S8_EEENS6_IJNS7_ILi128EEENS7_ILi96EEENS7_ILi192EEEEEELi192ENS_6half_tEfNS_4arch4Sm90ELb1ELb0ELb1ELb1ELb1ELb1ELb0ELb1ELb1ELb1ELb0ELb0EEENS1_21CollectiveEpilogueFwdINS6_IJSA_SC_SB_EEES9_SE_SG_Li256ELb1ELb1ELb0ELb0EEENS1_36VarlenDynamicPersistentTileSchedulerILi128ELi96ELi256ELi128ELb0ELb1ELb1ELb1ELb1ELb1EEEEEEEEEvNT_6ParamsE --------------------------
	.section	.nv.info._ZN7cutlass13device_kernelIN5flash11enable_sm90INS1_16FlashAttnFwdSm90INS1_25CollectiveMainloopFwdSm90ILi2EN4cute5tupleIJNS5_1CILi1EEES8_S8_EEENS6_IJNS7_ILi128EEENS7_ILi96EEENS7_ILi192EEEEEELi192ENS_6half_tEfNS_4arch4Sm90ELb1ELb0ELb1ELb1ELb1ELb1ELb0ELb1ELb1ELb1ELb0ELb0EEENS1_21CollectiveEpilogueFwdINS6_IJSA_SC_SB_EEES9_SE_SG_Li256ELb1ELb1ELb0ELb0EEENS1_36VarlenDynamicPersistentTileSchedulerILi128ELi96ELi256ELi128ELb0ELb1ELb1ELb1ELb1ELb1EEEEEEEEEvNT_6ParamsE,"",@"SHT_CUDA_INFO"
	.sectionflags	@""
	.align	4


	//----- nvinfo : EIATTR_CUDA_API_VERSION
	.align		4
        /*0000*/ 	.byte	0x04, 0x37
        /*0002*/ 	.short	(.L_307 - .L_306)
.L_306:
        /*0004*/ 	.word	0x00000082


	//----- nvinfo : EIATTR_KPARAM_INFO
	.align		4
.L_307:
        /*0008*/ 	.byte	0x04, 0x17
        /*000a*/ 	.short	(.L_309 - .L_308)
.L_308:
        /*000c*/ 	.word	0x00000000
        /*0010*/ 	.short	0x0000
        /*0012*/ 	.short	0x0070
        /*0014*/ 	.byte	0x00, 0xf0, 0x01, 0x2a


	//----- nvinfo : EIATTR_SPARSE_MMA_MASK
	.align		4
.L_309:
        /*0018*/ 	.byte	0x03, 0x50
        /*001a*/ 	.short	0x0000


	//----- nvinfo : EIATTR_MAXREG_COUNT
	.align		4
        /*001c*/ 	.byte	0x03, 0x1b
        /*001e*/ 	.short	0x00a8


	//----- nvinfo : EIATTR_NUM_BARRIERS
	.align		4
        /*0020*/ 	.byte	0x02, 0x4c
        /*0022*/ 	.byte	0x10
	.zero		1


	//----- nvinfo : EIATTR_EXTERNS
	.align		4
        /*0024*/ 	.byte	0x04, 0x0f
        /*0026*/ 	.short	(.L_311 - .L_310)


	//   ....[0]....
	.align		4
.L_310:
        /*0028*/ 	.word	index@(__assertfail)


	//----- nvinfo : EIATTR_ANNOTATIONS
	.align		4
.L_311:
        /*002c*/ 	.byte	0x04, 0x55
        /*002e*/ 	.short	(.L_313 - .L_312)


	//   ....[0]....
.L_312:
        /* <DEDUP_REMOVED lines=72> */


	//----- nvinfo : EIATTR_MERCURY_ISA_VERSION
	.align		4
.L_313:
        /*04a0*/ 	.byte	0x03, 0x5f
        /*04a2*/ 	.short	0x0101


	//----- nvinfo : EIATTR_UNUSED_LOAD_BYTE_OFFSET
	.align		4
        /*04a4*/ 	.byte	0x04, 0x44
        /*04a6*/ 	.short	(.L_315 - .L_314)


	//   ....[0]....
.L_314:
        /*04a8*/ 	.word	0x00000a50
        /*04ac*/ 	.word	0x0000fff0


	//   ....[1]....
        /*04b0*/ 	.word	0x0001b3e0
        /*04b4*/ 	.word	0x0000fff0


	//----- nvinfo : EIATTR_INT_WARP_WIDE_INSTR_OFFSETS
	.align		4
.L_315:
        /*04b8*/ 	.byte	0x04, 0x31
        /*04ba*/ 	.short	(.L_317 - .L_316)


	//   ....[0]....
.L_316:
        /*04bc*/ 	.word	0x00000130


	//   ....[1]....
        /*04c0*/ 	.word	0x00000170


	//   ....[2]....
        /*04c4*/ 	.word	0x000001e0


	//   ....[3]....
        /*04c8*/ 	.word	0x00020550


	//   ....[4]....
        /*04cc*/ 	.word	0x000205e0


	//   ....[5]....
        /*04d0*/ 	.word	0x000234f0


	//   ....[6]....
        /*04d4*/ 	.word	0x00023580


	//----- nvinfo : EIATTR_COOP_GROUP_MASK_REGIDS
	.align		4
.L_317:
        /*04d8*/ 	.byte	0x04, 0x29
        /*04da*/ 	.short	(.L_319 - .L_318)


	//   ....[0]....
.L_318:
        /*04dc*/ 	.word	0xffffffff


	//   ....[1]....
        /*04e0*/ 	.word	0xffffffff


	//   ....[2]....
        /*04e4*/ 	.word	0xffffffff


	//   ....[3]....
        /*04e8*/ 	.word	0xffffffff


	//   ....[4]....
        /*04ec*/ 	.word	0xffffffff


	//   ....[5]....
        /*04f0*/ 	.word	0xffffffff


	//   ....[6]....
        /*04f4*/ 	.word	0xffffffff


	//   ....[7]....
        /*04f8*/ 	.word	0xffffffff


	//   ....[8]....
        /*04fc*/ 	.word	0xffffffff


	//   ....[9]....
        /*0500*/ 	.word	0xffffffff


	//   ....[10]....
        /*0504*/ 	.word	0xffffffff


	//   ....[11]....
        /*0508*/ 	.word	0xffffffff


	//   ....[12]....
        /*050c*/ 	.word	0xffffffff


	//   ....[13]....
        /*0510*/ 	.word	0xffffffff


	//   ....[14]....
        /*0514*/ 	.word	0xffffffff


	//   ....[15]....
        /*0518*/ 	.word	0xffffffff


	//   ....[16]....
        /*051c*/ 	.word	0xffffffff


	//   ....[17]....
        /*0520*/ 	.word	0xffffffff


	//   ....[18]....
        /*0524*/ 	.word	0xffffffff


	//   ....[19]....
        /*0528*/ 	.word	0xffffffff


	//   ....[20]....
        /*052c*/ 	.word	0xffffffff


	//   ....[21]....
        /*0530*/ 	.word	0xffffffff


	//   ....[22]....
        /*0534*/ 	.word	0xffffffff


	//   ....[23]....
        /*0538*/ 	.word	0xffffffff


	//   ....[24]....
        /*053c*/ 	.word	0xffffffff


	//   ....[25]....
        /*0540*/ 	.word	0xffffffff


	//   ....[26]....
        /*0544*/ 	.word	0xffffffff


	//   ....[27]....
        /*0548*/ 	.word	0xffffffff


	//   ....[28]....
        /*054c*/ 	.word	0xffffffff


	//   ....[29]....
        /*0550*/ 	.word	0xffffffff


	//   ....[30]....
        /*0554*/ 	.word	0xffffffff


	//   ....[31]....
        /*0558*/ 	.word	0xffffffff


	//   ....[32]....
        /*055c*/ 	.word	0xffffffff


	//   ....[33]....
        /*0560*/ 	.word	0xffffffff


	//   ....[34]....
        /*0564*/ 	.word	0xffffffff


	//   ....[35]....
        /*0568*/ 	.word	0xffffffff


	//   ....[36]....
        /*056c*/ 	.word	0xffffffff


	//   ....[37]....
        /*0570*/ 	.word	0xffffffff


	//   ....[38]....
        /*0574*/ 	.word	0xffffffff


	//   ....[39]....
        /*0578*/ 	.word	0xffffffff


	//   ....[40]....
        /*057c*/ 	.word	0xffffffff


	//   ....[41]....
        /*0580*/ 	.word	0xffffffff


	//   ....[42]....
        /*0584*/ 	.word	0xffffffff


	//   ....[43]....
        /*0588*/ 	.word	0xffffffff


	//   ....[44]....
        /*058c*/ 	.word	0xffffffff


	//   ....[45]....
        /*0590*/ 	.word	0xffffffff


	//   ....[46]....
        /*0594*/ 	.word	0xffffffff


	//   ....[47]....
        /*0598*/ 	.word	0xffffffff


	//   ....[48]....
        /*059c*/ 	.word	0xffffffff


	//   ....[49]....
        /*05a0*/ 	.word	0xffffffff


	//   ....[50]....
        /*05a4*/ 	.word	0xffffffff


	//   ....[51]....
        /*05a8*/ 	.word	0xffffffff


	//   ....[52]....
        /*05ac*/ 	.word	0xffffffff


	//   ....[53]....
        /*05b0*/ 	.word	0xffffffff


	//   ....[54]....
        /*05b4*/ 	.word	0xffffffff


	//   ....[55]....
        /*05b8*/ 	.word	0xffffffff


	//   ....[56]....
        /*05bc*/ 	.word	0xffffffff


	//   ....[57]....
        /*05c0*/ 	.word	0xffffffff


	//   ....[58]....
        /*05c4*/ 	.word	0xffffffff


	//   ....[59]....
        /*05c8*/ 	.word	0xffffffff


	//   ....[60]....
        /*05cc*/ 	.word	0xffffffff


	//   ....[61]....
        /*05d0*/ 	.word	0xffffffff


	//   ....[62]....
        /*05d4*/ 	.word	0xffffffff


	//   ....[63]....
        /*05d8*/ 	.word	0xffffffff


	//   ....[64]....
        /*05dc*/ 	.word	0xffffffff


	//   ....[65]....
        /*05e0*/ 	.word	0xffffffff


	//   ....[66]....
        /*05e4*/ 	.word	0xffffffff


	//   ....[67]....
        /*05e8*/ 	.word	0xffffffff


	//   ....[68]....
        /*05ec*/ 	.word	0xffffffff


	//   ....[69]....
        /*05f0*/ 	.word	0xffffffff


	//   ....[70]....
        /*05f4*/ 	.word	0xffffffff


	//   ....[71]....
        /*05f8*/ 	.word	0xffffffff


	//   ....[72]....
        /*05fc*/ 	.word	0xffffffff


	//   ....[73]....
        /*0600*/ 	.word	0xffffffff


	//   ....[74]....
        /*0604*/ 	.word	0xffffffff


	//   ....[75]....
        /*0608*/ 	.word	0xffffffff


	//   ....[76]....
        /*060c*/ 	.word	0xffffffff


	//   ....[77]....
        /*0610*/ 	.word	0xffffffff


	//   ....[78]....
        /*0614*/ 	.word	0xffffffff


	//   ....[79]....
        /*0618*/ 	.word	0xffffffff


	//   ....[80]....
        /*061c*/ 	.word	0xffffffff


	//   ....[81]....
        /*0620*/ 	.word	0xffffffff


	//   ....[82]....
        /*0624*/ 	.word	0xffffffff


	//   ....[83]....
        /*0628*/ 	.word	0xffffffff


	//   ....[84]....
        /*062c*/ 	.word	0xffffffff


	//   ....[85]....
        /*0630*/ 	.word	0xffffffff


	//   ....[86]....
        /*0634*/ 	.word	0xffffffff


	//   ....[87]....
        /*0638*/ 	.word	0xffffffff


	//   ....[88]....
        /*063c*/ 	.word	0xffffffff


	//   ....[89]....
        /*0640*/ 	.word	0xffffffff


	//   ....[90]....
        /*0644*/ 	.word	0xffffffff


	//   ....[91]....
        /*0648*/ 	.word	0xffffffff


	//   ....[92]....
        /*064c*/ 	.word	0xffffffff


	//   ....[93]....
        /*0650*/ 	.word	0xffffffff


	//   ....[94]....
        /*0654*/ 	.word	0xffffffff


	//   ....[95]....
        /*0658*/ 	.word	0xffffffff


	//   ....[96]....
        /*065c*/ 	.word	0xffffffff


	//   ....[97]....
        /*0660*/ 	.word	0xffffffff


	//   ....[98]....
        /*0664*/ 	.word	0xffffffff


	//   ....[99]....
        /*0668*/ 	.word	0xffffffff


	//   ....[100]....
        /*066c*/ 	.word	0xffffffff


	//   ....[101]....
        /*0670*/ 	.word	0xffffffff


	//   ....[102]....
        /*0674*/ 	.word	0xffffffff


	//   ....[103]....
        /*0678*/ 	.word	0xffffffff


	//   ....[104]....
        /*067c*/ 	.word	0xffffffff


	//   ....[105]....
        /*0680*/ 	.word	0xffffffff


	//   ....[106]....
        /*0684*/ 	.word	0xffffffff


	//   ....[107]....
        /*0688*/ 	.word	0xffffffff


	//   ....[108]....
        /*068c*/ 	.word	0xffffffff


	//   ....[109]....
        /*0690*/ 	.word	0xffffffff


	//   ....[110]....
        /*0694*/ 	.word	0xffffffff


	//   ....[111]....
        /*0698*/ 	.word	0xffffffff


	//   ....[112]....
        /*069c*/ 	.word	0xffffffff


	//   ....[113]....
        /*06a0*/ 	.word	0xffffffff


	//   ....[114]....
        /*06a4*/ 	.word	0xffffffff


	//   ....[115]....
        /*06a8*/ 	.word	0xffffffff


	//   ....[116]....
        /*06ac*/ 	.word	0xffffffff


	//   ....[117]....
        /*06b0*/ 	.word	0xffffffff


	//   ....[118]....
        /*06b4*/ 	.word	0xffffffff


	//   ....[119]....
        /*06b8*/ 	.word	0xffffffff


	//   ....[120]....
        /*06bc*/ 	.word	0xffffffff


	//   ....[121]....
        /*06c0*/ 	.word	0xffffffff


	//   ....[122]....
        /*06c4*/ 	.word	0xffffffff


	//   ....[123]....
        /*06c8*/ 	.word	0xffffffff


	//   ....[124]....
        /*06cc*/ 	.word	0xffffffff


	//   ....[125]....
        /*06d0*/ 	.word	0xffffffff


	//   ....[126]....
        /*06d4*/ 	.word	0xffffffff


	//   ....[127]....
        /*06d8*/ 	.word	0xffffffff


	//   ....[128]....
        /*06dc*/ 	.word	0xffffffff


	//   ....[129]....
        /*06e0*/ 	.word	0xffffffff


	//   ....[130]....
        /*06e4*/ 	.word	0xffffffff


	//   ....[131]....
        /*06e8*/ 	.word	0xffffffff


	//   ....[132]....
        /*06ec*/ 	.word	0xffffffff


	//   ....[133]....
        /*06f0*/ 	.word	0xffffffff


	//   ....[134]....
        /*06f4*/ 	.word	0xffffffff


	//   ....[135]....
        /*06f8*/ 	.word	0xffffffff


	//   ....[136]....
        /*06fc*/ 	.word	0xffffffff


	//   ....[137]....
        /*0700*/ 	.word	0xffffffff


	//   ....[138]....
        /*0704*/ 	.word	0xffffffff


	//   ....[139]....
        /*0708*/ 	.word	0xffffffff


	//   ....[140]....
        /*070c*/ 	.word	0xffffffff


	//   ....[141]....
        /*0710*/ 	.word	0xffffffff


	//   ....[142]....
        /*0714*/ 	.word	0xffffffff


	//   ....[143]....
        /*0718*/ 	.word	0xffffffff


	//   ....[144]....
        /*071c*/ 	.word	0xffffffff


	//   ....[145]....
        /*0720*/ 	.word	0xffffffff


	//   ....[146]....
        /*0724*/ 	.word	0xffffffff


	//   ....[147]....
        /*0728*/ 	.word	0xffffffff


	//   ....[148]....
        /*072c*/ 	.word	0xffffffff


	//   ....[149]....
        /*0730*/ 	.word	0xffffffff


	//   ....[150]....
        /*0734*/ 	.word	0xffffffff


	//   ....[151]....
        /*0738*/ 	.word	0xffffffff


	//   ....[152]....
        /*073c*/ 	.word	0xffffffff


	//   ....[153]....
        /*0740*/ 	.word	0xffffffff


	//   ....[154]....
        /*0744*/ 	.word	0xffffffff


	//   ....[155]....
        /*0748*/ 	.word	0xffffffff


	//   ....[156]....
        /*074c*/ 	.word	0xffffffff


	//   ....[157]....
        /*0750*/ 	.word	0xffffffff


	//   ....[158]....
        /*0754*/ 	.word	0xffffffff


	//   ....[159]....
        /*0758*/ 	.word	0xffffffff


	//   ....[160]....
        /*075c*/ 	.word	0xffffffff


	//   ....[161]....
        /*0760*/ 	.word	0xffffffff


	//   ....[162]....
        /*0764*/ 	.word	0xffffffff


	//   ....[163]....
        /*0768*/ 	.word	0xffffffff


	//   ....[164]....
        /*076c*/ 	.word	0xffffffff


	//   ....[165]....
        /*0770*/ 	.word	0xffffffff


	//   ....[166]....
        /*0774*/ 	.word	0xffffffff


	//   ....[167]....
        /*0778*/ 	.word	0xffffffff


	//   ....[168]....
        /*077c*/ 	.word	0xffffffff


	//   ....[169]....
        /*0780*/ 	.word	0xffffffff


	//   ....[170]....
        /*0784*/ 	.word	0xffffffff


	//   ....[171]....
        /*0788*/ 	.word	0xffffffff


	//   ....[172]....
        /*078c*/ 	.word	0xffffffff


	//   ....[173]....
        /*0790*/ 	.word	0xffffffff


	//   ....[174]....
        /*0794*/ 	.word	0xffffffff


	//   ....[175]....
        /*0798*/ 	.word	0xffffffff


	//   ....[176]....
        /*079c*/ 	.word	0xffffffff


	//   ....[177]....
        /*07a0*/ 	.word	0xffffffff


	//   ....[178]....
        /*07a4*/ 	.word	0xffffffff


	//   ....[179]....
        /*07a8*/ 	.word	0x0500000f


	//   ....[180]....
        /*07ac*/ 	.word	0x0500000f


	//   ....[181]....
        /*07b0*/ 	.word	0x0500000f


	//   ....[182]....
        /*07b4*/ 	.word	0x0500000f


	//   ....[183]....
        /*07b8*/ 	.word	0x0500000f


	//   ....[184]....
        /*07bc*/ 	.word	0x0500000f


	//   ....[185]....
        /*07c0*/ 	.word	0x0500000f


	//   ....[186]....
        /*07c4*/ 	.word	0x0500000f


	//   ....[187]....
        /*07c8*/ 	.word	0x0500000f


	//   ....[188]....
        /*07cc*/ 	.word	0x0500000f


	//   ....[189]....
        /*07d0*/ 	.word	0x0500000f


	//   ....[190]....
        /*07d4*/ 	.word	0x0500000f


	//   ....[191]....
        /*07d8*/ 	.word	0x0500000f


	//   ....[192]....
        /*07dc*/ 	.word	0x0500000f


	//   ....[193]....
        /*07e0*/ 	.word	0x0500000f


	//   ....[194]....
        /*07e4*/ 	.word	0x0500000f


	//   ....[195]....
        /*07e8*/ 	.word	0x0500000f


	//   ....[196]....
        /*07ec*/ 	.word	0x0500000f


	//   ....[197]....
        /*07f0*/ 	.word	0x0500000f


	//   ....[198]....
        /*07f4*/ 	.word	0x0500000f


	//   ....[199]....
        /*07f8*/ 	.word	0x0500000f


	//   ....[200]....
        /*07fc*/ 	.word	0x0500000f


	//   ....[201]....
        /*0800*/ 	.word	0x0500000f


	//   ....[202]....
        /*0804*/ 	.word	0x0500000f


	//   ....[203]....
        /*0808*/ 	.word	0x0500000f


	//   ....[204]....
        /*080c*/ 	.word	0x0500000f


	//   ....[205]....
        /*0810*/ 	.word	0x0500000f


	//   ....[206]....
        /*0814*/ 	.word	0x0500000f


	//   ....[207]....
        /*0818*/ 	.word	0x0500000f


	//   ....[208]....
        /*081c*/ 	.word	0x0500000f


	//   ....[209]....
        /*0820*/ 	.word	0x0500000f


	//   ....[210]....
        /*0824*/ 	.word	0x0500000f


	//   ....[211]....
        /*0828*/ 	.word	0x0500000f


	//   ....[212]....
        /*082c*/ 	.word	0x0500000f


	//   ....[213]....
        /*0830*/ 	.word	0x0500000f


	//   ....[214]....
        /*0834*/ 	.word	0x0500000f


	//   ....[215]....
        /*0838*/ 	.word	0x0500000f


	//   ....[216]....
        /*083c*/ 	.word	0x0500000f


	//   ....[217]....
        /*0840*/ 	.word	0x0500000f


	//   ....[218]....
        /*0844*/ 	.word	0x0500000f


	//   ....[219]....
        /*0848*/ 	.word	0x0500000f


	//   ....[220]....
        /*084c*/ 	.word	0x0500000f


	//   ....[221]....
        /*0850*/ 	.word	0x0500000f


	//   ....[222]....
        /*0854*/ 	.word	0x0500000f


	//   ....[223]....
        /*0858*/ 	.word	0x0500000f


	//   ....[224]....
        /*085c*/ 	.word	0x0500000f


	//   ....[225]....
        /*0860*/ 	.word	0x0500000f


	//   ....[226]....
        /*0864*/ 	.word	0x0500000f


	//   ....[227]....
        /*0868*/ 	.word	0x0500000f


	//   ....[228]....
        /*086c*/ 	.word	0x0500000f


	//   ....[229]....
        /*0870*/ 	.word	0x0500000f


	//   ....[230]....
        /*0874*/ 	.word	0x0500000f


	//   ....[231]....
        /*0878*/ 	.word	0x0500000f


	//   ....[232]....
        /*087c*/ 	.word	0x0500000f


	//   ....[233]....
        /*0880*/ 	.word	0x0500000f


	//   ....[234]....
        /*0884*/ 	.word	0x0500000f


	//   ....[235]....
        /*0888*/ 	.word	0x0500000f


	//   ....[236]....
        /*088c*/ 	.word	0x0500000f


	//   ....[237]....
        /*0890*/ 	.word	0x0500000f


	//   ....[238]....
        /*0894*/ 	.word	0x0500000f


	//   ....[239]....
        /*0898*/ 	.word	0x0500000f


	//   ....[240]....
        /*089c*/ 	.word	0x0500000f


	//   ....[241]....
        /*08a0*/ 	.word	0x0500000f


	//   ....[242]....
        /*08a4*/ 	.word	0x0500000f


	//   ....[243]....
        /*08a8*/ 	.word	0x0500000f


	//   ....[244]....
        /*08ac*/ 	.word	0x0500000f


	//   ....[245]....
        /*08b0*/ 	.word	0x0500000f


	//   ....[246]....
        /*08b4*/ 	.word	0x0500000f


	//   ....[247]....
        /*08b8*/ 	.word	0x0500000f


	//   ....[248]....
        /*08bc*/ 	.word	0x0500000f


	//   ....[249]....
        /*08c0*/ 	.word	0x0500000f


	//   ....[250]....
        /*08c4*/ 	.word	0x0500000f


	//   ....[251]....
        /*08c8*/ 	.word	0x0500000f


	//   ....[252]....
        /*08cc*/ 	.word	0x0500000f


	//   ....[253]....
        /*08d0*/ 	.word	0x0500000f


	//   ....[254]....
        /*08d4*/ 	.word	0x0500000f


	//   ....[255]....
        /*08d8*/ 	.word	0x0500000f


	//   ....[0]....
        /*08dc*/ 	.word	0x0500000f


	//   ....[1]....
        /*08e0*/ 	.word	0x0500000f


	//   ....[2]....
        /*08e4*/ 	.word	0x0500000f


	//   ....[3]....
        /*08e8*/ 	.word	0x0500000f


	//   ....[4]....
        /*08ec*/ 	.word	0x0500000f


	//   ....[5]....
        /*08f0*/ 	.word	0x0500000f


	//   ....[6]....
        /*08f4*/ 	.word	0x0500000f


	//   ....[7]....
        /*08f8*/ 	.word	0x0500000f


	//   ....[8]....
        /*08fc*/ 	.word	0x0500000f


	//   ....[9]....
        /*0900*/ 	.word	0x0500000f


	//   ....[10]....
        /*0904*/ 	.word	0x0500000f


	//   ....[11]....
        /*0908*/ 	.word	0x0500000f


	//   ....[12]....
        /*090c*/ 	.word	0x0500000f


	//   ....[13]....
        /*0910*/ 	.word	0x0500000f


	//   ....[14]....
        /*0914*/ 	.word	0x0500000f


	//   ....[15]....
        /*0918*/ 	.word	0x0500000f


	//   ....[16]....
        /*091c*/ 	.word	0x0500000f


	//   ....[17]....
        /*0920*/ 	.word	0x0500000f


	//   ....[18]....
        /*0924*/ 	.word	0x0500000f


	//   ....[19]....
        /*0928*/ 	.word	0x0500000f


	//   ....[20]....
        /*092c*/ 	.word	0x0500000f


	//   ....[21]....
        /*0930*/ 	.word	0x0500000f


	//   ....[22]....
        /*0934*/ 	.word	0x0500000f


	//   ....[23]....
        /*0938*/ 	.word	0x0500000f


	//   ....[24]....
        /*093c*/ 	.word	0x0500000f


	//   ....[25]....
        /*0940*/ 	.word	0x0500000f


	//   ....[26]....
        /*0944*/ 	.word	0x0500000f


	//   ....[27]....
        /*0948*/ 	.word	0x0500000f


	//   ....[28]....
        /*094c*/ 	.word	0x0500000f


	//   ....[29]....
        /*0950*/ 	.word	0x0500000f


	//   ....[30]....
        /*0954*/ 	.word	0x0500000f


	//   ....[31]....
        /*0958*/ 	.word	0x0500000f


	//   ....[32]....
        /*095c*/ 	.word	0x0500000f


	//   ....[33]....
        /*0960*/ 	.word	0x0500000f


	//   ....[34]....
        /*0964*/ 	.word	0x0500000f


	//----- nvinfo : EIATTR_COOP_GROUP_INSTR_OFFSETS
	.align		4
.L_319:
        /*0968*/ 	.byte	0x04, 0x28
        /*096a*/ 	.short	(.L_321 - .L_320)


	//   ....[0]....
.L_320:
        /*096c*/ 	.word	0x00000060


	//   ....[1]....
        /*0970*/ 	.word	0x00000140


	//   ....[2]....
        /*0974*/ 	.word	0x00000190


	//   ....[3]....
        /*0978*/ 	.word	0x000003c0


	//   ....[4]....
        /*097c*/ 	.word	0x00000520


	//   ....[5]....
        /*0980*/ 	.word	0x00000640


	//   ....[6]....
        /*0984*/ 	.word	0x000007a0


	//   ....[7]....
        /*0988*/ 	.word	0x00003760


	//   ....[8]....
        /*098c*/ 	.word	0x00003770


	//   ....[9]....
        /*0990*/ 	.word	0x00004c00


	//   ....[10]....
        /*0994*/ 	.word	0x00004c10


	//   ....[11]....
        /*0998*/ 	.word	0x00006ba0


	//   ....[12]....
        /*099c*/ 	.word	0x00006bb0


	//   ....[13]....
        /*09a0*/ 	.word	0x00008250


	//   ....[14]....
        /*09a4*/ 	.word	0x00008260


	//   ....[15]....
        /*09a8*/ 	.word	0x00009b40


	//   ....[16]....
        /*09ac*/ 	.word	0x00009b50


	//   ....[17]....
        /*09b0*/ 	.word	0x00009de0


	//   ....[18]....
        /*09b4*/ 	.word	0x00009df0


	//   ....[19]....
        /*09b8*/ 	.word	0x0000a300


	//   ....[20]....
        /*09bc*/ 	.word	0x0000a320


	//   ....[21]....
        /*09c0*/ 	.word	0x0000a570


	//   ....[22]....
        /*09c4*/ 	.word	0x0000a590


	//   ....[23]....
        /*09c8*/ 	.word	0x0000adb0


	//   ....[24]....
        /*09cc*/ 	.word	0x0000b520


	//   ....[25]....
        /*09d0*/ 	.word	0x0000b530


	//   ....[26]....
        /*09d4*/ 	.word	0x0000b540


	//   ....[27]....
        /*09d8*/ 	.word	0x0000b550


	//   ....[28]....
        /*09dc*/ 	.word	0x0000bd20


	//   ....[29]....
        /*09e0*/ 	.word	0x0000bd30


	//   ....[30]....
        /*09e4*/ 	.word	0x0000bd40


	//   ....[31]....
        /*09e8*/ 	.word	0x0000bd50


	//   ....[32]....
        /*09ec*/ 	.word	0x0000eae0


	//   ....[33]....
        /*09f0*/ 	.word	0x0000eaf0


	//   ....[34]....
        /*09f4*/ 	.word	0x0000eb00


	//   ....[35]....
        /*09f8*/ 	.word	0x0000eb10


	//   ....[36]....
        /*09fc*/ 	.word	0x0000f140


	//   ....[37]....
        /*0a00*/ 	.word	0x0000f150


	//   ....[38]....
        /*0a04*/ 	.word	0x0000f160


	//   ....[39]....
        /*0a08*/ 	.word	0x0000f170


	//   ....[40]....
        /*0a0c*/ 	.word	0x00012eb0


	//   ....[41]....
        /*0a10*/ 	.word	0x00012ef0


	//   ....[42]....
        /*0a14*/ 	.word	0x00013490


	//   ....[43]....
        /*0a18*/ 	.word	0x000135a0


	//   ....[44]....
        /*0a1c*/ 	.word	0x00013c50


	//   ....[45]....
        /*0a20*/ 	.word	0x00013d70


	//   ....[46]....
        /*0a24*/ 	.word	0x00015fb0


	//   ....[47]....
        /*0a28*/ 	.word	0x00016020


	//   ....[48]....
        /*0a2c*/ 	.word	0x000167a0


	//   ....[49]....
        /*0a30*/ 	.word	0x000168c0


	//   ....[50]....
        /*0a34*/ 	.word	0x00016cd0


	//   ....[51]....
        /*0a38*/ 	.word	0x00016dd0


	//   ....[52]....
        /*0a3c*/ 	.word	0x000194d0


	//   ....[53]....
        /*0a40*/ 	.word	0x000194e0


	//   ....[54]....
        /*0a44*/ 	.word	0x00019510


	//   ....[55]....
        /*0a48*/ 	.word	0x00019520


	//   ....[56]....
        /*0a4c*/ 	.word	0x0001aa80


	//   ....[57]....
        /*0a50*/ 	.word	0x0001aac0


	//   ....[58]....
        /*0a54*/ 	.word	0x0001ab70


	//   ....[59]....
        /*0a58*/ 	.word	0x0001aba0


	//   ....[60]....
        /*0a5c*/ 	.word	0x0001c200


	//   ....[61]....
        /*0a60*/ 	.word	0x0001c240


	//   ....[62]....
        /*0a64*/ 	.word	0x0001c280


	//   ....[63]....
        /*0a68*/ 	.word	0x0001c2c0


	//   ....[64]....
        /*0a6c*/ 	.word	0x0001c7e0


	//   ....[65]....
        /*0a70*/ 	.word	0x0001c800


	//   ....[66]....
        /*0a74*/ 	.word	0x0001cae0


	//   ....[67]....
        /*0a78*/ 	.word	0x0001cb00


	//   ....[68]....
        /*0a7c*/ 	.word	0x0001cc00


	//   ....[69]....
        /*0a80*/ 	.word	0x0001cc20


	//   ....[70]....
        /*0a84*/ 	.word	0x0001cd30


	//   ....[71]....
        /*0a88*/ 	.word	0x0001cd50


	//   ....[72]....
        /*0a8c*/ 	.word	0x0001d680


	//   ....[73]....
        /*0a90*/ 	.word	0x0001d690


	//   ....[74]....
        /*0a94*/ 	.word	0x0001d790


	//   ....[75]....
        /*0a98*/ 	.word	0x0001d7b0


	//   ....[76]....
        /*0a9c*/ 	.word	0x0001d8b0


	//   ....[77]....
        /*0aa0*/ 	.word	0x0001d8d0


	//   ....[78]....
        /*0aa4*/ 	.word	0x0001d9e0


	//   ....[79]....
        /*0aa8*/ 	.word	0x0001da00


	//   ....[80]....
        /*0aac*/ 	.word	0x0001db90


	//   ....[81]....
        /*0ab0*/ 	.word	0x0001dd60


	//   ....[82]....
        /*0ab4*/ 	.word	0x0001dd90


	//   ....[83]....
        /*0ab8*/ 	.word	0x0001ddc0


	//   ....[84]....
        /*0abc*/ 	.word	0x0001ddf0


	//   ....[85]....
        /*0ac0*/ 	.word	0x0001de20


	//   ....[86]....
        /*0ac4*/ 	.word	0x0001de50


	//   ....[87]....
        /*0ac8*/ 	.word	0x0001dfc0


	//   ....[88]....
        /*0acc*/ 	.word	0x0001dff0


	//   ....[89]....
        /*0ad0*/ 	.word	0x0001e020


	//   ....[90]....
        /*0ad4*/ 	.word	0x0001e050


	//   ....[91]....
        /*0ad8*/ 	.word	0x0001e080


	//   ....[92]....
        /*0adc*/ 	.word	0x0001e0b0


	//   ....[93]....
        /*0ae0*/ 	.word	0x0001e140


	//   ....[94]....
        /*0ae4*/ 	.word	0x0001e1a0


	//   ....[95]....
        /*0ae8*/ 	.word	0x0001e230


	//   ....[96]....
        /*0aec*/ 	.word	0x0001f030


	//   ....[97]....
        /*0af0*/ 	.word	0x00021160


	//   ....[98]....
        /*0af4*/ 	.word	0x00021180


	//   ....[99]....
        /*0af8*/ 	.word	0x00021230


	//   ....[100]....
        /*0afc*/ 	.word	0x00021250


	//   ....[101]....
        /*0b00*/ 	.word	0x000212f0


	//   ....[102]....
        /*0b04*/ 	.word	0x00021310


	//   ....[103]....
        /*0b08*/ 	.word	0x000213b0


	//   ....[104]....
        /*0b0c*/ 	.word	0x000213d0


	//   ....[105]....
        /*0b10*/ 	.word	0x00021470


	//   ....[106]....
        /*0b14*/ 	.word	0x00021490


	//   ....[107]....
        /*0b18*/ 	.word	0x000214a0


	//   ....[108]....
        /*0b1c*/ 	.word	0x00021530


	//   ....[109]....
        /*0b20*/ 	.word	0x00021c80


	//   ....[110]....
        /*0b24*/ 	.word	0x00021cb0


	//   ....[111]....
        /*0b28*/ 	.word	0x00021d10


	//   ....[112]....
        /*0b2c*/ 	.word	0x00021d70


	//   ....[113]....
        /*0b30*/ 	.word	0x00021db0


	//   ....[114]....
        /*0b34*/ 	.word	0x00021e20


	//   ....[115]....
        /*0b38*/ 	.word	0x00021e60


	//   ....[116]....
        /*0b3c*/ 	.word	0x00021ed0


	//   ....[117]....
        /*0b40*/ 	.word	0x00021f10


	//   ....[118]....
        /*0b44*/ 	.word	0x00021f80


	//   ....[119]....
        /*0b48*/ 	.word	0x00021fc0


	//   ....[120]....
        /*0b4c*/ 	.word	0x00022030


	//   ....[121]....
        /*0b50*/ 	.word	0x00022070


	//   ....[122]....
        /*0b54*/ 	.word	0x000220d0


	//   ....[123]....
        /*0b58*/ 	.word	0x000220f0


	//   ....[124]....
        /*0b5c*/ 	.word	0x00022120


	//   ....[125]....
        /*0b60*/ 	.word	0x00022930


	//   ....[126]....
        /*0b64*/ 	.word	0x00022940


	//   ....[127]....
        /*0b68*/ 	.word	0x00022970


	//   ....[128]....
        /*0b6c*/ 	.word	0x000229c0


	//   ....[129]....
        /*0b70*/ 	.word	0x000229d0


	//   ....[130]....
        /*0b74*/ 	.word	0x00022a30


	//   ....[131]....
        /*0b78*/ 	.word	0x00022a60


	//   ....[132]....
        /*0b7c*/ 	.word	0x00022aa0


	//   ....[133]....
        /*0b80*/ 	.word	0x00022ad0


	//   ....[134]....
        /*0b84*/ 	.word	0x00022b10


	//   ....[135]....
        /*0b88*/ 	.word	0x00022b40


	//   ....[136]....
        /*0b8c*/ 	.word	0x00022b80


	//   ....[137]....
        /*0b90*/ 	.word	0x00022e20


	//   ....[138]....
        /*0b94*/ 	.word	0x00022e40


	//   ....[139]....
        /*0b98*/ 	.word	0x00022e50


	//   ....[140]....
        /*0b9c*/ 	.word	0x00022ee0


	//   ....[141]....
        /*0ba0*/ 	.word	0x00022ef0


	//   ....[142]....
        /*0ba4*/ 	.word	0x00022f80


	//   ....[143]....
        /*0ba8*/ 	.word	0x00022f90


	//   ....[144]....
        /*0bac*/ 	.word	0x00023020


	//   ....[145]....
        /*0bb0*/ 	.word	0x00023030


	//   ....[146]....
        /*0bb4*/ 	.word	0x000230c0


	//   ....[147]....
        /*0bb8*/ 	.word	0x000230d0


	//   ....[148]....
        /*0bbc*/ 	.word	0x000230e0


	//   ....[149]....
        /*0bc0*/ 	.word	0x000236e0


	//   ....[150]....
        /*0bc4*/ 	.word	0x00023720


	//   ....[151]....
        /*0bc8*/ 	.word	0x00023760


	//   ....[152]....
        /*0bcc*/ 	.word	0x00023790


	//   ....[153]....
        /*0bd0*/ 	.word	0x00023820


	//   ....[154]....
        /*0bd4*/ 	.word	0x00023850


	//   ....[155]....
        /*0bd8*/ 	.word	0x000238c0


	//   ....[156]....
        /*0bdc*/ 	.word	0x000238f0


	//   ....[157]....
        /*0be0*/ 	.word	0x00023960


	//   ....[158]....
        /*0be4*/ 	.word	0x00023980


	//   ....[159]....
        /*0be8*/ 	.word	0x000239c0


	//   ....[160]....
        /*0bec*/ 	.word	0x00023a10


	//   ....[161]....
        /*0bf0*/ 	.word	0x00023e00


	//   ....[162]....
        /*0bf4*/ 	.word	0x00023e30


	//   ....[163]....
        /*0bf8*/ 	.word	0x00023e70


	//   ....[164]....
        /*0bfc*/ 	.word	0x00023ea0


	//   ....[165]....
        /*0c00*/ 	.word	0x00023ed0


	//   ....[166]....
        /*0c04*/ 	.word	0x00023f00


	//   ....[167]....
        /*0c08*/ 	.word	0x00023f30


	//   ....[168]....
        /*0c0c*/ 	.word	0x00023f60


	//   ....[169]....
        /*0c10*/ 	.word	0x000240e0


	//   ....[170]....
        /*0c14*/ 	.word	0x00024110


	//   ....[171]....
        /*0c18*/ 	.word	0x00024140


	//   ....[172]....
        /*0c1c*/ 	.word	0x00024170


	//   ....[173]....
        /*0c20*/ 	.word	0x000241a0


	//   ....[174]....
        /*0c24*/ 	.word	0x000241d0


	//   ....[175]....
        /*0c28*/ 	.word	0x00024290


	//   ....[176]....
        /*0c2c*/ 	.word	0x000242b0


	//   ....[177]....
        /*0c30*/ 	.word	0x00024320


	//   ....[178]....
        /*0c34*/ 	.word	0x000249c0


	//   ....[179]....
        /*0c38*/ 	.word	0x00024d00


	//   ....[180]....
        /*0c3c*/ 	.word	0x00024d90


	//   ....[181]....
        /*0c40*/ 	.word	0x00024e30


	//   ....[182]....
        /*0c44*/ 	.word	0x00024ec0


	//   ....[183]....
        /*0c48*/ 	.word	0x00024fb0


	//   ....[184]....
        /*0c4c*/ 	.word	0x00025040


	//   ....[185]....
        /*0c50*/ 	.word	0x000250e0


	//   ....[186]....
        /*0c54*/ 	.word	0x00025170


	//   ....[187]....
        /*0c58*/ 	.word	0x00025260


	//   ....[188]....
        /*0c5c*/ 	.word	0x000252f0


	//   ....[189]....
        /*0c60*/ 	.word	0x00025390


	//   ....[190]....
        /*0c64*/ 	.word	0x00025420


	//   ....[191]....
        /*0c68*/ 	.word	0x00025510


	//   ....[192]....
        /*0c6c*/ 	.word	0x000255a0


	//   ....[193]....
        /*0c70*/ 	.word	0x000255f0


	//   ....[194]....
        /*0c74*/ 	.word	0x00025640


	//   ....[195]....
        /*0c78*/ 	.word	0x000256d0


	//   ....[196]....
        /*0c7c*/ 	.word	0x00025760


	//   ....[197]....
        /*0c80*/ 	.word	0x000257b0


	//   ....[198]....
        /*0c84*/ 	.word	0x00025800


	//   ....[199]....
        /*0c88*/ 	.word	0x000258f0


	//   ....[200]....
        /*0c8c*/ 	.word	0x00025980


	//   ....[201]....
        /*0c90*/ 	.word	0x000259d0


	//   ....[202]....
        /*0c94*/ 	.word	0x00025a20


	//   ....[203]....
        /*0c98*/ 	.word	0x00025ab0


	//   ....[204]....
        /*0c9c*/ 	.word	0x00025b40


	//   ....[205]....
        /*0ca0*/ 	.word	0x00025b90


	//   ....[206]....
        /*0ca4*/ 	.word	0x00025be0


	//   ....[207]....
        /*0ca8*/ 	.word	0x00025ee0


	//   ....[208]....
        /*0cac*/ 	.word	0x000261c0


	//   ....[209]....
        /*0cb0*/ 	.word	0x000262b0


	//   ....[210]....
        /*0cb4*/ 	.word	0x00026350


	//   ....[211]....
        /*0cb8*/ 	.word	0x000263b0


	//   ....[212]....
        /*0cbc*/ 	.word	0x000264c0


	//   ....[213]....
        /*0cc0*/ 	.word	0x00026530


	//   ....[214]....
        /*0cc4*/ 	.word	0x00026640


	//   ....[215]....
        /*0cc8*/ 	.word	0x000266b0


	//   ....[216]....
        /*0ccc*/ 	.word	0x000267c0


	//   ....[217]....
        /*0cd0*/ 	.word	0x00026830


	//   ....[218]....
        /*0cd4*/ 	.word	0x00026940


	//   ....[219]....
        /*0cd8*/ 	.word	0x000269b0


	//   ....[220]....
        /*0cdc*/ 	.word	0x00026a90


	//   ....[221]....
        /*0ce0*/ 	.word	0x00026b90


	//   ....[222]....
        /*0ce4*/ 	.word	0x00026c00


	//   ....[223]....
        /*0ce8*/ 	.word	0x00026c80


	//   ....[224]....
        /*0cec*/ 	.word	0x00026d50


	//   ....[225]....
        /*0cf0*/ 	.word	0x00026dd0


	//   ....[226]....
        /*0cf4*/ 	.word	0x00026eb0


	//   ....[227]....
        /*0cf8*/ 	.word	0x00026f30


	//   ....[228]....
        /*0cfc*/ 	.word	0x00027010


	//   ....[229]....
        /*0d00*/ 	.word	0x00027090


	//   ....[230]....
        /*0d04*/ 	.word	0x00027170


	//   ....[231]....
        /*0d08*/ 	.word	0x000271f0


	//   ....[232]....
        /*0d0c*/ 	.word	0x000272d0


	//   ....[233]....
        /*0d10*/ 	.word	0x00027350


	//   ....[234]....
        /*0d14*/ 	.word	0x00027420


	//   ....[235]....
        /*0d18*/ 	.word	0x000274a0


	//   ....[236]....
        /*0d1c*/ 	.word	0x00027560


	//   ....[237]....
        /*0d20*/ 	.word	0x00027690


	//   ....[238]....
        /*0d24*/ 	.word	0x00027750


	//   ....[239]....
        /*0d28*/ 	.word	0x000277c0


	//   ....[240]....
        /*0d2c*/ 	.word	0x000278d0


	//   ....[241]....
        /*0d30*/ 	.word	0x00027930


	//   ....[242]....
        /*0d34*/ 	.word	0x00027a00


	//   ....[243]....
        /*0d38*/ 	.word	0x00027a60


	//   ....[244]....
        /*0d3c*/ 	.word	0x00027b30


	//   ....[245]....
        /*0d40*/ 	.word	0x00027b90


	//   ....[246]....
        /*0d44*/ 	.word	0x00027c60


	//   ....[247]....
        /*0d48*/ 	.word	0x00027d50


	//   ....[248]....
        /*0d4c*/ 	.word	0x00027de0


	//   ....[249]....
        /*0d50*/ 	.word	0x00027ed0


	//   ....[250]....
        /*0d54*/ 	.word	0x00027f70


	//   ....[251]....
        /*0d58*/ 	.word	0x00027fd0


	//   ....[252]....
        /*0d5c*/ 	.word	0x000280d0


	//   ....[253]....
        /*0d60*/ 	.word	0x00028130


	//   ....[254]....
        /*0d64*/ 	.word	0x00028230


	//   ....[255]....
        /*0d68*/ 	.word	0x00028290


	//   ....[0]....
        /*0d6c*/ 	.word	0x00028390


	//   ....[1]....
        /*0d70*/ 	.word	0x000283f0


	//   ....[2]....
        /*0d74*/ 	.word	0x000284f0


	//   ....[3]....
        /*0d78*/ 	.word	0x00028550


	//   ....[4]....
        /*0d7c*/ 	.word	0x00028620


	//   ....[5]....
        /*0d80*/ 	.word	0x00028760


	//   ....[6]....
        /*0d84*/ 	.word	0x00028810


	//   ....[7]....
        /*0d88*/ 	.word	0x000288e0


	//   ....[8]....
        /*0d8c*/ 	.word	0x000289b0


	//   ....[9]....
        /*0d90*/ 	.word	0x00028a10


	//   ....[10]....
        /*0d94*/ 	.word	0x00028b00


	//   ....[11]....
        /*0d98*/ 	.word	0x00028b60


	//   ....[12]....
        /*0d9c*/ 	.word	0x00028c50


	//   ....[13]....
        /*0da0*/ 	.word	0x00028cb0


	//   ....[14]....
        /*0da4*/ 	.word	0x00028da0


	//   ....[15]....
        /*0da8*/ 	.word	0x00028e00


	//   ....[16]....
        /*0dac*/ 	.word	0x00028ee0


	//   ....[17]....
        /*0db0*/ 	.word	0x00028f70


	//   ....[18]....
        /*0db4*/ 	.word	0x00029010


	//   ....[19]....
        /*0db8*/ 	.word	0x00029130


	//   ....[20]....
        /*0dbc*/ 	.word	0x000291a0


	//   ....[21]....
        /*0dc0*/ 	.word	0x00029210


	//   ....[22]....
        /*0dc4*/ 	.word	0x00029280


	//   ....[23]....
        /*0dc8*/ 	.word	0x000292f0


	//   ....[24]....
        /*0dcc*/ 	.word	0x00029370


	//   ....[25]....
        /*0dd0*/ 	.word	0x00029400


	//   ....[26]....
        /*0dd4*/ 	.word	0x00029490


	//   ....[27]....
        /*0dd8*/ 	.word	0x00029500


	//   ....[28]....
        /*0ddc*/ 	.word	0x00029570


	//   ....[29]....
        /*0de0*/ 	.word	0x000295e0


	//   ....[30]....
        /*0de4*/ 	.word	0x00029660


	//   ....[31]....
        /*0de8*/ 	.word	0x000296d0


	//   ....[32]....
        /*0dec*/ 	.word	0x00029770


	//   ....[33]....
        /*0df0*/ 	.word	0x00029800


	//   ....[34]....
        /*0df4*/ 	.word	0x00029920


	//----- nvinfo : EIATTR_REG_RECONFIG
	.align		4
.L_321:
        /*0df8*/ 	.byte	0x01, 0x54
	.zero		2


	//----- nvinfo : EIATTR_SYSCALL_OFFSETS
	.align		4
        /*0dfc*/ 	.byte	0x04, 0x46
        /*0dfe*/ 	.short	(.L_323 - .L_322)


	//   ....[0]....
.L_322:
        /*0e00*/ 	.word	0x00001bc0


	//   ....[1]....
        /*0e04*/ 	.word	0x00001d10


	//   ....[2]....
        /*0e08*/ 	.word	0x0000af50


	//   ....[3]....
        /*0e0c*/ 	.word	0x0000b280


	//   ....[4]....
        /*0e10*/ 	.word	0x00020740


	//   ....[5]....
        /*0e14*/ 	.word	0x00020890


	//   ....[6]....
        /*0e18*/ 	.word	0x00020980


	//   ....[7]....
        /*0e1c*/ 	.word	0x000218f0


	//----- nvinfo : EIATTR_MBARRIER_INSTR_OFFSETS
	.align		4
.L_323:
        /*0e20*/ 	.byte	0x04, 0x39
        /*0e22*/ 	.short	(.L_325 - .L_324)


	//   ....[0]....
.L_324:
        /*0e24*/ 	.word	0x00000270
        /*0e28*/ 	.word	0x000000ff
        /*0e2c*/ 	.word	0x00030800
        /*0e30*/ 	.short	0x0100
        /*0e32*/ 	.byte	0x08
	.zero		1


	//   ....[1]....
        /*0e34*/ 	.word	0x00000280
        /*0e38*/ 	.word	0x000000ff
        /*0e3c*/ 	.word	0x00030820
        /*0e40*/ 	.short	0x0100
        /*0e42*/ 	.byte	0x08
	.zero		1


	//   ....[2]....
        /*0e44*/ 	.word	0x00000370
        /*0e48*/ 	.word	0x000000ff
        /*0e4c*/ 	.word	0x00030830
        /*0e50*/ 	.short	0x0100
        /*0e52*/ 	.byte	0x08
	.zero		1


	//   ....[3]....
        /*0e54*/ 	.word	0x00000380
        /*0e58*/ 	.word	0x000000ff
        /*0e5c*/ 	.word	0x00030840
        /*0e60*/ 	.short	0x0100
        /*0e62*/ 	.byte	0x08
	.zero		1


	//   ....[4]....
        /*0e64*/ 	.word	0x00000390
        /*0e68*/ 	.word	0x000000ff
        /*0e6c*/ 	.word	0x00030838
        /*0e70*/ 	.short	0x0100
        /*0e72*/ 	.byte	0x08
	.zero		1


	//   ....[5]....
        /*0e74*/ 	.word	0x000003a0
        /*0e78*/ 	.word	0x000000ff
        /*0e7c*/ 	.word	0x00030848
        /*0e80*/ 	.short	0x0100
        /*0e82*/ 	.byte	0x08
	.zero		1


	//   ....[6]....
        /*0e84*/ 	.word	0x000004d0
        /*0e88*/ 	.word	0x000000ff
        /*0e8c*/ 	.word	0x00030850
        /*0e90*/ 	.short	0x0100
        /*0e92*/ 	.byte	0x08
	.zero		1


	//   ....[7]....
        /*0e94*/ 	.word	0x000004e0
        /*0e98*/ 	.word	0x000000ff
        /*0e9c*/ 	.word	0x00030860
        /*0ea0*/ 	.short	0x0100
        /*0ea2*/ 	.byte	0x08
	.zero		1


	//   ....[8]....
        /*0ea4*/ 	.word	0x000004f0
        /*0ea8*/ 	.word	0x000000ff
        /*0eac*/ 	.word	0x00030858
        /*0eb0*/ 	.short	0x0100
        /*0eb2*/ 	.byte	0x08
	.zero		1


	//   ....[9]....
        /*0eb4*/ 	.word	0x00000500
        /*0eb8*/ 	.word	0x000000ff
        /*0ebc*/ 	.word	0x00030868
        /*0ec0*/ 	.short	0x0100
        /*0ec2*/ 	.byte	0x08
	.zero		1


	//   ....[10]....
        /*0ec4*/ 	.word	0x000005f0
        /*0ec8*/ 	.word	0x000000ff
        /*0ecc*/ 	.word	0x00030870
        /*0ed0*/ 	.short	0x0100
        /*0ed2*/ 	.byte	0x06
	.zero		1


	//   ....[11]....
        /*0ed4*/ 	.word	0x00000600
        /*0ed8*/ 	.word	0x000000ff
        /*0edc*/ 	.word	0x00030880
        /*0ee0*/ 	.short	0x0100
        /*0ee2*/ 	.byte	0x06
	.zero		1


	//   ....[12]....
        /*0ee4*/ 	.word	0x00000610
        /*0ee8*/ 	.word	0x000000ff
        /*0eec*/ 	.word	0x00030878
        /*0ef0*/ 	.short	0x0100
        /*0ef2*/ 	.byte	0x06
	.zero		1


	//   ....[13]....
        /*0ef4*/ 	.word	0x00000620
        /*0ef8*/ 	.word	0x000000ff
        /*0efc*/ 	.word	0x00030888
        /*0f00*/ 	.short	0x0100
        /*0f02*/ 	.byte	0x06
	.zero		1


	//   ....[14]....
        /*0f04*/ 	.word	0x00000750
        /*0f08*/ 	.word	0x000000ff
        /*0f0c*/ 	.word	0x00030890
        /*0f10*/ 	.short	0x0100
        /*0f12*/ 	.byte	0x08
	.zero		1


	//   ....[15]....
        /*0f14*/ 	.word	0x00000760
        /*0f18*/ 	.word	0x000000ff
        /*0f1c*/ 	.word	0x000308a0
        /*0f20*/ 	.short	0x0100
        /*0f22*/ 	.byte	0x08
	.zero		1


	//   ....[16]....
        /*0f24*/ 	.word	0x00000770
        /*0f28*/ 	.word	0x000000ff
        /*0f2c*/ 	.word	0x00030898
        /*0f30*/ 	.short	0x0100
        /*0f32*/ 	.byte	0x08
	.zero		1


	//   ....[17]....
        /*0f34*/ 	.word	0x00000780
        /*0f38*/ 	.word	0x000000ff
        /*0f3c*/ 	.word	0x000308a8
        /*0f40*/ 	.short	0x0100
        /*0f42*/ 	.byte	0x08
	.zero		1


	//   ....[18]....
        /*0f44*/ 	.word	0x000008b0
        /*0f48*/ 	.word	0x000000ff
        /*0f4c*/ 	.word	0x000308b0
        /*0f50*/ 	.short	0x0100
        /*0f52*/ 	.byte	0x08
	.zero		1


	//   ....[19]....
        /*0f54*/ 	.word	0x000008c0
        /*0f58*/ 	.word	0x000000ff
        /*0f5c*/ 	.word	0x000308c0
        /*0f60*/ 	.short	0x0100
        /*0f62*/ 	.byte	0x08
	.zero		1


	//   ....[20]....
        /*0f64*/ 	.word	0x000008d0
        /*0f68*/ 	.word	0x000000ff
        /*0f6c*/ 	.word	0x000308b8
        /*0f70*/ 	.short	0x0100
        /*0f72*/ 	.byte	0x08
	.zero		1


	//   ....[21]....
        /*0f74*/ 	.word	0x000008e0
        /*0f78*/ 	.word	0x000000ff
        /*0f7c*/ 	.word	0x000308c8
        /*0f80*/ 	.short	0x0100
        /*0f82*/ 	.byte	0x08
	.zero		1


	//   ....[22]....
        /*0f84*/ 	.word	0x00003710
        /*0f88*/ 	.word	0x00000058
        /*0f8c*/ 	.word	0x00030890
        /*0f90*/ 	.short	0x010a
        /*0f92*/ 	.byte	0x3f
	.zero		1


	//   ....[23]....
        /*0f94*/ 	.word	0x00006b40
        /*0f98*/ 	.word	0x00000058
        /*0f9c*/ 	.word	0x00030890
        /*0fa0*/ 	.short	0x010a
        /*0fa2*/ 	.byte	0x3f
	.zero		1


	//   ....[24]....
        /*0fa4*/ 	.word	0x00009980
        /*0fa8*/ 	.word	0x00000058
        /*0fac*/ 	.word	0x00030890
        /*0fb0*/ 	.short	0x010a
        /*0fb2*/ 	.byte	0x3f
	.zero		1


	//   ....[25]....
        /*0fb4*/ 	.word	0x0000a140
        /*0fb8*/ 	.word	0x0000000b
        /*0fbc*/ 	.word	0x00000000
        /*0fc0*/ 	.short	0x0101
        /*0fc2*/ 	.byte	0x3f
	.zero		1


	//   ....[26]....
        /*0fc4*/ 	.word	0x0000a180
        /*0fc8*/ 	.word	0x00000058
        /*0fcc*/ 	.word	0x000308b0
        /*0fd0*/ 	.short	0x010a
        /*0fd2*/ 	.byte	0x3f
	.zero		1


	//   ....[27]....
        /*0fd4*/ 	.word	0x0000a890
        /*0fd8*/ 	.word	0x00000058
        /*0fdc*/ 	.word	0x00000000
        /*0fe0*/ 	.short	0x0101
        /*0fe2*/ 	.byte	0x3f
	.zero		1


	//   ....[28]....
        /*0fe4*/ 	.word	0x0000afe0
        /*0fe8*/ 	.word	0x00000002
        /*0fec*/ 	.word	0x00030800
        /*0ff0*/ 	.short	0x010a
        /*0ff2*/ 	.byte	0x3f
	.zero		1


	//   ....[29]....
        /*0ff4*/ 	.word	0x0000b030
        /*0ff8*/ 	.word	0x00000002
        /*0ffc*/ 	.word	0x00030800
        /*1000*/ 	.short	0x010a
        /*1002*/ 	.byte	0x3f
	.zero		1


	//   ....[30]....
        /*1004*/ 	.word	0x0000c4d0
        /*1008*/ 	.word	0x00000002
        /*100c*/ 	.word	0x00030800
        /*1010*/ 	.short	0x010a
        /*1012*/ 	.byte	0x3f
	.zero		1


	//   ....[31]....
        /*1014*/ 	.word	0x0000f660
        /*1018*/ 	.word	0x00000002
        /*101c*/ 	.word	0x00030800
        /*1020*/ 	.short	0x010a
        /*1022*/ 	.byte	0x3f
	.zero		1


	//   ....[32]....
        /*1024*/ 	.word	0x00011eb0
        /*1028*/ 	.word	0x00000005
        /*102c*/ 	.word	0x00030830
        /*1030*/ 	.short	0x010a
        /*1032*/ 	.byte	0x3f
	.zero		1


	//   ....[33]....
        /*1034*/ 	.word	0x00011ef0
        /*1038*/ 	.word	0x00000005
        /*103c*/ 	.word	0x00030830
        /*1040*/ 	.short	0x010a
        /*1042*/ 	.byte	0x3f
	.zero		1


	//   ....[34]....
        /*1044*/ 	.word	0x00013c40
        /*1048*/ 	.word	0x00000022
        /*104c*/ 	.word	0x00000000
        /*1050*/ 	.short	0x0101
        /*1052*/ 	.byte	0x3f
	.zero		1


	//   ....[35]....
        /*1054*/ 	.word	0x000148d0
        /*1058*/ 	.word	0x0000000d
        /*105c*/ 	.word	0x00030830
        /*1060*/ 	.short	0x010a
        /*1062*/ 	.byte	0x3f
	.zero		1


	//   ....[36]....
        /*1064*/ 	.word	0x00014950
        /*1068*/ 	.word	0x0000000d
        /*106c*/ 	.word	0x00030830
        /*1070*/ 	.short	0x010a
        /*1072*/ 	.byte	0x3f
	.zero		1


	//   ....[37]....
        /*1074*/ 	.word	0x000157e0
        /*1078*/ 	.word	0x0000000f
        /*107c*/ 	.word	0x00030850
        /*1080*/ 	.short	0x010a
        /*1082*/ 	.byte	0x3f
	.zero		1


	//   ....[38]....
        /*1084*/ 	.word	0x00015830
        /*1088*/ 	.word	0x0000000f
        /*108c*/ 	.word	0x00030850
        /*1090*/ 	.short	0x010a
        /*1092*/ 	.byte	0x3f
	.zero		1


	//   ....[39]....
        /*1094*/ 	.word	0x00015df0
        /*1098*/ 	.word	0x0000000d
        /*109c*/ 	.word	0x00000000
        /*10a0*/ 	.short	0x0101
        /*10a2*/ 	.byte	0x3f
	.zero		1


	//   ....[40]....
        /*10a4*/ 	.word	0x00017680
        /*10a8*/ 	.word	0x0000000f
        /*10ac*/ 	.word	0x00000000
        /*10b0*/ 	.short	0x0101
        /*10b2*/ 	.byte	0x3f
	.zero		1


	//   ....[41]....
        /*10b4*/ 	.word	0x00017950
        /*10b8*/ 	.word	0x00000000
        /*10bc*/ 	.word	0x00030830
        /*10c0*/ 	.short	0x010a
        /*10c2*/ 	.byte	0x3f
	.zero		1


	//   ....[42]....
        /*10c4*/ 	.word	0x000179d0
        /*10c8*/ 	.word	0x00000000
        /*10cc*/ 	.word	0x00030830
        /*10d0*/ 	.short	0x010a
        /*10d2*/ 	.byte	0x3f
	.zero		1


	//   ....[43]....
        /*10d4*/ 	.word	0x00018840
        /*10d8*/ 	.word	0x0000000f
        /*10dc*/ 	.word	0x00030850
        /*10e0*/ 	.short	0x010a
        /*10e2*/ 	.byte	0x3f
	.zero		1


	//   ....[44]....
        /*10e4*/ 	.word	0x00018890
        /*10e8*/ 	.word	0x0000000f
        /*10ec*/ 	.word	0x00030850
        /*10f0*/ 	.short	0x010a
        /*10f2*/ 	.byte	0x3f
	.zero		1


	//   ....[45]....
        /*10f4*/ 	.word	0x00019740
        /*10f8*/ 	.word	0x0000007e
        /*10fc*/ 	.word	0x00000000
        /*1100*/ 	.short	0x0101
        /*1102*/ 	.byte	0x3f
	.zero		1


	//   ....[46]....
        /*1104*/ 	.word	0x00019fb0
        /*1108*/ 	.word	0x0000000f
        /*110c*/ 	.word	0x00000000
        /*1110*/ 	.short	0x0101
        /*1112*/ 	.byte	0x3f
	.zero		1


	//   ....[47]....
        /*1114*/ 	.word	0x0001a7b0
        /*1118*/ 	.word	0x0000000a
        /*111c*/ 	.word	0x00030850
        /*1120*/ 	.short	0x010a
        /*1122*/ 	.byte	0x3f
	.zero		1


	//   ....[48]....
        /*1124*/ 	.word	0x0001a850
        /*1128*/ 	.word	0x0000000a
        /*112c*/ 	.word	0x00030850
        /*1130*/ 	.short	0x010a
        /*1132*/ 	.byte	0x3f
	.zero		1


	//   ....[49]....
        /*1134*/ 	.word	0x0001ad60
        /*1138*/ 	.word	0x0000000a
        /*113c*/ 	.word	0x00000000
        /*1140*/ 	.short	0x0101
        /*1142*/ 	.byte	0x3f
	.zero		1


	//   ....[50]....
        /*1144*/ 	.word	0x0001c9e0
        /*1148*/ 	.word	0x00000000
        /*114c*/ 	.word	0x00000000
        /*1150*/ 	.short	0x0101
        /*1152*/ 	.byte	0x3f
	.zero		1


	//   ....[51]....
        /*1154*/ 	.word	0x0001f110
        /*1158*/ 	.word	0x00000016
        /*115c*/ 	.word	0x00030820
        /*1160*/ 	.short	0x010a
        /*1162*/ 	.byte	0x3f
	.zero		1


	//   ....[52]....
        /*1164*/ 	.word	0x0001f1a0
        /*1168*/ 	.word	0x0000000b
        /*116c*/ 	.word	0x000308a0
        /*1170*/ 	.short	0x010a
        /*1172*/ 	.byte	0x3f
	.zero		1


	//   ....[53]....
        /*1174*/ 	.word	0x0001f5f0
        /*1178*/ 	.word	0x0000000b
        /*117c*/ 	.word	0x000308c0
        /*1180*/ 	.short	0x010a
        /*1182*/ 	.byte	0x3f
	.zero		1


	//   ....[54]....
        /*1184*/ 	.word	0x0001fb00
        /*1188*/ 	.word	0x0000000a
        /*118c*/ 	.word	0x000308a0
        /*1190*/ 	.short	0x010a
        /*1192*/ 	.byte	0x3f
	.zero		1


	//   ....[55]....
        /*1194*/ 	.word	0x0001ff40
        /*1198*/ 	.word	0x0000000a
        /*119c*/ 	.word	0x000308c0
        /*11a0*/ 	.short	0x010a
        /*11a2*/ 	.byte	0x3f
	.zero		1


	//   ....[56]....
        /*11a4*/ 	.word	0x00020f30
        /*11a8*/ 	.word	0x00000007
        /*11ac*/ 	.word	0x00030840
        /*11b0*/ 	.short	0x010a
        /*11b2*/ 	.byte	0x3f
	.zero		1


	//   ....[57]....
        /*11b4*/ 	.word	0x000215f0
        /*11b8*/ 	.word	0x00000007
        /*11bc*/ 	.word	0x00030830
        /*11c0*/ 	.short	0x0107
        /*11c2*/ 	.byte	0x3f
	.zero		1


	//   ....[58]....
        /*11c4*/ 	.word	0x000216c0
        /*11c8*/ 	.word	0x00000007
        /*11cc*/ 	.word	0x00030830
        /*11d0*/ 	.short	0x0101
        /*11d2*/ 	.byte	0x3f
	.zero		1


	//   ....[59]....
        /*11d4*/ 	.word	0x00022240
        /*11d8*/ 	.word	0x00000016
        /*11dc*/ 	.word	0x00030800
        /*11e0*/ 	.short	0x0107
        /*11e2*/ 	.byte	0x3f
	.zero		1


	//   ....[60]....
        /*11e4*/ 	.word	0x00022340
        /*11e8*/ 	.word	0x00000016
        /*11ec*/ 	.word	0x00030800
        /*11f0*/ 	.short	0x0101
        /*11f2*/ 	.byte	0x3f
	.zero		1


	//   ....[61]....
        /*11f4*/ 	.word	0x00022360
        /*11f8*/ 	.word	0x00000016
        /*11fc*/ 	.word	0x00030820
        /*1200*/ 	.short	0x010a
        /*1202*/ 	.byte	0x3f
	.zero		1


	//   ....[62]....
        /*1204*/ 	.word	0x00022730
        /*1208*/ 	.word	0x00000007
        /*120c*/ 	.word	0x00030840
        /*1210*/ 	.short	0x010a
        /*1212*/ 	.byte	0x3f
	.zero		1


	//   ....[63]....
        /*1214*/ 	.word	0x00022c40
        /*1218*/ 	.word	0x00000007
        /*121c*/ 	.word	0x00030830
        /*1220*/ 	.short	0x0107
        /*1222*/ 	.byte	0x3f
	.zero		1


	//   ....[64]....
        /*1224*/ 	.word	0x00022d00
        /*1228*/ 	.word	0x00000007
        /*122c*/ 	.word	0x00030830
        /*1230*/ 	.short	0x0101
        /*1232*/ 	.byte	0x3f
	.zero		1


	//   ....[65]....
        /*1234*/ 	.word	0x00022d60
        /*1238*/ 	.word	0x00000006
        /*123c*/ 	.word	0x00030860
        /*1240*/ 	.short	0x010a
        /*1242*/ 	.byte	0x3f
	.zero		1


	//   ....[66]....
        /*1244*/ 	.word	0x000232c0
        /*1248*/ 	.word	0x00000006
        /*124c*/ 	.word	0x00030850
        /*1250*/ 	.short	0x0107
        /*1252*/ 	.byte	0x3f
	.zero		1


	//   ....[67]....
        /*1254*/ 	.word	0x00023420
        /*1258*/ 	.word	0x00000006
        /*125c*/ 	.word	0x00030850
        /*1260*/ 	.short	0x0101
        /*1262*/ 	.byte	0x3f
	.zero		1


	//   ....[68]....
        /*1264*/ 	.word	0x00023630
        /*1268*/ 	.word	0x00000000
        /*126c*/ 	.word	0x00030860
        /*1270*/ 	.short	0x010a
        /*1272*/ 	.byte	0x3f
	.zero		1


	//   ....[69]....
        /*1274*/ 	.word	0x00023b40
        /*1278*/ 	.word	0x00000000
        /*127c*/ 	.word	0x00030850
        /*1280*/ 	.short	0x0107
        /*1282*/ 	.byte	0x3f
	.zero		1


	//   ....[70]....
        /*1284*/ 	.word	0x00023c00
        /*1288*/ 	.word	0x00000000
        /*128c*/ 	.word	0x00030850
        /*1290*/ 	.short	0x0101
        /*1292*/ 	.byte	0x3f
	.zero		1


	//   ....[71]....
        /*1294*/ 	.word	0x00024940
        /*1298*/ 	.word	0x00000007
        /*129c*/ 	.word	0x00030820
        /*12a0*/ 	.short	0x010a
        /*12a2*/ 	.byte	0x3f
	.zero		1


	//   ....[72]....
        /*12a4*/ 	.word	0x00024ad0
        /*12a8*/ 	.word	0x00000005
        /*12ac*/ 	.word	0x00030840
        /*12b0*/ 	.short	0x010a
        /*12b2*/ 	.byte	0x3f
	.zero		1


	//   ....[73]....
        /*12b4*/ 	.word	0x00024b70
        /*12b8*/ 	.word	0x00000003
        /*12bc*/ 	.word	0x00030840
        /*12c0*/ 	.short	0x010a
        /*12c2*/ 	.byte	0x3f
	.zero		1


	//   ....[74]....
        /*12c4*/ 	.word	0x00024bb0
        /*12c8*/ 	.word	0x00000005
        /*12cc*/ 	.word	0x00030860
        /*12d0*/ 	.short	0x010a
        /*12d2*/ 	.byte	0x3f
	.zero		1


	//   ....[75]....
        /*12d4*/ 	.word	0x00024bf0
        /*12d8*/ 	.word	0x00000003
        /*12dc*/ 	.word	0x00030860
        /*12e0*/ 	.short	0x010a
        /*12e2*/ 	.byte	0x3f
	.zero		1


	//   ....[76]....
        /*12e4*/ 	.word	0x00024c50
        /*12e8*/ 	.word	0x00000058
        /*12ec*/ 	.word	0x00030890
        /*12f0*/ 	.short	0x010a
        /*12f2*/ 	.byte	0x3f
	.zero		1


	//   ....[77]....
        /*12f4*/ 	.word	0x00024f00
        /*12f8*/ 	.word	0x00000058
        /*12fc*/ 	.word	0x00030890
        /*1300*/ 	.short	0x010a
        /*1302*/ 	.byte	0x3f
	.zero		1


	//   ....[78]....
        /*1304*/ 	.word	0x000251b0
        /*1308*/ 	.word	0x00000058
        /*130c*/ 	.word	0x00030890
        /*1310*/ 	.short	0x010a
        /*1312*/ 	.byte	0x3f
	.zero		1


	//   ....[79]....
        /*1314*/ 	.word	0x00025460
        /*1318*/ 	.word	0x00000058
        /*131c*/ 	.word	0x000308b0
        /*1320*/ 	.short	0x010a
        /*1322*/ 	.byte	0x3f
	.zero		1


	//   ....[80]....
        /*1324*/ 	.word	0x00025840
        /*1328*/ 	.word	0x00000002
        /*132c*/ 	.word	0x00030800
        /*1330*/ 	.short	0x010a
        /*1332*/ 	.byte	0x3f
	.zero		1


	//   ....[81]....
        /*1334*/ 	.word	0x00025c20
        /*1338*/ 	.word	0x00000002
        /*133c*/ 	.word	0x00030800
        /*1340*/ 	.short	0x010a
        /*1342*/ 	.byte	0x3f
	.zero		1


	//   ....[82]....
        /*1344*/ 	.word	0x00025c70
        /*1348*/ 	.word	0x00000005
        /*134c*/ 	.word	0x00030830
        /*1350*/ 	.short	0x010a
        /*1352*/ 	.byte	0x3f
	.zero		1


	//   ....[83]....
        /*1354*/ 	.word	0x00025cc0
        /*1358*/ 	.word	0x0000000d
        /*135c*/ 	.word	0x00030830
        /*1360*/ 	.short	0x010a
        /*1362*/ 	.byte	0x3f
	.zero		1


	//   ....[84]....
        /*1364*/ 	.word	0x00025d10
        /*1368*/ 	.word	0x0000000f
        /*136c*/ 	.word	0x00030850
        /*1370*/ 	.short	0x010a
        /*1372*/ 	.byte	0x3f
	.zero		1


	//   ....[85]....
        /*1374*/ 	.word	0x00025d60
        /*1378*/ 	.word	0x00000000
        /*137c*/ 	.word	0x00030830
        /*1380*/ 	.short	0x010a
        /*1382*/ 	.byte	0x3f
	.zero		1


	//   ....[86]....
        /*1384*/ 	.word	0x00025db0
        /*1388*/ 	.word	0x0000000f
        /*138c*/ 	.word	0x00030850
        /*1390*/ 	.short	0x010a
        /*1392*/ 	.byte	0x3f
	.zero		1


	//   ....[87]....
        /*1394*/ 	.word	0x00025e00
        /*1398*/ 	.word	0x0000000a
        /*139c*/ 	.word	0x00030850
        /*13a0*/ 	.short	0x010a
        /*13a2*/ 	.byte	0x3f
	.zero		1


	//   ....[88]....
        /*13a4*/ 	.word	0x00025fa0
        /*13a8*/ 	.word	0x00000016
        /*13ac*/ 	.word	0x00030820
        /*13b0*/ 	.short	0x010a
        /*13b2*/ 	.byte	0x3f
	.zero		1


	//   ....[89]....
        /*13b4*/ 	.word	0x00025ff0
        /*13b8*/ 	.word	0x0000000b
        /*13bc*/ 	.word	0x000308a0
        /*13c0*/ 	.short	0x010a
        /*13c2*/ 	.byte	0x3f
	.zero		1


	//   ....[90]....
        /*13c4*/ 	.word	0x00026040
        /*13c8*/ 	.word	0x0000000b
        /*13cc*/ 	.word	0x000308c0
        /*13d0*/ 	.short	0x010a
        /*13d2*/ 	.byte	0x3f
	.zero		1


	//   ....[91]....
        /*13d4*/ 	.word	0x00026090
        /*13d8*/ 	.word	0x0000000a
        /*13dc*/ 	.word	0x000308a0
        /*13e0*/ 	.short	0x010a
        /*13e2*/ 	.byte	0x3f
	.zero		1


	//   ....[92]....
        /*13e4*/ 	.word	0x000260e0
        /*13e8*/ 	.word	0x0000000a
        /*13ec*/ 	.word	0x000308c0
        /*13f0*/ 	.short	0x010a
        /*13f2*/ 	.byte	0x3f
	.zero		1


	//   ....[93]....
        /*13f4*/ 	.word	0x00026200
        /*13f8*/ 	.word	0x00000007
        /*13fc*/ 	.word	0x00030840
        /*1400*/ 	.short	0x010a
        /*1402*/ 	.byte	0x3f
	.zero		1


	//   ....[94]....
        /*1404*/ 	.word	0x00027590
        /*1408*/ 	.word	0x00000016
        /*140c*/ 	.word	0x00030820
        /*1410*/ 	.short	0x010a
        /*1412*/ 	.byte	0x3f
	.zero		1


	//   ....[95]....
        /*1414*/ 	.word	0x000275e0
        /*1418*/ 	.word	0x00000007
        /*141c*/ 	.word	0x00030840
        /*1420*/ 	.short	0x010a
        /*1422*/ 	.byte	0x3f
	.zero		1


	//   ....[96]....
        /*1424*/ 	.word	0x00027e20
        /*1428*/ 	.word	0x00000006
        /*142c*/ 	.word	0x00030860
        /*1430*/ 	.short	0x010a
        /*1432*/ 	.byte	0x3f
	.zero		1


	//   ....[97]....
        /*1434*/ 	.word	0x000286b0
        /*1438*/ 	.word	0x00000000
        /*143c*/ 	.word	0x00030860
        /*1440*/ 	.short	0x010a
        /*1442*/ 	.byte	0x3f
	.zero		1


	//   ....[98]....
        /*1444*/ 	.word	0x00029840
        /*1448*/ 	.word	0x00000007
        /*144c*/ 	.word	0x00030820
        /*1450*/ 	.short	0x010a
        /*1452*/ 	.byte	0x3f
	.zero		1


	//   ....[99]....
        /*1454*/ 	.word	0x000299e0
        /*1458*/ 	.word	0x00000005
        /*145c*/ 	.word	0x00030840
        /*1460*/ 	.short	0x010a
        /*1462*/ 	.byte	0x3f
	.zero		1


	//   ....[100]....
        /*1464*/ 	.word	0x00029a30
        /*1468*/ 	.word	0x00000003
        /*146c*/ 	.word	0x00030840
        /*1470*/ 	.short	0x010a
        /*1472*/ 	.byte	0x3f
	.zero		1


	//   ....[101]....
        /*1474*/ 	.word	0x00029a80
        /*1478*/ 	.word	0x00000005
        /*147c*/ 	.word	0x00030860
        /*1480*/ 	.short	0x010a
        /*1482*/ 	.byte	0x3f
	.zero		1


	//----- nvinfo : EIATTR_NUM_MBARRIERS
	.align		4
.L_325:
        /*1484*/ 	.byte	0x03, 0x38
        /*1486*/ 	.short	0x0016


	//----- nvinfo : EIATTR_EXIT_INSTR_OFFSETS
	.align		4
        /*1488*/ 	.byte	0x04, 0x1c
        /*148a*/ 	.short	(.L_327 - .L_326)


	//   ....[0]....
.L_326:
        /*148c*/ 	.word	0x00024c40


	//----- nvinfo : EIATTR_MAX_THREADS
	.align		4
.L_327:
        /*1490*/ 	.byte	0x04, 0x05
        /*1492*/ 	.short	(.L_329 - .L_328)
.L_328:
        /*1494*/ 	.word	0x00000180
        /*1498*/ 	.word	0x00000001
        /*149c*/ 	.word	0x00000001


	//----- nvinfo : EIATTR_CRS_STACK_SIZE
	.align		4
.L_329:
        /*14a0*/ 	.byte	0x04, 0x1e
        /*14a2*/ 	.short	(.L_331 - .L_330)
.L_330:
        /*14a4*/ 	.word	0x00000000


	//----- nvinfo : EIATTR_CBANK_PARAM_SIZE
	.align		4
.L_331:
        /*14a8*/ 	.byte	0x03, 0x19
        /*14aa*/ 	.short	0x0af0


	//----- nvinfo : EIATTR_PARAM_CBANK
	.align		4
        /*14ac*/ 	.byte	0x04, 0x0a
        /*14ae*/ 	.short	(.L_333 - .L_332)
	.align		4
.L_332:
        /*14b0*/ 	.word	index@(.nv.constant0._ZN7cutlass13device_kernelIN5flash11enable_sm90INS1_16FlashAttnFwdSm90INS1_25CollectiveMainloopFwdSm90ILi2EN4cute5tupleIJNS5_1CILi1EEES8_S8_EEENS6_IJNS7_ILi128EEENS7_ILi96EEENS7_ILi192EEEEEELi192ENS_6half_tEfNS_4arch4Sm90ELb1ELb0ELb1ELb1ELb1ELb1ELb0ELb1ELb1ELb1ELb0ELb0EEENS1_21CollectiveEpilogueFwdINS6_IJSA_SC_SB_EEES9_SE_SG_Li256ELb1ELb1ELb0ELb0EEENS1_36VarlenDynamicPersistentTileSchedulerILi128ELi96ELi256ELi128ELb0ELb1ELb1ELb1ELb1ELb1EEEEEEEEEvNT_6ParamsE)
        /*14b4*/ 	.short	0x0210
        /*14b6*/ 	.short	0x0af0


	//----- nvinfo : EIATTR_SW_WAR
	.align		4
.L_333:
        /*14b8*/ 	.byte	0x04, 0x36
        /*14ba*/ 	.short	(.L_335 - .L_334)
.L_334:
        /*14bc*/ 	.word	0x00000008
.L_335:


//--------------------- .nv.callgraph             --------------------------
	.section	.nv.callgraph,"",@"SHT_CUDA_CALLGRAPH"
	.align	4
	.sectionentsize	8
	.align		4
        /*0000*/ 	.word	0x00000000
	.align		4
        /*0004*/ 	.word	0xffffffff
	.align		4
        /*0008*/ 	.word	index@(_ZN7cutlass13device_kernelIN5flash11enable_sm90INS1_16FlashAttnFwdSm90INS1_25CollectiveMainloopFwdSm90ILi2EN4cute5tupleIJNS5_1CILi1EEES8_S8_EEENS6_IJNS7_ILi128EEENS7_ILi96EEENS7_ILi192EEEEEELi192ENS_6half_tEfNS_4arch4Sm90ELb0ELb0ELb1ELb0ELb1ELb0ELb0ELb1ELb1ELb1ELb0ELb0EEENS1_21CollectiveEpilogueFwdINS6_IJSA_SC_SB_EEES9_SE_SG_Li256ELb0ELb1ELb0ELb0EEENS1_29StaticPersistentTileSchedulerILb0EEEEEEEEEvNT_6ParamsE)
	.align		4
        /*000c*/ 	.word	index@(__assertfail)
	.align		4
        /*0010*/ 	.word	index@(_ZN7cutlass13device_kernelIN5flash11enable_sm90INS1_16FlashAttnFwdSm90INS1_25CollectiveMainloopFwdSm90ILi2EN4cute5tupleIJNS5_1CILi1EEES8_S8_EEENS6_IJNS7_ILi128EEENS7_ILi96EEENS7_ILi192EEEEEELi192ENS_6half_tEfNS_4arch4Sm90ELb0ELb0ELb1ELb1ELb1ELb0ELb0ELb1ELb1ELb1ELb0ELb0EEENS1_21CollectiveEpilogueFwdINS6_IJSA_SC_SB_EEES9_SE_SG_Li256ELb1ELb1ELb0ELb0EEENS1_36VarlenDynamicPersistentTileSchedulerILi128ELi96ELi256ELi128ELb0ELb1ELb1ELb0ELb1ELb1EEEEEEEEEvNT_6ParamsE)
	.align		4
        /*0014*/ 	.word	index@(__assertfail)
	.align		4
        /*0018*/ 	.word	index@(_ZN7cutlass13device_kernelIN5flash11enable_sm90INS1_16FlashAttnFwdSm90INS1_25CollectiveMainloopFwdSm90ILi2EN4cute5tupleIJNS5_1CILi1EEES8_S8_EEENS6_IJNS7_ILi128EEENS7_ILi96EEENS7_ILi192EEEEEELi192ENS_6half_tEfNS_4arch4Sm90ELb0ELb0ELb1ELb1ELb1ELb1ELb0ELb1ELb1ELb1ELb0ELb0EEENS1_21CollectiveEpilogueFwdINS6_IJSA_SC_SB_EEES9_SE_SG_Li256ELb1ELb1ELb0ELb0EEENS1_36VarlenDynamicPersistentTileSchedulerILi128ELi96ELi256ELi128ELb0ELb1ELb1ELb0ELb1ELb1EEEEEEEEEvNT_6ParamsE)
	.align		4
        /*001c*/ 	.word	index@(__assertfail)
	.align		4
        /*0020*/ 	.word	index@(_ZN7cutlass13device_kernelIN5flash11enable_sm90INS1_16FlashAttnFwdSm90INS1_25CollectiveMainloopFwdSm90ILi2EN4cute5tupleIJNS5_1CILi1EEES8_S8_EEENS6_IJNS7_ILi128EEENS7_ILi96EEENS7_ILi192EEEEEELi192ENS_6half_tEfNS_4arch4Sm90ELb0ELb1ELb1ELb0ELb1ELb0ELb0ELb1ELb1ELb1ELb0ELb0EEENS1_21CollectiveEpilogueFwdINS6_IJSA_SC_SB_EEES9_SE_SG_Li256ELb0ELb1ELb0ELb0EEENS1_30DynamicPersistentTileSchedulerILi256ELi128ELb0ELb1ELb1EEEEEEEEEvNT_6ParamsE)
	.align		4
        /*0024*/ 	.word	index@(__assertfail)
	.align		4
        /*0028*/ 	.word	index@(_ZN7cutlass13device_kernelIN5flash11enable_sm90INS1_16FlashAttnFwdSm90INS1_25CollectiveMainloopFwdSm90ILi2EN4cute5tupleIJNS5_1CILi1EEES8_S8_EEENS6_IJNS7_ILi128EEENS7_ILi96EEENS7_ILi192EEEEEELi192ENS_6half_tEfNS_4arch4Sm90ELb0ELb1ELb1ELb1ELb1ELb0ELb0ELb1ELb1ELb1ELb0ELb0EEENS1_21CollectiveEpilogueFwdINS6_IJSA_SC_SB_EEES9_SE_SG_Li256ELb1ELb1ELb0ELb0EEENS1_36VarlenDynamicPersistentTileSchedulerILi128ELi96ELi256ELi128ELb0ELb1ELb1ELb1ELb0ELb1EEEEEEEEEvNT_6ParamsE)
	.align		4
        /*002c*/ 	.word	index@(__assertfail)
	.align		4
        /*0030*/ 	.word	index@(_ZN7cutlass13device_kernelIN5flash11enable_sm90INS1_16FlashAttnFwdSm90INS1_25CollectiveMainloopFwdSm90ILi2EN4cute5tupleIJNS5_1CILi1EEES8_S8_EEENS6_IJNS7_ILi128EEENS7_ILi96EEENS7_ILi192EEEEEELi192ENS_6half_tEfNS_4arch4Sm90ELb0ELb1ELb1ELb1ELb1ELb1ELb0ELb1ELb1ELb1ELb0ELb0EEENS1_21CollectiveEpilogueFwdINS6_IJSA_SC_SB_EEES9_SE_SG_Li256ELb1ELb1ELb0ELb0EEENS1_36VarlenDynamicPersistentTileSchedulerILi128ELi96ELi256ELi128ELb0ELb1ELb1ELb1ELb0ELb1EEEEEEEEEvNT_6ParamsE)
	.align		4
        /*0034*/ 	.word	index@(__assertfail)
	.align		4
        /*0038*/ 	.word	index@(_ZN7cutlass13device_kernelIN5flash11enable_sm90INS1_16FlashAttnFwdSm90INS1_25CollectiveMainloopFwdSm90ILi2EN4cute5tupleIJNS5_1CILi1EEES8_S8_EEENS6_IJNS7_ILi128EEENS7_ILi96EEENS7_ILi192EEEEEELi192ENS_6half_tEfNS_4arch4Sm90ELb1ELb0ELb1ELb0ELb1ELb0ELb0ELb1ELb1ELb1ELb0ELb0EEENS1_21CollectiveEpilogueFwdINS6_IJSA_SC_SB_EEES9_SE_SG_Li256ELb0ELb1ELb0ELb0EEENS1_30DynamicPersistentTileSchedulerILi256ELi128ELb0ELb1ELb1EEEEEEEEEvNT_6ParamsE)
	.align		4
        /*003c*/ 	.word	index@(__assertfail)
	.align		4
        /*0040*/ 	.word	index@(_ZN7cutlass13device_kernelIN5flash11enable_sm90INS1_16FlashAttnFwdSm90INS1_25CollectiveMainloopFwdSm90ILi2EN4cute5tupleIJNS5_1CILi1EEES8_S8_EEENS6_IJNS7_ILi128EEENS7_ILi96EEENS7_ILi192EEEEEELi192ENS_6half_tEfNS_4arch4Sm90ELb1ELb0ELb1ELb1ELb1ELb0ELb0ELb1ELb1ELb1ELb0ELb0EEENS1_21CollectiveEpilogueFwdINS6_IJSA_SC_SB_EEES9_SE_SG_Li256ELb1ELb1ELb0ELb0EEENS1_36VarlenDynamicPersistentTileSchedulerILi128ELi96ELi256ELi128ELb0ELb1ELb1ELb1ELb1ELb1EEEEEEEEEvNT_6ParamsE)
	.align		4
        /*0044*/ 	.word	index@(__assertfail)
	.align		4
        /*0048*/ 	.word	index@(_ZN7cutlass13device_kernelIN5flash11enable_sm90INS1_16FlashAttnFwdSm90INS1_25CollectiveMainloopFwdSm90ILi2EN4cute5tupleIJNS5_1CILi1EEES8_S8_EEENS6_IJNS7_ILi128EEENS7_ILi96EEENS7_ILi192EEEEEELi192ENS_6half_tEfNS_4arch4Sm90ELb1ELb0ELb1ELb1ELb1ELb1ELb0ELb1ELb1ELb1ELb0ELb0EEENS1_21CollectiveEpilogueFwdINS6_IJSA_SC_SB_EEES9_SE_SG_Li256ELb1ELb1ELb0ELb0EEENS1_36VarlenDynamicPersistentTileSchedulerILi128ELi96ELi256ELi128ELb0ELb1ELb1ELb1ELb1ELb1EEEEEEEEEvNT_6ParamsE)
	.align		4
        /*004c*/ 	.word	index@(__assertfail)
	.align		4
        /*0050*/ 	.word	0x00000000
	.align		4
        /*0054*/ 	.word	0xfffffffe
	.align		4
        /*0058*/ 	.word	0x00000000
	.align		4
        /*005c*/ 	.word	0xfffffffd
	.align		4
        /*0060*/ 	.word	0x00000000
	.align		4
        /*0064*/ 	.word	0xfffffffc


//--------------------- .nv.constant4             --------------------------
	.section	.nv.constant4,"a",@progbits
	.align	8
	.align		8
.nv.constant4:
        /*0000*/ 	.dword	__assertfail
	.align		8
        /*0008*/ 	.dword	__unnamed_1
	.align		8
        /*0010*/ 	.dword	__unnamed_2
	.align		8
        /*0018*/ 	.dword	__unnamed_3
	.align		8
        /*0020*/ 	.dword	__unnamed_4
	.align		8
        /*0028*/ 	.dword	__unnamed_5
	.align		8
        /*0030*/ 	.dword	_ZN80_INTERNAL_4f9ab197_44_flash_fwd_hdim192_fp16_paged_softcap_sm90_cu_bdbb69e5_33024cuda3std3__45__cpo5beginE
	.align		8
        /*0038*/ 	.dword	_ZN80_INTERNAL_4f9ab197_44_flash_fwd_hdim192_fp16_paged_softcap_sm90_cu_bdbb69e5_33024cuda3std3__45__cpo3endE
	.align		8
        /*0040*/ 	.dword	_ZN80_INTERNAL_4f9ab197_44_flash_fwd_hdim192_fp16_paged_softcap_sm90_cu_bdbb69e5_33024cuda3std3__45__cpo6cbeginE
	.align		8
        /*0048*/ 	.dword	_ZN80_INTERNAL_4f9ab197_44_flash_fwd_hdim192_fp16_paged_softcap_sm90_cu_bdbb69e5_33024cuda3std3__45__cpo4cendE
	.align		8
        /*0050*/ 	.dword	_ZN80_INTERNAL_4f9ab197_44_flash_fwd_hdim192_fp16_paged_softcap_sm90_cu_bdbb69e5_33024cuda3std3__482_GLOBAL__N__4f9ab197_44_flash_fwd_hdim192_fp16_paged_softcap_sm90_cu_bdbb69e5_33026ignoreE
	.align		8
        /*0058*/ 	.dword	_ZN80_INTERNAL_4f9ab197_44_flash_fwd_hdim192_fp16_paged_softcap_sm90_cu_bdbb69e5_33024cuda3std3__419piecewise_constructE
	.align		8
        /*0060*/ 	.dword	_ZN80_INTERNAL_4f9ab197_44_flash_fwd_hdim192_fp16_paged_softcap_sm90_cu_bdbb69e5_33024cuda3std3__48in_placeE
	.align		8
        /*0068*/ 	.dword	_ZN80_INTERNAL_4f9ab197_44_flash_fwd_hdim192_fp16_paged_softcap_sm90_cu_bdbb69e5_33024cuda3std6ranges3__45__cpo4swapE
	.align		8
        /*0070*/ 	.dword	_ZN80_INTERNAL_4f9ab197_44_flash_fwd_hdim192_fp16_paged_softcap_sm90_cu_bdbb69e5_33024cuda3std6ranges3__45__cpo9iter_moveE
	.align		8
        /*0078*/ 	.dword	_ZN80_INTERNAL_4f9ab197_44_flash_fwd_hdim192_fp16_paged_softcap_sm90_cu_bdbb69e5_33024cute7productE
	.align		8
        /*0080*/ 	.dword	_ZN80_INTERNAL_4f9ab197_44_flash_fwd_hdim192_fp16_paged_softcap_sm90_cu_bdbb69e5_33024cute1_E
	.align		8
        /*0088*/ 	.dword	$str$23
	.align		8
        /*0090*/ 	.dword	$str$24


//--------------------- .text._ZN7cutlass13device_kernelIN5flash11enable_sm90INS1_16FlashAttnFwdSm90INS1_25CollectiveMainloopFwdSm90ILi2EN4cute5tupleIJNS5_1CILi1EEES8_S8_EEENS6_IJNS7_ILi128EEENS7_ILi96EEENS7_ILi192EEEEEELi192ENS_6half_tEfNS_4arch4Sm90ELb0ELb0ELb1ELb0ELb1ELb0ELb0ELb1ELb1ELb1ELb0ELb0EEENS1_21CollectiveEpilogueFwdINS6_IJSA_SC_SB_EEES9_SE_SG_Li256ELb0ELb1ELb0ELb0EEENS1_29StaticPersistentTileSchedulerILb0EEEEEEEEEvNT_6ParamsE --------------------------
	.section	.text._ZN7cutlass13device_kernelIN5flash11enable_sm90INS1_16FlashAttnFwdSm90INS1_25CollectiveMainloopFwdSm90ILi2EN4cute5tupleIJNS5_1CILi1EEES8_S8_EEENS6_IJNS7_ILi128EEENS7_ILi96EEENS7_ILi192EEEEEELi192ENS_6half_tEfNS_4arch4Sm90ELb0ELb0ELb1ELb0ELb1ELb0ELb0ELb1ELb1ELb1ELb0ELb0EEENS1_21CollectiveEpilogueFwdINS6_IJSA_SC_SB_EEES9_SE_SG_Li256ELb0ELb1ELb0ELb0EEENS1_29StaticPersistentTileSchedulerILb0EEEEEEEEEvNT_6ParamsE,"ax",@progbits
	.align	128
.text._ZN7cutlass13device_kernelIN5flash11enable_sm90INS1_16FlashAttnFwdSm90INS1_25CollectiveMainloopFwdSm90ILi2EN4cute5tupleIJNS5_1CILi1EEES8_S8_EEENS6_IJNS7_ILi128EEENS7_ILi96EEENS7_ILi192EEEEEELi192ENS_6half_tEfNS_4arch4Sm90ELb0ELb0ELb1ELb0ELb1ELb0ELb0ELb1ELb1ELb1ELb0ELb0EEENS1_21CollectiveEpilogueFwdINS6_IJSA_SC_SB_EEES9_SE_SG_Li256ELb0ELb1ELb0ELb0EEENS1_29StaticPersistentTileSchedulerILb0EEEEEEEEEvNT_6ParamsE:
        .type           _ZN7cutlass13device_kernelIN5flash11enable_sm90INS1_16FlashAttnFwdSm90INS1_25CollectiveMainloopFwdSm90ILi2EN4cute5tupleIJNS5_1CILi1EEES8_S8_EEENS6_IJNS7_ILi128EEENS7_ILi96EEENS7_ILi192EEEEEELi192ENS_6half_tEfNS_4arch4Sm90ELb0ELb0ELb1ELb0ELb1ELb0ELb0ELb1ELb1ELb1ELb0ELb0EEENS1_21CollectiveEpilogueFwdINS6_IJSA_SC_SB_EEES9_SE_SG_Li256ELb0ELb1ELb0ELb0EEENS1_29StaticPersistentTileSchedulerILb0EEEEEEEEEvNT_6ParamsE,@function
        .size           _ZN7cutlass13device_kernelIN5flash11enable_sm90INS1_16FlashAttnFwdSm90INS1_25CollectiveMainloopFwdSm90ILi2EN4cute5tupleIJNS5_1CILi1EEES8_S8_EEENS6_IJNS7_ILi128EEENS7_ILi96EEENS7_ILi192EEEEEELi192ENS_6half_tEfNS_4arch4Sm90ELb0ELb0ELb1ELb0ELb1ELb0ELb0ELb1ELb1ELb1ELb0ELb0EEENS1_21CollectiveEpilogueFwdINS6_IJSA_SC_SB_EEES9_SE_SG_Li256ELb0ELb1ELb0ELb0EEENS1_29StaticPersistentTileSchedulerILb0EEEEEEEEEvNT_6ParamsE,(.L_x_3233 - _ZN7cutlass13device_kernelIN5flash11enable_sm90INS1_16FlashAttnFwdSm90INS1_25CollectiveMainloopFwdSm90ILi2EN4cute5tupleIJNS5_1CILi1EEES8_S8_EEENS6_IJNS7_ILi128EEENS7_ILi96EEENS7_ILi192EEEEEELi192ENS_6half_tEfNS_4arch4Sm90ELb0ELb0ELb1ELb0ELb1ELb0ELb0ELb1ELb1ELb1ELb0ELb0EEENS1_21CollectiveEpilogueFwdINS6_IJSA_SC_SB_EEES9_SE_SG_Li256ELb0ELb1ELb0ELb0EEENS1_29StaticPersistentTileSchedulerILb0EEEEEEEEEvNT_6ParamsE)
        .other          _ZN7cutlass13device_kernelIN5flash11enable_sm90INS1_16FlashAttnFwdSm90INS1_25CollectiveMainloopFwdSm90ILi2EN4cute5tupleIJNS5_1CILi1EEES8_S8_EEENS6_IJNS7_ILi128EEENS7_ILi96EEENS7_ILi192EEEEEELi192ENS_6half_tEfNS_4arch4Sm90ELb0ELb0ELb1ELb0ELb1ELb0ELb0ELb1ELb1ELb1ELb0ELb0EEENS1_21CollectiveEpilogueFwdINS6_IJSA_SC_SB_EEES9_SE_SG_Li256ELb0ELb1ELb0ELb0EEENS1_29StaticPersistentTileSchedulerILb0EEEEEEEEEvNT_6ParamsE,@"STO_CUDA_ENTRY STV_DEFAULT"
_ZN7cutlass13device_kernelIN5flash11enable_sm90INS1_16FlashAttnFwdSm90INS1_25CollectiveMainloopFwdSm90ILi2EN4cute5tupleIJNS5_1CILi1EEES8_S8_EEENS6_IJNS7_ILi128EEENS7_ILi96EEENS7_ILi192EEEEEELi192ENS_6half_tEfNS_4arch4Sm90ELb0ELb0ELb1ELb0ELb1ELb0ELb0ELb1ELb1ELb1ELb0ELb0EEENS1_21CollectiveEpilogueFwdINS6_IJSA_SC_SB_EEES9_SE_SG_Li256ELb0ELb1ELb0ELb0EEENS1_29StaticPersistentTileSchedulerILb0EEEEEEEEEvNT_6ParamsE:
[----:B------:R-:W0:Y:S02]  /*0000*/  LDC R1, c[0x0][0x28] ;  /* 0x00000a00ff017b82 */ /* 0x000e240000000800 */
[----:B0-----:R-:W-:Y:S01]  /*0010*/  VIADD R1, R1, 0xfffffff8 ;  /* 0xfffffff801017836 */ /* 0x001fe20000000000 */
[----:B------:R-:W0:Y:S01]  /*0020*/  S2R R3, SR_TID.X ;  /* 0x0000000000037919 */ /* 0x000e220000002100 */
[----:B------:R-:W-:Y:S01]  /*0030*/  ELECT P0, URZ, PT ;  /* 0x00000000003f782f */ /* 0x000fe20003800000 */
[----:B------:R-:W-:Y:S01]  /*0040*/  UMOV UR4, 0x80 ;  /* 0x0000008000047882 */ /* 0x000fe20000000000 */
[----:B------:R-:W-:Y:S01]  /*0050*/  UMOV UR7, 0x100 ;  /* 0x0000010000077882 */ /* 0x000fe20000000000 */
[----:B0-----:R-:W-:-:S05]  /*0060*/  SHF.R.U32.HI R0, RZ, 0x5, R3 ;  /* 0x00000005ff007819 */ /* 0x001fca0000011603 */
[----:B------:R-:W0:Y:S02]  /*0070*/  SHFL.IDX PT, R2, R0, RZ, 0x1f ;  /* 0x00001fff00027589 */ /* 0x000e2400000e0000 */
[C---:B0-----:R-:W-:Y:S02]  /*0080*/  ISETP.NE.OR P0, PT, R2.reuse, RZ, !P0 ;  /* 0x000000ff0200720c */ /* 0x041fe40004705670 */
[----:B------:R-:W-:Y:S02]  /*0090*/  ISETP.NE.AND P1, PT, R2, RZ, PT ;  /* 0x000000ff0200720c */ /* 0x000fe40003f25270 */
[----:B------:R-:W-:-:S06]  /*00a0*/  SHF.R.U32.HI R2, RZ, 0x7, R3 ;  /* 0x00000007ff027819 */ /* 0x000fcc0000011603 */
[----:B------:R-:W0:Y:S03]  /*00b0*/  SHFL.IDX PT, R2, R2, RZ, 0x1f ;  /* 0x00001fff02027589 */ /* 0x000e2600000e0000 */
[----:B------:R-:W-:Y:S01]  /*00c0*/  VOTEU.ALL UP0, P0 ;  /* 0x00000000003f7886 */ /* 0x000fe20000000000 */
[----:B------:R-:W-:-:S04]  /*00d0*/  VOTEU.ALL UP1, P0 ;  /* 0x00000000003f7886 */ /* 0x000fc80000020000 */
[----:B------:R-:W1:Y:S01]  /*00e0*/  @!UP0 S2UR UR8, SR_CgaCtaId ;  /* 0x00000000000889c3 */ /* 0x000e620000008800 */
[----:B------:R-:W-:Y:S01]  /*00f0*/  @!UP0 UMOV UR6, 0x400 ;  /* 0x0000040000068882 */ /* 0x000fe20000000000 */
[----:B------:R-:W-:-:S04]  /*0100*/  @!UP0 UIADD3 UR4, -UR4, 0x100000, URZ ;  /* 0x0010000004048890 */ /* 0x000fc8000fffe13f */
[----:B------:R-:W-:Y:S02]  /*0110*/  @!UP0 USHF.L.U32 UR5, UR4, 0xb, URZ ;  /* 0x0000000b04058899 */ /* 0x000fe4000800063f */
[----:B------:R-:W-:Y:S02]  /*0120*/  @!UP0 USHF.L.U32 UR4, UR4, 0x1, URZ ;  /* 0x0000000104048899 */ /* 0x000fe4000800063f */
[----:B-1----:R-:W-:Y:S02]  /*0130*/  @!UP0 ULEA UR8, UR8, UR6, 0x18 ;  /* 0x0000000608088291 */ /* 0x002fe4000f8ec03f */
[----:B------:R-:W-:-:S04]  /*0140*/  @!UP0 UIADD3 UR6, -UR7, 0x100000, URZ ;  /* 0x0010000007068890 */ /* 0x000fc8000fffe13f */
[----:B------:R-:W-:Y:S02]  /*0150*/  @!UP0 USHF.L.U32 UR7, UR6, 0xb, URZ ;  /* 0x0000000b06078899 */ /* 0x000fe4000800063f */
[----:B------:R-:W-:Y:S01]  /*0160*/  @!UP0 USHF.L.U32 UR6, UR6, 0x1, URZ ;  /* 0x0000000106068899 */ /* 0x000fe2000800063f */
[----:B------:R-:W-:-:S05]  /*0170*/  VOTEU.ALL UP0, P0 ;  /* 0x00000000003f7886 */ /* 0x000fca0000000000 */
[----:B------:R1:W2:Y:S06]  /*0180*/  @!UP0 SYNCS.EXCH.64 URZ, [UR8+0x30800], UR4 ;  /* 0x03080004083f85b2 */ /* 0x0002ac0008000100 */
[----:B------:R1:W3:Y:S02]  /*0190*/  @!UP1 SYNCS.EXCH.64 URZ, [UR8+0x30820], UR6 ;  /* 0x03082006083f95b2 */ /* 0x0002e40008000100 */
[----:B01----:R-:W-:Y:S05]  /*01a0*/  @P1 BRA `(.L_x_0) ;  /* 0x0000000000481947 */ /* 0x003fea0003800000 */
[----:B------:R-:W0:Y:S01]  /*01b0*/  S2UR UR5, SR_CgaCtaId ;  /* 0x00000000000579c3 */ /* 0x000e220000008800 */
[----:B------:R-:W-:Y:S01]  /*01c0*/  UMOV UR4, 0x400 ;  /* 0x0000040000047882 */ /* 0x000fe20000000000 */
[----:B------:R-:W-:Y:S01]  /*01d0*/  UMOV UR6, 0x80 ;  /* 0x0000008000067882 */ /* 0x000fe20000000000 */
[----:B------:R-:W-:Y:S01]  /*01e0*/  UMOV UR7, 0x100 ;  /* 0x0000010000077882 */ /* 0x000fe20000000000 */
[----:B------:R-:W-:Y:S01]  /*01f0*/  ELECT P0, URZ, PT ;  /* 0x00000000003f782f */ /* 0x000fe20003800000 */
[----:B0-----:R-:W-:Y:S02]  /*0200*/  ULEA UR8, UR5, UR4, 0x18 ;  /* 0x0000000405087291 */ /* 0x001fe4000f8ec03f */
[----:B------:R-:W-:-:S04]  /*0210*/  UIADD3 UR4, -UR6, 0x100000, URZ ;  /* 0x0010000006047890 */ /* 0x000fc8000fffe13f */
[----:B------:R-:W-:Y:S02]  /*0220*/  USHF.L.U32 UR5, UR4, 0xb, URZ ;  /* 0x0000000b04057899 */ /* 0x000fe4000800063f */
[----:B------:R-:W-:Y:S02]  /*0230*/  USHF.L.U32 UR4, UR4, 0x1, URZ ;  /* 0x0000000104047899 */ /* 0x000fe4000800063f */
[----:B------:R-:W-:-:S04]  /*0240*/  UIADD3 UR6, -UR7, 0x100000, URZ ;  /* 0x0010000007067890 */ /* 0x000fc8000fffe13f */
[----:B------:R-:W-:Y:S02]  /*0250*/  USHF.L.U32 UR7, UR6, 0xb, URZ ;  /* 0x0000000b06077899 */ /* 0x000fe4000800063f */
[----:B------:R-:W-:Y:S01]  /*0260*/  USHF.L.U32 UR6, UR6, 0x1, URZ ;  /* 0x0000000106067899 */ /* 0x000fe2000800063f */
[----:B------:R-:W0:Y:S03]  /*0270*/  FENCE.VIEW.ASYNC.S ;  /* 0x00000000000073c6 */ /* 0x000e260000000000 */
[----:B0-----:R0:W1:Y:S08]  /*0280*/  SYNCS.EXCH.64 URZ, [UR8+0x30830], UR4 ;  /* 0x03083004083f75b2 */ /* 0x0010700008000100 */
[----:B------:R0:W4:Y:S01]  /*0290*/  SYNCS.EXCH.64 URZ, [UR8+0x30840], UR6 ;  /* 0x03084006083f75b2 */ /* 0x0001220008000100 */
[----:B------:R0:W0:Y:S01]  /*02a0*/  SYNCS.EXCH.64 URZ, [UR8+0x30838], UR4 ;  /* 0x03083804083f75b2 */ /* 0x0000220008000100 */
[----:B------:R0:W0:Y:S01]  /*02b0*/  SYNCS.EXCH.64 URZ, [UR8+0x30848], UR6 ;  /* 0x03084806083f75b2 */ /* 0x0000220008000100 */
[----:B------:R-:W-:Y:S01]  /*02c0*/  NOP ;  /* 0x0000000000007918 */ /* 0x000fe20000000000 */
.L_x_0:
[----:B------:R-:W5:Y:S01]  /*02d0*/  SHFL.IDX PT, R4, R0, RZ, 0x1f ;  /* 0x00001fff00047589 */ /* 0x000f6200000e0000 */
[----:B------:R-:W-:Y:S01]  /*02e0*/  NOP ;  /* 0x0000000000007918 */ /* 0x000fe20000000000 */
[----:B-----5:R-:W-:-:S13]  /*02f0*/  ISETP.NE.AND P0, PT, R4, RZ, PT ;  /* 0x000000ff0400720c */ /* 0x020fda0003f05270 */
[----:B------:R-:W-:Y:S05]  /*0300*/  @P0 BRA `(.L_x_1) ;  /* 0x0000000000480947 */ /* 0x000fea0003800000 */
[----:B0-----:R-:W0:Y:S01]  /*0310*/  S2UR UR5, SR_CgaCtaId ;  /* 0x00000000000579c3 */ /* 0x001e220000008800 */
        /* <DEDUP_REMOVED lines=12> */
[----:B0-----:R0:W0:Y:S08]  /*03e0*/  SYNCS.EXCH.64 URZ, [UR8+0x30850], UR4 ;  /* 0x03085004083f75b2 */ /* 0x0010300008000100 */
[----:B------:R0:W0:Y:S01]  /*03f0*/  SYNCS.EXCH.64 URZ, [UR8+0x30860], UR6 ;  /* 0x03086006083f75b2 */ /* 0x0000220008000100 */
[----:B------:R0:W0:Y:S01]  /*0400*/  SYNCS.EXCH.64 URZ, [UR8+0x30858], UR4 ;  /* 0x03085804083f75b2 */ /* 0x0000220008000100 */
[----:B------:R0:W0:Y:S01]  /*0410*/  SYNCS.EXCH.64 URZ, [UR8+0x30868], UR6 ;  /* 0x03086806083f75b2 */ /* 0x0000220008000100 */
[----:B------:R-:W-:Y:S01]  /*0420*/  NOP ;  /* 0x0000000000007918 */ /* 0x000fe20000000000 */
.L_x_1:
[----:B------:R-:W5:Y:S01]  /*0430*/  SHFL.IDX PT, R4, R0, RZ, 0x1f ;  /* 0x00001fff00047589 */ /* 0x000f6200000e0000 */
[----:B------:R-:W-:Y:S01]  /*0440*/  NOP ;  /* 0x0000000000007918 */ /* 0x000fe20000000000 */
[----:B-----5:R-:W-:-:S13]  /*0450*/  ISETP.NE.AND P0, PT, R4, RZ, PT ;  /* 0x000000ff0400720c */ /* 0x020fda0003f05270 */
[----:B------:R-:W-:Y:S05]  /*0460*/  @P0 BRA `(.L_x_2) ;  /* 0x0000000000380947 */ /* 0x000fea0003800000 */
[----:B0-----:R-:W0:Y:S01]  /*0470*/  S2UR UR5, SR_CgaCtaId ;  /* 0x00000000000579c3 */ /* 0x001e220000008800 */
[----:B------:R-:W-:Y:S01]  /*0480*/  UMOV UR4, 0x400 ;  /* 0x0000040000047882 */ /* 0x000fe20000000000 */
[----:B------:R-:W-:Y:S01]  /*0490*/  UMOV UR7, 0x80 ;  /* 0x0000008000077882 */ /* 0x000fe20000000000 */
[----:B------:R-:W-:Y:S01]  /*04a0*/  ELECT P0, URZ, PT ;  /* 0x00000000003f782f */ /* 0x000fe20003800000 */
[----:B0-----:R-:W-:Y:S02]  /*04b0*/  ULEA UR6, UR5, UR4, 0x18 ;  /* 0x0000000405067291 */ /* 0x001fe4000f8ec03f */
[----:B------:R-:W-:-:S04]  /*04c0*/  UIADD3 UR4, -UR7, 0x100000, URZ ;  /* 0x0010000007047890 */ /* 0x000fc8000fffe13f */
[----:B------:R-:W-:Y:S02]  /*04d0*/  USHF.L.U32 UR5, UR4, 0xb, URZ ;  /* 0x0000000b04057899 */ /* 0x000fe4000800063f */
[----:B------:R-:W-:Y:S01]  /*04e0*/  USHF.L.U32 UR4, UR4, 0x1, URZ ;  /* 0x0000000104047899 */ /* 0x000fe2000800063f */
[----:B------:R-:W0:Y:S11]  /*04f0*/  FENCE.VIEW.ASYNC.S ;  /* 0x00000000000073c6 */ /* 0x000e360000000000 */
[----:B0-----:R0:W0:Y:S01]  /*0500*/  SYNCS.EXCH.64 URZ, [UR6+0x30870], UR4 ;  /* 0x03087004063f75b2 */ /* 0x0010220008000100 */
[----:B------:R0:W0:Y:S01]  /*0510*/  SYNCS.EXCH.64 URZ, [UR6+0x30880], UR4 ;  /* 0x03088004063f75b2 */ /* 0x0000220008000100 */
[----:B------:R0:W0:Y:S01]  /*0520*/  SYNCS.EXCH.64 URZ, [UR6+0x30878], UR4 ;  /* 0x03087804063f75b2 */ /* 0x0000220008000100 */
[----:B------:R0:W0:Y:S01]  /*0530*/  SYNCS.EXCH.64 URZ, [UR6+0x30888], UR4 ;  /* 0x03088804063f75b2 */ /* 0x0000220008000100 */
[----:B------:R-:W-:Y:S01]  /*0540*/  NOP ;  /* 0x0000000000007918 */ /* 0x000fe20000000000 */
.L_x_2:
        /* <DEDUP_REMOVED lines=22> */
.L_x_3:
[----:B------:R-:W5:Y:S01]  /*06b0*/  SHFL.IDX PT, R4, R0, RZ, 0x1f ;  /* 0x00001fff00047589 */ /* 0x000f6200000e0000 */
[----:B------:R-:W-:Y:S01]  /*06c0*/  R2UR UR9, R2 ;  /* 0x00000000020972ca */ /* 0x000fe200000e0000 */
        /* <DEDUP_REMOVED lines=21> */
.L_x_4:
[----:B------:R-:W-:Y:S01]  /*0820*/  UISETP.NE.AND UP0, UPT, UR9, URZ, UPT ;  /* 0x0000003f0900728c */ /* 0x000fe2000bf05270 */
[----:B------:R-:W-:Y:S01]  /*0830*/  NOP ;  /* 0x0000000000007918 */ /* 0x000fe20000000000 */
[----:B0-----:R-:W-:Y:S01]  /*0840*/  UMOV UR4, 0x1 ;  /* 0x0000000100047882 */ /* 0x001fe20000000000 */
[----:B------:R-:W-:Y:S01]  /*0850*/  ULDC.64 UR36, c[0x0][0x208] ;  /* 0x0000820000247ab9 */ /* 0x000fe20000000a00 */
[----:B------:R-:W-:Y:S01]  /*0860*/  USEL UR4, UR4, 0x2, !UP0 ;  /* 0x0000000204047887 */ /* 0x000fe2000c000000 */
[----:B-1234-:R-:W-:Y:S01]  /*0870*/  BAR.SYNC.DEFER_BLOCKING 0x0 ;  /* 0x0000000000007b1d */ /* 0x01efe20000010000 */
[----:B------:R-:W-:-:S04]  /*0880*/  PLOP3.LUT P0, PT, PT, PT, UP0, 0x80, 0x0 ;  /* 0x000000000000781c */ /* 0x000fc80003f0f008 */
[----:B------:R-:W-:-:S05]  /*0890*/  IMAD.U32 R2, RZ, RZ, UR4 ;  /* 0x00000004ff027e24 */ /* 0x000fca000f8e00ff */
[----:B------:R0:W-:Y:S04]  /*08a0*/  STL [R1+0x4], R2 ;  /* 0x0000040201007387 */ /* 0x0001e80000100800 */
[----:B------:R-:W-:Y:S05]  /*08b0*/  @!P0 BRA `(.L_x_5) ;  /* 0x0000008000688947 */ /* 0x000fea0003800000 */
.L_x_6:
[----:B------:R-:W-:-:S08]  /*08c0*/  NOP ;  /* 0x0000000000007918 */ /* 0x000fd00000000000 */
[----:B------:R-:W1:Y:S02]  /*08d0*/  USETMAXREG.TRY_ALLOC.CTAPOOL UP0, 0xe8 ;  /* 0x000000e8000079c8 */ /* 0x000e640008000600 */
[----:B-1----:R-:W-:-:S13]  /*08e0*/  PLOP3.LUT P0, PT, PT, PT, UP0, 0x80, 0x0 ;  /* 0x000000000000781c */ /* 0x002fda0003f0f008 */
[----:B------:R-:W-:Y:S05]  /*08f0*/  @!P0 BRA `(.L_x_6) ;  /* 0xfffffffc00f08947 */ /* 0x000fea000383ffff */
[----:B------:R-:W1:Y:S08]  /*0900*/  S2UR UR4, SR_CTAID.X ;  /* 0x00000000000479c3 */ /* 0x000e700000002500 */
[----:B------:R-:W-:Y:S08]  /*0910*/  BAR.ARV 0x8, 0x180 ;  /* 0x0206000000007b1d */ /* 0x000ff00000002000 */
[----:B------:R-:W1:Y:S02]  /*0920*/  LDC R0, c[0x0][0xc34] ;  /* 0x00030d00ff007b82 */ /* 0x000e640000000800 */
[----:B-1----:R-:W-:-:S13]  /*0930*/  ISETP.LE.AND P0, PT, R0, UR4, PT ;  /* 0x0000000400007c0c */ /* 0x002fda000bf03270 */
[----:B------:R-:W-:Y:S05]  /*0940*/  @P0 EXIT ;  /* 0x000000000000094d */ /* 0x000fea0003800000 */
[----:B0-----:R-:W2:Y:S01]  /*0950*/  LDL R2, [R1+0x4] ;  /* 0x0000040001027983 */ /* 0x001ea20000100800 */
[----:B------:R-:W-:Y:S01]  /*0960*/  VIADD R19, R3, 0xffffff80 ;  /* 0xffffff8003137836 */ /* 0x000fe20000000000 */
[----:B------:R-:W-:Y:S01]  /*0970*/  MOV R11, 0xfffffffe ;  /* 0xfffffffe000b7802 */ /* 0x000fe20000000f00 */
[----:B------:R-:W-:Y:S01]  /*0980*/  IMAD.U32 R22, RZ, RZ, UR4 ;  /* 0x00000004ff167e24 */ /* 0x000fe2000f8e00ff */
[----:B------:R-:W-:Y:S01]  /*0990*/  UMOV UR39, URZ ;  /* 0x0000003f00277c82 */ /* 0x000fe20008000000 */
[----:B------:R-:W-:Y:S01]  /*09a0*/  UMOV UR38, URZ ;  /* 0x0000003f00267c82 */ /* 0x000fe20008000000 */
[----:B------:R-:W-:-:S04]  /*09b0*/  SHF.R.S32.HI R0, RZ, 0x1f, R19 ;  /* 0x0000001fff007819 */ /* 0x000fc80000011413 */
[CC--:B------:R-:W-:Y:S02]  /*09c0*/  LEA.HI R3, R0.reuse, R19.reuse, RZ, 0x7 ;  /* 0x0000001300037211 */ /* 0x0c0fe400078f38ff */
[CC--:B------:R-:W-:Y:S02]  /*09d0*/  LEA.HI R5, R0.reuse, R19.reuse, RZ, 0x5 ;  /* 0x0000001300057211 */ /* 0x0c0fe400078f28ff */
[CC--:B------:R-:W-:Y:S02]  /*09e0*/  LEA.HI R4, R0.reuse, R19.reuse, RZ, 0x4 ;  /* 0x0000001300047211 */ /* 0x0c0fe400078f20ff */
[CC--:B------:R-:W-:Y:S01]  /*09f0*/  LEA.HI R6, R0.reuse, R19.reuse, RZ, 0x2 ;  /* 0x0000001300067211 */ /* 0x0c0fe200078f10ff */
[----:B------:R-:W-:Y:S01]  /*0a00*/  IMAD.SHL.U32 R7, R5, 0x20, RZ ;  /* 0x0000002005077824 */ /* 0x000fe200078e00ff */
[----:B------:R-:W-:Y:S02]  /*0a10*/  LEA.HI R23, R0, R19, RZ, 0x3 ;  /* 0x0000001300177211 */ /* 0x000fe400078f18ff */
[----:B------:R-:W-:-:S02]  /*0a20*/  SHF.R.S32.HI R5, RZ, 0x4, R4 ;  /* 0x00000004ff057819 */ /* 0x000fc40000011404 */
[----:B------:R-:W-:Y:S02]  /*0a30*/  LOP3.LUT R10, R6, 0xfffffffc, RZ, 0xc0, !PT ;  /* 0xfffffffc060a7812 */ /* 0x000fe400078ec0ff */
[C---:B------:R-:W-:Y:S02]  /*0a40*/  LOP3.LUT R6, R4.reuse, 0x3fffff0, RZ, 0xc0, !PT ;  /* 0x03fffff004067812 */ /* 0x040fe400078ec0ff */
[----:B------:R-:W-:Y:S01]  /*0a50*/  LEA.HI R4, R4, R5, RZ, 0x1 ;  /* 0x0000000504047211 */ /* 0x000fe200078f08ff */
[C---:B------:R-:W-:Y:S01]  /*0a60*/  IMAD.IADD R10, R19.reuse, 0x1, -R10 ;  /* 0x00000001130a7824 */ /* 0x040fe200078e0a0a */
[----:B------:R-:W-:Y:S01]  /*0a70*/  SHF.R.S32.HI R196, RZ, 0x7, R3 ;  /* 0x00000007ffc47819 */ /* 0x000fe20000011403 */
[----:B------:R-:W-:Y:S01]  /*0a80*/  IMAD.IADD R6, R19, 0x1, -R6 ;  /* 0x0000000113067824 */ /* 0x000fe200078e0a06 */
[----:B------:R-:W-:Y:S02]  /*0a90*/  LOP3.LUT R4, R4, 0x1ffffffe, RZ, 0xc0, !PT ;  /* 0x1ffffffe04047812 */ /* 0x000fe400078ec0ff */
[----:B------:R-:W-:-:S02]  /*0aa0*/  LOP3.LUT R12, R23, 0xfffffff8, RZ, 0xc0, !PT ;  /* 0xfffffff8170c7812 */ /* 0x000fc400078ec0ff */
[----:B------:R-:W-:Y:S01]  /*0ab0*/  LOP3.LUT R7, R7, 0xfffffc00, RZ, 0xc0, !PT ;  /* 0xfffffc0007077812 */ /* 0x000fe200078ec0ff */
[----:B------:R-:W-:Y:S01]  /*0ac0*/  IMAD.IADD R4, R5, 0x1, -R4 ;  /* 0x0000000105047824 */ /* 0x000fe200078e0a04 */
[----:B------:R-:W-:Y:S02]  /*0ad0*/  LEA.HI R5, R10, R10, RZ, 0x1 ;  /* 0x0000000a0a057211 */ /* 0x000fe400078f08ff */
[----:B------:R-:W-:Y:S01]  /*0ae0*/  SHF.R.S32.HI R23, RZ, 0x3, R23 ;  /* 0x00000003ff177819 */ /* 0x000fe20000011417 */
[----:B------:R-:W-:Y:S01]  /*0af0*/  IMAD R7, R6, 0x40, R7 ;  /* 0x0000004006077824 */ /* 0x000fe200078e0207 */
[----:B------:R-:W-:-:S03]  /*0b00*/  LOP3.LUT R5, R5, 0x1ffffffe, RZ, 0xc0, !PT ;  /* 0x1ffffffe05057812 */ /* 0x000fc600078ec0ff */
[----:B------:R-:W-:Y:S02]  /*0b10*/  IMAD R199, R4, 0x8, R7 ;  /* 0x0000000804c77824 */ /* 0x000fe400078e0207 */
[----:B------:R-:W-:Y:S01]  /*0b20*/  IMAD.IADD R198, R10, 0x1, -R5 ;  /* 0x000000010ac67824 */ /* 0x000fe200078e0a05 */
[----:B--2---:R-:W-:Y:S02]  /*0b30*/  R2UR UR5, R2 ;  /* 0x00000000020572ca */ /* 0x004fe400000e0000 */
[C---:B------:R-:W-:Y:S02]  /*0b40*/  LOP3.LUT R2, R3.reuse, 0xffffff80, RZ, 0xc0, !PT ;  /* 0xffffff8003027812 */ /* 0x040fe400078ec0ff */
[----:B------:R-:W-:Y:S02]  /*0b50*/  LEA.HI R3, R3, R196, RZ, 0x1 ;  /* 0x000000c403037211 */ /* 0x000fe400078f08ff */
[----:B------:R-:W-:Y:S02]  /*0b60*/  IADD3 R193, R19, -R2, RZ ;  /* 0x8000000213c17210 */ /* 0x000fe40007ffe0ff */
[----:B------:R-:W-:-:S02]  /*0b70*/  LOP3.LUT R3, R3, 0x3fffffe, RZ, 0xc0, !PT ;  /* 0x03fffffe03037812 */ /* 0x000fc400078ec0ff */
[----:B------:R-:W-:Y:S02]  /*0b80*/  SHF.R.S32.HI R2, RZ, 0x1f, R193 ;  /* 0x0000001fff027819 */ /* 0x000fe400000114c1 */
[----:B------:R-:W-:Y:S01]  /*0b90*/  IADD3 R19, R19, -R12, RZ ;  /* 0x8000000c13137210 */ /* 0x000fe20007ffe0ff */
[----:B------:R-:W-:Y:S01]  /*0ba0*/  IMAD.IADD R3, R196, 0x1, -R3 ;  /* 0x00000001c4037824 */ /* 0x000fe200078e0a03 */
[CC--:B------:R-:W-:Y:S01]  /*0bb0*/  LEA.HI R0, R2.reuse, R193.reuse, RZ, 0x2 ;  /* 0x000000c102007211 */ /* 0x0c0fe200078f10ff */
[----:B------:R-:W-:Y:S01]  /*0bc0*/  ULOP3.LUT UR4, UR5, 0x1, URZ, 0xfc, !UPT ;  /* 0x0000000105047892 */ /* 0x000fe2000f8efc3f */
[----:B------:R-:W-:Y:S01]  /*0bd0*/  LEA.HI R2, R2, R193, RZ, 0x5 ;  /* 0x000000c102027211 */ /* 0x000fe200078f28ff */
[----:B------:R-:W-:Y:S01]  /*0be0*/  IMAD.SHL.U32 R16, R19, 0x8, RZ ;  /* 0x0000000813107824 */ /* 0x000fe200078e00ff */
[--C-:B------:R-:W-:Y:S02]  /*0bf0*/  SHF.R.S32.HI R8, RZ, 0x2, R0.reuse ;  /* 0x00000002ff087819 */ /* 0x100fe40000011400 */
[----:B------:R-:W-:Y:S01]  /*0c00*/  SHF.R.S32.HI R9, RZ, 0x1f, R0 ;  /* 0x0000001fff097819 */ /* 0x000fe20000011400 */
[C---:B------:R-:W-:Y:S01]  /*0c10*/  VIADD R18, R16.reuse, 0x40 ;  /* 0x0000004010127836 */ /* 0x040fe20000000000 */
[----:B------:R-:W-:Y:S01]  /*0c20*/  SHF.R.S32.HI R2, RZ, 0x5, R2 ;  /* 0x00000005ff027819 */ /* 0x000fe20000011402 */
[----:B------:R-:W-:Y:S01]  /*0c30*/  VIADD R17, R16, 0x80 ;  /* 0x0000008010117836 */ /* 0x000fe20000000000 */
[----:B------:R-:W-:Y:S01]  /*0c40*/  LEA.HI R9, R9, R8, RZ, 0x3 ;  /* 0x0000000809097211 */ /* 0x000fe200078f18ff */
[----:B------:R-:W-:Y:S01]  /*0c50*/  IMAD.U32 R201, RZ, RZ, UR4 ;  /* 0x00000004ffc97e24 */ /* 0x000fe2000f8e00ff */
[----:B------:R-:W-:Y:S01]  /*0c60*/  LOP3.LUT R0, R0, 0x7ffffffc, RZ, 0xc0, !PT ;  /* 0x7ffffffc00007812 */ /* 0x000fe200078ec0ff */
[----:B------:R-:W-:Y:S01]  /*0c70*/  UMOV UR4, URZ ;  /* 0x0000003f00047c82 */ /* 0x000fe20008000000 */
[----:B------:R-:W-:-:S02]  /*0c80*/  LOP3.LUT R9, R9, 0xfffffff8, RZ, 0xc0, !PT ;  /* 0xfffffff809097812 */ /* 0x000fc400078ec0ff */
[----:B------:R-:W-:Y:S01]  /*0c90*/  SHF.R.S32.HI R203, RZ, 0x1f, R18 ;  /* 0x0000001fffcb7819 */ /* 0x000fe20000011412 */
[----:B------:R-:W-:Y:S01]  /*0ca0*/  IMAD.IADD R0, R193, 0x1, -R0 ;  /* 0x00000001c1007824 */ /* 0x000fe200078e0a00 */
[----:B------:R-:W-:Y:S01]  /*0cb0*/  MOV R192, UR4 ;  /* 0x0000000400c07c02 */ /* 0x000fe20008000f00 */
[----:B------:R-:W-:Y:S01]  /*0cc0*/  IMAD.IADD R9, R8, 0x1, -R9 ;  /* 0x0000000108097824 */ /* 0x000fe200078e0a09 */
[----:B------:R-:W-:Y:S01]  /*0cd0*/  SHF.R.S32.HI R202, RZ, 0x1f, R17 ;  /* 0x0000001fffca7819 */ /* 0x000fe20000011411 */
[----:B------:R-:W-:-:S03]  /*0ce0*/  IMAD R200, R0, R11, 0x60 ;  /* 0x0000006000c87424 */ /* 0x000fc600078e020b */
[----:B------:R-:W-:-:S04]  /*0cf0*/  LEA R2, R2, R9, 0x4 ;  /* 0x0000000902027211 */ /* 0x000fc800078e20ff */
[----:B------:R-:W-:-:S05]  /*0d00*/  LEA R197, R3, R2, 0x6 ;  /* 0x0000000203c57211 */ /* 0x000fca00078e30ff */
[----:B------:R-:W-:-:S07]  /*0d10*/  IMAD R198, R198, 0x8, R197 ;  /* 0x00000008c6c67824 */ /* 0x000fce00078e02c5 */
.L_x_39:
[----:B0-----:R-:W0:Y:S01]  /*0d20*/  SHFL.IDX PT, R0, R196, RZ, 0x1f ;  /* 0x00001fffc4007589 */ /* 0x001e2200000e0000 */
[----:B-1----:R-:W1:Y:S01]  /*0d30*/  S2UR UR5, SR_CgaCtaId ;  /* 0x00000000000579c3 */ /* 0x002e620000008800 */
[----:B------:R-:W-:Y:S01]  /*0d40*/  ULDC.64 UR6, c[0x0][0x418] ;  /* 0x0001060000067ab9 */ /* 0x000fe20000000a00 */
[----:B------:R-:W-:Y:S01]  /*0d50*/  ULDC UR4, c[0x0][0xc38] ;  /* 0x00030e0000047ab9 */ /* 0x000fe20000000800 */
[----:B------:R-:W-:Y:S01]  /*0d60*/  UISETP.NE.U32.AND UP0, UPT, UR6, URZ, UPT ;  /* 0x0000003f0600728c */ /* 0x000fe2000bf05070 */
[----:B------:R-:W-:Y:S01]  /*0d70*/  R2UR UR13, R22 ;  /* 0x00000000160d72ca */ /* 0x000fe200000e0000 */
[----:B------:R-:W-:Y:S02]  /*0d80*/  UISETP.NE.AND UP1, UPT, UR4, 0x1, UPT ;  /* 0x000000010400788c */ /* 0x000fe4000bf25270 */
[----:B------:R-:W-:Y:S01]  /*0d90*/  UISETP.NE.AND.EX UP0, UPT, UR7, URZ, UPT, UP0 ;  /* 0x0000003f0700728c */ /* 0x000fe2000bf05300 */
[----:B------:R-:W-:Y:S01]  /*0da0*/  ULDC UR4, c[0x0][0xc44] ;  /* 0x0003110000047ab9 */ /* 0x000fe20000000800 */
[----:B------:R-:W-:Y:S01]  /*0db0*/  ULDC UR61, c[0x0][0x424] ;  /* 0x00010900003d7ab9 */ /* 0x000fe20000000800 */
[----:B------:R-:W-:Y:S01]  /*0dc0*/  UISETP.NE.AND UP2, UPT, UR4, 0x1, UPT ;  /* 0x000000010400788c */ /* 0x000fe2000bf45270 */
[----:B------:R-:W-:Y:S01]  /*0dd0*/  UMOV UR40, 0x400 ;  /* 0x0000040000287882 */ /* 0x000fe20000000000 */
[----:B------:R-:W-:-:S04]  /*0de0*/  USEL UR61, UR61, 0x1, UP0 ;  /* 0x000000013d3d7887 */ /* 0x000fc80008000000 */
[----:B------:R-:W-:Y:S01]  /*0df0*/  @UP1 ULDC UR4, c[0x0][0xc3c] ;  /* 0x00030f0000041ab9 */ /* 0x000fe20000000800 */
[----:B------:R-:W-:Y:S01]  /*0e00*/  ULDC UR10, c[0x0][0x2f0] ;  /* 0x0000bc00000a7ab9 */ /* 0x000fe20000000800 */
[----:B------:R-:W-:Y:S01]  /*0e10*/  @UP1 ULDC UR12, c[0x0][0xc40] ;  /* 0x00031000000c1ab9 */ /* 0x000fe20000000800 */
[----:B------:R-:W-:Y:S01]  /*0e20*/  UIMAD UR61, UR61, UR10, URZ ;  /* 0x0000000a3d3d72a4 */ /* 0x000fe2000f8e023f */
[----:B------:R-:W-:Y:S01]  /*0e30*/  UMOV UR14, UR13 ;  /* 0x0000000d000e7c82 */ /* 0x000fe20008000000 */
[----:B------:R-:W-:Y:S01]  /*0e40*/  @UP2 ULDC.64 UR8, c[0x0][0xc48] ;  /* 0x0003120000082ab9 */ /* 0x000fe20000000a00 */
[----:B0-----:R-:W-:Y:S01]  /*0e50*/  R2UR UR6, R0 ;  /* 0x00000000000672ca */ /* 0x001fe200000e0000 */
[----:B-1----:R-:W-:Y:S02]  /*0e60*/  ULEA UR40, UR5, UR40, 0x18 ;  /* 0x0000002805287291 */ /* 0x002fe4000f8ec03f */
[----:B------:R-:W-:Y:S02]  /*0e70*/  UIMAD.WIDE.U32 UR4, UR13, UR4, URZ ;  /* 0x000000040d0472a5 */ /* 0x000fe4000f8e003f */
[----:B------:R-:W-:-:S02]  /*0e80*/  UIADD3 UR11, UR40, 0x12400, URZ ;  /* 0x00012400280b7890 */ /* 0x000fc4000fffe03f */
[----:B------:R-:W-:Y:S02]  /*0e90*/  @UP1 USHF.R.U32.HI UR14, URZ, UR12, UR5 ;  /* 0x0000000c3f0e1299 */ /* 0x000fe40008011605 */
[----:B------:R-:W-:Y:S02]  /*0ea0*/  ULOP3.LUT UP0, URZ, UR11, 0x1bf, URZ, 0xc0, !UPT ;  /* 0x000001bf0b3f7892 */ /* 0x000fe4000f80c03f */
[----:B------:R-:W-:Y:S02]  /*0eb0*/  UIMAD.WIDE.U32 UR4, UR14, UR8, URZ ;  /* 0x000000080e0472a5 */ /* 0x000fe4000f8e003f */
[----:B------:R-:W-:Y:S01]  /*0ec0*/  ULEA.HI UR7, UR6, UR6, URZ, 0x1 ;  /* 0x0000000606077291 */ /* 0x000fe2000f8f083f */
[----:B------:R-:W-:Y:S01]  /*0ed0*/  IMAD.U32 R195, RZ, RZ, UR14 ;  /* 0x0000000effc37e24 */ /* 0x000fe2000f8e00ff */
[----:B------:R-:W-:Y:S01]  /*0ee0*/  PLOP3.LUT P0, PT, PT, PT, UP0, 0x80, 0x0 ;  /* 0x000000000000781c */ /* 0x000fe20003f0f008 */
[----:B------:R-:W-:Y:S01]  /*0ef0*/  UMOV UR60, UR14 ;  /* 0x0000000e003c7c82 */ /* 0x000fe20008000000 */
[----:B------:R-:W-:-:S02]  /*0f00*/  ULOP3.LUT UR7, UR7, 0x1e, URZ, 0xc0, !UPT ;  /* 0x0000001e07077892 */ /* 0x000fc4000f8ec03f */
[----:B------:R-:W-:Y:S02]  /*0f10*/  @UP2 USHF.R.U32.HI UR60, URZ, UR9, UR5 ;  /* 0x000000093f3c2299 */ /* 0x000fe40008011605 */
[----:B------:R-:W-:Y:S02]  /*0f20*/  UIADD3 UR7, UR6, -UR7, URZ ;  /* 0x8000000706077290 */ /* 0x000fe4000fffe03f */
[----:B------:R-:W-:Y:S02]  /*0f30*/  UIADD3 UR6, UR61, 0x5f, URZ ;  /* 0x0000005f3d067890 */ /* 0x000fe4000fffe03f */
[----:B------:R-:W-:Y:S02]  /*0f40*/  ULEA UR8, UR7, UR11, 0xd ;  /* 0x0000000b07087291 */ /* 0x000fe4000f8e683f */
[----:B------:R-:W-:Y:S02]  /*0f50*/  UIMAD.WIDE UR6, UR6, 0x2aaaaaab, URZ ;  /* 0x2aaaaaab060678a5 */ /* 0x000fe4000f8e023f */
[----:B------:R-:W-:-:S02]  /*0f60*/  USHF.R.U32.HI UR8, URZ, 0x4, UR8 ;  /* 0x000000043f087899 */ /* 0x000fc40008011608 */
[----:B------:R-:W-:Y:S02]  /*0f70*/  USHF.R.U32.HI UR4, URZ, 0x1f, UR7 ;  /* 0x0000001f3f047899 */ /* 0x000fe40008011607 */
[----:B------:R-:W-:Y:S02]  /*0f80*/  ULOP3.LUT UR41, UR8, 0x3fff, URZ, 0xc0, !UPT ;  /* 0x00003fff08297892 */ /* 0x000fe4000f8ec03f */
[----:B------:R-:W-:-:S03]  /*0f90*/  ULEA.HI.SX32 UR5, UR7, UR4, 0x1c ;  /* 0x0000000407057291 */ /* 0x000fc6000f8fe23f */
[----:B------:R-:W-:Y:S02]  /*0fa0*/  UMOV UR4, UR13 ;  /* 0x0000000d00047c82 */ /* 0x000fe40008000000 */
[----:B------:R-:W-:Y:S01]  /*0fb0*/  IMAD.U32 R194, RZ, RZ, UR4 ;  /* 0x00000004ffc27e24 */ /* 0x000fe2000f8e00ff */
[----:B------:R-:W-:Y:S01]  /*0fc0*/  MOV R120, UR5 ;  /* 0x0000000500787c02 */ /* 0x000fe20008000f00 */
[----:B--234-:R-:W-:Y:S06]  /*0fd0*/  @!P0 BRA `(.L_x_7) ;  /* 0x0000000000408947 */ /* 0x01cfec0003800000 */
[----:B------:R-:W-:Y:S01]  /*0fe0*/  MOV R0, 0x0 ;  /* 0x0000000000007802 */ /* 0x000fe20000000f00 */
[----:B------:R-:W-:Y:S01]  /*0ff0*/  ULDC.64 UR4, c[0x4][0x88] ;  /* 0x0100220000047ab9 */ /* 0x000fe20000000a00 */
[----:B------:R-:W-:Y:S01]  /*1000*/  ULDC.64 UR6, c[0x4][0x28] ;  /* 0x01000a0000067ab9 */ /* 0x000fe20000000a00 */
[----:B------:R-:W-:Y:S01]  /*1010*/  IMAD.U32 R4, RZ, RZ, UR4 ;  /* 0x00000004ff047e24 */ /* 0x000fe2000f8e00ff */
[----:B------:R0:W1:Y:S01]  /*1020*/  LDC.64 R2, c[0x4][R0] ;  /* 0x0100000000027b82 */ /* 0x0000620000000a00 */
[----:B------:R-:W-:Y:S01]  /*1030*/  IMAD.U32 R5, RZ, RZ, UR5 ;  /* 0x00000005ff057e24 */ /* 0x000fe2000f8e00ff */
[----:B------:R-:W-:Y:S01]  /*1040*/  ULDC.64 UR4, c[0x4][0x90] ;  /* 0x0100240000047ab9 */ /* 0x000fe20000000a00 */
[----:B------:R-:W-:Y:S01]  /*1050*/  IMAD.U32 R10, RZ, RZ, UR6 ;  /* 0x00000006ff0a7e24 */ /* 0x000fe2000f8e00ff */
[----:B------:R-:W-:Y:S01]  /*1060*/  MOV R7, UR5 ;  /* 0x0000000500077c02 */ /* 0x000fe20008000f00 */
[----:B------:R-:W-:Y:S01]  /*1070*/  IMAD.U32 R6, RZ, RZ, UR4 ;  /* 0x00000004ff067e24 */ /* 0x000fe2000f8e00ff */
[----:B------:R-:W-:Y:S01]  /*1080*/  MOV R12, 0x1 ;  /* 0x00000001000c7802 */ /* 0x000fe20000000f00 */
[----:B------:R-:W-:-:S02]  /*1090*/  IMAD.U32 R11, RZ, RZ, UR7 ;  /* 0x00000007ff0b7e24 */ /* 0x000fc4000f8e00ff */
[----:B------:R-:W-:Y:S02]  /*10a0*/  IMAD.MOV.U32 R8, RZ, RZ, 0x70 ;  /* 0x00000070ff087424 */ /* 0x000fe400078e00ff */
[----:B0-----:R-:W-:-:S07]  /*10b0*/  IMAD.MOV.U32 R13, RZ, RZ, RZ ;  /* 0x000000ffff0d7224 */ /* 0x001fce00078e00ff */
[----:B------:R-:W-:-:S07]  /*10c0*/  LEPC R20, `(.L_x_7) ;  /* 0x000000001014794e */ /* 0x000fce0000000000 */
[----:B-1----:R-:W-:Y:S05]  /*10d0*/  CALL.ABS.NOINC R2 ;  /* 0x0000000002007343 */ /* 0x002fea0003c00000 */
.L_x_7:
[----:B------:R-:W-:Y:S02]  /*10e0*/  R2UR UR4, R192 ;  /* 0x00000000c00472ca */ /* 0x000fe400000e0000 */
[----:B------:R-:W-:-:S11]  /*10f0*/  R2UR UR5, R201 ;  /* 0x00000000c90572ca */ /* 0x000fd600000e0000 */
[----:B------:R-:W-:Y:S02]  /*1100*/  ULOP3.LUT UR4, UR4, 0x1, URZ, 0xc0, !UPT ;  /* 0x0000000104047892 */ /* 0x000fe4000f8ec03f */
[----:B------:R-:W-:-:S04]  /*1110*/  IMAD.U32 R2, RZ, RZ, UR5 ;  /* 0x00000005ff027e24 */ /* 0x000fc8000f8e00ff */
[----:B------:R-:W-:Y:S01]  /*1120*/  IMAD.U32 R0, RZ, RZ, UR4 ;  /* 0x00000004ff007e24 */ /* 0x000fe2000f8e00ff */
[----:B------:R-:W-:-:S04]  /*1130*/  ISETP.NE.AND P0, PT, R2, 0x3, PT ;  /* 0x000000030200780c */ /* 0x000fc80003f05270 */
[----:B------:R-:W-:-:S04]  /*1140*/  SHF.L.U32 R0, R0, 0x1f, RZ ;  /* 0x0000001f00007819 */ /* 0x000fc800000006ff */
[----:B------:R-:W0:Y:S02]  /*1150*/  SYNCS.PHASECHK.TRANS64.TRYWAIT P1, [UR40+0x30800], R0 ;  /* 0x03080000ff0075a7 */ /* 0x000e240008020168 */
[----:B0-----:R-:W-:Y:S05]  /*1160*/  @!P1 BRA `(.L_x_8) ;  /* 0x000000b000a49947 */ /* 0x001fea0003800000 */
.L_x_89:
[----:B------:R-:W-:Y:S05]  /*1170*/  @!P0 BRA `(.L_x_9) ;  /* 0x0000000000048947 */ /* 0x000fea0003800000 */
[----:B------:R-:W-:Y:S01]  /*1180*/  BPT.TRAP 0x1 ;  /* 0x000000040000795c */ /* 0x000fe20000300000 */
.L_x_9:
[----:B0-----:R-:W-:Y:S01]  /*1190*/  IMAD.U32 R3, RZ, RZ, UR39 ;  /* 0x00000027ff037e24 */ /* 0x001fe2000f8e00ff */
[----:B------:R-:W-:-:S04]  /*11a0*/  MOV R0, UR38 ;  /* 0x0000002600007c02 */ /* 0x000fc80008000f00 */
[----:B------:R-:W-:Y:S02]  /*11b0*/  LEA R0, R0, UR40, 0x3 ;  /* 0x0000002800007c11 */ /* 0x000fe4000f8e18ff */
[----:B------:R-:W-:-:S04]  /*11c0*/  SHF.L.U32 R3, R3, 0x1f, RZ ;  /* 0x0000001f03037819 */ /* 0x000fc800000006ff */
[----:B------:R0:W1:Y:S01]  /*11d0*/  SYNCS.PHASECHK.TRANS64.TRYWAIT P1, [R0+URZ+0x30830], R3 ;  /* 0x03083003000075a7 */ /* 0x000062000802017f */
[----:B------:R-:W-:Y:S05]  /*11e0*/  @!P0 BRA `(.L_x_10) ;  /* 0x0000000000048947 */ /* 0x000fea0003800000 */
[----:B------:R-:W-:Y:S01]  /*11f0*/  BPT.TRAP 0x1 ;  /* 0x000000040000795c */ /* 0x000fe20000300000 */
.L_x_10:
[----:B------:R-:W-:Y:S01]  /*1200*/  IMAD.MOV.U32 R119, RZ, RZ, RZ ;  /* 0x000000ffff777224 */ /* 0x000fe200078e00ff */
[----:B-1----:R-:W-:Y:S06]  /*1210*/  @P1 BRA `(.L_x_11) ;  /* 0x0000000000081947 */ /* 0x002fec0003800000 */
[----:B------:R-:W1:Y:S02]  /*1220*/  SYNCS.PHASECHK.TRANS64.TRYWAIT P1, [R0+URZ+0x30830], R3 ;  /* 0x03083003000075a7 */ /* 0x000e64000802017f */
[----:B-1----:R-:W-:Y:S05]  /*1230*/  @!P1 BRA `(.L_x_12) ;  /* 0x000000b000889947 */ /* 0x002fea0003800000 */
.L_x_11:
[----:B------:R-:W-:Y:S05]  /*1240*/  WARPSYNC.ALL ;  /* 0x0000000000007948 */ /* 0x000fea0003800000 */
[----:B------:R-:W-:Y:S01]  /*1250*/  UIADD3 UR40, UR40, 0x1e400, URZ ;  /* 0x0001e40028287890 */ /* 0x000fe2000fffe03f */
[----:B------:R-:W-:Y:S01]  /*1260*/  WARPGROUP.ARRIVE ;  /* 0x00000000000079c5 */ /* 0x000fe20000000000 */
[----:B------:R-:W-:Y:S02]  /*1270*/  ULOP3.LUT UR4, UR41, 0x10000, URZ, 0xfc, !UPT ;  /* 0x0001000029047892 */ /* 0x000fe4000f8efc3f */
[----:B------:R-:W-:Y:S01]  /*1280*/  USHF.R.U32.HI UR40, URZ, 0x4, UR40 ;  /* 0x000000043f287899 */ /* 0x000fe20008011628 */
[----:B------:R-:W-:Y:S01]  /*1290*/  UMOV UR13, 0x40000040 ;  /* 0x40000040000d7882 */ /* 0x000fe20000000000 */
[----:B------:R-:W-:-:S02]  /*12a0*/  UMOV UR15, 0x40000040 ;  /* 0x40000040000f7882 */ /* 0x000fc40000000000 */
[----:B------:R-:W-:Y:S01]  /*12b0*/  ULOP3.LUT UR11, UR40, 0x3fff, URZ, 0xc0, !UPT ;  /* 0x00003fff280b7892 */ /* 0x000fe2000f8ec03f */
[----:B------:R-:W-:Y:S01]  /*12c0*/  MOV R9, UR13 ;  /* 0x0000000d00097c02 */ /* 0x000fe20008000f00 */
[----:B------:R-:W-:Y:S01]  /*12d0*/  UMOV UR12, UR4 ;  /* 0x00000004000c7c82 */ /* 0x000fe20008000000 */
[----:B------:R-:W-:Y:S01]  /*12e0*/  UIADD3 UR6, UR4, 0x2, URZ ;  /* 0x0000000204067890 */ /* 0x000fe2000fffe03f */
[----:B------:R-:W-:Y:S01]  /*12f0*/  IMAD.U32 R8, RZ, RZ, UR12 ;  /* 0x0000000cff087e24 */ /* 0x000fe2000f8e00ff */
[----:B------:R-:W-:Y:S02]  /*1300*/  ULOP3.LUT UR11, UR11, 0x10000, URZ, 0xfc, !UPT ;  /* 0x000100000b0b7892 */ /* 0x000fe4000f8efc3f */
[----:B------:R-:W-:Y:S02]  /*1310*/  UIADD3 UR56, UR4, 0x4, URZ ;  /* 0x0000000404387890 */ /* 0x000fe4000fffe03f */
[----:B------:R-:W-:Y:S01]  /*1320*/  UIMAD UR5, UR38, 0x900, UR11 ;  /* 0x00000900260578a4 */ /* 0x000fe2000f8e020b */
[----:B------:R-:W-:Y:S01]  /*1330*/  UMOV UR57, 0x40000040 ;  /* 0x4000004000397882 */ /* 0x000fe20000000000 */
[----:B------:R-:W-:-:S02]  /*1340*/  UMOV UR59, 0x40000040 ;  /* 0x40000040003b7882 */ /* 0x000fc40000000000 */
[----:B------:R-:W-:Y:S02]  /*1350*/  UIADD3 UR7, UR5, 0x2, URZ ;  /* 0x0000000205077890 */ /* 0x000fe4000fffe03f */
[----:B------:R-:W-:Y:S02]  /*1360*/  UIADD3 UR58, UR5, 0x4, URZ ;  /* 0x00000004053a7890 */ /* 0x000fe4000fffe03f */
[----:B------:R-:W-:Y:S01]  /*1370*/  UMOV UR14, UR5 ;  /* 0x00000005000e7c82 */ /* 0x000fe20008000000 */
[----:B------:R-:W-:Y:S01]  /*1380*/  UIADD3 UR52, UR4, 0x6, URZ ;  /* 0x0000000604347890 */ /* 0x000fe2000fffe03f */
[----:B------:R-:W-:Y:S01]  /*1390*/  HGMMA.64x96x16.F32 R24, gdesc[UR12], RZ, !UPT, gsb0 ;  /* 0x016000000c1879f0 */ /* 0x000fe2000c0008ff */
[----:B------:R-:W-:Y:S01]  /*13a0*/  UMOV UR12, UR6 ;  /* 0x00000006000c7c82 */ /* 0x000fe20008000000 */
[----:B------:R-:W-:Y:S01]  /*13b0*/  UMOV UR13, 0x40000040 ;  /* 0x40000040000d7882 */ /* 0x000fe20000000000 */
[----:B------:R-:W-:Y:S01]  /*13c0*/  UMOV UR14, UR7 ;  /* 0x00000007000e7c82 */ /* 0x000fe20008000000 */
[----:B------:R-:W-:Y:S01]  /*13d0*/  UMOV UR15, 0x40000040 ;  /* 0x40000040000f7882 */ /* 0x000fe20000000000 */
[----:B------:R-:W-:Y:S01]  /*13e0*/  UIADD3 UR54, UR5, 0x6, URZ ;  /* 0x0000000605367890 */ /* 0x000fe2000fffe03f */
[----:B------:R-:W-:Y:S01]  /*13f0*/  IMAD.U32 R6, RZ, RZ, UR12 ;  /* 0x0000000cff067e24 */ /* 0x000fe2000f8e00ff */
[----:B------:R-:W-:Y:S01]  /*1400*/  UMOV UR53, 0x40000040 ;  /* 0x4000004000357882 */ /* 0x000fe20000000000 */
[----:B------:R-:W-:Y:S01]  /*1410*/  UMOV UR55, 0x40000040 ;  /* 0x4000004000377882 */ /* 0x000fe20000000000 */
[----:B------:R-:W-:Y:S01]  /*1420*/  UIADD3 UR48, UR4, 0x400, URZ ;  /* 0x0000040004307890 */ /* 0x000fe2000fffe03f */
[----:B------:R-:W-:Y:S01]  /*1430*/  IMAD.U32 R7, RZ, RZ, UR13 ;  /* 0x0000000dff077e24 */ /* 0x000fe2000f8e00ff */
[----:B------:R-:W-:Y:S01]  /*1440*/  UIADD3 UR50, UR5, 0x300, URZ ;  /* 0x0000030005327890 */ /* 0x000fe2000fffe03f */
[----:B------:R-:W-:Y:S01]  /*1450*/  UMOV UR49, 0x40000040 ;  /* 0x4000004000317882 */ /* 0x000fe20000000000 */
[----:B------:R-:W-:Y:S01]  /*1460*/  UMOV UR51, 0x40000040 ;  /* 0x4000004000337882 */ /* 0x000fe20000000000 */
[----:B------:R-:W-:-:S02]  /*1470*/  UIADD3 UR44, UR4, 0x402, URZ ;  /* 0x00000402042c7890 */ /* 0x000fc4000fffe03f */
[----:B------:R-:W-:Y:S01]  /*1480*/  UIADD3 UR46, UR5, 0x302, URZ ;  /* 0x00000302052e7890 */ /* 0x000fe2000fffe03f */
[----:B------:R-:W-:Y:S01]  /*1490*/  UMOV UR45, 0x40000040 ;  /* 0x40000040002d7882 */ /* 0x000fe20000000000 */
[----:B------:R-:W-:Y:S01]  /*14a0*/  UMOV UR47, 0x40000040 ;  /* 0x40000040002f7882 */ /* 0x000fe20000000000 */
[----:B------:R-:W-:Y:S02]  /*14b0*/  UIADD3 UR16, UR4, 0x406, URZ ;  /* 0x0000040604107890 */ /* 0x000fe4000fffe03f */
[----:B------:R-:W-:Y:S01]  /*14c0*/  UIADD3 UR18, UR5, 0x306, URZ ;  /* 0x0000030605127890 */ /* 0x000fe2000fffe03f */
[----:B------:R-:W-:Y:S01]  /*14d0*/  UMOV UR17, 0x40000040 ;  /* 0x4000004000117882 */ /* 0x000fe20000000000 */
[----:B------:R-:W-:Y:S01]  /*14e0*/  UMOV UR19, 0x40000040 ;  /* 0x4000004000137882 */ /* 0x000fe20000000000 */
[----:B------:R-:W-:Y:S02]  /*14f0*/  UIADD3 UR20, UR4, 0x800, URZ ;  /* 0x0000080004147890 */ /* 0x000fe4000fffe03f */
        /* <DEDUP_REMOVED lines=15> */
[----:B------:R-:W-:-:S02]  /*15f0*/  WARPGROUP.DEPBAR.LE gsb0, 0x0 ;  /* 0x00008000000079c5 */ /* 0x000fc40000010000 */
[----:B------:R-:W-:-:S06]  /*1600*/  WARPGROUP.ARRIVE ;  /* 0x00000000000079c5 */ /* 0x000fcc0000000000 */
[----:B------:R-:W-:Y:S01]  /*1610*/  HGMMA.64x96x16.F32 R24, gdesc[UR12], R24, gsb0 ;  /* 0x016000000c1879f0 */ /* 0x000fe20008000818 */
[----:B------:R-:W-:Y:S02]  /*1620*/  UIADD3 UR12, UR4, 0x404, URZ ;  /* 0x00000404040c7890 */ /* 0x000fe4000fffe03f */
[----:B------:R-:W-:Y:S01]  /*1630*/  UIADD3 UR14, UR5, 0x304, URZ ;  /* 0x00000304050e7890 */ /* 0x000fe2000fffe03f */
[----:B------:R-:W-:Y:S01]  /*1640*/  UMOV UR13, 0x40000040 ;  /* 0x40000040000d7882 */ /* 0x000fe20000000000 */
[----:B------:R-:W-:Y:S01]  /*1650*/  UMOV UR15, 0x40000040 ;  /* 0x40000040000f7882 */ /* 0x000fe20000000000 */
[----:B------:R-:W-:Y:S02]  /*1660*/  WARPGROUP.DEPBAR.LE gsb0, 0x0 ;  /* 0x00008000000079c5 */ /* 0x000fe40000010000 */
[----:B------:R-:W-:-:S06]  /*1670*/  WARPGROUP.ARRIVE ;  /* 0x00000000000079c5 */ /* 0x000fcc0000000000 */
[----:B------:R-:W-:Y:S03]  /*1680*/  HGMMA.64x96x16.F32 R24, gdesc[UR56], R24, gsb0 ;  /* 0x01600000381879f0 */ /* 0x000fe60008000818 */
        /* <DEDUP_REMOVED lines=28> */
[----:B------:R-:W-:Y:S05]  /*1850*/  @!P0 BRA `(.L_x_13) ;  /* 0x0000000000048947 */ /* 0x000fea0003800000 */
[----:B------:R-:W-:Y:S01]  /*1860*/  BPT.TRAP 0x1 ;  /* 0x000000040000795c */ /* 0x000fe20000300000 */
.L_x_13:
[----:B------:R-:W-:Y:S01]  /*1870*/  R2UR UR5, R120 ;  /* 0x00000000780572ca */ /* 0x000fe200000e0000 */
[----:B------:R-:W-:Y:S01]  /*1880*/  ULDC UR4, c[0x0][0x9d8] ;  /* 0x0002760000047ab9 */ /* 0x000fe20000000800 */
[----:B01----:R-:W-:Y:S02]  /*1890*/  VIADD R3, R200, UR61 ;  /* 0x0000003dc8037c36 */ /* 0x003fe40008000000 */
[----:B------:R-:W-:Y:S01]  /*18a0*/  FMUL.FTZ R24, R24, UR4 ;  /* 0x0000000418187c20 */ /* 0x000fe20008410000 */
[----:B------:R-:W-:Y:S01]  /*18b0*/  FMUL.FTZ R25, R25, UR4 ;  /* 0x0000000419197c20 */ /* 0x000fe20008410000 */
[----:B------:R-:W-:Y:S01]  /*18c0*/  FMUL.FTZ R28, R28, UR4 ;  /* 0x000000041c1c7c20 */ /* 0x000fe20008410000 */
[----:B------:R-:W-:Y:S01]  /*18d0*/  FMUL.FTZ R29, R29, UR4 ;  /* 0x000000041d1d7c20 */ /* 0x000fe20008410000 */
[----:B------:R-:W-:Y:S01]  /*18e0*/  FMUL.FTZ R32, R32, UR4 ;  /* 0x0000000420207c20 */ /* 0x000fe20008410000 */
[----:B------:R-:W-:Y:S01]  /*18f0*/  FMUL.FTZ R33, R33, UR4 ;  /* 0x0000000421217c20 */ /* 0x000fe20008410000 */
[----:B------:R-:W-:Y:S01]  /*1900*/  MUFU.TANH R24, R24 ;  /* 0x0000001800187308 */ /* 0x000fe20000002400 */
[----:B------:R-:W-:Y:S01]  /*1910*/  FMUL.FTZ R26, R26, UR4 ;  /* 0x000000041a1a7c20 */ /* 0x000fe20008410000 */
[----:B------:R-:W-:Y:S01]  /*1920*/  FMUL.FTZ R27, R27, UR4 ;  /* 0x000000041b1b7c20 */ /* 0x000fe20008410000 */
[----:B------:R-:W-:Y:S01]  /*1930*/  FMUL.FTZ R36, R36, UR4 ;  /* 0x0000000424247c20 */ /* 0x000fe20008410000 */
[----:B------:R-:W-:Y:S01]  /*1940*/  MOV R4, UR5 ;  /* 0x0000000500047c02 */ /* 0x000fe20008000f00 */
[----:B------:R-:W-:Y:S01]  /*1950*/  FMUL.FTZ R31, R31, UR4 ;  /* 0x000000041f1f7c20 */ /* 0x000fe20008410000 */
[----:B------:R-:W-:Y:S01]  /*1960*/  FMUL.FTZ R37, R37, UR4 ;  /* 0x0000000425257c20 */ /* 0x000fe20008410000 */
[----:B------:R-:W-:Y:S01]  /*1970*/  FMUL.FTZ R30, R30, UR4 ;  /* 0x000000041e1e7c20 */ /* 0x000fe20008410000 */
[----:B------:R-:W0:Y:S01]  /*1980*/  MUFU.TANH R25, R25 ;  /* 0x0000001900197308 */ /* 0x000e220000002400 */
[----:B------:R-:W-:-:S02]  /*1990*/  IMAD R3, R4, -0x60, R3 ;  /* 0xffffffa004037824 */ /* 0x000fc400078e0203 */
[----:B------:R-:W-:Y:S01]  /*19a0*/  FMUL.FTZ R40, R40, UR4 ;  /* 0x0000000428287c20 */ /* 0x000fe20008410000 */
[----:B------:R-:W-:Y:S01]  /*19b0*/  FMUL.FTZ R35, R35, UR4 ;  /* 0x0000000423237c20 */ /* 0x000fe20008410000 */
[----:B------:R-:W-:Y:S01]  /*19c0*/  FMUL.FTZ R41, R41, UR4 ;  /* 0x0000000429297c20 */ /* 0x000fe20008410000 */
[----:B------:R-:W-:Y:S01]  /*19d0*/  FMUL.FTZ R34, R34, UR4 ;  /* 0x0000000422227c20 */ /* 0x000fe20008410000 */
[C---:B------:R-:W-:Y:S01]  /*19e0*/  ISETP.GT.AND P6, PT, R3.reuse, RZ, PT ;  /* 0x000000ff0300720c */ /* 0x040fe20003fc4270 */
[----:B------:R-:W-:Y:S01]  /*19f0*/  FMUL.FTZ R44, R44, UR4 ;  /* 0x000000042c2c7c20 */ /* 0x000fe20008410000 */
[----:B------:R-:W-:Y:S01]  /*1a00*/  MUFU.TANH R28, R28 ;  /* 0x0000001c001c7308 */ /* 0x000fe20000002400 */
[C---:B------:R-:W-:Y:S01]  /*1a10*/  ISETP.GT.AND P5, PT, R3.reuse, 0x1, PT ;  /* 0x000000010300780c */ /* 0x040fe20003fa4270 */
[----:B------:R-:W-:Y:S01]  /*1a20*/  FMUL.FTZ R38, R38, UR4 ;  /* 0x0000000426267c20 */ /* 0x000fe20008410000 */
[----:B------:R-:W-:Y:S01]  /*1a30*/  ISETP.GT.AND P4, PT, R3, 0x8, PT ;  /* 0x000000080300780c */ /* 0x000fe20003f84270 */
[----:B------:R-:W-:Y:S01]  /*1a40*/  FMUL.FTZ R45, R45, UR4 ;  /* 0x000000042d2d7c20 */ /* 0x000fe20008410000 */
[----:B------:R-:W-:Y:S01]  /*1a50*/  ISETP.GT.AND P3, PT, R3, 0x9, PT ;  /* 0x000000090300780c */ /* 0x000fe20003f64270 */
[----:B------:R-:W-:Y:S01]  /*1a60*/  FMUL.FTZ R39, R39, UR4 ;  /* 0x0000000427277c20 */ /* 0x000fe20008410000 */
[----:B------:R-:W-:Y:S01]  /*1a70*/  ISETP.GT.AND P2, PT, R3, 0x10, PT ;  /* 0x000000100300780c */ /* 0x000fe20003f44270 */
[----:B------:R-:W1:Y:S01]  /*1a80*/  MUFU.TANH R29, R29 ;  /* 0x0000001d001d7308 */ /* 0x000e620000002400 */
[----:B0-----:R-:W-:Y:S01]  /*1a90*/  FSEL R10, R25, -INF , P5 ;  /* 0xff800000190a7808 */ /* 0x001fe20002800000 */
[----:B------:R-:W-:Y:S01]  /*1aa0*/  FMUL.FTZ R48, R48, UR4 ;  /* 0x0000000430307c20 */ /* 0x000fe20008410000 */
[----:B------:R-:W-:Y:S01]  /*1ab0*/  ISETP.GT.AND P1, PT, R3, 0x11, PT ;  /* 0x000000110300780c */ /* 0x000fe20003f24270 */
        /* <DEDUP_REMOVED lines=8> */
[----:B------:R-:W-:Y:S01]  /*1b40*/  FMUL.FTZ R56, R56, UR4 ;  /* 0x0000000438387c20 */ /* 0x000fe20008410000 */
[----:B------:R-:W-:Y:S01]  /*1b50*/  FMUL.FTZ R50, R50, UR4 ;  /* 0x0000000432327c20 */ /* 0x000fe20008410000 */
[----:B------:R-:W-:Y:S01]  /*1b60*/  FMUL.FTZ R57, R57, UR4 ;  /* 0x0000000439397c20 */ /* 0x000fe20008410000 */
[----:B------:R-:W-:Y:S01]  /*1b70*/  FMUL.FTZ R51, R51, UR4 ;  /* 0x0000000433337c20 */ /* 0x000fe20008410000 */
[----:B------:R-:W0:Y:S01]  /*1b80*/  MUFU.TANH R5, R26 ;  /* 0x0000001a00057308 */ /* 0x000e220000002400 */
[----:B-1----:R-:W-:Y:S01]  /*1b90*/  FSEL R29, R29, -INF , P3 ;  /* 0xff8000001d1d7808 */ /* 0x002fe20001800000 */
[----:B------:R-:W-:Y:S01]  /*1ba0*/  FMUL.FTZ R60, R60, UR4 ;  /* 0x000000043c3c7c20 */ /* 0x000fe20008410000 */
[----:B------:R-:W-:Y:S01]  /*1bb0*/  FMUL.FTZ R54, R54, UR4 ;  /* 0x0000000436367c20 */ /* 0x000fe20008410000 */
[----:B------:R-:W-:Y:S01]  /*1bc0*/  FMUL.FTZ R61, R61, UR4 ;  /* 0x000000043d3d7c20 */ /* 0x000fe20008410000 */
[----:B------:R-:W-:Y:S01]  /*1bd0*/  FMUL.FTZ R55, R55, UR4 ;  /* 0x0000000437377c20 */ /* 0x000fe20008410000 */
[----:B------:R-:W-:Y:S01]  /*1be0*/  FMUL.FTZ R64, R64, UR4 ;  /* 0x0000000440407c20 */ /* 0x000fe20008410000 */
[----:B------:R-:W-:Y:S01]  /*1bf0*/  FMUL.FTZ R58, R58, UR4 ;  /* 0x000000043a3a7c20 */ /* 0x000fe20008410000 */
[----:B------:R1:W2:Y:S01]  /*1c00*/  MUFU.TANH R2, R27 ;  /* 0x0000001b00027308 */ /* 0x0002a20000002400 */
[----:B------:R-:W-:Y:S01]  /*1c10*/  FMUL.FTZ R65, R65, UR4 ;  /* 0x0000000441417c20 */ /* 0x000fe20008410000 */
[----:B------:R-:W-:Y:S01]  /*1c20*/  FMUL.FTZ R59, R59, UR4 ;  /* 0x000000043b3b7c20 */ /* 0x000fe20008410000 */
[----:B------:R-:W-:Y:S01]  /*1c30*/  FMUL.FTZ R68, R68, UR4 ;  /* 0x0000000444447c20 */ /* 0x000fe20008410000 */
[----:B------:R-:W-:Y:S01]  /*1c40*/  FMUL.FTZ R69, R69, UR4 ;  /* 0x0000000445457c20 */ /* 0x000fe20008410000 */
[----:B------:R-:W-:Y:S01]  /*1c50*/  FMUL.FTZ R62, R62, UR4 ;  /* 0x000000043e3e7c20 */ /* 0x000fe20008410000 */
[----:B------:R-:W-:Y:S01]  /*1c60*/  ULDC UR5, c[0x0][0x988] ;  /* 0x0002620000057ab9 */ /* 0x000fe20000000800 */
[----:B------:R-:W-:Y:S01]  /*1c70*/  FMUL.FTZ R63, R63, UR4 ;  /* 0x000000043f3f7c20 */ /* 0x000fe20008410000 */
[----:B------:R-:W3:Y:S01]  /*1c80*/  MUFU.TANH R33, R33 ;  /* 0x0000002100217308 */ /* 0x000ee20000002400 */
[----:B-1----:R-:W-:Y:S01]  /*1c90*/  FSEL R27, R24, -INF , P6 ;  /* 0xff800000181b7808 */ /* 0x002fe20003000000 */
[----:B------:R-:W-:Y:S01]  /*1ca0*/  FMUL.FTZ R66, R66, UR4 ;  /* 0x0000000442427c20 */ /* 0x000fe20008410000 */
[----:B0-----:R-:W-:Y:S01]  /*1cb0*/  FSEL R5, R5, -INF , P6 ;  /* 0xff80000005057808 */ /* 0x001fe20003000000 */
[----:B------:R-:W-:Y:S01]  /*1cc0*/  FMUL.FTZ R67, R67, UR4 ;  /* 0x0000000443437c20 */ /* 0x000fe20008410000 */
[----:B------:R-:W-:Y:S01]  /*1cd0*/  FMNMX.FTZ R4, R27, R10, !PT ;  /* 0x0000000a1b047209 */ /* 0x000fe20007810000 */
[----:B------:R-:W-:Y:S01]  /*1ce0*/  FMUL.FTZ R70, R70, UR4 ;  /* 0x0000000446467c20 */ /* 0x000fe20008410000 */
[----:B------:R-:W-:Y:S01]  /*1cf0*/  ISETP.GT.AND P6, PT, R3, 0x18, PT ;  /* 0x000000180300780c */ /* 0x000fe20003fc4270 */
[----:B------:R0:W1:Y:S01]  /*1d00*/  MUFU.TANH R13, R31 ;  /* 0x0000001f000d7308 */ /* 0x0000620000002400 */
[----:B--2---:R-:W-:Y:S01]  /*1d10*/  FSEL R2, R2, -INF , P5 ;  /* 0xff80000002027808 */ /* 0x004fe20002800000 */
[----:B------:R-:W-:Y:S01]  /*1d20*/  FMUL.FTZ R71, R71, UR4 ;  /* 0x0000000447477c20 */ /* 0x000fe20008410000 */
[----:B------:R-:W-:Y:S01]  /*1d30*/  ISETP.GT.AND P5, PT, R3, 0x19, PT ;  /* 0x000000190300780c */ /* 0x000fe20003fa4270 */
[----:B------:R-:W2:Y:S01]  /*1d40*/  S2UR UR6, SR_CgaCtaId ;  /* 0x00000000000679c3 */ /* 0x000ea20000008800 */
[----:B------:R-:W-:Y:S01]  /*1d50*/  P2R R14, PR, RZ, 0x1 ;  /* 0x00000001ff0e7803 */ /* 0x000fe20000000000 */
[----:B------:R-:W-:Y:S01]  /*1d60*/  UISETP.GE.AND UP0, UPT, UR61, 0x61, UPT ;  /* 0x000000613d00788c */ /* 0x000fe2000bf06270 */
[----:B------:R-:W-:Y:S01]  /*1d70*/  R2UR UR4, R0 ;  /* 0x00000000000472ca */ /* 0x000fe200000e0000 */
[----:B------:R-:W4:Y:S01]  /*1d80*/  MUFU.TANH R36, R36 ;  /* 0x0000002400247308 */ /* 0x000f220000002400 */
[----:B0-----:R-:W-:Y:S01]  /*1d90*/  FSEL R31, R28, -INF , P4 ;  /* 0xff8000001c1f7808 */ /* 0x001fe20002000000 */
[--C-:B------:R-:W-:Y:S01]  /*1da0*/  IMAD.MOV.U32 R117, RZ, RZ, R119.reuse ;  /* 0x000000ffff757224 */ /* 0x100fe200078e0077 */
[----:B---3--:R-:W-:Y:S01]  /*1db0*/  FSEL R33, R33, -INF , P1 ;  /* 0xff80000021217808 */ /* 0x008fe20000800000 */
[--C-:B------:R-:W-:Y:S01]  /*1dc0*/  IMAD.MOV.U32 R116, RZ, RZ, R119.reuse ;  /* 0x000000ffff747224 */ /* 0x100fe200078e0077 */
[----:B------:R-:W-:Y:S01]  /*1dd0*/  FMNMX.FTZ R4, R31, R4, !PT ;  /* 0x000000041f047209 */ /* 0x000fe20007810000 */
[--C-:B------:R-:W-:Y:S01]  /*1de0*/  IMAD.MOV.U32 R115, RZ, RZ, R119.reuse ;  /* 0x000000ffff737224 */ /* 0x100fe200078e0077 */
[-C--:B------:R-:W-:Y:S01]  /*1df0*/  MOV R118, R119.reuse ;  /* 0x0000007700767202 */ /* 0x080fe20000000f00 */
[----:B------:R-:W0:Y:S01]  /*1e00*/  MUFU.TANH R11, R30 ;  /* 0x0000001e000b7308 */ /* 0x000e220000002400 */
[----:B------:R-:W-:Y:S01]  /*1e10*/  FMNMX.FTZ R4, R29, R4, !PT ;  /* 0x000000041d047209 */ /* 0x000fe20007810000 */
[--C-:B------:R-:W-:Y:S01]  /*1e20*/  IMAD.MOV.U32 R113, RZ, RZ, R119.reuse ;  /* 0x000000ffff717224 */ /* 0x100fe200078e0077 */
[----:B-1----:R-:W-:Y:S01]  /*1e30*/  FSEL R13, R13, -INF , P3 ;  /* 0xff8000000d0d7808 */ /* 0x002fe20001800000 */
[----:B------:R-:W-:Y:S01]  /*1e40*/  UIADD3 UR4, UR4, 0x30840, URZ ;  /* 0x0003084004047890 */ /* 0x000fe2000fffe03f */
[----:B------:R-:W-:Y:S01]  /*1e50*/  ISETP.GT.AND P3, PT, R3, 0x21, PT ;  /* 0x000000210300780c */ /* 0x000fe20003f64270 */
[--C-:B------:R-:W-:Y:S01]  /*1e60*/  IMAD.MOV.U32 R112, RZ, RZ, R119.reuse ;  /* 0x000000ffff707224 */ /* 0x100fe200078e0077 */
[-C--:B------:R-:W-:Y:S01]  /*1e70*/  MOV R114, R119.reuse ;  /* 0x0000007700727202 */ /* 0x080fe20000000f00 */
[----:B------:R-:W1:Y:S01]  /*1e80*/  MUFU.TANH R37, R37 ;  /* 0x0000002500257308 */ /* 0x000e620000002400 */
[----:B----4-:R-:W-:Y:S01]  /*1e90*/  FSEL R73, R36, -INF , P6 ;  /* 0xff80000024497808 */ /* 0x010fe20003000000 */
[--C-:B------:R-:W-:Y:S01]  /*1ea0*/  IMAD.MOV.U32 R111, RZ, RZ, R119.reuse ;  /* 0x000000ffff6f7224 */ /* 0x100fe200078e0077 */
[-C--:B------:R-:W-:Y:S01]  /*1eb0*/  MOV R110, R119.reuse ;  /* 0x00000077006e7202 */ /* 0x080fe20000000f00 */
[----:B--2---:R-:W-:Y:S01]  /*1ec0*/  UPRMT UR4, UR6, 0x654, UR4 ;  /* 0x0000065406047896 */ /* 0x004fe20008000004 */
[--C-:B------:R-:W-:Y:S01]  /*1ed0*/  IMAD.MOV.U32 R109, RZ, RZ, R119.reuse ;  /* 0x000000ffff6d7224 */ /* 0x100fe200078e0077 */
[-C--:B------:R-:W-:Y:S01]  /*1ee0*/  MOV R107, R119.reuse ;  /* 0x00000077006b7202 */ /* 0x080fe20000000f00 */
[--C-:B------:R-:W-:Y:S01]  /*1ef0*/  IMAD.MOV.U32 R108, RZ, RZ, R119.reuse ;  /* 0x000000ffff6c7224 */ /* 0x100fe200078e0077 */
[----:B------:R2:W3:Y:S01]  /*1f00*/  MUFU.TANH R21, R35 ;  /* 0x0000002300157308 */ /* 0x0004e20000002400 */
[----:B0-----:R-:W-:Y:S01]  /*1f10*/  FSEL R11, R11, -INF , P4 ;  /* 0xff8000000b0b7808 */ /* 0x001fe20002000000 */
[--C-:B------:R-:W-:Y:S01]  /*1f20*/  IMAD.MOV.U32 R106, RZ, RZ, R119.reuse ;  /* 0x000000ffff6a7224 */ /* 0x100fe200078e0077 */
[----:B------:R-:W-:Y:S01]  /*1f30*/  ISETP.GT.AND P4, PT, R3, 0x20, PT ;  /* 0x000000200300780c */ /* 0x000fe20003f84270 */
[--C-:B------:R-:W-:Y:S01]  /*1f40*/  IMAD.MOV.U32 R105, RZ, RZ, R119.reuse ;  /* 0x000000ffff697224 */ /* 0x100fe200078e0077 */
[----:B------:R-:W-:Y:S01]  /*1f50*/  SYNCS.ARRIVE.TRANS64.RED.A1T0 RZ, [UR4], RZ ;  /* 0x000000ffffff79a7 */ /* 0x000fe20008100404 */
[-C--:B------:R-:W-:Y:S01]  /*1f60*/  MOV R104, R119.reuse ;  /* 0x0000007700687202 */ /* 0x080fe20000000f00 */
[--C-:B------:R-:W-:Y:S01]  /*1f70*/  IMAD.MOV.U32 R102, RZ, RZ, R119.reuse ;  /* 0x000000ffff667224 */ /* 0x100fe200078e0077 */
[----:B------:R-:W0:Y:S01]  /*1f80*/  MUFU.TANH R40, R40 ;  /* 0x0000002800287308 */ /* 0x000e220000002400 */
[----:B--2---:R-:W-:Y:S01]  /*1f90*/  FSEL R35, R32, -INF , P2 ;  /* 0xff80000020237808 */ /* 0x004fe20001000000 */
[--C-:B------:R-:W-:Y:S01]  /*1fa0*/  IMAD.MOV.U32 R100, RZ, RZ, R119.reuse ;  /* 0x000000ffff647224 */ /* 0x100fe200078e0077 */
[----:B-1----:R-:W-:Y:S01]  /*1fb0*/  FSEL R75, R37, -INF , P5 ;  /* 0xff800000254b7808 */ /* 0x002fe20002800000 */
[--C-:B------:R-:W-:Y:S01]  /*1fc0*/  IMAD.MOV.U32 R96, RZ, RZ, R119.reuse ;  /* 0x000000ffff607224 */ /* 0x100fe200078e0077 */
[----:B------:R-:W-:Y:S01]  /*1fd0*/  FMNMX.FTZ R4, R35, R4, !PT ;  /* 0x0000000423047209 */ /* 0x000fe20007810000 */
[--C-:B------:R-:W-:Y:S01]  /*1fe0*/  IMAD.MOV.U32 R94, RZ, RZ, R119.reuse ;  /* 0x000000ffff5e7224 */ /* 0x100fe200078e0077 */
[-C--:B------:R-:W-:Y:S01]  /*1ff0*/  MOV R98, R119.reuse ;  /* 0x0000007700627202 */ /* 0x080fe20000000f00 */
[----:B------:R-:W1:Y:S01]  /*2000*/  MUFU.TANH R15, R34 ;  /* 0x00000022000f7308 */ /* 0x000e620000002400 */
[----:B------:R-:W-:Y:S01]  /*2010*/  FMNMX.FTZ R4, R33, R4, !PT ;  /* 0x0000000421047209 */ /* 0x000fe20007810000 */
[--C-:B------:R-:W-:Y:S01]  /*2020*/  IMAD.MOV.U32 R90, RZ, RZ, R119.reuse ;  /* 0x000000ffff5a7224 */ /* 0x100fe200078e0077 */
[----:B---3--:R-:W-:Y:S01]  /*2030*/  FSEL R21, R21, -INF , P1 ;  /* 0xff80000015157808 */ /* 0x008fe20000800000 */
[--C-:B------:R-:W-:Y:S01]  /*2040*/  IMAD.MOV.U32 R88, RZ, RZ, R119.reuse ;  /* 0x000000ffff587224 */ /* 0x100fe200078e0077 */
[----:B------:R-:W-:Y:S01]  /*2050*/  FMNMX.FTZ R4, R73, R4, !PT ;  /* 0x0000000449047209 */ /* 0x000fe20007810000 */
[--C-:B------:R-:W-:Y:S01]  /*2060*/  IMAD.MOV.U32 R84, RZ, RZ, R119.reuse ;  /* 0x000000ffff547224 */ /* 0x100fe200078e0077 */
[----:B------:R-:W-:Y:S01]  /*2070*/  ISETP.GT.AND P1, PT, R3, 0x29, PT ;  /* 0x000000290300780c */ /* 0x000fe20003f24270 */
[----:B------:R-:W2:Y:S01]  /*2080*/  MUFU.TANH R41, R41 ;  /* 0x0000002900297308 */ /* 0x000ea20000002400 */
[----:B0-----:R-:W-:Y:S01]  /*2090*/  FSEL R77, R40, -INF , P4 ;  /* 0xff800000284d7808 */ /* 0x001fe20002000000 */
[--C-:B------:R-:W-:Y:S01]  /*20a0*/  IMAD.MOV.U32 R82, RZ, RZ, R119.reuse ;  /* 0x000000ffff527224 */ /* 0x100fe200078e0077 */
[----:B------:R-:W-:Y:S01]  /*20b0*/  FMNMX.FTZ R4, R75, R4, !PT ;  /* 0x000000044b047209 */ /* 0x000fe20007810000 */
[--C-:B------:R-:W-:Y:S01]  /*20c0*/  IMAD.MOV.U32 R78, RZ, RZ, R119.reuse ;  /* 0x000000ffff4e7224 */ /* 0x100fe200078e0077 */
[----:B------:R-:W-:Y:S01]  /*20d0*/  MOV R92, R119 ;  /* 0x00000077005c7202 */ /* 0x000fe20000000f00 */
[--C-:B------:R-:W-:Y:S01]  /*20e0*/  IMAD.MOV.U32 R76, RZ, RZ, R119.reuse ;  /* 0x000000ffff4c7224 */ /* 0x100fe200078e0077 */
[----:B------:R-:W-:Y:S01]  /*20f0*/  FMNMX.FTZ R4, R77, R4, !PT ;  /* 0x000000044d047209 */ /* 0x000fe20007810000 */
[----:B------:R-:W0:Y:S01]  /*2100*/  MUFU.TANH R44, R44 ;  /* 0x0000002c002c7308 */ /* 0x000e220000002400 */
[----:B-1----:R-:W-:Y:S01]  /*2110*/  FSEL R15, R15, -INF , P2 ;  /* 0xff8000000f0f7808 */ /* 0x002fe20001000000 */
[----:B------:R-:W-:Y:S01]  /*2120*/  IMAD.MOV.U32 R72, RZ, RZ, R119 ;  /* 0x000000ffff487224 */ /* 0x000fe200078e0077 */
[----:B------:R-:W-:-:S02]  /*2130*/  ISETP.GT.AND P2, PT, R3, 0x28, PT ;  /* 0x000000280300780c */ /* 0x000fc40003f44270 */
[-C--:B------:R-:W-:Y:S02]  /*2140*/  MOV R86, R119.reuse ;  /* 0x0000007700567202 */ /* 0x080fe40000000f00 */
[-C--:B------:R-:W-:Y:S01]  /*2150*/  MOV R80, R119.reuse ;  /* 0x0000007700507202 */ /* 0x080fe20000000f00 */
[----:B------:R-:W1:Y:S01]  /*2160*/  MUFU.TANH R38, R38 ;  /* 0x0000002600267308 */ /* 0x000e620000002400 */
[----:B--2---:R-:W-:Y:S02]  /*2170*/  FSEL R79, R41, -INF , P3 ;  /* 0xff800000294f7808 */ /* 0x004fe40001800000 */
[----:B------:R-:W-:Y:S02]  /*2180*/  MOV R74, R119 ;  /* 0x00000077004a7202 */ /* 0x000fe40000000f00 */
[----:B------:R-:W-:-:S03]  /*2190*/  FMNMX.FTZ R4, R79, R4, !PT ;  /* 0x000000044f047209 */ /* 0x000fc60007810000 */
[----:B------:R-:W2:Y:S01]  /*21a0*/  MUFU.TANH R45, R45 ;  /* 0x0000002d002d7308 */ /* 0x000ea20000002400 */
[----:B0-----:R-:W-:Y:S02]  /*21b0*/  FSEL R81, R44, -INF , P2 ;  /* 0xff8000002c517808 */ /* 0x001fe40001000000 */
[----:B------:R-:W-:Y:S02]  /*21c0*/  MOV R44, R119 ;  /* 0x00000077002c7202 */ /* 0x000fe40000000f00 */
[----:B------:R-:W-:-:S03]  /*21d0*/  FMNMX.FTZ R4, R81, R4, !PT ;  /* 0x0000000451047209 */ /* 0x000fc60007810000 */
[----:B------:R-:W0:Y:S01]  /*21e0*/  MUFU.TANH R39, R39 ;  /* 0x0000002700277308 */ /* 0x000e220000002400 */
[----:B-1----:R-:W-:Y:S02]  /*21f0*/  FSEL R37, R38, -INF , P6 ;  /* 0xff80000026257808 */ /* 0x002fe40003000000 */
[----:B------:R-:W-:-:S05]  /*2200*/  ISETP.GT.AND P6, PT, R3, 0x30, PT ;  /* 0x000000300300780c */ /* 0x000fca0003fc4270 */
[----:B------:R-:W1:Y:S01]  /*2210*/  MUFU.TANH R48, R48 ;  /* 0x0000003000307308 */ /* 0x000e620000002400 */
[----:B--2---:R-:W-:-:S04]  /*2220*/  FSEL R83, R45, -INF , P1 ;  /* 0xff8000002d537808 */ /* 0x004fc80000800000 */
[----:B------:R-:W-:-:S03]  /*2230*/  FMNMX.FTZ R4, R83, R4, !PT ;  /* 0x0000000453047209 */ /* 0x000fc60007810000 */
[----:B------:R-:W2:Y:S01]  /*2240*/  MUFU.TANH R42, R42 ;  /* 0x0000002a002a7308 */ /* 0x000ea20000002400 */
[----:B0-----:R-:W-:Y:S02]  /*2250*/  FSEL R39, R39, -INF , P5 ;  /* 0xff80000027277808 */ /* 0x001fe40002800000 */
[----:B------:R-:W-:-:S05]  /*2260*/  ISETP.GT.AND P5, PT, R3, 0x31, PT ;  /* 0x000000310300780c */ /* 0x000fca0003fa4270 */
[----:B------:R-:W0:Y:S01]  /*2270*/  MUFU.TANH R49, R49 ;  /* 0x0000003100317308 */ /* 0x000e220000002400 */
[----:B-1----:R-:W-:Y:S01]  /*2280*/  FSEL R85, R48, -INF , P6 ;  /* 0xff80000030557808 */ /* 0x002fe20003000000 */
[----:B------:R-:W-:-:S03]  /*2290*/  IMAD.MOV.U32 R48, RZ, RZ, R119 ;  /* 0x000000ffff307224 */ /* 0x000fc600078e0077 */
[----:B------:R-:W-:-:S03]  /*22a0*/  FMNMX.FTZ R4, R85, R4, !PT ;  /* 0x0000000455047209 */ /* 0x000fc60007810000 */
[----:B------:R-:W1:Y:S01]  /*22b0*/  MUFU.TANH R43, R43 ;  /* 0x0000002b002b7308 */ /* 0x000e620000002400 */
[----:B--2---:R-:W-:Y:S01]  /*22c0*/  FSEL R41, R42, -INF , P4 ;  /* 0xff8000002a297808 */ /* 0x004fe20002000000 */
[----:B------:R-:W-:Y:S01]  /*22d0*/  IMAD.MOV.U32 R42, RZ, RZ, R119 ;  /* 0x000000ffff2a7224 */ /* 0x000fe200078e0077 */
[----:B------:R-:W-:-:S05]  /*22e0*/  ISETP.GT.AND P4, PT, R3, 0x38, PT ;  /* 0x000000380300780c */ /* 0x000fca0003f84270 */
[----:B------:R-:W2:Y:S01]  /*22f0*/  MUFU.TANH R52, R52 ;  /* 0x0000003400347308 */ /* 0x000ea20000002400 */
[----:B0-----:R-:W-:-:S04]  /*2300*/  FSEL R87, R49, -INF , P5 ;  /* 0xff80000031577808 */ /* 0x001fc80002800000 */
[----:B------:R-:W-:-:S03]  /*2310*/  FMNMX.FTZ R4, R87, R4, !PT ;  /* 0x0000000457047209 */ /* 0x000fc60007810000 */
[----:B------:R-:W0:Y:S01]  /*2320*/  MUFU.TANH R46, R46 ;  /* 0x0000002e002e7308 */ /* 0x000e220000002400 */
[----:B-1----:R-:W-:Y:S02]  /*2330*/  FSEL R43, R43, -INF , P3 ;  /* 0xff8000002b2b7808 */ /* 0x002fe40001800000 */
[----:B------:R-:W-:-:S05]  /*2340*/  ISETP.GT.AND P3, PT, R3, 0x39, PT ;  /* 0x000000390300780c */ /* 0x000fca0003f64270 */
[----:B------:R-:W1:Y:S01]  /*2350*/  MUFU.TANH R53, R53 ;  /* 0x0000003500357308 */ /* 0x000e620000002400 */
[----:B--2---:R-:W-:Y:S01]  /*2360*/  FSEL R89, R52, -INF , P4 ;  /* 0xff80000034597808 */ /* 0x004fe20002000000 */
[----:B------:R-:W-:-:S03]  /*2370*/  IMAD.MOV.U32 R52, RZ, RZ, R119 ;  /* 0x000000ffff347224 */ /* 0x000fc600078e0077 */
[----:B------:R-:W-:-:S03]  /*2380*/  FMNMX.FTZ R4, R89, R4, !PT ;  /* 0x0000000459047209 */ /* 0x000fc60007810000 */
[----:B------:R-:W2:Y:S01]  /*2390*/  MUFU.TANH R47, R47 ;  /* 0x0000002f002f7308 */ /* 0x000ea20000002400 */
[----:B0-----:R-:W-:Y:S01]  /*23a0*/  FSEL R45, R46, -INF , P2 ;  /* 0xff8000002e2d7808 */ /* 0x001fe20001000000 */
[----:B------:R-:W-:Y:S01]  /*23b0*/  IMAD.MOV.U32 R46, RZ, RZ, R119 ;  /* 0x000000ffff2e7224 */ /* 0x000fe200078e0077 */
[----:B------:R-:W-:-:S05]  /*23c0*/  ISETP.GT.AND P2, PT, R3, 0x40, PT ;  /* 0x000000400300780c */ /* 0x000fca0003f44270 */
[----:B------:R-:W0:Y:S01]  /*23d0*/  MUFU.TANH R56, R56 ;  /* 0x0000003800387308 */ /* 0x000e220000002400 */
[----:B-1----:R-:W-:-:S04]  /*23e0*/  FSEL R91, R53, -INF , P3 ;  /* 0xff800000355b7808 */ /* 0x002fc80001800000 */
[----:B------:R-:W-:-:S03]  /*23f0*/  FMNMX.FTZ R4, R91, R4, !PT ;  /* 0x000000045b047209 */ /* 0x000fc60007810000 */
[----:B------:R-:W1:Y:S01]  /*2400*/  MUFU.TANH R50, R50 ;  /* 0x0000003200327308 */ /* 0x000e620000002400 */
[----:B--2---:R-:W-:Y:S02]  /*2410*/  FSEL R47, R47, -INF , P1 ;  /* 0xff8000002f2f7808 */ /* 0x004fe40000800000 */
[----:B------:R-:W-:-:S05]  /*2420*/  ISETP.GT.AND P1, PT, R3, 0x41, PT ;  /* 0x000000410300780c */ /* 0x000fca0003f24270 */
[----:B------:R-:W2:Y:S01]  /*2430*/  MUFU.TANH R57, R57 ;  /* 0x0000003900397308 */ /* 0x000ea20000002400 */
[----:B0-----:R-:W-:Y:S02]  /*2440*/  FSEL R93, R56, -INF , P2 ;  /* 0xff800000385d7808 */ /* 0x001fe40001000000 */
[----:B------:R-:W-:Y:S02]  /*2450*/  MOV R56, R119 ;  /* 0x0000007700387202 */ /* 0x000fe40000000f00 */
[----:B------:R-:W-:-:S03]  /*2460*/  FMNMX.FTZ R4, R93, R4, !PT ;  /* 0x000000045d047209 */ /* 0x000fc60007810000 */
[----:B------:R-:W0:Y:S01]  /*2470*/  MUFU.TANH R51, R51 ;  /* 0x0000003300337308 */ /* 0x000e220000002400 */
[----:B-1----:R-:W-:Y:S02]  /*2480*/  FSEL R49, R50, -INF , P6 ;  /* 0xff80000032317808 */ /* 0x002fe40003000000 */
[----:B------:R-:W-:Y:S02]  /*2490*/  ISETP.GT.AND P6, PT, R3, 0x48, PT ;  /* 0x000000480300780c */ /* 0x000fe40003fc4270 */
[----:B------:R-:W-:-:S03]  /*24a0*/  MOV R50, R119 ;  /* 0x0000007700327202 */ /* 0x000fc60000000f00 */
        /* <DEDUP_REMOVED lines=34> */
[----:B------:R-:W-:Y:S01]  /*26d0*/  MUFU.TANH R62, R62 ;  /* 0x0000003e003e7308 */ /* 0x000fe20000002400 */
[----:B0-----:R-:W-:Y:S02]  /*26e0*/  FSEL R59, R68, -INF , P2 ;  /* 0xff800000443b7808 */ /* 0x001fe40001000000 */
[----:B------:R-:W-:Y:S02]  /*26f0*/  MOV R68, R119 ;  /* 0x0000007700447202 */ /* 0x000fe40000000f00 */
[----:B------:R-:W-:-:S03]  /*2700*/  FMNMX.FTZ R4, R59, R4, !PT ;  /* 0x000000043b047209 */ /* 0x000fc60007810000 */
[----:B------:R-:W0:Y:S01]  /*2710*/  MUFU.TANH R63, R63 ;  /* 0x0000003f003f7308 */ /* 0x000e220000002400 */
[----:B-1----:R-:W-:-:S04]  /*2720*/  FSEL R69, R69, -INF , P1 ;  /* 0xff80000045457808 */ /* 0x002fc80000800000 */
[----:B------:R-:W-:Y:S01]  /*2730*/  FMNMX.FTZ R12, R69, R4, !PT ;  /* 0x00000004450c7209 */ /* 0x000fe20007810000 */
[----:B------:R-:W-:Y:S02]  /*2740*/  IMAD.U32 R4, RZ, RZ, UR5 ;  /* 0x00000005ff047e24 */ /* 0x000fe4000f8e00ff */
[----:B------:R-:W-:Y:S02]  /*2750*/  MUFU.TANH R66, R66 ;  /* 0x0000004200427308 */ /* 0x000fe40000002400 */
[----:B------:R-:W1:Y:S06]  /*2760*/  SHFL.BFLY PT, R3, R12, 0x2, 0x1f ;  /* 0x0c401f000c037f89 */ /* 0x000e6c00000e0000 */
[----:B------:R-:W2:Y:S01]  /*2770*/  MUFU.TANH R67, R67 ;  /* 0x0000004300437308 */ /* 0x000ea20000002400 */
[----:B0-----:R-:W-:-:S07]  /*2780*/  FSEL R63, R63, -INF , P5 ;  /* 0xff8000003f3f7808 */ /* 0x001fce0002800000 */
[----:B------:R-:W-:Y:S08]  /*2790*/  MUFU.TANH R70, R70 ;  /* 0x0000004600467308 */ /* 0x000ff00000002400 */
[----:B------:R-:W0:Y:S01]  /*27a0*/  MUFU.TANH R71, R71 ;  /* 0x0000004700477308 */ /* 0x000e220000002400 */
[----:B--2---:R-:W-:Y:S02]  /*27b0*/  FSEL R67, R67, -INF , P3 ;  /* 0xff80000043437808 */ /* 0x004fe40001800000 */
[----:B-1----:R-:W-:-:S02]  /*27c0*/  FMNMX.FTZ R20, R12, R3, !PT ;  /* 0x000000030c147209 */ /* 0x002fc40007810000 */
[----:B------:R-:W-:-:S03]  /*27d0*/  FMNMX.FTZ R12, R5, R2, !PT ;  /* 0x00000002050c7209 */ /* 0x000fc60007810000 */
[----:B------:R-:W1:Y:S01]  /*27e0*/  SHFL.BFLY PT, R3, R20, 0x1, 0x1f ;  /* 0x0c201f0014037f89 */ /* 0x000e6200000e0000 */
[----:B------:R-:W-:-:S04]  /*27f0*/  FMNMX.FTZ R12, R11, R12, !PT ;  /* 0x0000000c0b0c7209 */ /* 0x000fc80007810000 */
[----:B------:R-:W-:-:S04]  /*2800*/  FMNMX.FTZ R12, R13, R12, !PT ;  /* 0x0000000c0d0c7209 */ /* 0x000fc80007810000 */
[----:B------:R-:W-:Y:S02]  /*2810*/  FMNMX.FTZ R12, R15, R12, !PT ;  /* 0x0000000c0f0c7209 */ /* 0x000fe40007810000 */
[----:B0-----:R-:W-:Y:S02]  /*2820*/  FSEL R71, R71, -INF , P1 ;  /* 0xff80000047477808 */ /* 0x001fe40000800000 */
[----:B------:R-:W-:-:S04]  /*2830*/  FMNMX.FTZ R12, R21, R12, !PT ;  /* 0x0000000c150c7209 */ /* 0x000fc80007810000 */
[----:B------:R-:W-:-:S04]  /*2840*/  FMNMX.FTZ R12, R37, R12, !PT ;  /* 0x0000000c250c7209 */ /* 0x000fc80007810000 */
[----:B------:R-:W-:Y:S02]  /*2850*/  FMNMX.FTZ R12, R39, R12, !PT ;  /* 0x0000000c270c7209 */ /* 0x000fe40007810000 */
[----:B-1----:R-:W-:Y:S02]  /*2860*/  FMNMX.FTZ R3, R20, R3, !PT ;  /* 0x0000000314037209 */ /* 0x002fe40007810000 */
[----:B------:R-:W-:Y:S02]  /*2870*/  FMNMX.FTZ R12, R41, R12, !PT ;  /* 0x0000000c290c7209 */ /* 0x000fe40007810000 */
[C---:B------:R-:W-:Y:S01]  /*2880*/  FSETP.NEU.FTZ.AND P0, PT, R3.reuse, -INF , PT ;  /* 0xff8000000300780b */ /* 0x040fe20003f1d000 */
[----:B------:R-:W-:Y:S01]  /*2890*/  FMUL.FTZ R24, R3, R4 ;  /* 0x0000000403187220 */ /* 0x000fe20000410000 */
[----:B------:R-:W-:-:S04]  /*28a0*/  FMNMX.FTZ R12, R43, R12, !PT ;  /* 0x0000000c2b0c7209 */ /* 0x000fc80007810000 */
[----:B------:R-:W-:Y:S02]  /*28b0*/  FMNMX.FTZ R12, R45, R12, !PT ;  /* 0x0000000c2d0c7209 */ /* 0x000fe40007810000 */
[----:B------:R-:W-:Y:S02]  /*28c0*/  FSEL R24, R24, RZ, P0 ;  /* 0x000000ff18187208 */ /* 0x000fe40000000000 */
[----:B------:R-:W-:Y:S02]  /*28d0*/  FMNMX.FTZ R12, R47, R12, !PT ;  /* 0x0000000c2f0c7209 */ /* 0x000fe40007810000 */
[----:B------:R-:W-:Y:S01]  /*28e0*/  ISETP.NE.AND P0, PT, R14, RZ, PT ;  /* 0x000000ff0e00720c */ /* 0x000fe20003f05270 */
[--C-:B------:R-:W-:Y:S01]  /*28f0*/  FFMA.FTZ R27, R27, R4, -R24.reuse ;  /* 0x000000041b1b7223 */ /* 0x100fe20000010818 */
[----:B------:R-:W-:Y:S01]  /*2900*/  FMNMX.FTZ R12, R49, R12, !PT ;  /* 0x0000000c310c7209 */ /* 0x000fe20007810000 */
[-CC-:B------:R-:W-:Y:S01]  /*2910*/  FFMA.FTZ R29, R29, R4.reuse, -R24.reuse ;  /* 0x000000041d1d7223 */ /* 0x180fe20000010818 */
[--C-:B------:R-:W-:Y:S01]  /*2920*/  FFMA.FTZ R31, R31, R4, -R24.reuse ;  /* 0x000000041f1f7223 */ /* 0x100fe20000010818 */
[----:B------:R0:W-:Y:S01]  /*2930*/  MUFU.EX2 R188, R27 ;  /* 0x0000001b00bc7308 */ /* 0x0001e20000000800 */
[----:B------:R-:W-:Y:S01]  /*2940*/  FMNMX.FTZ R12, R51, R12, !PT ;  /* 0x0000000c330c7209 */ /* 0x000fe20007810000 */
[-CC-:B------:R-:W-:Y:S01]  /*2950*/  FFMA.FTZ R33, R33, R4.reuse, -R24.reuse ;  /* 0x0000000421217223 */ /* 0x180fe20000010818 */
[-CC-:B------:R-:W-:Y:S01]  /*2960*/  FFMA.FTZ R10, R10, R4.reuse, -R24.reuse ;  /* 0x000000040a0a7223 */ /* 0x180fe20000010818 */
[--C-:B------:R-:W-:Y:S01]  /*2970*/  FFMA.FTZ R35, R35, R4, -R24.reuse ;  /* 0x0000000423237223 */ /* 0x100fe20000010818 */
[----:B------:R-:W-:Y:S01]  /*2980*/  FMNMX.FTZ R12, R53, R12, !PT ;  /* 0x0000000c350c7209 */ /* 0x000fe20007810000 */
[-CC-:B------:R-:W-:Y:S01]  /*2990*/  FFMA.FTZ R73, R73, R4.reuse, -R24.reuse ;  /* 0x0000000449497223 */ /* 0x180fe20000010818 */
[--C-:B------:R-:W-:Y:S01]  /*29a0*/  FFMA.FTZ R75, R75, R4, -R24.reuse ;  /* 0x000000044b4b7223 */ /* 0x100fe20000010818 */
[----:B------:R1:W-:Y:S01]  /*29b0*/  MUFU.EX2 R103, R29 ;  /* 0x0000001d00677308 */ /* 0x0003e20000000800 */
[----:B------:R-:W-:Y:S01]  /*29c0*/  FMNMX.FTZ R12, R55, R12, !PT ;  /* 0x0000000c370c7209 */ /* 0x000fe20007810000 */
[-CC-:B------:R-:W-:Y:S01]  /*29d0*/  FFMA.FTZ R77, R77, R4.reuse, -R24.reuse ;  /* 0x000000044d4d7223 */ /* 0x180fe20000010818 */
[----:B0-----:R-:W-:Y:S01]  /*29e0*/  FSEL R27, R62, -INF , P6 ;  /* 0xff8000003e1b7808 */ /* 0x001fe20003000000 */
[--C-:B------:R-:W-:Y:S01]  /*29f0*/  FFMA.FTZ R79, R79, R4, -R24.reuse ;  /* 0x000000044f4f7223 */ /* 0x100fe20000010818 */
[----:B------:R-:W-:Y:S01]  /*2a00*/  FMNMX.FTZ R12, R57, R12, !PT ;  /* 0x0000000c390c7209 */ /* 0x000fe20007810000 */
[-CC-:B------:R-:W-:Y:S01]  /*2a10*/  FFMA.FTZ R81, R81, R4.reuse, -R24.reuse ;  /* 0x0000000451517223 */ /* 0x180fe20000010818 */
[--C-:B------:R-:W-:Y:S01]  /*2a20*/  FFMA.FTZ R83, R83, R4, -R24.reuse ;  /* 0x0000000453537223 */ /* 0x100fe20000010818 */
[----:B------:R0:W-:Y:S01]  /*2a30*/  MUFU.EX2 R190, R31 ;  /* 0x0000001f00be7308 */ /* 0x0001e20000000800 */
[----:B------:R-:W-:Y:S01]  /*2a40*/  FMNMX.FTZ R12, R25, R12, !PT ;  /* 0x0000000c190c7209 */ /* 0x000fe20007810000 */
[-CC-:B------:R-:W-:Y:S01]  /*2a50*/  FFMA.FTZ R85, R85, R4.reuse, -R24.reuse ;  /* 0x0000000455557223 */ /* 0x180fe20000010818 */
[----:B-1----:R-:W-:Y:S01]  /*2a60*/  FSEL R29, R66, -INF , P4 ;  /* 0xff800000421d7808 */ /* 0x002fe20002000000 */
        /* <DEDUP_REMOVED lines=12> */
[----:B------:R-:W0:Y:S01]  /*2b30*/  MUFU.EX2 R101, R10 ;  /* 0x0000000a00657308 */ /* 0x000e220000000800 */
[----:B------:R-:W-:Y:S01]  /*2b40*/  FMNMX.FTZ R12, R67, R12, !PT ;  /* 0x0000000c430c7209 */ /* 0x000fe20007810000 */
[-CC-:B------:R-:W-:Y:S01]  /*2b50*/  FFMA.FTZ R99, R99, R4.reuse, -R24.reuse ;  /* 0x0000000463637223 */ /* 0x180fe20000010818 */
[-CC-:B------:R-:W-:Y:S01]  /*2b60*/  FFMA.FTZ R65, R65, R4.reuse, -R24.reuse ;  /* 0x0000000441417223 */ /* 0x180fe20000010818 */
[--C-:B------:R-:W-:Y:S01]  /*2b70*/  FFMA.FTZ R59, R59, R4, -R24.reuse ;  /* 0x000000043b3b7223 */ /* 0x100fe20000010818 */
[----:B------:R-:W-:Y:S01]  /*2b80*/  FMNMX.FTZ R12, R31, R12, !PT ;  /* 0x0000000c1f0c7209 */ /* 0x000fe20007810000 */
[----:B------:R-:W-:Y:S01]  /*2b90*/  FFMA.FTZ R24, R69, R4, -R24 ;  /* 0x0000000445187223 */ /* 0x000fe20000010818 */
[--C-:B------:R-:W-:Y:S01]  /*2ba0*/  IMAD.MOV.U32 R70, RZ, RZ, R119.reuse ;  /* 0x000000ffff467224 */ /* 0x100fe200078e0077 */
[----:B------:R-:W2:Y:S01]  /*2bb0*/  MUFU.EX2 R35, R35 ;  /* 0x0000002300237308 */ /* 0x000ea20000000800 */
[----:B------:R-:W-:Y:S01]  /*2bc0*/  FMNMX.FTZ R12, R71, R12, !PT ;  /* 0x0000000c470c7209 */ /* 0x000fe20007810000 */
[--C-:B------:R-:W-:Y:S01]  /*2bd0*/  IMAD.MOV.U32 R69, RZ, RZ, R119.reuse ;  /* 0x000000ffff457224 */ /* 0x100fe200078e0077 */
[----:B------:R-:W-:Y:S01]  /*2be0*/  MOV R62, R119 ;  /* 0x00000077003e7202 */ /* 0x000fe20000000f00 */
[----:B------:R-:W-:-:S02]  /*2bf0*/  IMAD.MOV.U32 R66, RZ, RZ, R119 ;  /* 0x000000ffff427224 */ /* 0x000fc400078e0077 */
[----:B-1----:R-:W1:Y:S02]  /*2c00*/  SHFL.BFLY PT, R33, R12, 0x2, 0x1f ;  /* 0x0c401f000c217f89 */ /* 0x002e6400000e0000 */
[----:B------:R-:W-:Y:S08]  /*2c10*/  MUFU.EX2 R73, R73 ;  /* 0x0000004900497308 */ /* 0x000ff00000000800 */
[----:B------:R3:W-:Y:S08]  /*2c20*/  MUFU.EX2 R186, R75 ;  /* 0x0000004b00ba7308 */ /* 0x0007f00000000800 */
[----:B------:R-:W-:Y:S01]  /*2c30*/  MUFU.EX2 R77, R77 ;  /* 0x0000004d004d7308 */ /* 0x000fe20000000800 */
[----:B---3--:R-:W-:Y:S01]  /*2c40*/  IMAD.MOV.U32 R75, RZ, RZ, R119 ;  /* 0x000000ffff4b7224 */ /* 0x008fe200078e0077 */
[----:B-1----:R-:W-:-:S06]  /*2c50*/  FMNMX.FTZ R33, R12, R33, !PT ;  /* 0x000000210c217209 */ /* 0x002fcc0007810000 */
[----:B------:R1:W-:Y:S01]  /*2c60*/  MUFU.EX2 R180, R79 ;  /* 0x0000004f00b47308 */ /* 0x0003e20000000800 */
[----:B------:R-:W3:Y:S07]  /*2c70*/  SHFL.BFLY PT, R10, R33, 0x1, 0x1f ;  /* 0x0c201f00210a7f89 */ /* 0x000eee00000e0000 */
[----:B------:R-:W-:Y:S01]  /*2c80*/  MUFU.EX2 R81, R81 ;  /* 0x0000005100517308 */ /* 0x000fe20000000800 */
[----:B-1----:R-:W-:-:S07]  /*2c90*/  IMAD.MOV.U32 R79, RZ, RZ, R119 ;  /* 0x000000ffff4f7224 */ /* 0x002fce00078e0077 */
[----:B------:R1:W-:Y:S08]  /*2ca0*/  MUFU.EX2 R182, R83 ;  /* 0x0000005300b67308 */ /* 0x0003f00000000800 */
[----:B------:R-:W-:Y:S01]  /*2cb0*/  MUFU.EX2 R85, R85 ;  /* 0x0000005500557308 */ /* 0x000fe20000000800 */
[----:B-1----:R-:W-:Y:S02]  /*2cc0*/  MOV R83, R119 ;  /* 0x0000007700537202 */ /* 0x002fe40000000f00 */
[----:B---3--:R-:W-:Y:S01]  /*2cd0*/  FMNMX.FTZ R10, R33, R10, !PT ;  /* 0x0000000a210a7209 */ /* 0x008fe20007810000 */
[----:B------:R-:W-:-:S03]  /*2ce0*/  IMAD.MOV.U32 R33, RZ, RZ, R119 ;  /* 0x000000ffff217224 */ /* 0x000fc600078e0077 */
[C---:B------:R-:W-:Y:S01]  /*2cf0*/  FSETP.NEU.FTZ.AND P1, PT, R10.reuse, -INF , PT ;  /* 0xff8000000a00780b */ /* 0x040fe20003f3d000 */
[-C--:B------:R-:W-:Y:S01]  /*2d00*/  FMUL.FTZ R12, R10, R4.reuse ;  /* 0x000000040a0c7220 */ /* 0x080fe20000410000 */
[----:B------:R-:W-:Y:S04]  /*2d10*/  MUFU.EX2 R176, R87 ;  /* 0x0000005700b07308 */ /* 0x000fe80000000800 */
[----:B------:R-:W-:Y:S02]  /*2d20*/  FSEL R12, R12, RZ, P1 ;  /* 0x000000ff0c0c7208 */ /* 0x000fe40000800000 */
[----:B------:R-:W-:Y:S02]  /*2d30*/  PLOP3.LUT P1, PT, PT, PT, UP0, 0x80, 0x0 ;  /* 0x000000000000781c */ /* 0x000fe40003f2f008 */
[----:B------:R-:W-:Y:S01]  /*2d40*/  MUFU.EX2 R89, R89 ;  /* 0x0000005900597308 */ /* 0x000fe20000000800 */
[-CC-:B------:R-:W-:Y:S01]  /*2d50*/  FFMA.FTZ R2, R2, R4.reuse, -R12.reuse ;  /* 0x0000000402027223 */ /* 0x180fe2000001080c */
[-CC-:B------:R-:W-:Y:S01]  /*2d60*/  FFMA.FTZ R5, R5, R4.reuse, -R12.reuse ;  /* 0x0000000405057223 */ /* 0x180fe2000001080c */
[-CC-:B------:R-:W-:Y:S01]  /*2d70*/  FFMA.FTZ R11, R11, R4.reuse, -R12.reuse ;  /* 0x000000040b0b7223 */ /* 0x180fe2000001080c */
[-CC-:B------:R-:W-:Y:S01]  /*2d80*/  FFMA.FTZ R13, R13, R4.reuse, -R12.reuse ;  /* 0x000000040d0d7223 */ /* 0x180fe2000001080c */
[-CC-:B------:R-:W-:Y:S01]  /*2d90*/  FFMA.FTZ R15, R15, R4.reuse, -R12.reuse ;  /* 0x000000040f0f7223 */ /* 0x180fe2000001080c */
[-CC-:B------:R-:W-:Y:S01]  /*2da0*/  FFMA.FTZ R21, R21, R4.reuse, -R12.reuse ;  /* 0x0000000415157223 */ /* 0x180fe2000001080c */
[-CC-:B------:R-:W-:Y:S01]  /*2db0*/  FFMA.FTZ R37, R37, R4.reuse, -R12.reuse ;  /* 0x0000000425257223 */ /* 0x180fe2000001080c */
[----:B------:R0:W-:Y:S01]  /*2dc0*/  MUFU.EX2 R189, R5 ;  /* 0x0000000500bd7308 */ /* 0x0001e20000000800 */
[-CC-:B------:R-:W-:Y:S01]  /*2dd0*/  FFMA.FTZ R39, R39, R4.reuse, -R12.reuse ;  /* 0x0000000427277223 */ /* 0x180fe2000001080c */
[-CC-:B------:R-:W-:Y:S01]  /*2de0*/  FFMA.FTZ R41, R41, R4.reuse, -R12.reuse ;  /* 0x0000000429297223 */ /* 0x180fe2000001080c */
[-CC-:B------:R-:W-:Y:S01]  /*2df0*/  FFMA.FTZ R43, R43, R4.reuse, -R12.reuse ;  /* 0x000000042b2b7223 */ /* 0x180fe2000001080c */
[-CC-:B------:R-:W-:Y:S01]  /*2e00*/  FFMA.FTZ R45, R45, R4.reuse, -R12.reuse ;  /* 0x000000042d2d7223 */ /* 0x180fe2000001080c */
[-CC-:B------:R-:W-:Y:S01]  /*2e10*/  FFMA.FTZ R47, R47, R4.reuse, -R12.reuse ;  /* 0x000000042f2f7223 */ /* 0x180fe2000001080c */
[-CC-:B------:R-:W-:Y:S01]  /*2e20*/  FFMA.FTZ R49, R49, R4.reuse, -R12.reuse ;  /* 0x0000000431317223 */ /* 0x180fe2000001080c */
[-CC-:B------:R-:W-:Y:S01]  /*2e30*/  FFMA.FTZ R51, R51, R4.reuse, -R12.reuse ;  /* 0x0000000433337223 */ /* 0x180fe2000001080c */
[----:B------:R-:W1:Y:S01]  /*2e40*/  MUFU.EX2 R2, R2 ;  /* 0x0000000200027308 */ /* 0x000e620000000800 */
[----:B0-----:R-:W-:Y:S01]  /*2e50*/  FADD.FTZ R5, R188, R101 ;  /* 0x00000065bc057221 */ /* 0x001fe20000010000 */
[-CC-:B------:R-:W-:Y:S01]  /*2e60*/  FFMA.FTZ R53, R53, R4.reuse, -R12.reuse ;  /* 0x0000000435357223 */ /* 0x180fe2000001080c */
[-CC-:B------:R-:W-:Y:S01]  /*2e70*/  FFMA.FTZ R55, R55, R4.reuse, -R12.reuse ;  /* 0x0000000437377223 */ /* 0x180fe2000001080c */
[-CC-:B------:R-:W-:Y:S01]  /*2e80*/  FFMA.FTZ R57, R57, R4.reuse, -R12.reuse ;  /* 0x0000000439397223 */ /* 0x180fe2000001080c */
[----:B------:R-:W-:Y:S01]  /*2e90*/  FADD.FTZ R34, R190, R5 ;  /* 0x00000005be227221 */ /* 0x000fe20000010000 */
[-CC-:B------:R-:W-:Y:S01]  /*2ea0*/  FFMA.FTZ R25, R25, R4.reuse, -R12.reuse ;  /* 0x0000000419197223 */ /* 0x180fe2000001080c */
[-C--:B------:R-:W-:Y:S01]  /*2eb0*/  FFMA.FTZ R27, R27, R4.reuse, -R12 ;  /* 0x000000041b1b7223 */ /* 0x080fe2000001080c */
[----:B------:R-:W0:Y:S01]  /*2ec0*/  MUFU.EX2 R11, R11 ;  /* 0x0000000b000b7308 */ /* 0x000e220000000800 */
[----:B------:R-:W-:Y:S01]  /*2ed0*/  FADD.FTZ R34, R103, R34 ;  /* 0x0000002267227221 */ /* 0x000fe20000010000 */
[-CC-:B------:R-:W-:Y:S01]  /*2ee0*/  FFMA.FTZ R63, R63, R4.reuse, -R12.reuse ;  /* 0x000000043f3f7223 */ /* 0x180fe2000001080c */
[-CC-:B------:R-:W-:Y:S01]  /*2ef0*/  FFMA.FTZ R29, R29, R4.reuse, -R12.reuse ;  /* 0x000000041d1d7223 */ /* 0x180fe2000001080c */
[-C--:B------:R-:W-:Y:S01]  /*2f00*/  FFMA.FTZ R67, R67, R4.reuse, -R12 ;  /* 0x0000000443437223 */ /* 0x080fe2000001080c */
[----:B--2---:R-:W-:Y:S01]  /*2f10*/  FADD.FTZ R5, R35, R34 ;  /* 0x0000002223057221 */ /* 0x004fe20000010000 */
[-CC-:B------:R-:W-:Y:S01]  /*2f20*/  FFMA.FTZ R31, R31, R4.reuse, -R12.reuse ;  /* 0x000000041f1f7223 */ /* 0x180fe2000001080c */
[----:B------:R-:W-:Y:S01]  /*2f30*/  FFMA.FTZ R71, R71, R4, -R12 ;  /* 0x0000000447477223 */ /* 0x000fe2000001080c */
[----:B------:R2:W3:Y:S01]  /*2f40*/  MUFU.EX2 R14, R13 ;  /* 0x0000000d000e7308 */ /* 0x0004e20000000800 */
[----:B-1----:R-:W-:Y:S01]  /*2f50*/  FADD.FTZ R34, R189, R2 ;  /* 0x00000002bd227221 */ /* 0x002fe20000010000 */
[----:B------:R-:W-:Y:S01]  /*2f60*/  FADD.FTZ R36, R184, R5 ;  /* 0x00000005b8247221 */ /* 0x000fe20000010000 */
[----:B------:R-:W-:Y:S01]  /*2f70*/  F2FP.F16.F32.PACK_AB R189, R2, R189 ;  /* 0x000000bd02bd723e */ /* 0x000fe200000000ff */
[----:B------:R-:W-:Y:S01]  /*2f80*/  IMAD.MOV.U32 R87, RZ, RZ, R119 ;  /* 0x000000ffff577224 */ /* 0x000fe200078e0077 */
[----:B------:R-:W-:-:S02]  /*2f90*/  F2FP.F16.F32.PACK_AB R188, R101, R188 ;  /* 0x000000bc65bc723e */ /* 0x000fc400000000ff */
[----:B------:R-:W-:Y:S01]  /*2fa0*/  F2FP.F16.F32.PACK_AB R190, R103, R190 ;  /* 0x000000be67be723e */ /* 0x000fe200000000ff */
[----:B------:R-:W1:Y:S01]  /*2fb0*/  MUFU.EX2 R15, R15 ;  /* 0x0000000f000f7308 */ /* 0x000e620000000800 */
[----:B0-----:R-:W-:Y:S01]  /*2fc0*/  FADD.FTZ R5, R11, R34 ;  /* 0x000000220b057221 */ /* 0x001fe20000010000 */
[----:B--2---:R-:W-:Y:S01]  /*2fd0*/  FADD.FTZ R13, R73, R36 ;  /* 0x00000024490d7221 */ /* 0x004fe20000010000 */
[----:B------:R-:W-:Y:S01]  /*2fe0*/  F2FP.F16.F32.PACK_AB R184, R184, R35 ;  /* 0x00000023b8b8723e */ /* 0x000fe200000000ff */
[----:B------:R-:W-:Y:S01]  /*2ff0*/  IMAD.MOV.U32 R103, RZ, RZ, R119 ;  /* 0x000000ffff677224 */ /* 0x000fe200078e0077 */
[----:B------:R-:W-:Y:S01]  /*3000*/  MOV R101, R119 ;  /* 0x0000007700657202 */ /* 0x000fe20000000f00 */
[C---:B------:R-:W-:Y:S01]  /*3010*/  FADD.FTZ R38, R186.reuse, R13 ;  /* 0x0000000dba267221 */ /* 0x040fe20000010000 */
[----:B------:R-:W-:Y:S01]  /*3020*/  F2FP.F16.F32.PACK_AB R186, R186, R73 ;  /* 0x00000049baba723e */ /* 0x000fe200000000ff */
[----:B------:R-:W0:Y:S01]  /*3030*/  MUFU.EX2 R20, R21 ;  /* 0x0000001500147308 */ /* 0x000e220000000800 */
[C---:B---3--:R-:W-:Y:S01]  /*3040*/  FADD.FTZ R36, R14.reuse, R5 ;  /* 0x000000050e247221 */ /* 0x048fe20000010000 */
[----:B------:R-:W-:Y:S01]  /*3050*/  FADD.FTZ R13, R77, R38 ;  /* 0x000000264d0d7221 */ /* 0x000fe20000010000 */
[----:B------:R-:W-:Y:S01]  /*3060*/  F2FP.F16.F32.PACK_AB R191, R14, R11 ;  /* 0x0000000b0ebf723e */ /* 0x000fe200000000ff */
[----:B------:R-:W-:Y:S01]  /*3070*/  IMAD.MOV.U32 R73, RZ, RZ, R119 ;  /* 0x000000ffff497224 */ /* 0x000fe200078e0077 */
[----:B------:R-:W-:Y:S01]  /*3080*/  MOV R35, R119 ;  /* 0x0000007700237202 */ /* 0x000fe20000000f00 */
[C---:B------:R-:W-:Y:S01]  /*3090*/  FADD.FTZ R38, R180.reuse, R13 ;  /* 0x0000000db4267221 */ /* 0x040fe20000010000 */
[----:B------:R-:W-:Y:S01]  /*30a0*/  F2FP.F16.F32.PACK_AB R180, R180, R77 ;  /* 0x0000004db4b4723e */ /* 0x000fe200000000ff */
[----:B------:R-:W2:Y:S01]  /*30b0*/  MUFU.EX2 R37, R37 ;  /* 0x0000002500257308 */ /* 0x000ea20000000800 */
[----:B-1----:R-:W-:Y:S01]  /*30c0*/  FADD.FTZ R5, R15, R36 ;  /* 0x000000240f057221 */ /* 0x002fe20000010000 */
[----:B------:R-:W-:Y:S01]  /*30d0*/  FADD.FTZ R13, R81, R38 ;  /* 0x00000026510d7221 */ /* 0x000fe20000010000 */
[----:B------:R-:W-:-:S03]  /*30e0*/  MOV R77, R119 ;  /* 0x00000077004d7202 */ /* 0x000fc60000000f00 */
[C---:B------:R-:W-:Y:S01]  /*30f0*/  FADD.FTZ R40, R182.reuse, R13 ;  /* 0x0000000db6287221 */ /* 0x040fe20000010000 */
[----:B------:R-:W-:Y:S01]  /*3100*/  F2FP.F16.F32.PACK_AB R182, R182, R81 ;  /* 0x00000051b6b6723e */ /* 0x000fe200000000ff */
[----:B------:R1:W3:Y:S01]  /*3110*/  MUFU.EX2 R26, R39 ;  /* 0x00000027001a7308 */ /* 0x0002e20000000800 */
[C---:B0-----:R-:W-:Y:S01]  /*3120*/  FADD.FTZ R36, R20.reuse, R5 ;  /* 0x0000000514247221 */ /* 0x041fe20000010000 */
[----:B------:R-:W-:Y:S01]  /*3130*/  FADD.FTZ R13, R85, R40 ;  /* 0x00000028550d7221 */ /* 0x000fe20000010000 */
[----:B------:R-:W-:Y:S01]  /*3140*/  F2FP.F16.F32.PACK_AB R185, R20, R15 ;  /* 0x0000000f14b9723e */ /* 0x000fe200000000ff */
[----:B------:R-:W-:-:S04]  /*3150*/  IMAD.MOV.U32 R81, RZ, RZ, R119 ;  /* 0x000000ffff517224 */ /* 0x000fc800078e0077 */
[----:B------:R-:W0:Y:S01]  /*3160*/  MUFU.EX2 R41, R41 ;  /* 0x0000002900297308 */ /* 0x000e220000000800 */
[----:B--2---:R-:W-:Y:S01]  /*3170*/  FADD.FTZ R5, R37, R36 ;  /* 0x0000002425057221 */ /* 0x004fe20000010000 */
[----:B-1----:R-:W-:-:S06]  /*3180*/  IMAD.MOV.U32 R39, RZ, RZ, R119 ;  /* 0x000000ffff277224 */ /* 0x002fcc00078e0077 */
[----:B------:R1:W2:Y:S01]  /*3190*/  MUFU.EX2 R28, R43 ;  /* 0x0000002b001c7308 */ /* 0x0002a20000000800 */
[C---:B---3--:R-:W-:Y:S01]  /*31a0*/  FADD.FTZ R38, R26.reuse, R5 ;  /* 0x000000051a267221 */ /* 0x048fe20000010000 */
[----:B------:R-:W-:Y:S01]  /*31b0*/  F2FP.F16.F32.PACK_AB R187, R26, R37 ;  /* 0x000000251abb723e */ /* 0x000fe200000000ff */
[----:B------:R-:W-:Y:S01]  /*31c0*/  IMAD.MOV.U32 R37, RZ, RZ, R119 ;  /* 0x000000ffff257224 */ /* 0x000fe200078e0077 */
[----:B------:R-:W-:-:S04]  /*31d0*/  MOV R26, R119 ;  /* 0x00000077001a7202 */ /* 0x000fc80000000f00 */
[----:B------:R-:W3:Y:S01]  /*31e0*/  MUFU.EX2 R45, R45 ;  /* 0x0000002d002d7308 */ /* 0x000ee20000000800 */
[----:B0-----:R-:W-:Y:S01]  /*31f0*/  FADD.FTZ R5, R41, R38 ;  /* 0x0000002629057221 */ /* 0x001fe20000010000 */
[C---:B------:R-:W-:Y:S01]  /*3200*/  FADD.FTZ R38, R176.reuse, R13 ;  /* 0x0000000db0267221 */ /* 0x040fe20000010000 */
[----:B------:R-:W-:Y:S01]  /*3210*/  F2FP.F16.F32.PACK_AB R176, R176, R85 ;  /* 0x00000055b0b0723e */ /* 0x000fe200000000ff */
[--C-:B------:R-:W-:Y:S02]  /*3220*/  IMAD.MOV.U32 R85, RZ, RZ, R119.reuse ;  /* 0x000000ffff557224 */ /* 0x100fe400078e0077 */
[----:B------:R-:W-:Y:S01]  /*3230*/  FADD.FTZ R13, R89, R38 ;  /* 0x00000026590d7221 */ /* 0x000fe20000010000 */
[----:B-1----:R-:W-:Y:S01]  /*3240*/  IMAD.MOV.U32 R43, RZ, RZ, R119 ;  /* 0x000000ffff2b7224 */ /* 0x002fe200078e0077 */
[----:B------:R0:W1:Y:S01]  /*3250*/  MUFU.EX2 R30, R47 ;  /* 0x0000002f001e7308 */ /* 0x0000620000000800 */
[C---:B--2---:R-:W-:Y:S01]  /*3260*/  FADD.FTZ R0, R28.reuse, R5 ;  /* 0x000000051c007221 */ /* 0x044fe20000010000 */
[----:B------:R-:W-:Y:S01]  /*3270*/  F2FP.F16.F32.PACK_AB R181, R28, R41 ;  /* 0x000000291cb5723e */ /* 0x000fe200000000ff */
[----:B------:R-:W-:Y:S01]  /*3280*/  IMAD.MOV.U32 R28, RZ, RZ, R119 ;  /* 0x000000ffff1c7224 */ /* 0x000fe200078e0077 */
[----:B------:R-:W-:-:S04]  /*3290*/  MOV R41, R119 ;  /* 0x0000007700297202 */ /* 0x000fc80000000f00 */
[----:B------:R2:W4:Y:S01]  /*32a0*/  MUFU.EX2 R178, R91 ;  /* 0x0000005b00b27308 */ /* 0x0005220000000800 */
[----:B---3--:R-:W-:Y:S01]  /*32b0*/  FADD.FTZ R5, R45, R0 ;  /* 0x000000002d057221 */ /* 0x008fe20000010000 */
[----:B0-----:R-:W-:-:S06]  /*32c0*/  MOV R47, R119 ;  /* 0x00000077002f7202 */ /* 0x001fcc0000000f00 */
[----:B------:R-:W0:Y:S01]  /*32d0*/  MUFU.EX2 R49, R49 ;  /* 0x0000003100317308 */ /* 0x000e220000000800 */
[C---:B-1----:R-:W-:Y:S01]  /*32e0*/  FADD.FTZ R38, R30.reuse, R5 ;  /* 0x000000051e267221 */ /* 0x042fe20000010000 */
[----:B------:R-:W-:Y:S01]  /*32f0*/  F2FP.F16.F32.PACK_AB R183, R30, R45 ;  /* 0x0000002d1eb7723e */ /* 0x000fe200000000ff */
[--C-:B--2---:R-:W-:Y:S02]  /*3300*/  IMAD.MOV.U32 R91, RZ, RZ, R119.reuse ;  /* 0x000000ffff5b7224 */ /* 0x104fe400078e0077 */
[--C-:B------:R-:W-:Y:S02]  /*3310*/  IMAD.MOV.U32 R45, RZ, RZ, R119.reuse ;  /* 0x000000ffff2d7224 */ /* 0x100fe400078e0077 */
[----:B------:R-:W-:Y:S01]  /*3320*/  IMAD.MOV.U32 R30, RZ, RZ, R119 ;  /* 0x000000ffff1e7224 */ /* 0x000fe200078e0077 */
[----:B------:R-:W1:Y:S01]  /*3330*/  MUFU.EX2 R93, R93 ;  /* 0x0000005d005d7308 */ /* 0x000e620000000800 */
[C---:B----4-:R-:W-:Y:S01]  /*3340*/  FADD.FTZ R40, R178.reuse, R13 ;  /* 0x0000000db2287221 */ /* 0x050fe20000010000 */
[----:B------:R-:W-:-:S02]  /*3350*/  F2FP.F16.F32.PACK_AB R178, R178, R89 ;  /* 0x00000059b2b2723e */ /* 0x000fc400000000ff */
[----:B------:R-:W-:-:S04]  /*3360*/  MOV R89, R119 ;  /* 0x0000007700597202 */ /* 0x000fc80000000f00 */
[----:B------:R2:W3:Y:S01]  /*3370*/  MUFU.EX2 R32, R51 ;  /* 0x0000003300207308 */ /* 0x0004e20000000800 */
[----:B0-----:R-:W-:-:S07]  /*3380*/  FADD.FTZ R5, R49, R38 ;  /* 0x0000002631057221 */ /* 0x001fce0000010000 */
[----:B------:R0:W4:Y:S01]  /*3390*/  MUFU.EX2 R172, R95 ;  /* 0x0000005f00ac7308 */ /* 0x0001220000000800 */
[----:B-1----:R-:W-:Y:S01]  /*33a0*/  FADD.FTZ R13, R93, R40 ;  /* 0x000000285d0d7221 */ /* 0x002fe20000010000 */
[----:B--2---:R-:W-:-:S06]  /*33b0*/  IMAD.MOV.U32 R51, RZ, RZ, R119 ;  /* 0x000000ffff337224 */ /* 0x004fcc00078e0077 */
[----:B------:R-:W1:Y:S01]  /*33c0*/  MUFU.EX2 R53, R53 ;  /* 0x0000003500357308 */ /* 0x000e620000000800 */
[C---:B---3--:R-:W-:Y:S01]  /*33d0*/  FADD.FTZ R12, R32.reuse, R5 ;  /* 0x00000005200c7221 */ /* 0x048fe20000010000 */
[----:B------:R-:W-:Y:S01]  /*33e0*/  F2FP.F16.F32.PACK_AB R177, R32, R49 ;  /* 0x0000003120b1723e */ /* 0x000fe200000000ff */
[----:B------:R-:W-:Y:S01]  /*33f0*/  IMAD.MOV.U32 R49, RZ, RZ, R119 ;  /* 0x000000ffff317224 */ /* 0x000fe200078e0077 */
[-C--:B0-----:R-:W-:Y:S02]  /*3400*/  MOV R95, R119.reuse ;  /* 0x00000077005f7202 */ /* 0x081fe40000000f00 */
[----:B------:R-:W-:Y:S02]  /*3410*/  MOV R32, R119 ;  /* 0x0000007700207202 */ /* 0x000fe40000000f00 */
[----:B------:R-:W0:Y:S01]  /*3420*/  MUFU.EX2 R97, R97 ;  /* 0x0000006100617308 */ /* 0x000e220000000800 */
[C---:B----4-:R-:W-:Y:S01]  /*3430*/  FADD.FTZ R38, R172.reuse, R13 ;  /* 0x0000000dac267221 */ /* 0x050fe20000010000 */
[----:B------:R-:W-:Y:S01]  /*3440*/  F2FP.F16.F32.PACK_AB R172, R172, R93 ;  /* 0x0000005dacac723e */ /* 0x000fe200000000ff */
[----:B------:R-:W-:-:S05]  /*3450*/  IMAD.MOV.U32 R93, RZ, RZ, R119 ;  /* 0x000000ffff5d7224 */ /* 0x000fca00078e0077 */
[----:B------:R2:W3:Y:S01]  /*3460*/  MUFU.EX2 R34, R55 ;  /* 0x0000003700227308 */ /* 0x0004e20000000800 */
[----:B-1----:R-:W-:-:S07]  /*3470*/  FADD.FTZ R5, R53, R12 ;  /* 0x0000000c35057221 */ /* 0x002fce0000010000 */
[----:B------:R1:W4:Y:S01]  /*3480*/  MUFU.EX2 R174, R61 ;  /* 0x0000003d00ae7308 */ /* 0x0003220000000800 */
[----:B0-----:R-:W-:Y:S01]  /*3490*/  FADD.FTZ R13, R97, R38 ;  /* 0x00000026610d7221 */ /* 0x001fe20000010000 */
[----:B--2---:R-:W-:-:S06]  /*34a0*/  IMAD.MOV.U32 R55, RZ, RZ, R119 ;  /* 0x000000ffff377224 */ /* 0x004fcc00078e0077 */
[----:B------:R-:W0:Y:S01]  /*34b0*/  MUFU.EX2 R57, R57 ;  /* 0x0000003900397308 */ /* 0x000e220000000800 */
[C---:B---3--:R-:W-:Y:S01]  /*34c0*/  FADD.FTZ R38, R34.reuse, R5 ;  /* 0x0000000522267221 */ /* 0x048fe20000010000 */
[----:B------:R-:W-:Y:S01]  /*34d0*/  F2FP.F16.F32.PACK_AB R179, R34, R53 ;  /* 0x0000003522b3723e */ /* 0x000fe200000000ff */
[--C-:B-1----:R-:W-:Y:S01]  /*34e0*/  IMAD.MOV.U32 R61, RZ, RZ, R119.reuse ;  /* 0x000000ffff3d7224 */ /* 0x102fe200078e0077 */
[----:B------:R-:W-:Y:S01]  /*34f0*/  MOV R53, R119 ;  /* 0x0000007700357202 */ /* 0x000fe20000000f00 */
[----:B------:R-:W-:-:S03]  /*3500*/  IMAD.MOV.U32 R34, RZ, RZ, R119 ;  /* 0x000000ffff227224 */ /* 0x000fc600078e0077 */
[----:B------:R-:W1:Y:S01]  /*3510*/  MUFU.EX2 R99, R99 ;  /* 0x0000006300637308 */ /* 0x000e620000000800 */
[C---:B----4-:R-:W-:Y:S01]  /*3520*/  FADD.FTZ R40, R174.reuse, R13 ;  /* 0x0000000dae287221 */ /* 0x050fe20000010000 */
[----:B------:R-:W-:Y:S01]  /*3530*/  F2FP.F16.F32.PACK_AB R174, R174, R97 ;  /* 0x00000061aeae723e */ /* 0x000fe200000000ff */
[----:B------:R-:W-:-:S05]  /*3540*/  IMAD.MOV.U32 R97, RZ, RZ, R119 ;  /* 0x000000ffff617224 */ /* 0x000fca00078e0077 */
        /* <DEDUP_REMOVED lines=8> */
[--C-:B------:R-:W-:Y:S01]  /*35d0*/  IMAD.MOV.U32 R57, RZ, RZ, R119.reuse ;  /* 0x000000ffff397224 */ /* 0x100fe200078e0077 */
[----:B0-----:R-:W-:Y:S01]  /*35e0*/  MOV R65, R119 ;  /* 0x0000007700417202 */ /* 0x001fe20000000f00 */
[----:B------:R-:W-:-:S03]  /*35f0*/  IMAD.MOV.U32 R36, RZ, RZ, R119 ;  /* 0x000000ffff247224 */ /* 0x000fc600078e0077 */
[----:B------:R-:W0:Y:S01]  /*3600*/  MUFU.EX2 R59, R59 ;  /* 0x0000003b003b7308 */ /* 0x000e220000000800 */
[C---:B----4-:R-:W-:Y:S01]  /*3610*/  FADD.FTZ R40, R168.reuse, R13 ;  /* 0x0000000da8287221 */ /* 0x050fe20000010000 */
[----:B------:R-:W-:Y:S01]  /*3620*/  F2FP.F16.F32.PACK_AB R168, R168, R99 ;  /* 0x00000063a8a8723e */ /* 0x000fe200000000ff */
[----:B------:R-:W-:-:S05]  /*3630*/  IMAD.MOV.U32 R99, RZ, RZ, R119 ;  /* 0x000000ffff637224 */ /* 0x000fca00078e0077 */
[----:B------:R2:W3:Y:S01]  /*3640*/  MUFU.EX2 R0, R63 ;  /* 0x0000003f00007308 */ /* 0x0004e20000000800 */
[----:B-1----:R-:W-:-:S07]  /*3650*/  FADD.FTZ R5, R27, R38 ;  /* 0x000000261b057221 */ /* 0x002fce0000010000 */
[----:B------:R-:W1:Y:S01]  /*3660*/  MUFU.EX2 R29, R29 ;  /* 0x0000001d001d7308 */ /* 0x000e620000000800 */
[----:B0-----:R-:W-:Y:S01]  /*3670*/  FADD.FTZ R13, R59, R40 ;  /* 0x000000283b0d7221 */ /* 0x001fe20000010000 */
[----:B--2---:R-:W-:-:S06]  /*3680*/  IMAD.MOV.U32 R63, RZ, RZ, R119 ;  /* 0x000000ffff3f7224 */ /* 0x004fcc00078e0077 */
[----:B------:R0:W2:Y:S01]  /*3690*/  MUFU.EX2 R12, R67 ;  /* 0x00000043000c7308 */ /* 0x0000a20000000800 */
[C---:B---3--:R-:W-:Y:S01]  /*36a0*/  FADD.FTZ R40, R0.reuse, R5 ;  /* 0x0000000500287221 */ /* 0x048fe20000010000 */
[----:B------:R-:W-:Y:S01]  /*36b0*/  F2FP.F16.F32.PACK_AB R175, R0, R27 ;  /* 0x0000001b00af723e */ /* 0x000fe200000000ff */
[----:B------:R-:W-:Y:S02]  /*36c0*/  IMAD.MOV.U32 R0, RZ, RZ, 0x3f800000 ;  /* 0x3f800000ff007424 */ /* 0x000fe400078e00ff */
[----:B------:R-:W-:-:S03]  /*36d0*/  IMAD.MOV.U32 R27, RZ, RZ, R119 ;  /* 0x000000ffff1b7224 */ /* 0x000fc600078e0077 */
[----:B------:R-:W3:Y:S01]  /*36e0*/  MUFU.EX2 R31, R31 ;  /* 0x0000001f001f7308 */ /* 0x000ee20000000800 */
[----:B-1----:R-:W-:Y:S01]  /*36f0*/  FADD.FTZ R11, R29, R40 ;  /* 0x000000281d0b7221 */ /* 0x002fe20000010000 */
[--C-:B0-----:R-:W-:Y:S02]  /*3700*/  IMAD.MOV.U32 R67, RZ, RZ, R119.reuse ;  /* 0x000000ffff437224 */ /* 0x101fe400078e0077 */
[----:B------:R-:W-:-:S04]  /*3710*/  IMAD.MOV.U32 R40, RZ, RZ, R119 ;  /* 0x000000ffff287224 */ /* 0x000fc800078e0077 */
[----:B------:R-:W0:Y:S01]  /*3720*/  MUFU.EX2 R24, R24 ;  /* 0x0000001800187308 */ /* 0x000e220000000800 */
[C---:B--2---:R-:W-:Y:S01]  /*3730*/  FADD.FTZ R2, R12.reuse, R11 ;  /* 0x0000000b0c027221 */ /* 0x044fe20000010000 */
[----:B------:R-:W-:Y:S02]  /*3740*/  F2FP.F16.F32.PACK_AB R169, R12, R29 ;  /* 0x0000001d0ca9723e */ /* 0x000fe400000000ff */
[----:B------:R-:W-:-:S04]  /*3750*/  MOV R29, R119 ;  /* 0x00000077001d7202 */ /* 0x000fc80000000f00 */
[----:B------:R1:W2:Y:S01]  /*3760*/  MUFU.EX2 R38, R71 ;  /* 0x0000004700267308 */ /* 0x0002a20000000800 */
[----:B---3--:R-:W-:Y:S01]  /*3770*/  FADD.FTZ R11, R31, R2 ;  /* 0x000000021f0b7221 */ /* 0x008fe20000010000 */
[C---:B0-----:R-:W-:Y:S01]  /*3780*/  FADD.FTZ R5, R24.reuse, R13 ;  /* 0x0000000d18057221 */ /* 0x041fe20000010000 */
[----:B------:R-:W-:Y:S01]  /*3790*/  F2FP.F16.F32.PACK_AB R170, R24, R59 ;  /* 0x0000003b18aa723e */ /* 0x000fe200000000ff */
[----:B------:R-:W-:Y:S01]  /*37a0*/  IMAD.MOV.U32 R24, RZ, RZ, R119 ;  /* 0x000000ffff187224 */ /* 0x000fe200078e0077 */
[-C--:B-1----:R-:W-:Y:S02]  /*37b0*/  MOV R71, R119.reuse ;  /* 0x0000007700477202 */ /* 0x082fe40000000f00 */
[----:B------:R-:W-:Y:S01]  /*37c0*/  MOV R59, R119 ;  /* 0x00000077003b7202 */ /* 0x000fe20000000f00 */
[C---:B--2---:R-:W-:Y:S01]  /*37d0*/  FADD.FTZ R2, R38.reuse, R11 ;  /* 0x0000000b26027221 */ /* 0x044fe20000010000 */
[----:B------:R-:W-:Y:S01]  /*37e0*/  F2FP.F16.F32.PACK_AB R171, R38, R31 ;  /* 0x0000001f26ab723e */ /* 0x000fe200000000ff */
[----:B------:R-:W-:Y:S01]  /*37f0*/  IMAD.MOV.U32 R11, RZ, RZ, 0x3f800000 ;  /* 0x3f800000ff0b7424 */ /* 0x000fe200078e00ff */
[----:B------:R-:W-:Y:S01]  /*3800*/  MOV R38, R119 ;  /* 0x0000007700267202 */ /* 0x000fe20000000f00 */
[----:B------:R-:W-:Y:S01]  /*3810*/  IMAD.MOV.U32 R31, RZ, RZ, R119 ;  /* 0x000000ffff1f7224 */ /* 0x000fe200078e0077 */
[----:B------:R-:W-:Y:S06]  /*3820*/  @!P1 BRA `(.L_x_14) ;  /* 0x0000002400fc9947 */ /* 0x000fec0003800000 */
[----:B------:R-:W-:Y:S01]  /*3830*/  R2UR UR4, R120 ;  /* 0x00000000780472ca */ /* 0x000fe200000e0000 */
[----:B------:R-:W-:Y:S01]  /*3840*/  IMAD.MOV.U32 R12, RZ, RZ, R3 ;  /* 0x000000ffff0c7224 */ /* 0x000fe200078e0003 */
[----:B------:R-:W-:Y:S01]  /*3850*/  MOV R13, R10 ;  /* 0x0000000a000d7202 */ /* 0x000fe20000000f00 */
[----:B------:R-:W-:Y:S01]  /*3860*/  IMAD.MOV.U32 R0, RZ, RZ, 0x3f800000 ;  /* 0x3f800000ff007424 */ /* 0x000fe200078e00ff */
[----:B------:R-:W-:Y:S02]  /*3870*/  CS2R R118, SRZ ;  /* 0x0000000000767805 */ /* 0x000fe4000001ff00 */
[----:B------:R-:W-:Y:S02]  /*3880*/  CS2R R114, SRZ ;  /* 0x0000000000727805 */ /* 0x000fe4000001ff00 */
[----:B------:R-:W-:Y:S02]  /*3890*/  CS2R R110, SRZ ;  /* 0x00000000006e7805 */ /* 0x000fe4000001ff00 */
[----:B------:R-:W-:-:S02]  /*38a0*/  CS2R R106, SRZ ;  /* 0x00000000006a7805 */ /* 0x000fc4000001ff00 */
[----:B------:R-:W-:Y:S02]  /*38b0*/  CS2R R102, SRZ ;  /* 0x0000000000667805 */ /* 0x000fe4000001ff00 */
[----:B------:R-:W-:Y:S02]  /*38c0*/  CS2R R98, SRZ ;  /* 0x0000000000627805 */ /* 0x000fe4000001ff00 */
        /* <DEDUP_REMOVED lines=41> */
[----:B------:R-:W-:Y:S01]  /*3b60*/  CS2R R24, SRZ ;  /* 0x0000000000187805 */ /* 0x000fe2000001ff00 */
[----:B------:R-:W-:Y:S01]  /*3b70*/  UIADD3 UR4, UR4, -0x2, URZ ;  /* 0xfffffffe04047890 */ /* 0x000fe2000fffe03f */
[----:B------:R-:W-:Y:S01]  /*3b80*/  UMOV UR5, UR39 ;  /* 0x0000002700057c82 */ /* 0x000fe20008000000 */
[----:B------:R-:W-:Y:S01]  /*3b90*/  UMOV UR6, UR38 ;  /* 0x0000002600067c82 */ /* 0x000fe20008000000 */
[----:B------:R-:W-:-:S09]  /*3ba0*/  ULDC UR7, c[0x0][0x9d8] ;  /* 0x0002760000077ab9 */ /* 0x000fd20000000800 */
.L_x_25:
[----:B------:R-:W-:-:S04]  /*3bb0*/  UISETP.NE.AND UP0, UPT, UR6, 0x1, UPT ;  /* 0x000000010600788c */ /* 0x000fc8000bf05270 */
[----:B------:R-:W-:-:S04]  /*3bc0*/  USEL UR39, URZ, 0x1, UP0 ;  /* 0x000000013f277887 */ /* 0x000fc80008000000 */
[----:B------:R-:W-:Y:S01]  /*3bd0*/  ULOP3.LUT UR39, UR5, UR39, URZ, 0x3c, !UPT ;  /* 0x0000002705277292 */ /* 0x000fe2000f8e3c3f */
[----:B------:R-:W-:Y:S11]  /*3be0*/  @!P0 BRA `(.L_x_15) ;  /* 0x0000000000048947 */ /* 0x000ff60003800000 */
[----:B------:R-:W-:Y:S01]  /*3bf0*/  BPT.TRAP 0x1 ;  /* 0x000000040000795c */ /* 0x000fe20000300000 */
.L_x_15:
[----:B------:R-:W0:Y:S01]  /*3c00*/  S2UR UR42, SR_CgaCtaId ;  /* 0x00000000002a79c3 */ /* 0x000e220000008800 */
[----:B------:R-:W-:Y:S01]  /*3c10*/  UIADD3 UR38, UR6, 0x1, URZ ;  /* 0x0000000106267890 */ /* 0x000fe2000fffe03f */
[----:B------:R-:W-:Y:S01]  /*3c20*/  MOV R3, UR39 ;  /* 0x0000002700037c02 */ /* 0x000fe20008000f00 */
[----:B------:R-:W-:Y:S02]  /*3c30*/  UMOV UR8, 0x400 ;  /* 0x0000040000087882 */ /* 0x000fe40000000000 */
[----:B------:R-:W-:Y:S01]  /*3c40*/  UISETP.NE.AND UP0, UPT, UR38, 0x2, UPT ;  /* 0x000000022600788c */ /* 0x000fe2000bf05270 */
[----:B------:R-:W-:-:S03]  /*3c50*/  SHF.L.U32 R3, R3, 0x1f, RZ ;  /* 0x0000001f03037819 */ /* 0x000fc600000006ff */
[----:B------:R-:W-:Y:S02]  /*3c60*/  USEL UR38, UR38, URZ, UP0 ;  /* 0x0000003f26267287 */ /* 0x000fe40008000000 */
[----:B0-----:R-:W-:-:S04]  /*3c70*/  ULEA UR8, UR42, UR8, 0x18 ;  /* 0x000000082a087291 */ /* 0x001fc8000f8ec03f */
[----:B------:R-:W-:-:S09]  /*3c80*/  ULEA UR9, UR38, UR8, 0x3 ;  /* 0x0000000826097291 */ /* 0x000fd2000f8e183f */
[----:B------:R0:W1:Y:S01]  /*3c90*/  SYNCS.PHASECHK.TRANS64.TRYWAIT P1, [UR9+0x30830], R3 ;  /* 0x03083003ff0075a7 */ /* 0x0000620008020149 */
[----:B------:R-:W-:Y:S05]  /*3ca0*/  @!P0 BRA `(.L_x_16) ;  /* 0x0000000000048947 */ /* 0x000fea0003800000 */
[----:B------:R-:W-:Y:S01]  /*3cb0*/  BPT.TRAP 0x1 ;  /* 0x000000040000795c */ /* 0x000fe20000300000 */
.L_x_16:
[----:B-1----:R-:W-:Y:S05]  /*3cc0*/  @P1 BRA `(.L_x_17) ;  /* 0x0000000000081947 */ /* 0x002fea0003800000 */
[----:B------:R-:W1:Y:S02]  /*3cd0*/  SYNCS.PHASECHK.TRANS64.TRYWAIT P1, [UR9+0x30830], R3 ;  /* 0x03083003ff0075a7 */ /* 0x000e640008020149 */
[----:B-1----:R-:W-:Y:S05]  /*3ce0*/  @!P1 BRA `(.L_x_18) ;  /* 0x0000008400f09947 */ /* 0x002fea0003800000 */
.L_x_17:
[----:B------:R-:W-:Y:S01]  /*3cf0*/  R2UR UR32, R8 ;  /* 0x00000000082072ca */ /* 0x000fe200000e0000 */
[----:B------:R-:W-:Y:S01]  /*3d00*/  UIMAD UR10, UR38, 0x900, UR11 ;  /* 0x00000900260a78a4 */ /* 0x000fe2000f8e020b */
[----:B------:R-:W-:Y:S01]  /*3d10*/  R2UR UR33, R9 ;  /* 0x00000000092172ca */ /* 0x000fe200000e0000 */
[----:B------:R-:W-:Y:S01]  /*3d20*/  WARPGROUP.ARRIVE ;  /* 0x00000000000079c5 */ /* 0x000fe20000000000 */
[----:B------:R-:W-:Y:S01]  /*3d30*/  UMOV UR35, 0x40000040 ;  /* 0x4000004000237882 */ /* 0x000fe20000000000 */
[----:B------:R-:W-:Y:S01]  /*3d40*/  UIADD3 UR14, UR10, 0x304, URZ ;  /* 0x000003040a0e7890 */ /* 0x000fe2000fffe03f */
[-C--:B------:R-:W-:Y:S01]  /*3d50*/  FMUL.FTZ R24, R24, R11.reuse ;  /* 0x0000000b18187220 */ /* 0x080fe20000410000 */
[----:B------:R-:W-:Y:S01]  /*3d60*/  UMOV UR15, 0x40000040 ;  /* 0x40000040000f7882 */ /* 0x000fe20000000000 */
[----:B------:R-:W-:Y:S01]  /*3d70*/  UMOV UR34, UR10 ;  /* 0x0000000a00227c82 */ /* 0x000fe20008000000 */
[----:B------:R-:W-:Y:S01]  /*3d80*/  UIADD3 UR18, UR10, 0x306, URZ ;  /* 0x000003060a127890 */ /* 0x000fe2000fffe03f */
[-C--:B------:R-:W-:Y:S01]  /*3d90*/  FMUL.FTZ R25, R25, R11.reuse ;  /* 0x0000000b19197220 */ /* 0x080fe20000410000 */
[----:B------:R-:W-:Y:S01]  /*3da0*/  UMOV UR19, 0x40000040 ;  /* 0x4000004000137882 */ /* 0x000fe20000000000 */
[----:B------:R-:W-:Y:S01]  /*3db0*/  UIADD3 UR22, UR10, 0x600, URZ ;  /* 0x000006000a167890 */ /* 0x000fe2000fffe03f */
[-C--:B------:R-:W-:Y:S01]  /*3dc0*/  FMUL.FTZ R28, R28, R11.reuse ;  /* 0x0000000b1c1c7220 */ /* 0x080fe20000410000 */
[----:B------:R-:W-:Y:S01]  /*3dd0*/  UMOV UR23, 0x40000040 ;  /* 0x4000004000177882 */ /* 0x000fe20000000000 */
[----:B------:R-:W-:Y:S01]  /*3de0*/  HGMMA.64x96x16.F32 R120, gdesc[UR32], RZ, !UPT, gsb0 ;  /* 0x01600000207879f0 */ /* 0x000fe2000c0008ff */
[----:B------:R-:W-:Y:S01]  /*3df0*/  R2UR UR32, R6 ;  /* 0x00000000062072ca */ /* 0x000fe200000e0000 */
[----:B------:R-:W-:Y:S01]  /*3e00*/  UIADD3 UR34, UR10, 0x2, URZ ;  /* 0x000000020a227890 */ /* 0x000fe2000fffe03f */
[----:B------:R-:W-:Y:S01]  /*3e10*/  R2UR UR33, R7 ;  /* 0x00000000072172ca */ /* 0x000fe200000e0000 */
[----:B------:R-:W-:Y:S01]  /*3e20*/  UMOV UR35, 0x40000040 ;  /* 0x4000004000237882 */ /* 0x000fe20000000000 */
[----:B------:R-:W-:Y:S01]  /*3e30*/  UIADD3 UR26, UR10, 0x602, URZ ;  /* 0x000006020a1a7890 */ /* 0x000fe2000fffe03f */
[-C--:B------:R-:W-:Y:S01]  /*3e40*/  FMUL.FTZ R29, R29, R11.reuse ;  /* 0x0000000b1d1d7220 */ /* 0x080fe20000410000 */
[----:B------:R-:W-:Y:S01]  /*3e50*/  UMOV UR27, 0x40000040 ;  /* 0x40000040001b7882 */ /* 0x000fe20000000000 */
[----:B------:R-:W-:Y:S01]  /*3e60*/  UIADD3 UR30, UR10, 0x604, URZ ;  /* 0x000006040a1e7890 */ /* 0x000fe2000fffe03f */
[-C--:B------:R-:W-:Y:S01]  /*3e70*/  FMUL.FTZ R32, R32, R11.reuse ;  /* 0x0000000b20207220 */ /* 0x080fe20000410000 */
[----:B------:R-:W-:Y:S01]  /*3e80*/  UMOV UR31, 0x40000040 ;  /* 0x40000040001f7882 */ /* 0x000fe20000000000 */
[-C--:B------:R-:W-:Y:S01]  /*3e90*/  FMUL.FTZ R33, R33, R11.reuse ;  /* 0x0000000b21217220 */ /* 0x080fe20000410000 */
        /* <DEDUP_REMOVED lines=41> */
[----:B------:R-:W-:Y:S01]  /*4130*/  FMUL.FTZ R117, R117, R11 ;  /* 0x0000000b75757220 */ /* 0x000fe20000410000 */
        /* <DEDUP_REMOVED lines=48> */
[----:B------:R-:W-:-:S02]  /*4440*/  WARPGROUP.DEPBAR.LE gsb0, 0x0 ;  /* 0x00008000000079c5 */ /* 0x000fc40000010000 */
[----:B------:R-:W-:-:S06]  /*4450*/  WARPGROUP.ARRIVE ;  /* 0x00000000000079c5 */ /* 0x000fcc0000000000 */
[----:B------:R-:W-:Y:S01]  /*4460*/  HGMMA.64x96x16.F32 R120, gdesc[UR32], R120, gsb0 ;  /* 0x01600000207879f0 */ /* 0x000fe20008000878 */
[----:B------:R-:W-:Y:S01]  /*4470*/  UIADD3 UR34, UR10, 0x4, URZ ;  /* 0x000000040a227890 */ /* 0x000fe2000fffe03f */
[----:B------:R-:W-:Y:S01]  /*4480*/  UMOV UR32, UR56 ;  /* 0x0000003800207c82 */ /* 0x000fe20008000000 */
[----:B------:R-:W-:Y:S01]  /*4490*/  UMOV UR33, UR57 ;  /* 0x0000003900217c82 */ /* 0x000fe20008000000 */
[----:B------:R-:W-:Y:S01]  /*44a0*/  UMOV UR35, 0x40000040 ;  /* 0x4000004000237882 */ /* 0x000fe20000000000 */
[----:B------:R-:W-:Y:S02]  /*44b0*/  WARPGROUP.DEPBAR.LE gsb0, 0x0 ;  /* 0x00008000000079c5 */ /* 0x000fe40000010000 */
        /* <DEDUP_REMOVED lines=48> */
.L_x_19:
[----:B------:R-:W-:Y:S01]  /*47c0*/  ULEA UR10, UR6, UR8, 0x3 ;  /* 0x00000008060a7291 */ /* 0x000fe2000f8e183f */
[----:B------:R-:W-:-:S05]  /*47d0*/  IMAD.U32 R0, RZ, RZ, UR5 ;  /* 0x00000005ff007e24 */ /* 0x000fca000f8e00ff */
[----:B------:R-:W-:-:S04]  /*47e0*/  SHF.L.U32 R0, R0, 0x1f, RZ ;  /* 0x0000001f00007819 */ /* 0x000fc800000006ff */
[----:B------:R2:W3:Y:S01]  /*47f0*/  SYNCS.PHASECHK.TRANS64.TRYWAIT P1, [UR10+0x30850], R0 ;  /* 0x03085000ff0075a7 */ /* 0x0004e2000802014a */
[----:B------:R-:W-:Y:S05]  /*4800*/  @!P0 BRA `(.L_x_20) ;  /* 0x0000000000048947 */ /* 0x000fea0003800000 */
[----:B------:R-:W-:Y:S01]  /*4810*/  BPT.TRAP 0x1 ;  /* 0x000000040000795c */ /* 0x000fe20000300000 */
.L_x_20:
[----:B---3--:R-:W-:Y:S05]  /*4820*/  @P1 BRA `(.L_x_21) ;  /* 0x0000000000081947 */ /* 0x008fea0003800000 */
[----:B------:R-:W3:Y:S02]  /*4830*/  SYNCS.PHASECHK.TRANS64.TRYWAIT P1, [UR10+0x30850], R0 ;  /* 0x03085000ff0075a7 */ /* 0x000ee4000802014a */
[----:B---3--:R-:W-:Y:S05]  /*4840*/  @!P1 BRA `(.L_x_22) ;  /* 0x0000007c00309947 */ /* 0x008fea0003800000 */
.L_x_21:
[----:B------:R-:W-:Y:S01]  /*4850*/  UIADD3 UR8, UR8, 0x400, URZ ;  /* 0x0000040008087890 */ /* 0x000fe2000fffe03f */
[----:B------:R-:W-:Y:S01]  /*4860*/  WARPGROUP.ARRIVE ;  /* 0x00000000000079c5 */ /* 0x000fe20000000000 */
[----:B------:R-:W-:Y:S02]  /*4870*/  UMOV UR15, 0x40000040 ;  /* 0x40000040000f7882 */ /* 0x000fe40000000000 */
[----:B------:R-:W-:-:S04]  /*4880*/  USHF.R.U32.HI UR8, URZ, 0x4, UR8 ;  /* 0x000000043f087899 */ /* 0x000fc80008011608 */
[----:B------:R-:W-:-:S04]  /*4890*/  ULOP3.LUT UR8, UR8, 0x3fff, URZ, 0xc0, !UPT ;  /* 0x00003fff08087892 */ /* 0x000fc8000f8ec03f */
[----:B------:R-:W-:-:S04]  /*48a0*/  ULOP3.LUT UR5, UR8, 0x3000000, URZ, 0xfc, !UPT ;  /* 0x0300000008057892 */ /* 0x000fc8000f8efc3f */
[----:B------:R-:W-:-:S07]  /*48b0*/  UIMAD UR5, UR6, 0x900, UR5 ;  /* 0x00000900060578a4 */ /* 0x000fce000f8e0205 */
[----:B------:R-:W-:Y:S02]  /*48c0*/  UMOV UR14, UR5 ;  /* 0x00000005000e7c82 */ /* 0x000fe40008000000 */
[----:B------:R-:W-:Y:S01]  /*48d0*/  HGMMA.64x192x16.F32 R24, R188, gdesc[UR12].tnspB, R24, gsb0 ;  /* 0x42e0000cbc187df0 */ /* 0x000fe20008000818 */
[----:B------:R-:W-:Y:S01]  /*48e0*/  UIADD3 UR14, UR5, 0x80, URZ ;  /* 0x00000080050e7890 */ /* 0x000fe2000fffe03f */
[----:B------:R-:W-:Y:S01]  /*48f0*/  UMOV UR15, 0x40000040 ;  /* 0x40000040000f7882 */ /* 0x000fe20000000000 */
[----:B------:R-:W-:Y:S02]  /*4900*/  WARPGROUP.DEPBAR.LE gsb0, 0x0 ;  /* 0x00008000000079c5 */ /* 0x000fe40000010000 */
[----:B------:R-:W-:-:S15]  /*4910*/  WARPGROUP.ARRIVE ;  /* 0x00000000000079c5 */ /* 0x000fde0000000000 */
        /* <DEDUP_REMOVED lines=20> */
[----:B------:R-:W-:Y:S03]  /*4a60*/  HGMMA.64x192x16.F32 R24, R168, gdesc[UR12].tnspB, R24, gsb0 ;  /* 0x42e0000ca8187df0 */ /* 0x000fe60008000818 */
[----:B------:R-:W-:Y:S02]  /*4a70*/  WARPGROUP.DEPBAR.LE gsb0, 0x0 ;  /* 0x00008000000079c5 */ /* 0x000fe40000010000 */
[----:B------:R-:W-:Y:S05]  /*4a80*/  @!P0 BRA `(.L_x_23) ;  /* 0x0000000000048947 */ /* 0x000fea0003800000 */
[----:B------:R-:W-:Y:S01]  /*4a90*/  BPT.TRAP 0x1 ;  /* 0x000000040000795c */ /* 0x000fe20000300000 */
.L_x_23:
[----:B------:R-:W-:Y:S01]  /*4aa0*/  FMUL.FTZ R169, R120, UR7 ;  /* 0x0000000778a97c20 */ /* 0x000fe20008410000 */
[----:B------:R-:W-:Y:S01]  /*4ab0*/  FMUL.FTZ R171, R121, UR7 ;  /* 0x0000000779ab7c20 */ /* 0x000fe20008410000 */
[----:B------:R-:W-:Y:S01]  /*4ac0*/  FMUL.FTZ R14, R122, UR7 ;  /* 0x000000077a0e7c20 */ /* 0x000fe20008410000 */
[----:B------:R-:W-:Y:S01]  /*4ad0*/  FMUL.FTZ R15, R123, UR7 ;  /* 0x000000077b0f7c20 */ /* 0x000fe20008410000 */
[----:B------:R-:W-:Y:S01]  /*4ae0*/  FMUL.FTZ R173, R124, UR7 ;  /* 0x000000077cad7c20 */ /* 0x000fe20008410000 */
[----:B------:R-:W-:Y:S01]  /*4af0*/  FMUL.FTZ R175, R125, UR7 ;  /* 0x000000077daf7c20 */ /* 0x000fe20008410000 */
[----:B------:R-:W0:Y:S01]  /*4b00*/  MUFU.TANH R169, R169 ;  /* 0x000000a900a97308 */ /* 0x000e220000002400 */
[----:B------:R-:W-:Y:S01]  /*4b10*/  FMUL.FTZ R21, R126, UR7 ;  /* 0x000000077e157c20 */ /* 0x000fe20008410000 */
[----:B------:R-:W-:Y:S01]  /*4b20*/  FMUL.FTZ R121, R127, UR7 ;  /* 0x000000077f797c20 */ /* 0x000fe20008410000 */
[----:B------:R-:W-:Y:S01]  /*4b30*/  FMUL.FTZ R177, R128, UR7 ;  /* 0x0000000780b17c20 */ /* 0x000fe20008410000 */
[----:B------:R-:W-:Y:S01]  /*4b40*/  FMUL.FTZ R179, R129, UR7 ;  /* 0x0000000781b37c20 */ /* 0x000fe20008410000 */
[----:B------:R-:W-:Y:S01]  /*4b50*/  FMUL.FTZ R123, R130, UR7 ;  /* 0x00000007827b7c20 */ /* 0x000fe20008410000 */
[----:B------:R-:W-:Y:S01]  /*4b60*/  FMUL.FTZ R125, R131, UR7 ;  /* 0x00000007837d7c20 */ /* 0x000fe20008410000 */
[----:B------:R-:W-:Y:S01]  /*4b70*/  FMUL.FTZ R181, R132, UR7 ;  /* 0x0000000784b57c20 */ /* 0x000fe20008410000 */
[----:B------:R-:W3:Y:S01]  /*4b80*/  MUFU.TANH R171, R171 ;  /* 0x000000ab00ab7308 */ /* 0x000ee20000002400 */
[----:B------:R-:W-:Y:S01]  /*4b90*/  FMUL.FTZ R183, R133, UR7 ;  /* 0x0000000785b77c20 */ /* 0x000fe20008410000 */
[----:B------:R-:W-:Y:S01]  /*4ba0*/  FMUL.FTZ R127, R134, UR7 ;  /* 0x00000007867f7c20 */ /* 0x000fe20008410000 */
[----:B------:R-:W-:Y:S01]  /*4bb0*/  FMUL.FTZ R129, R135, UR7 ;  /* 0x0000000787817c20 */ /* 0x000fe20008410000 */
[----:B------:R-:W-:Y:S01]  /*4bc0*/  FMUL.FTZ R185, R136, UR7 ;  /* 0x0000000788b97c20 */ /* 0x000fe20008410000 */
[----:B------:R-:W-:Y:S01]  /*4bd0*/  FMUL.FTZ R187, R137, UR7 ;  /* 0x0000000789bb7c20 */ /* 0x000fe20008410000 */
[----:B------:R-:W-:Y:S01]  /*4be0*/  FMUL.FTZ R131, R138, UR7 ;  /* 0x000000078a837c20 */ /* 0x000fe20008410000 */
[----:B------:R-:W-:Y:S01]  /*4bf0*/  FMUL.FTZ R133, R139, UR7 ;  /* 0x000000078b857c20 */ /* 0x000fe20008410000 */
[----:B------:R-:W1:Y:S01]  /*4c00*/  MUFU.TANH R14, R14 ;  /* 0x0000000e000e7308 */ /* 0x000e620000002400 */
[----:B0-2---:R-:W-:Y:S01]  /*4c10*/  FMNMX.FTZ R0, R169, R12, !PT ;  /* 0x0000000ca9007209 */ /* 0x005fe20007810000 */
[----:B------:R-:W-:Y:S01]  /*4c20*/  FMUL.FTZ R189, R140, UR7 ;  /* 0x000000078cbd7c20 */ /* 0x000fe20008410000 */
[----:B------:R-:W-:Y:S01]  /*4c30*/  FMUL.FTZ R191, R141, UR7 ;  /* 0x000000078dbf7c20 */ /* 0x000fe20008410000 */
[----:B------:R-:W-:Y:S01]  /*4c40*/  FMUL.FTZ R135, R142, UR7 ;  /* 0x000000078e877c20 */ /* 0x000fe20008410000 */
[----:B------:R-:W-:Y:S01]  /*4c50*/  FMUL.FTZ R137, R143, UR7 ;  /* 0x000000078f897c20 */ /* 0x000fe20008410000 */
[----:B------:R-:W-:Y:S01]  /*4c60*/  FMUL.FTZ R205, R144, UR7 ;  /* 0x0000000790cd7c20 */ /* 0x000fe20008410000 */
[----:B------:R-:W-:Y:S01]  /*4c70*/  FMUL.FTZ R207, R145, UR7 ;  /* 0x0000000791cf7c20 */ /* 0x000fe20008410000 */
[----:B------:R-:W0:Y:S01]  /*4c80*/  MUFU.TANH R15, R15 ;  /* 0x0000000f000f7308 */ /* 0x000e220000002400 */
[----:B---3--:R-:W-:Y:S01]  /*4c90*/  FMNMX.FTZ R0, R171, R0, !PT ;  /* 0x00000000ab007209 */ /* 0x008fe20007810000 */
[----:B------:R-:W-:Y:S01]  /*4ca0*/  FMUL.FTZ R139, R146, UR7 ;  /* 0x00000007928b7c20 */ /* 0x000fe20008410000 */
[----:B------:R-:W-:Y:S01]  /*4cb0*/  FMUL.FTZ R141, R147, UR7 ;  /* 0x00000007938d7c20 */ /* 0x000fe20008410000 */
[----:B------:R-:W-:Y:S01]  /*4cc0*/  FMUL.FTZ R209, R148, UR7 ;  /* 0x0000000794d17c20 */ /* 0x000fe20008410000 */
[----:B------:R-:W-:Y:S01]  /*4cd0*/  FMUL.FTZ R211, R149, UR7 ;  /* 0x0000000795d37c20 */ /* 0x000fe20008410000 */
[----:B------:R-:W-:Y:S01]  /*4ce0*/  FMUL.FTZ R143, R150, UR7 ;  /* 0x00000007968f7c20 */ /* 0x000fe20008410000 */
[----:B------:R-:W-:Y:S01]  /*4cf0*/  FMUL.FTZ R145, R151, UR7 ;  /* 0x0000000797917c20 */ /* 0x000fe20008410000 */
[----:B------:R-:W2:Y:S01]  /*4d00*/  MUFU.TANH R173, R173 ;  /* 0x000000ad00ad7308 */ /* 0x000ea20000002400 */
[----:B-1----:R-:W-:Y:S01]  /*4d10*/  FMNMX.FTZ R4, R14, R13, !PT ;  /* 0x0000000d0e047209 */ /* 0x002fe20007810000 */
[----:B------:R-:W-:Y:S01]  /*4d20*/  FMUL.FTZ R213, R152, UR7 ;  /* 0x0000000798d57c20 */ /* 0x000fe20008410000 */
[----:B------:R-:W-:Y:S01]  /*4d30*/  FMUL.FTZ R215, R153, UR7 ;  /* 0x0000000799d77c20 */ /* 0x000fe20008410000 */
[----:B------:R-:W-:Y:S01]  /*4d40*/  FMUL.FTZ R147, R154, UR7 ;  /* 0x000000079a937c20 */ /* 0x000fe20008410000 */
[----:B------:R-:W-:Y:S01]  /*4d50*/  FMUL.FTZ R149, R155, UR7 ;  /* 0x000000079b957c20 */ /* 0x000fe20008410000 */
[----:B------:R-:W-:Y:S01]  /*4d60*/  FMUL.FTZ R217, R156, UR7 ;  /* 0x000000079cd97c20 */ /* 0x000fe20008410000 */
[----:B------:R-:W-:Y:S01]  /*4d70*/  FMUL.FTZ R157, R157, UR7 ;  /* 0x000000079d9d7c20 */ /* 0x000fe20008410000 */
[----:B------:R-:W1:Y:S01]  /*4d80*/  MUFU.TANH R175, R175 ;  /* 0x000000af00af7308 */ /* 0x000e620000002400 */
[----:B0-----:R-:W-:Y:S01]  /*4d90*/  FMNMX.FTZ R4, R15, R4, !PT ;  /* 0x000000040f047209 */ /* 0x001fe20007810000 */
[----:B------:R-:W-:Y:S01]  /*4da0*/  FMUL.FTZ R151, R158, UR7 ;  /* 0x000000079e977c20 */ /* 0x000fe20008410000 */
[----:B------:R-:W-:Y:S01]  /*4db0*/  FMUL.FTZ R153, R159, UR7 ;  /* 0x000000079f997c20 */ /* 0x000fe20008410000 */
[----:B------:R-:W-:Y:S01]  /*4dc0*/  FMUL.FTZ R219, R160, UR7 ;  /* 0x00000007a0db7c20 */ /* 0x000fe20008410000 */
[----:B------:R-:W-:Y:S01]  /*4dd0*/  FMUL.FTZ R161, R161, UR7 ;  /* 0x00000007a1a17c20 */ /* 0x000fe20008410000 */
[----:B------:R-:W-:Y:S01]  /*4de0*/  FMUL.FTZ R155, R162, UR7 ;  /* 0x00000007a29b7c20 */ /* 0x000fe20008410000 */
[----:B------:R-:W-:Y:S01]  /*4df0*/  FMUL.FTZ R159, R163, UR7 ;  /* 0x00000007a39f7c20 */ /* 0x000fe20008410000 */
[----:B------:R-:W0:Y:S01]  /*4e00*/  MUFU.TANH R21, R21 ;  /* 0x0000001500157308 */ /* 0x000e220000002400 */
[----:B--2---:R-:W-:Y:S01]  /*4e10*/  FMNMX.FTZ R0, R173, R0, !PT ;  /* 0x00000000ad007209 */ /* 0x004fe20007810000 */
[----:B------:R-:W-:Y:S01]  /*4e20*/  FMUL.FTZ R221, R164, UR7 ;  /* 0x00000007a4dd7c20 */ /* 0x000fe20008410000 */
[----:B------:R-:W-:Y:S01]  /*4e30*/  FMUL.FTZ R223, R165, UR7 ;  /* 0x00000007a5df7c20 */ /* 0x000fe20008410000 */
[----:B------:R-:W-:Y:S01]  /*4e40*/  FMUL.FTZ R163, R166, UR7 ;  /* 0x00000007a6a37c20 */ /* 0x000fe20008410000 */
[----:B------:R-:W-:Y:S01]  /*4e50*/  FMUL.FTZ R165, R167, UR7 ;  /* 0x00000007a7a57c20 */ /* 0x000fe20008410000 */
[----:B------:R-:W-:-:S02]  /*4e60*/  UIADD3 UR9, UR9, 0x30840, URZ ;  /* 0x0003084009097890 */ /* 0x000fc4000fffe03f */
[----:B------:R-:W2:Y:S01]  /*4e70*/  MUFU.TANH R121, R121 ;  /* 0x0000007900797308 */ /* 0x000ea20000002400 */
[----:B-1----:R-:W-:Y:S01]  /*4e80*/  FMNMX.FTZ R0, R175, R0, !PT ;  /* 0x00000000af007209 */ /* 0x002fe20007810000 */
[----:B------:R-:W-:-:S06]  /*4e90*/  UPRMT UR9, UR42, 0x654, UR9 ;  /* 0x000006542a097896 */ /* 0x000fcc0008000009 */
[----:B------:R-:W1:Y:S01]  /*4ea0*/  MUFU.TANH R177, R177 ;  /* 0x000000b100b17308 */ /* 0x000e620000002400 */
[----:B0-----:R-:W-:Y:S02]  /*4eb0*/  FMNMX.FTZ R4, R21, R4, !PT ;  /* 0x0000000415047209 */ /* 0x001fe40007810000 */
[----:B------:R-:W-:Y:S05]  /*4ec0*/  SYNCS.ARRIVE.TRANS64.RED.A1T0 RZ, [UR9], RZ ;  /* 0x000000ffffff79a7 */ /* 0x000fea0008100409 */
[----:B------:R-:W0:Y:S01]  /*4ed0*/  MUFU.TANH R179, R179 ;  /* 0x000000b300b37308 */ /* 0x000e220000002400 */
[----:B--2---:R-:W-:-:S07]  /*4ee0*/  FMNMX.FTZ R4, R121, R4, !PT ;  /* 0x0000000479047209 */ /* 0x004fce0007810000 */
[----:B------:R-:W2:Y:S01]  /*4ef0*/  MUFU.TANH R123, R123 ;  /* 0x0000007b007b7308 */ /* 0x000ea20000002400 */
[----:B-1----:R-:W-:-:S07]  /*4f00*/  FMNMX.FTZ R0, R177, R0, !PT ;  /* 0x00000000b1007209 */ /* 0x002fce0007810000 */
[----:B------:R-:W1:Y:S01]  /*4f10*/  MUFU.TANH R125, R125 ;  /* 0x0000007d007d7308 */ /* 0x000e620000002400 */
[----:B0-----:R-:W-:-:S07]  /*4f20*/  FMNMX.FTZ R0, R179, R0, !PT ;  /* 0x00000000b3007209 */ /* 0x001fce0007810000 */
        /* <DEDUP_REMOVED lines=71> */
[----:B0-----:R-:W-:-:S05]  /*53a0*/  FMNMX.FTZ R0, R223, R0, !PT ;  /* 0x00000000df007209 */ /* 0x001fca0007810000 */
[----:B------:R-:W0:Y:S01]  /*53b0*/  SHFL.BFLY PT, R3, R0, 0x2, 0x1f ;  /* 0x0c401f0000037f89 */ /* 0x000e2200000e0000 */
[----:B--2---:R-:W-:-:S04]  /*53c0*/  FMNMX.FTZ R4, R163, R4, !PT ;  /* 0x00000004a3047209 */ /* 0x004fc80007810000 */
[----:B-1----:R-:W-:-:S05]  /*53d0*/  FMNMX.FTZ R11, R165, R4, !PT ;  /* 0x00000004a50b7209 */ /* 0x002fca0007810000 */
[----:B------:R-:W1:Y:S01]  /*53e0*/  SHFL.BFLY PT, R4, R11, 0x2, 0x1f ;  /* 0x0c401f000b047f89 */ /* 0x000e6200000e0000 */
[----:B0-----:R-:W-:-:S05]  /*53f0*/  FMNMX.FTZ R20, R0, R3, !PT ;  /* 0x0000000300147209 */ /* 0x001fca0007810000 */
[----:B------:R-:W0:Y:S01]  /*5400*/  SHFL.BFLY PT, R3, R20, 0x1, 0x1f ;  /* 0x0c201f0014037f89 */ /* 0x000e2200000e0000 */
[----:B-1----:R-:W-:Y:S02]  /*5410*/  FMNMX.FTZ R120, R11, R4, !PT ;  /* 0x000000040b787209 */ /* 0x002fe40007810000 */
[----:B------:R-:W1:Y:S03]  /*5420*/  LDC R4, c[0x0][0x988] ;  /* 0x00026200ff047b82 */ /* 0x000e660000000800 */
[----:B------:R-:W2:Y:S01]  /*5430*/  SHFL.BFLY PT, R167, R120, 0x1, 0x1f ;  /* 0x0c201f0078a77f89 */ /* 0x000ea200000e0000 */
[----:B0-----:R-:W-:Y:S02]  /*5440*/  FMNMX.FTZ R3, R20, R3, !PT ;  /* 0x0000000314037209 */ /* 0x001fe40007810000 */
[----:B--2---:R-:W-:-:S03]  /*5450*/  FMNMX.FTZ R10, R120, R167, !PT ;  /* 0x000000a7780a7209 */ /* 0x004fc60007810000 */
[C---:B------:R-:W-:Y:S01]  /*5460*/  FADD.FTZ R167, -R3.reuse, R12 ;  /* 0x0000000c03a77221 */ /* 0x040fe20000010100 */
[----:B-1----:R-:W-:-:S03]  /*5470*/  FMUL.FTZ R12, R3, R4 ;  /* 0x00000004030c7220 */ /* 0x002fc60000410000 */
[-C--:B------:R-:W-:Y:S01]  /*5480*/  FMUL.FTZ R167, R167, R4.reuse ;  /* 0x00000004a7a77220 */ /* 0x080fe20000410000 */
[C---:B------:R-:W-:Y:S01]  /*5490*/  FADD.FTZ R13, -R10.reuse, R13 ;  /* 0x0000000d0a0d7221 */ /* 0x040fe20000010100 */
[-CC-:B------:R-:W-:Y:S01]  /*54a0*/  FFMA.FTZ R175, R175, R4.reuse, -R12.reuse ;  /* 0x00000004afaf7223 */ /* 0x180fe2000001080c */
[-CC-:B------:R-:W-:Y:S01]  /*54b0*/  FFMA.FTZ R188, R169, R4.reuse, -R12.reuse ;  /* 0x00000004a9bc7223 */ /* 0x180fe2000001080c */
[----:B------:R-:W-:Y:S01]  /*54c0*/  MUFU.EX2 R11, R167 ;  /* 0x000000a7000b7308 */ /* 0x000fe20000000800 */
[-C--:B------:R-:W-:Y:S01]  /*54d0*/  FMUL.FTZ R0, R13, R4.reuse ;  /* 0x000000040d007220 */ /* 0x080fe20000410000 */
        /* <DEDUP_REMOVED lines=14> */
[-CC-:B------:R-:W-:Y:S01]  /*55c0*/  FFMA.FTZ R172, R213, R4.reuse, -R12.reuse ;  /* 0x00000004d5ac7223 */ /* 0x180fe2000001080c */
[-CC-:B0-----:R-:W-:Y:S01]  /*55d0*/  FFMA.FTZ R175, R191, R4.reuse, -R12.reuse ;  /* 0x00000004bfaf7223 */ /* 0x181fe2000001080c */
[-CC-:B------:R-:W-:Y:S01]  /*55e0*/  FFMA.FTZ R205, R215, R4.reuse, -R12.reuse ;  /* 0x00000004d7cd7223 */ /* 0x180fe2000001080c */
[-CC-:B------:R-:W-:Y:S01]  /*55f0*/  FFMA.FTZ R174, R217, R4.reuse, -R12.reuse ;  /* 0x00000004d9ae7223 */ /* 0x180fe2000001080c */
[-CC-:B------:R-:W-:Y:S01]  /*5600*/  FFMA.FTZ R157, R157, R4.reuse, -R12.reuse ;  /* 0x000000049d9d7223 */ /* 0x180fe2000001080c */
[-CC-:B------:R-:W-:Y:S01]  /*5610*/  FFMA.FTZ R168, R219, R4.reuse, -R12.reuse ;  /* 0x00000004dba87223 */ /* 0x180fe2000001080c */
[-CC-:B------:R-:W-:Y:S01]  /*5620*/  FFMA.FTZ R161, R161, R4.reuse, -R12.reuse ;  /* 0x00000004a1a17223 */ /* 0x180fe2000001080c */
[-CC-:B------:R-:W-:Y:S01]  /*5630*/  FFMA.FTZ R170, R221, R4.reuse, -R12.reuse ;  /* 0x00000004ddaa7223 */ /* 0x180fe2000001080c */
[-C--:B------:R-:W-:Y:S01]  /*5640*/  FFMA.FTZ R207, R223, R4.reuse, -R12 ;  /* 0x00000004dfcf7223 */ /* 0x080fe2000001080c */
[-C--:B------:R-:W-:Y:S01]  /*5650*/  FMUL.FTZ R12, R10, R4.reuse ;  /* 0x000000040a0c7220 */ /* 0x080fe20000410000 */
[----:B------:R-:W0:Y:S03]  /*5660*/  MUFU.EX2 R188, R188 ;  /* 0x000000bc00bc7308 */ /* 0x000e260000000800 */
[-CC-:B------:R-:W-:Y:S01]  /*5670*/  FFMA.FTZ R189, R14, R4.reuse, -R12.reuse ;  /* 0x000000040ebd7223 */ /* 0x180fe2000001080c */
[-CC-:B------:R-:W-:Y:S01]  /*5680*/  FFMA.FTZ R14, R15, R4.reuse, -R12.reuse ;  /* 0x000000040f0e7223 */ /* 0x180fe2000001080c */
[-CC-:B------:R-:W-:Y:S01]  /*5690*/  FFMA.FTZ R191, R21, R4.reuse, -R12.reuse ;  /* 0x0000000415bf7223 */ /* 0x180fe2000001080c */
[-CC-:B------:R-:W-:Y:S01]  /*56a0*/  FFMA.FTZ R20, R121, R4.reuse, -R12.reuse ;  /* 0x0000000479147223 */ /* 0x180fe2000001080c */
[-CC-:B------:R-:W-:Y:S01]  /*56b0*/  FFMA.FTZ R185, R123, R4.reuse, -R12.reuse ;  /* 0x000000047bb97223 */ /* 0x180fe2000001080c */
[----:B------:R-:W-:Y:S01]  /*56c0*/  MUFU.EX2 R0, R0 ;  /* 0x0000000000007308 */ /* 0x000fe20000000800 */
[-CC-:B------:R-:W-:Y:S01]  /*56d0*/  FFMA.FTZ R120, R125, R4.reuse, -R12.reuse ;  /* 0x000000047d787223 */ /* 0x180fe2000001080c */
[-CC-:B------:R-:W-:Y:S01]  /*56e0*/  FFMA.FTZ R187, R127, R4.reuse, -R12.reuse ;  /* 0x000000047fbb7223 */ /* 0x180fe2000001080c */
[-CC-:B------:R-:W-:Y:S01]  /*56f0*/  FFMA.FTZ R122, R129, R4.reuse, -R12.reuse ;  /* 0x00000004817a7223 */ /* 0x180fe2000001080c */
[-CC-:B------:R-:W-:Y:S01]  /*5700*/  FFMA.FTZ R181, R131, R4.reuse, -R12.reuse ;  /* 0x0000000483b57223 */ /* 0x180fe2000001080c */
[-CC-:B------:R-:W-:Y:S01]  /*5710*/  FFMA.FTZ R124, R133, R4.reuse, -R12.reuse ;  /* 0x00000004857c7223 */ /* 0x180fe2000001080c */
[-CC-:B------:R-:W-:Y:S01]  /*5720*/  FFMA.FTZ R183, R135, R4.reuse, -R12.reuse ;  /* 0x0000000487b77223 */ /* 0x180fe2000001080c */
[-C--:B------:R-:W-:Y:S01]  /*5730*/  FFMA.FTZ R126, R137, R4.reuse, -R12 ;  /* 0x00000004897e7223 */ /* 0x080fe2000001080c */
[----:B------:R-:W1:Y:S01]  /*5740*/  MUFU.EX2 R189, R189 ;  /* 0x000000bd00bd7308 */ /* 0x000e620000000800 */
[----:B0-----:R-:W-:Y:S01]  /*5750*/  FFMA.FTZ R130, R11, R5, R188 ;  /* 0x000000050b827223 */ /* 0x001fe200000100bc */
[-CC-:B------:R-:W-:Y:S01]  /*5760*/  FFMA.FTZ R15, R139, R4.reuse, -R12.reuse ;  /* 0x000000048b0f7223 */ /* 0x180fe2000001080c */
[-CC-:B------:R-:W-:Y:S01]  /*5770*/  FFMA.FTZ R128, R141, R4.reuse, -R12.reuse ;  /* 0x000000048d807223 */ /* 0x180fe2000001080c */
[-CC-:B------:R-:W-:Y:S01]  /*5780*/  FFMA.FTZ R21, R143, R4.reuse, -R12.reuse ;  /* 0x000000048f157223 */ /* 0x180fe2000001080c */
[-CC-:B------:R-:W-:Y:S01]  /*5790*/  FFMA.FTZ R153, R153, R4.reuse, -R12.reuse ;  /* 0x0000000499997223 */ /* 0x180fe2000001080c */
[-CC-:B------:R-:W-:Y:S01]  /*57a0*/  FFMA.FTZ R155, R155, R4.reuse, -R12.reuse ;  /* 0x000000049b9b7223 */ /* 0x180fe2000001080c */
[-CC-:B------:R-:W-:Y:S01]  /*57b0*/  FFMA.FTZ R159, R159, R4.reuse, -R12.reuse ;  /* 0x000000049f9f7223 */ /* 0x180fe2000001080c */
[----:B------:R-:W0:Y:S01]  /*57c0*/  MUFU.EX2 R13, R13 ;  /* 0x0000000d000d7308 */ /* 0x000e220000000800 */
[----:B------:R-:W-:-:S07]  /*57d0*/  FFMA.FTZ R163, R163, R4, -R12 ;  /* 0x00000004a3a37223 */ /* 0x000fce000001080c */
[----:B------:R-:W2:Y:S01]  /*57e0*/  MUFU.EX2 R14, R14 ;  /* 0x0000000e000e7308 */ /* 0x000ea20000000800 */
[----:B-1----:R-:W-:-:S07]  /*57f0*/  FFMA.FTZ R5, R0, R2, R189 ;  /* 0x0000000200057223 */ /* 0x002fce00000100bd */
[----:B------:R-:W1:Y:S01]  /*5800*/  MUFU.EX2 R190, R190 ;  /* 0x000000be00be7308 */ /* 0x000e620000000800 */
[----:B0-----:R-:W-:Y:S01]  /*5810*/  FADD.FTZ R121, R13, R130 ;  /* 0x000000820d797221 */ /* 0x001fe20000010000 */
[----:B------:R-:W-:-:S06]  /*5820*/  FFMA.FTZ R130, R145, R4, -R12 ;  /* 0x0000000491827223 */ /* 0x000fcc000001080c */
[----:B------:R-:W0:Y:S01]  /*5830*/  MUFU.EX2 R191, R191 ;  /* 0x000000bf00bf7308 */ /* 0x000e220000000800 */
[----:B--2---:R-:W-:-:S07]  /*5840*/  FADD.FTZ R2, R14, R5 ;  /* 0x000000050e027221 */ /* 0x004fce0000010000 */
[----:B------:R-:W2:Y:S01]  /*5850*/  MUFU.EX2 R20, R20 ;  /* 0x0000001400147308 */ /* 0x000ea20000000800 */
[----:B-1----:R-:W-:Y:S01]  /*5860*/  FADD.FTZ R132, R190, R121 ;  /* 0x00000079be847221 */ /* 0x002fe20000010000 */
[----:B------:R-:W-:-:S03]  /*5870*/  FFMA.FTZ R121, R147, R4, -R12 ;  /* 0x0000000493797223 */ /* 0x000fc6000001080c */
[----:B------:R-:W-:-:S03]  /*5880*/  FADD.FTZ R123, R167, R132 ;  /* 0x00000084a77b7221 */ /* 0x000fc60000010000 */
[----:B------:R-:W1:Y:S01]  /*5890*/  MUFU.EX2 R184, R184 ;  /* 0x000000b800b87308 */ /* 0x000e620000000800 */
[----:B0-----:R-:W-:-:S07]  /*58a0*/  FADD.FTZ R5, R191, R2 ;  /* 0x00000002bf057221 */ /* 0x001fce0000010000 */
[----:B------:R-:W0:Y:S01]  /*58b0*/  MUFU.EX2 R185, R185 ;  /* 0x000000b900b97308 */ /* 0x000e220000000800 */
[----:B--2---:R-:W-:-:S07]  /*58c0*/  FADD.FTZ R2, R20, R5 ;  /* 0x0000000514027221 */ /* 0x004fce0000010000 */
[----:B------:R-:W2:Y:S01]  /*58d0*/  MUFU.EX2 R169, R169 ;  /* 0x000000a900a97308 */ /* 0x000ea20000000800 */
[----:B-1----:R-:W-:-:S07]  /*58e0*/  FADD.FTZ R132, R184, R123 ;  /* 0x0000007bb8847221 */ /* 0x002fce0000010000 */
[----:B------:R-:W1:Y:S01]  /*58f0*/  MUFU.EX2 R120, R120 ;  /* 0x0000007800787308 */ /* 0x000e620000000800 */
[----:B0-----:R-:W-:-:S07]  /*5900*/  FADD.FTZ R5, R185, R2 ;  /* 0x00000002b9057221 */ /* 0x001fce0000010000 */
[----:B------:R-:W0:Y:S01]  /*5910*/  MUFU.EX2 R186, R186 ;  /* 0x000000ba00ba7308 */ /* 0x000e220000000800 */
[----:B--2---:R-:W-:Y:S01]  /*5920*/  FADD.FTZ R123, R169, R132 ;  /* 0x00000084a97b7221 */ /* 0x004fe20000010000 */
[----:B------:R-:W-:-:S06]  /*5930*/  FFMA.FTZ R132, R149, R4, -R12 ;  /* 0x0000000495847223 */ /* 0x000fcc000001080c */
[----:B------:R-:W2:Y:S01]  /*5940*/  MUFU.EX2 R187, R187 ;  /* 0x000000bb00bb7308 */ /* 0x000ea20000000800 */
[----:B-1----:R-:W-:-:S07]  /*5950*/  FADD.FTZ R2, R120, R5 ;  /* 0x0000000578027221 */ /* 0x002fce0000010000 */
[----:B------:R-:W1:Y:S01]  /*5960*/  MUFU.EX2 R171, R171 ;  /* 0x000000ab00ab7308 */ /* 0x000e620000000800 */
[----:B0-----:R-:W-:Y:S01]  /*5970*/  FADD.FTZ R134, R186, R123 ;  /* 0x0000007bba867221 */ /* 0x001fe20000010000 */
[-CC-:B------:R-:W-:Y:S01]  /*5980*/  FFMA.FTZ R123, R151, R4.reuse, -R12.reuse ;  /* 0x00000004977b7223 */ /* 0x180fe2000001080c */
[----:B------:R-:W-:-:S05]  /*5990*/  FFMA.FTZ R12, R165, R4, -R12 ;  /* 0x00000004a50c7223 */ /* 0x000fca000001080c */
[----:B------:R-:W0:Y:S01]  /*59a0*/  MUFU.EX2 R122, R122 ;  /* 0x0000007a007a7308 */ /* 0x000e220000000800 */
[----:B--2---:R-:W-:-:S07]  /*59b0*/  FADD.FTZ R5, R187, R2 ;  /* 0x00000002bb057221 */ /* 0x004fce0000010000 */
[----:B------:R-:W2:Y:S01]  /*59c0*/  MUFU.EX2 R180, R180 ;  /* 0x000000b400b47308 */ /* 0x000ea20000000800 */
[----:B-1----:R-:W-:-:S07]  /*59d0*/  FADD.FTZ R125, R171, R134 ;  /* 0x00000086ab7d7221 */ /* 0x002fce0000010000 */
        /* <DEDUP_REMOVED lines=61> */
[----:B0-----:R-:W-:Y:S01]  /*5db0*/  FADD.FTZ R2, R163, R2 ;  /* 0x00000002a3027221 */ /* 0x001fe20000010000 */
[----:B--2---:R-:W-:-:S03]  /*5dc0*/  FADD.FTZ R5, R207, R134 ;  /* 0x00000086cf057221 */ /* 0x004fc60000010000 */
[----:B-1----:R-:W-:Y:S01]  /*5dd0*/  FADD.FTZ R2, R12, R2 ;  /* 0x000000020c027221 */ /* 0x002fe20000010000 */
[----:B------:R-:W-:Y:S06]  /*5de0*/  @!P0 BRA `(.L_x_24) ;  /* 0x0000000000048947 */ /* 0x000fec0003800000 */
[----:B------:R-:W-:Y:S01]  /*5df0*/  BPT.TRAP 0x1 ;  /* 0x000000040000795c */ /* 0x000fe20000300000 */
.L_x_24:
[----:B------:R-:W-:Y:S01]  /*5e00*/  UIADD3 UR10, UR10, 0x30860, URZ ;  /* 0x000308600a0a7890 */ /* 0x000fe2000fffe03f */
[----:B------:R-:W-:Y:S01]  /*5e10*/  ISETP.LT.AND P1, PT, RZ, UR4, PT ;  /* 0x00000004ff007c0c */ /* 0x000fe2000bf21270 */
[----:B------:R-:W-:Y:S01]  /*5e20*/  UIADD3 UR4, UR4, -0x1, URZ ;  /* 0xffffffff04047890 */ /* 0x000fe2000fffe03f */
[----:B------:R-:W-:Y:S01]  /*5e30*/  F2FP.F16.F32.PACK_AB R186, R171, R186 ;  /* 0x000000baabba723e */ /* 0x000fe200000000ff */
[----:B------:R-:W-:Y:S01]  /*5e40*/  UPRMT UR10, UR42, 0x654, UR10 ;  /* 0x000006542a0a7896 */ /* 0x000fe2000800000a */
[----:B------:R-:W-:Y:S01]  /*5e50*/  F2FP.F16.F32.PACK_AB R188, R13, R188 ;  /* 0x000000bc0dbc723e */ /* 0x000fe200000000ff */
[----:B------:R-:W-:Y:S01]  /*5e60*/  UMOV UR5, UR39 ;  /* 0x0000002700057c82 */ /* 0x000fe20008000000 */
[----:B------:R-:W-:Y:S01]  /*5e70*/  UMOV UR6, UR38 ;  /* 0x0000002600067c82 */ /* 0x000fe20008000000 */
[----:B------:R-:W-:Y:S01]  /*5e80*/  F2FP.F16.F32.PACK_AB R184, R169, R184 ;  /* 0x000000b8a9b8723e */ /* 0x000fe200000000ff */
[----:B------:R-:W-:Y:S01]  /*5e90*/  IMAD.MOV.U32 R13, RZ, RZ, R10 ;  /* 0x000000ffff0d7224 */ /* 0x000fe200078e000a */
[----:B------:R-:W-:-:S02]  /*5ea0*/  F2FP.F16.F32.PACK_AB R180, R173, R180 ;  /* 0x000000b4adb4723e */ /* 0x000fc400000000ff */
[----:B------:R-:W-:Y:S01]  /*5eb0*/  F2FP.F16.F32.PACK_AB R182, R175, R182 ;  /* 0x000000b6afb6723e */ /* 0x000fe200000000ff */
[----:B------:R-:W-:Y:S01]  /*5ec0*/  SYNCS.ARRIVE.TRANS64.RED.A1T0 RZ, [UR10], RZ ;  /* 0x000000ffffff79a7 */ /* 0x000fe2000810040a */
[----:B------:R-:W-:Y:S02]  /*5ed0*/  F2FP.F16.F32.PACK_AB R176, R177, R176 ;  /* 0x000000b0b1b0723e */ /* 0x000fe400000000ff */
[----:B------:R-:W-:Y:S02]  /*5ee0*/  F2FP.F16.F32.PACK_AB R178, R179, R178 ;  /* 0x000000b2b3b2723e */ /* 0x000fe400000000ff */
[----:B------:R-:W-:Y:S02]  /*5ef0*/  F2FP.F16.F32.PACK_AB R171, R12, R163 ;  /* 0x000000a30cab723e */ /* 0x000fe400000000ff */
[----:B------:R-:W-:Y:S02]  /*5f00*/  F2FP.F16.F32.PACK_AB R189, R14, R189 ;  /* 0x000000bd0ebd723e */ /* 0x000fe400000000ff */
[----:B------:R-:W-:-:S02]  /*5f10*/  F2FP.F16.F32.PACK_AB R190, R167, R190 ;  /* 0x000000bea7be723e */ /* 0x000fc400000000ff */
[----:B------:R-:W-:Y:S02]  /*5f20*/  F2FP.F16.F32.PACK_AB R191, R20, R191 ;  /* 0x000000bf14bf723e */ /* 0x000fe400000000ff */
        /* <DEDUP_REMOVED lines=13> */
[----:B------:R-:W-:Y:S01]  /*6000*/  MOV R12, R3 ;  /* 0x00000003000c7202 */ /* 0x000fe20000000f00 */
[----:B------:R-:W-:Y:S06]  /*6010*/  @P1 BRA `(.L_x_25) ;  /* 0xffffffd800e41947 */ /* 0x000fec000383ffff */
.L_x_14:
[----:B------:R-:W-:Y:S06]  /*6020*/  BAR.ARV 0x8, 0x180 ;  /* 0x0206000000007b1d */ /* 0x000fec0000002000 */
        /* <DEDUP_REMOVED lines=96> */
[----:B------:R-:W-:Y:S06]  /*6630*/  @!P0 BRA `(.L_x_26) ;  /* 0x0000000000048947 */ /* 0x000fec0003800000 */
[----:B------:R-:W-:Y:S01]  /*6640*/  BPT.TRAP 0x1 ;  /* 0x000000040000795c */ /* 0x000fe20000300000 */
.L_x_26:
[----:B------:R-:W0:Y:S01]  /*6650*/  S2UR UR13, SR_CgaCtaId ;  /* 0x00000000000d79c3 */ /* 0x000e220000008800 */
[----:B------:R-:W-:Y:S01]  /*6660*/  UMOV UR4, 0x400 ;  /* 0x0000040000047882 */ /* 0x000fe20000000000 */
[----:B------:R-:W-:-:S05]  /*6670*/  IMAD.U32 R0, RZ, RZ, UR39 ;  /* 0x00000027ff007e24 */ /* 0x000fca000f8e00ff */
[----:B------:R-:W-:Y:S01]  /*6680*/  SHF.L.U32 R0, R0, 0x1f, RZ ;  /* 0x0000001f00007819 */ /* 0x000fe200000006ff */
[----:B0-----:R-:W-:-:S04]  /*6690*/  ULEA UR4, UR13, UR4, 0x18 ;  /* 0x000000040d047291 */ /* 0x001fc8000f8ec03f */
[----:B------:R-:W-:-:S09]  /*66a0*/  ULEA UR10, UR38, UR4, 0x3 ;  /* 0x00000004260a7291 */ /* 0x000fd2000f8e183f */
[----:B------:R0:W1:Y:S01]  /*66b0*/  SYNCS.PHASECHK.TRANS64.TRYWAIT P1, [UR10+0x30850], R0 ;  /* 0x03085000ff0075a7 */ /* 0x000062000802014a */
[----:B------:R-:W-:Y:S05]  /*66c0*/  @!P0 BRA `(.L_x_27) ;  /* 0x0000000000048947 */ /* 0x000fea0003800000 */
[----:B------:R-:W-:Y:S01]  /*66d0*/  BPT.TRAP 0x1 ;  /* 0x000000040000795c */ /* 0x000fe20000300000 */
.L_x_27:
[----:B-1----:R-:W-:Y:S05]  /*66e0*/  @P1 BRA `(.L_x_28) ;  /* 0x0000000000081947 */ /* 0x002fea0003800000 */
[----:B------:R-:W1:Y:S02]  /*66f0*/  SYNCS.PHASECHK.TRANS64.TRYWAIT P1, [UR10+0x30850], R0 ;  /* 0x03085000ff0075a7 */ /* 0x000e64000802014a */
[----:B-1----:R-:W-:Y:S05]  /*6700*/  @!P1 BRA `(.L_x_29) ;  /* 0x0000005c00989947 */ /* 0x002fea0003800000 */
.L_x_28:
[----:B------:R-:W-:Y:S01]  /*6710*/  UIADD3 UR5, UR4, 0x400, URZ ;  /* 0x0000040004057890 */ /* 0x000fe2000fffe03f */
[----:B------:R-:W-:Y:S01]  /*6720*/  WARPGROUP.ARRIVE ;  /* 0x00000000000079c5 */ /* 0x000fe20000000000 */
[----:B------:R-:W-:Y:S01]  /*6730*/  UMOV UR7, 0x40000040 ;  /* 0x4000004000077882 */ /* 0x000fe20000000000 */
[----:B------:R-:W-:Y:S01]  /*6740*/  UMOV UR15, 0x40000040 ;  /* 0x40000040000f7882 */ /* 0x000fe20000000000 */
[----:B------:R-:W-:Y:S01]  /*6750*/  USHF.R.U32.HI UR5, URZ, 0x4, UR5 ;  /* 0x000000043f057899 */ /* 0x000fe20008011605 */
[----:B01----:R-:W0:Y:S01]  /*6760*/  SHFL.BFLY PT, R0, R5, 0x2, 0x1f ;  /* 0x0c401f0005007f89 */ /* 0x003e2200000e0000 */
[----:B------:R-:W-:Y:S02]  /*6770*/  CS2R R20, SRZ ;  /* 0x0000000000147805 */ /* 0x000fe4000001ff00 */
[----:B------:R-:W-:Y:S01]  /*6780*/  ULOP3.LUT UR5, UR5, 0x3fff, URZ, 0xc0, !UPT ;  /* 0x00003fff05057892 */ /* 0x000fe2000f8ec03f */
[----:B------:R-:W1:Y:S03]  /*6790*/  SHFL.BFLY PT, R7, R2, 0x2, 0x1f ;  /* 0x0c401f0002077f89 */ /* 0x000e6600000e0000 */
[----:B------:R-:W-:-:S04]  /*67a0*/  ULOP3.LUT UR5, UR5, 0x3000000, URZ, 0xfc, !UPT ;  /* 0x0300000005057892 */ /* 0x000fc8000f8efc3f */
[----:B------:R-:W-:-:S04]  /*67b0*/  UIMAD UR6, UR38, 0x900, UR5 ;  /* 0x00000900260678a4 */ /* 0x000fc8000f8e0205 */
[----:B------:R-:W-:-:S05]  /*67c0*/  UIADD3 UR8, UR6, 0x80, URZ ;  /* 0x0000008006087890 */ /* 0x000fca000fffe03f */
[----:B------:R-:W-:Y:S01]  /*67d0*/  HGMMA.64x192x16.F32 R24, R188, gdesc[UR4].tnspB, R24, gsb0 ;  /* 0x42e00004bc187df0 */ /* 0x000fe20008000818 */
[----:B------:R-:W-:Y:S01]  /*67e0*/  UMOV UR7, 0x40000040 ;  /* 0x4000004000077882 */ /* 0x000fe20000000000 */
[----:B------:R-:W-:Y:S01]  /*67f0*/  UMOV UR14, UR8 ;  /* 0x00000008000e7c82 */ /* 0x000fe20008000000 */
[----:B------:R-:W-:Y:S01]  /*6800*/  UIADD3 UR8, UR6, 0x100, URZ ;  /* 0x0000010006087890 */ /* 0x000fe2000fffe03f */
[----:B0-----:R-:W-:Y:S01]  /*6810*/  FADD.FTZ R0, R0, R5 ;  /* 0x0000000500007221 */ /* 0x001fe20000010000 */
[----:B-1----:R-:W-:Y:S01]  /*6820*/  FADD.FTZ R6, R7, R2 ;  /* 0x0000000207067221 */ /* 0x002fe20000010000 */
[----:B------:R-:W-:-:S03]  /*6830*/  IMAD.MOV.U32 R2, RZ, RZ, -0x800000 ;  /* 0xff800000ff027424 */ /* 0x000fc600078e00ff */
[----:B------:R-:W0:Y:S04]  /*6840*/  SHFL.BFLY PT, R7, R0, 0x1, 0x1f ;  /* 0x0c201f0000077f89 */ /* 0x000e2800000e0000 */
[----:B------:R-:W1:Y:S01]  /*6850*/  SHFL.BFLY PT, R9, R6, 0x1, 0x1f ;  /* 0x0c201f0006097f89 */ /* 0x000e6200000e0000 */
[----:B0-----:R-:W-:Y:S01]  /*6860*/  FADD.FTZ R8, R0, R7 ;  /* 0x0000000700087221 */ /* 0x001fe20000010000 */
[----:B------:R-:W-:Y:S01]  /*6870*/  MOV R0, 0xff800000 ;  /* 0xff80000000007802 */ /* 0x000fe20000000f00 */
[----:B-1----:R-:W-:-:S03]  /*6880*/  FADD.FTZ R9, R6, R9 ;  /* 0x0000000906097221 */ /* 0x002fc60000010000 */
[----:B------:R-:W-:Y:S02]  /*6890*/  FSETP.NE.FTZ.AND P1, PT, R8, RZ, PT ;  /* 0x000000ff0800720b */ /* 0x000fe40003f35000 */
[----:B------:R-:W-:-:S11]  /*68a0*/  FSETP.NE.FTZ.AND P2, PT, R9, RZ, PT ;  /* 0x000000ff0900720b */ /* 0x000fd60003f55000 */
[----:B------:R-:W0:Y:S01]  /*68b0*/  @P1 MUFU.LG2 R7, R8 ;  /* 0x0000000800071308 */ /* 0x000e220000000c00 */
[C---:B------:R-:W-:Y:S01]  /*68c0*/  @P1 FMUL.FTZ R6, R4.reuse, 0.69314718246459960938 ;  /* 0x3f31721804061820 */ /* 0x040fe20000410000 */
[----:B------:R-:W-:-:S06]  /*68d0*/  @P2 FMUL.FTZ R4, R4, 0.69314718246459960938 ;  /* 0x3f31721804042820 */ /* 0x000fcc0000410000 */
[----:B------:R-:W1:Y:S08]  /*68e0*/  @P2 MUFU.LG2 R5, R9 ;  /* 0x0000000900052308 */ /* 0x000e700000000c00 */
[----:B------:R2:W3:Y:S01]  /*68f0*/  @P1 MUFU.RCP R21, R8 ;  /* 0x0000000800151308 */ /* 0x0004e20000001000 */
[----:B0-----:R-:W-:-:S04]  /*6900*/  @P1 FMUL.FTZ R7, R7, 0.69314718246459960938 ;  /* 0x3f31721807071820 */ /* 0x001fc80000410000 */
[----:B------:R-:W-:-:S03]  /*6910*/  @P1 FFMA.FTZ R2, R6, R3, R7 ;  /* 0x0000000306021223 */ /* 0x000fc60000010007 */
[----:B------:R2:W0:Y:S01]  /*6920*/  @P2 MUFU.RCP R20, R9 ;  /* 0x0000000900142308 */ /* 0x0004220000001000 */
[----:B-1----:R-:W-:-:S04]  /*6930*/  @P2 FMUL.FTZ R5, R5, 0.69314718246459960938 ;  /* 0x3f31721805052820 */ /* 0x002fc80000410000 */
[----:B------:R-:W-:Y:S01]  /*6940*/  @P2 FFMA.FTZ R0, R4, R10, R5 ;  /* 0x0000000a04002223 */ /* 0x000fe20000010005 */
[----:B------:R-:W-:Y:S02]  /*6950*/  WARPGROUP.DEPBAR.LE gsb0, 0x0 ;  /* 0x00008000000079c5 */ /* 0x000fe40000010000 */
[----:B------:R-:W-:-:S06]  /*6960*/  WARPGROUP.ARRIVE ;  /* 0x00000000000079c5 */ /* 0x000fcc0000000000 */
[----:B------:R-:W-:Y:S01]  /*6970*/  HGMMA.64x192x16.F32 R24, R184, gdesc[UR12].tnspB, R24, gsb0 ;  /* 0x42e0000cb8187df0 */ /* 0x000fe20008000818 */
[----:B------:R-:W-:Y:S01]  /*6980*/  UMOV UR14, UR8 ;  /* 0x00000008000e7c82 */ /* 0x000fe20008000000 */
[----:B------:R-:W-:Y:S01]  /*6990*/  UMOV UR15, 0x40000040 ;  /* 0x40000040000f7882 */ /* 0x000fe20000000000 */
[----:B------:R-:W-:Y:S01]  /*69a0*/  UIADD3 UR8, UR6, 0x180, URZ ;  /* 0x0000018006087890 */ /* 0x000fe2000fffe03f */
[----:B------:R-:W-:Y:S02]  /*69b0*/  WARPGROUP.DEPBAR.LE gsb0, 0x0 ;  /* 0x00008000000079c5 */ /* 0x000fe40000010000 */
[----:B------:R-:W-:-:S14]  /*69c0*/  WARPGROUP.ARRIVE ;  /* 0x00000000000079c5 */ /* 0x000fdc0000000000 */
[----:B------:R-:W-:Y:S01]  /*69d0*/  HGMMA.64x192x16.F32 R24, R180, gdesc[UR12].tnspB, R24, gsb0 ;  /* 0x42e0000cb4187df0 */ /* 0x000fe20008000818 */
[----:B------:R-:W-:Y:S01]  /*69e0*/  UMOV UR14, UR8 ;  /* 0x00000008000e7c82 */ /* 0x000fe20008000000 */
[----:B------:R-:W-:Y:S01]  /*69f0*/  UMOV UR15, 0x40000040 ;  /* 0x40000040000f7882 */ /* 0x000fe20000000000 */
[----:B------:R-:W-:Y:S02]  /*6a00*/  UIADD3 UR8, UR6, 0x200, URZ ;  /* 0x0000020006087890 */ /* 0x000fe4000fffe03f */
[----:B------:R-:W-:Y:S01]  /*6a10*/  UIADD3 UR6, UR6, 0x280, URZ ;  /* 0x0000028006067890 */ /* 0x000fe2000fffe03f */
[----:B------:R-:W-:Y:S02]  /*6a20*/  WARPGROUP.DEPBAR.LE gsb0, 0x0 ;  /* 0x00008000000079c5 */ /* 0x000fe40000010000 */
[----:B------:R-:W-:-:S12]  /*6a30*/  WARPGROUP.ARRIVE ;  /* 0x00000000000079c5 */ /* 0x000fd80000000000 */
[----:B------:R-:W-:Y:S01]  /*6a40*/  HGMMA.64x192x16.F32 R24, R176, gdesc[UR12].tnspB, R24, gsb0 ;  /* 0x42e0000cb0187df0 */ /* 0x000fe20008000818 */
[----:B------:R-:W-:Y:S01]  /*6a50*/  UMOV UR14, UR8 ;  /* 0x00000008000e7c82 */ /* 0x000fe20008000000 */
[----:B------:R-:W-:Y:S01]  /*6a60*/  UMOV UR15, 0x40000040 ;  /* 0x40000040000f7882 */ /* 0x000fe20000000000 */
[----:B------:R-:W-:Y:S02]  /*6a70*/  WARPGROUP.DEPBAR.LE gsb0, 0x0 ;  /* 0x00008000000079c5 */ /* 0x000fe40000010000 */
[----:B------:R-:W-:-:S15]  /*6a80*/  WARPGROUP.ARRIVE ;  /* 0x00000000000079c5 */ /* 0x000fde0000000000 */
[----:B------:R-:W-:Y:S03]  /*6a90*/  HGMMA.64x192x16.F32 R24, R172, gdesc[UR12].tnspB, R24, gsb0 ;  /* 0x42e0000cac187df0 */ /* 0x000fe60008000818 */
[----:B------:R-:W-:Y:S02]  /*6aa0*/  WARPGROUP.DEPBAR.LE gsb0, 0x0 ;  /* 0x00008000000079c5 */ /* 0x000fe40000010000 */
[----:B------:R-:W-:-:S15]  /*6ab0*/  WARPGROUP.ARRIVE ;  /* 0x00000000000079c5 */ /* 0x000fde0000000000 */
[----:B------:R-:W-:Y:S03]  /*6ac0*/  HGMMA.64x192x16.F32 R24, R168, gdesc[UR4].tnspB, R24, gsb0 ;  /* 0x42e00004a8187df0 */ /* 0x000fe60008000818 */
[----:B------:R-:W-:Y:S02]  /*6ad0*/  WARPGROUP.DEPBAR.LE gsb0, 0x0 ;  /* 0x00008000000079c5 */ /* 0x000fe40000010000 */
[----:B0-23--:R-:W-:Y:S05]  /*6ae0*/  @!P0 BRA `(.L_x_30) ;  /* 0x0000000000048947 */ /* 0x00dfea0003800000 */
[----:B------:R-:W-:Y:S01]  /*6af0*/  BPT.TRAP 0x1 ;  /* 0x000000040000795c */ /* 0x000fe20000300000 */
.L_x_30:
[----:B------:R-:W0:Y:S01]  /*6b00*/  S2UR UR5, SR_SWINHI ;  /* 0x00000000000579c3 */ /* 0x000e220000002f00 */
        /* <DEDUP_REMOVED lines=23> */
[----:B------:R-:W-:Y:S01]  /*6c80*/  UMOV UR6, UR4 ;  /* 0x0000000400067c82 */ /* 0x000fe20008000000 */
[----:B0-----:R-:W-:Y:S01]  /*6c90*/  UMOV UR7, UR5 ;  /* 0x0000000500077c82 */ /* 0x001fe20008000000 */
[----:B------:R-:W-:Y:S01]  /*6ca0*/  FMUL.FTZ R139, R62, R20 ;  /* 0x000000143e8b7220 */ /* 0x000fe20000410000 */
[----:B------:R-:W-:-:S02]  /*6cb0*/  IMAD.U32 R48, RZ, RZ, UR6 ;  /* 0x00000006ff307e24 */ /* 0x000fc4000f8e00ff */
[-C--:B------:R-:W-:Y:S01]  /*6cc0*/  FMUL.FTZ R127, R67, R20.reuse ;  /* 0x00000014437f7220 */ /* 0x080fe20000410000 */
[----:B------:R-:W-:Y:S02]  /*6cd0*/  IMAD.U32 R49, RZ, RZ, UR7 ;  /* 0x00000007ff317e24 */ /* 0x000fe4000f8e00ff */
[-C--:B------:R-:W-:Y:S01]  /*6ce0*/  FMUL.FTZ R140, R66, R20.reuse ;  /* 0x00000014428c7220 */ /* 0x080fe20000410000 */
[-C--:B------:R-:W-:Y:S01]  /*6cf0*/  FMUL.FTZ R128, R71, R20.reuse ;  /* 0x0000001447807220 */ /* 0x080fe20000410000 */
[----:B------:R-:W-:Y:S01]  /*6d00*/  FMUL.FTZ R137, R70, R20 ;  /* 0x0000001446897220 */ /* 0x000fe20000410000 */
[----:B------:R-:W-:-:S04]  /*6d10*/  IMAD.WIDE R90, R199, 0x2, R48 ;  /* 0x00000002c75a7825 */ /* 0x000fc800078e0230 */
[-C--:B------:R-:W-:Y:S01]  /*6d20*/  FMUL.FTZ R126, R75, R20.reuse ;  /* 0x000000144b7e7220 */ /* 0x080fe20000410000 */
[-C--:B------:R-:W-:Y:S01]  /*6d30*/  FMUL.FTZ R135, R74, R20.reuse ;  /* 0x000000144a877220 */ /* 0x080fe20000410000 */
[-C--:B------:R-:W-:Y:S01]  /*6d40*/  FMUL.FTZ R121, R79, R20.reuse ;  /* 0x000000144f797220 */ /* 0x080fe20000410000 */
[-C--:B------:R-:W-:Y:S01]  /*6d50*/  FMUL.FTZ R138, R78, R20.reuse ;  /* 0x000000144e8a7220 */ /* 0x080fe20000410000 */
[----:B------:R-:W-:Y:S01]  /*6d60*/  IADD3 R35, P1, R90, 0x8000, RZ ;  /* 0x000080005a237810 */ /* 0x000fe20007f3e0ff */
        /* <DEDUP_REMOVED lines=18> */
[----:B------:R-:W-:Y:S01]  /*6e90*/  LOP3.LUT R20, R35, 0x380, RZ, 0xc0, !PT ;  /* 0x0000038023147812 */ /* 0x000fe200078ec0ff */
[-C--:B------:R-:W-:Y:S01]  /*6ea0*/  FMUL.FTZ R6, R29, R21.reuse ;  /* 0x000000151d067220 */ /* 0x080fe20000410000 */
[----:B------:R-:W-:Y:S01]  /*6eb0*/  IADD3 R29, P3, R90, 0x20, RZ ;  /* 0x000000205a1d7810 */ /* 0x000fe20007f7e0ff */
[----:B------:R-:W-:Y:S01]  /*6ec0*/  FMUL.FTZ R3, R33, R21 ;  /* 0x0000001521037220 */ /* 0x000fe20000410000 */
[----:B------:R-:W-:Y:S01]  /*6ed0*/  SHF.R.U64 R20, R20, 0x3, RZ ;  /* 0x0000000314147819 */ /* 0x000fe200000012ff */
[--C-:B------:R-:W-:Y:S01]  /*6ee0*/  IMAD.X R87, RZ, RZ, R91.reuse, P1 ;  /* 0x000000ffff577224 */ /* 0x100fe200008e065b */
[----:B------:R-:W-:Y:S01]  /*6ef0*/  IADD3 R38, P6, R90, 0x8040, RZ ;  /* 0x000080405a267810 */ /* 0x000fe20007fde0ff */
[----:B------:R-:W-:Y:S01]  /*6f00*/  UIADD3 UR5, -UR60, URZ, URZ ;  /* 0x0000003f3c057290 */ /* 0x000fe2000fffe13f */
[----:B------:R-:W-:Y:S01]  /*6f10*/  LOP3.LUT R86, R20, R35, RZ, 0x3c, !PT ;  /* 0x0000002314567212 */ /* 0x000fe200078e3cff */
[-C--:B------:R-:W-:Y:S01]  /*6f20*/  FMUL.FTZ R4, R25, R21.reuse ;  /* 0x0000001519047220 */ /* 0x080fe20000410000 */
[----:B------:R-:W-:Y:S01]  /*6f30*/  LOP3.LUT R20, R29, 0x380, RZ, 0xc0, !PT ;  /* 0x000003801d147812 */ /* 0x000fe200078ec0ff */
[----:B------:R-:W-:Y:S01]  /*6f40*/  IMAD.X R79, RZ, RZ, R91, P6 ;  /* 0x000000ffff4f7224 */ /* 0x000fe200030e065b */
[----:B------:R-:W-:Y:S01]  /*6f50*/  R2UR UR15, R195 ;  /* 0x00000000c30f72ca */ /* 0x000fe200000e0000 */
[-C--:B------:R-:W-:Y:S01]  /*6f60*/  FMUL.FTZ R5, R24, R21.reuse ;  /* 0x0000001518057220 */ /* 0x080fe20000410000 */
[----:B------:R-:W-:Y:S01]  /*6f70*/  SHF.R.U64 R20, R20, 0x3, RZ ;  /* 0x0000000314147819 */ /* 0x000fe200000012ff */
[----:B------:R-:W-:Y:S01]  /*6f80*/  FMUL.FTZ R14, R53, R21 ;  /* 0x00000015350e7220 */ /* 0x000fe20000410000 */
[----:B------:R-:W-:Y:S01]  /*6f90*/  IADD3 R33, P6, R90, 0x4000, RZ ;  /* 0x000040005a217810 */ /* 0x000fe20007fde0ff */
[----:B------:R-:W-:Y:S01]  /*6fa0*/  ULDC UR11, c[0x0][0xc44] ;  /* 0x00031100000b7ab9 */ /* 0x000fe20000000800 */
[----:B------:R-:W-:Y:S01]  /*6fb0*/  LOP3.LUT R70, R20, R29, RZ, 0x3c, !PT ;  /* 0x0000001d14467212 */ /* 0x000fe200078e3cff */
[-C--:B------:R-:W-:Y:S01]  /*6fc0*/  FMUL.FTZ R7, R28, R21.reuse ;  /* 0x000000151c077220 */ /* 0x080fe20000410000 */
[----:B------:R-:W-:Y:S01]  /*6fd0*/  LOP3.LUT R20, R33, 0x380, RZ, 0xc0, !PT ;  /* 0x0000038021147812 */ /* 0x000fe200078ec0ff */
[-C--:B------:R-:W-:Y:S01]  /*6fe0*/  FMUL.FTZ R122, R32, R21.reuse ;  /* 0x00000015207a7220 */ /* 0x080fe20000410000 */
[----:B------:R-:W-:Y:S01]  /*6ff0*/  IADD3 R31, P1, R90, 0x40, RZ ;  /* 0x000000405a1f7810 */ /* 0x000fe20007f3e0ff */
[-C--:B------:R-:W-:Y:S01]  /*7000*/  FMUL.FTZ R8, R37, R21.reuse ;  /* 0x0000001525087220 */ /* 0x080fe20000410000 */
[----:B------:R-:W-:Y:S01]  /*7010*/  SHF.R.U64 R20, R20, 0x3, RZ ;  /* 0x0000000314147819 */ /* 0x000fe200000012ff */
        /* <DEDUP_REMOVED lines=38> */
[----:B------:R-:W-:Y:S01]  /*7280*/  LEA R21, R23, R16, 0x6 ;  /* 0x0000001017157211 */ /* 0x000fe200078e30ff */
[----:B------:R-:W-:Y:S01]  /*7290*/  UIMAD UR11, UR11, UR5, UR15 ;  /* 0x000000050b0b72a4 */ /* 0x000fe2000f8e020f */
[----:B------:R-:W-:Y:S01]  /*72a0*/  LOP3.LUT R58, R20, R33, RZ, 0x3c, !PT ;  /* 0x00000021143a7212 */ /* 0x000fe200078e3cff */
[----:B------:R-:W0:Y:S01]  /*72b0*/  LDC R52, c[0x0][0xbe8] ;  /* 0x0002fa00ff347b82 */ /* 0x000e220000000800 */
[----:B------:R-:W-:Y:S01]  /*72c0*/  IADD3 R30, P4, R90, 0x4040, RZ ;  /* 0x000040405a1e7810 */ /* 0x000fe20007f9e0ff */
[----:B------:R-:W-:Y:S01]  /*72d0*/  USHF.R.S32.HI UR12, URZ, 0x1f, UR11 ;  /* 0x0000001f3f0c7899 */ /* 0x000fe2000801140b */
[----:B------:R-:W-:Y:S01]  /*72e0*/  LOP3.LUT R20, R31, 0x380, RZ, 0xc0, !PT ;  /* 0x000003801f147812 */ /* 0x000fe200078ec0ff */
[----:B------:R-:W-:Y:S01]  /*72f0*/  IMAD.WIDE R48, R21, 0x2, R48 ;  /* 0x0000000215307825 */ /* 0x000fe200078e0230 */
[----:B------:R-:W-:Y:S01]  /*7300*/  LOP3.LUT R29, R30, 0x380, RZ, 0xc0, !PT ;  /* 0x000003801e1d7812 */ /* 0x000fe200078ec0ff */
[----:B------:R-:W-:Y:S01]  /*7310*/  ULDC.64 UR8, c[0x0][0xb90] ;  /* 0x0002e40000087ab9 */ /* 0x000fe20000000a00 */
[----:B------:R-:W-:Y:S01]  /*7320*/  SHF.R.U64 R20, R20, 0x3, RZ ;  /* 0x0000000314147819 */ /* 0x000fe200000012ff */
[----:B------:R-:W-:Y:S01]  /*7330*/  UIMAD UR5, UR12, UR8, URZ ;  /* 0x000000080c0572a4 */ /* 0x000fe2000f8e023f */
[--C-:B------:R-:W-:Y:S01]  /*7340*/  IMAD.X R63, RZ, RZ, R91.reuse, P1 ;  /* 0x000000ffff3f7224 */ /* 0x100fe200008e065b */
[----:B------:R-:W-:Y:S01]  /*7350*/  UIMAD.WIDE.U32 UR6, UR11, UR8, URZ ;  /* 0x000000080b0672a5 */ /* 0x000fe2000f8e003f */
[----:B------:R-:W-:Y:S01]  /*7360*/  SHF.R.U64 R29, R29, 0x3, RZ ;  /* 0x000000031d1d7819 */ /* 0x000fe200000012ff */
[----:B------:R-:W-:Y:S01]  /*7370*/  UIMAD UR5, UR11, UR9, UR5 ;  /* 0x000000090b0572a4 */ /* 0x000fe2000f8e0205 */
[----:B------:R-:W-:Y:S01]  /*7380*/  LOP3.LUT R62, R20, R31, RZ, 0x3c, !PT ;  /* 0x0000001f143e7212 */ /* 0x000fe200078e3cff */
[----:B------:R-:W1:Y:S01]  /*7390*/  LDC R157, c[0x0][0xc38] ;  /* 0x00030e00ff9d7b82 */ /* 0x000e620000000800 */
[----:B------:R-:W-:Y:S01]  /*73a0*/  IADD3 R31, P1, R48, 0x4000, RZ ;  /* 0x00004000301f7810 */ /* 0x000fe20007f3e0ff */
[----:B------:R-:W-:Y:S01]  /*73b0*/  IMAD.X R55, RZ, RZ, R91, P4 ;  /* 0x000000ffff377224 */ /* 0x000fe200020e065b */
[----:B------:R-:W-:Y:S01]  /*73c0*/  LOP3.LUT R54, R29, R30, RZ, 0x3c, !PT ;  /* 0x0000001e1d367212 */ /* 0x000fe200078e3cff */
[----:B------:R-:W-:Y:S01]  /*73d0*/  IMAD.U32 R51, RZ, RZ, UR7 ;  /* 0x00000007ff337e24 */ /* 0x000fe2000f8e00ff */
[----:B------:R-:W-:Y:S01]  /*73e0*/  LOP3.LUT R30, R31, 0x380, RZ, 0xc0, !PT ;  /* 0x000003801f1e7812 */ /* 0x000fe200078ec0ff */
[----:B------:R-:W-:Y:S01]  /*73f0*/  ULDC.64 UR8, c[0x0][0xae8] ;  /* 0x0002ba0000087ab9 */ /* 0x000fe20000000a00 */
[----:B------:R-:W-:Y:S01]  /*7400*/  MOV R50, UR6 ;  /* 0x0000000600327c02 */ /* 0x000fe20008000f00 */
[----:B------:R-:W-:Y:S01]  /*7410*/  UIADD3 UR6, UR7, UR5, URZ ;  /* 0x0000000507067290 */ /* 0x000fe2000fffe03f */
[----:B------:R-:W-:Y:S01]  /*7420*/  IADD3 R75, P5, R90, 0x8060, RZ ;  /* 0x000080605a4b7810 */ /* 0x000fe20007fbe0ff */
[----:B------:R-:W-:Y:S01]  /*7430*/  UIADD3 UR5, UR10, 0x30860, URZ ;  /* 0x000308600a057890 */ /* 0x000fe2000fffe03f */
[----:B------:R-:W-:Y:S01]  /*7440*/  SHF.R.U64 R30, R30, 0x3, RZ ;  /* 0x000000031e1e7819 */ /* 0x000fe200000012ff */
[----:B------:R-:W-:Y:S01]  /*7450*/  USHF.R.S32.HI UR10, URZ, 0x1f, UR60 ;  /* 0x0000001f3f0a7899 */ /* 0x000fe2000801143c */
[----:B------:R-:W-:Y:S01]  /*7460*/  LOP3.LUT R74, R75, 0x380, RZ, 0xc0, !PT ;  /* 0x000003804b4a7812 */ /* 0x000fe200078ec0ff */
[----:B------:R-:W-:Y:S01]  /*7470*/  UPRMT UR5, UR13, 0x654, UR5 ;  /* 0x000006540d057896 */ /* 0x000fe20008000005 */
[----:B------:R-:W-:Y:S01]  /*7480*/  LOP3.LUT R30, R30, R31, RZ, 0x3c, !PT ;  /* 0x0000001f1e1e7212 */ /* 0x000fe200078e3cff */
[----:B------:R-:W-:Y:S01]  /*7490*/  IMAD.U32 R51, RZ, RZ, UR6 ;  /* 0x00000006ff337e24 */ /* 0x000fe2000f8e00ff */
[----:B------:R-:W-:Y:S01]  /*74a0*/  LOP3.LUT R21, R90, 0x380, RZ, 0xc0, !PT ;  /* 0x000003805a157812 */ /* 0x000fe200078ec0ff */
[----:B------:R-:W-:Y:S01]  /*74b0*/  ULDC.64 UR6, c[0x0][0xb88] ;  /* 0x0002e20000067ab9 */ /* 0x000fe20000000a00 */
[----:B------:R-:W-:-:S02]  /*74c0*/  IADD3.X R31, RZ, R49, RZ, P1, !PT ;  /* 0x00000031ff1f7210 */ /* 0x000fc40000ffe4ff */
[----:B------:R-:W-:Y:S02]  /*74d0*/  SHF.R.U64 R74, R74, 0x3, RZ ;  /* 0x000000034a4a7819 */ /* 0x000fe400000012ff */
[----:B------:R-:W-:Y:S01]  /*74e0*/  IADD3 R36, P0, R90, 0x8020, RZ ;  /* 0x000080205a247810 */ /* 0x000fe20007f1e0ff */
[----:B------:R-:W-:Y:S01]  /*74f0*/  SYNCS.ARRIVE.TRANS64.RED.A1T0 RZ, [UR5], RZ ;  /* 0x000000ffffff79a7 */ /* 0x000fe20008100405 */
[----:B0-----:R-:W-:Y:S01]  /*7500*/  ISETP.NE.AND P1, PT, R52, 0x1, PT ;  /* 0x000000013400780c */ /* 0x001fe20003f25270 */
[----:B------:R-:W-:Y:S01]  /*7510*/  ULDC UR5, c[0x0][0xa88] ;  /* 0x0002a20000057ab9 */ /* 0x000fe20000000800 */
[----:B------:R-:W-:Y:S02]  /*7520*/  SHF.R.U64 R21, R21, 0x3, RZ ;  /* 0x0000000315157819 */ /* 0x000fe400000012ff */
[----:B------:R-:W-:Y:S01]  /*7530*/  LOP3.LUT R74, R74, R75, RZ, 0x3c, !PT ;  /* 0x0000004b4a4a7212 */ /* 0x000fe200078e3cff */
[----:B------:R-:W-:Y:S01]  /*7540*/  IMAD.X R75, RZ, RZ, R91, P5 ;  /* 0x000000ffff4b7224 */ /* 0x000fe200028e065b */
[----:B------:R-:W-:-:S02]  /*7550*/  LOP3.LUT R34, R36, 0x380, RZ, 0xc0, !PT ;  /* 0x0000038024227812 */ /* 0x000fc400078ec0ff */
[-C--:B------:R-:W-:Y:S02]  /*7560*/  IADD3.X R83, RZ, R91.reuse, RZ, P0, !PT ;  /* 0x0000005bff537210 */ /* 0x080fe400007fe4ff */
[C---:B------:R-:W-:Y:S02]  /*7570*/  IADD3 R32, P2, R90.reuse, 0x4060, RZ ;  /* 0x000040605a207810 */ /* 0x040fe40007f5e0ff */
[C---:B------:R-:W-:Y:S02]  /*7580*/  IADD3 R28, P5, R90.reuse, 0x4020, RZ ;  /* 0x000040205a1c7810 */ /* 0x040fe40007fbe0ff */
[----:B------:R-:W-:Y:S01]  /*7590*/  IADD3 R26, P0, R90, 0x60, RZ ;  /* 0x000000605a1a7810 */ /* 0x000fe20007f1e0ff */
[--C-:B------:R-:W-:Y:S01]  /*75a0*/  IMAD.X R67, RZ, RZ, R91.reuse, P2 ;  /* 0x000000ffff437224 */ /* 0x100fe200010e065b */
[----:B------:R-:W-:Y:S01]  /*75b0*/  LOP3.LUT R90, R21, R90, RZ, 0x3c, !PT ;  /* 0x0000005a155a7212 */ /* 0x000fe200078e3cff */
[--C-:B------:R-:W-:Y:S01]  /*75c0*/  IMAD.X R57, RZ, RZ, R91.reuse, P5 ;  /* 0x000000ffff397224 */ /* 0x100fe200028e065b */
[----:B------:R-:W-:Y:S01]  /*75d0*/  SHF.R.U64 R21, R34, 0x3, RZ ;  /* 0x0000000322157819 */ /* 0x000fe200000012ff */
[----:B------:R-:W-:Y:S01]  /*75e0*/  IMAD.X R27, RZ, RZ, R91, P0 ;  /* 0x000000ffff1b7224 */ /* 0x000fe200000e065b */
[----:B------:R-:W-:-:S02]  /*75f0*/  IADD3.X R71, RZ, R91, RZ, P3, !PT ;  /* 0x0000005bff477210 */ /* 0x000fc40001ffe4ff */
[-C--:B------:R-:W-:Y:S02]  /*7600*/  IADD3.X R59, RZ, R91.reuse, RZ, P6, !PT ;  /* 0x0000005bff3b7210 */ /* 0x080fe400037fe4ff */
[----:B------:R-:W-:Y:S02]  /*7610*/  LOP3.LUT R82, R21, R36, RZ, 0x3c, !PT ;  /* 0x0000002415527212 */ /* 0x000fe400078e3cff */
[----:B------:R-:W-:Y:S02]  /*7620*/  MOV R90, R90 ;  /* 0x0000005a005a7202 */ /* 0x000fe40000000f00 */
[----:B------:R-:W-:Y:S01]  /*7630*/  LOP3.LUT R21, R32, 0x380, RZ, 0xc0, !PT ;  /* 0x0000038020157812 */ /* 0x000fe200078ec0ff */
[----:B------:R-:W0:Y:S01]  /*7640*/  @P1 LDC R91, c[0x0][0xbec] ;  /* 0x0002fb00ff5b1b82 */ /* 0x000e220000000800 */
[----:B------:R-:W-:Y:S02]  /*7650*/  R2UR UR14, R194 ;  /* 0x00000000c20e72ca */ /* 0x000fe400000e0000 */
[----:B------:R-:W-:-:S02]  /*7660*/  F2FP.F16.F32.PACK_AB R6, R6, R7 ;  /* 0x000000070606723e */ /* 0x000fc400000000ff */
[----:B------:R-:W-:Y:S02]  /*7670*/  SHF.R.U64 R21, R21, 0x3, RZ ;  /* 0x0000000315157819 */ /* 0x000fe400000012ff */
[----:B------:R-:W-:Y:S02]  /*7680*/  F2FP.F16.F32.PACK_AB R7, R151, R154 ;  /* 0x0000009a9707723e */ /* 0x000fe400000000ff */
[----:B------:R-:W2:Y:S01]  /*7690*/  @P1 LDC R151, c[0x0][0xbf0] ;  /* 0x0002fc00ff971b82 */ /* 0x000ea20000000800 */
[----:B------:R-:W-:Y:S02]  /*76a0*/  LOP3.LUT R66, R21, R32, RZ, 0x3c, !PT ;  /* 0x0000002015427212 */ /* 0x000fe400078e3cff */
[----:B------:R-:W-:Y:S01]  /*76b0*/  MOV R75, R74 ;  /* 0x0000004a004b7202 */ /* 0x000fe20000000f00 */
[----:B------:R-:W-:Y:S01]  /*76c0*/  IMAD R74, RZ, RZ, -UR15 ;  /* 0x8000000fff4a7e24 */ /* 0x000fe2000f8e02ff */
[----:B------:R-:W-:Y:S02]  /*76d0*/  F2FP.F16.F32.PACK_AB R4, R4, R5 ;  /* 0x000000050404723e */ /* 0x000fe400000000ff */
[----:B------:R-:W-:Y:S01]  /*76e0*/  R2UR UR13, R22 ;  /* 0x00000000160d72ca */ /* 0x000fe200000e0000 */
[----:B-1----:R-:W-:Y:S01]  /*76f0*/  IMAD R74, R157, R74, UR14 ;  /* 0x0000000e9d4a7e24 */ /* 0x002fe2000f8e024a */
[----:B------:R-:W-:Y:S01]  /*7700*/  F2FP.F16.F32.PACK_AB R5, R153, R156 ;  /* 0x0000009c9905723e */ /* 0x000fe200000000ff */
[----:B------:R-:W-:Y:S01]  /*7710*/  BAR.SYNC.DEFER_BLOCKING 0x1, 0x100 ;  /* 0x0044000000007b1d */ /* 0x000fe20000010000 */
[----:B------:R-:W-:-:S02]  /*7720*/  MOV R22, R66 ;  /* 0x0000004200167202 */ /* 0x000fc40000000f00 */
[----:B------:R-:W-:Y:S02]  /*7730*/  LOP3.LUT R21, R28, 0x380, RZ, 0xc0, !PT ;  /* 0x000003801c157812 */ /* 0x000fe400078ec0ff */
[----:B------:R-:W-:-:S03]  /*7740*/  IADD3 R29, P0, R48, 0x5000, RZ ;  /* 0x00005000301d7810 */ /* 0x000fc60007f1e0ff */
[----:B------:R-:W1:Y:S01]  /*7750*/  LDC.64 R66, c[0x0][0xb98] ;  /* 0x0002e600ff427b82 */ /* 0x000e620000000a00 */
[----:B------:R-:W-:Y:S02]  /*7760*/  SHF.R.U64 R21, R21, 0x3, RZ ;  /* 0x0000000315157819 */ /* 0x000fe400000012ff */
[----:B------:R-:W-:Y:S02]  /*7770*/  MOV R54, R54 ;  /* 0x0000003600367202 */ /* 0x000fe40000000f00 */
[----:B------:R-:W-:Y:S02]  /*7780*/  LOP3.LUT R56, R21, R28, RZ, 0x3c, !PT ;  /* 0x0000001c15387212 */ /* 0x000fe400078e3cff */
[----:B------:R-:W-:Y:S02]  /*7790*/  LOP3.LUT R21, R26, 0x380, RZ, 0xc0, !PT ;  /* 0x000003801a157812 */ /* 0x000fe400078ec0ff */
[----:B------:R-:W-:Y:S02]  /*77a0*/  LOP3.LUT R28, R29, 0x380, RZ, 0xc0, !PT ;  /* 0x000003801d1c7812 */ /* 0x000fe400078ec0ff */
[----:B------:R-:W-:-:S02]  /*77b0*/  SHF.R.U64 R21, R21, 0x3, RZ ;  /* 0x0000000315157819 */ /* 0x000fc400000012ff */
[----:B------:R-:W-:Y:S02]  /*77c0*/  SHF.R.U64 R28, R28, 0x3, RZ ;  /* 0x000000031c1c7819 */ /* 0x000fe400000012ff */
[----:B------:R-:W-:Y:S02]  /*77d0*/  LOP3.LUT R26, R21, R26, RZ, 0x3c, !PT ;  /* 0x0000001a151a7212 */ /* 0x000fe400078e3cff */
[----:B------:R-:W-:Y:S01]  /*77e0*/  LOP3.LUT R28, R28, R29, RZ, 0x3c, !PT ;  /* 0x0000001d1c1c7212 */ /* 0x000fe200078e3cff */
[----:B------:R3:W-:Y:S01]  /*77f0*/  STSM.16.M88.4 [R90], R4 ;  /* 0x000000045a007844 */ /* 0x0007e20000000200 */
[----:B------:R-:W-:Y:S01]  /*7800*/  IMAD.X R29, RZ, RZ, R49, P0 ;  /* 0x000000ffff1d7224 */ /* 0x000fe200000e0631 */
[----:B------:R-:W-:Y:S02]  /*7810*/  MOV R70, R70 ;  /* 0x0000004600467202 */ /* 0x000fe40000000f00 */
[----:B------:R-:W-:Y:S02]  /*7820*/  MOV R56, R56 ;  /* 0x0000003800387202 */ /* 0x000fe40000000f00 */
[----:B------:R-:W-:Y:S01]  /*7830*/  IADD3 R155, P0, R48, 0xb000, RZ ;  /* 0x0000b000309b7810 */ /* 0x000fe20007f1e0ff */
[----:B-1----:R-:W-:Y:S01]  /*7840*/  IMAD.WIDE.U32 R50, R66, UR60, R50 ;  /* 0x0000003c42327c25 */ /* 0x002fe2000f8e0032 */
[----:B------:R-:W-:-:S02]  /*7850*/  MOV R62, R62 ;  /* 0x0000003e003e7202 */ /* 0x000fc40000000f00 */
[----:B------:R-:W-:Y:S01]  /*7860*/  F2FP.F16.F32.PACK_AB R10, R10, R13 ;  /* 0x0000000d0a0a723e */ /* 0x000fe200000000ff */
[----:B------:R-:W-:Y:S01]  /*7870*/  IMAD.X R47, RZ, RZ, R49, P0 ;  /* 0x000000ffff2f7224 */ /* 0x000fe200000e0631 */
[----:B------:R-:W-:Y:S01]  /*7880*/  MOV R57, R26 ;  /* 0x0000001a00397202 */ /* 0x000fe20000000f00 */
[----:B------:R-:W-:Y:S01]  /*7890*/  IMAD R26, R66, UR10, RZ ;  /* 0x0000000a421a7c24 */ /* 0x000fe2000f8e02ff */
[----:B------:R-:W-:Y:S02]  /*78a0*/  LOP3.LUT R37, R38, 0x380, RZ, 0xc0, !PT ;  /* 0x0000038026257812 */ /* 0x000fe400078ec0ff */
[----:B---3--:R-:W-:Y:S01]  /*78b0*/  LEA R90, R74, R198, 0x7 ;  /* 0x000000c64a5a7211 */ /* 0x008fe200078e38ff */
[----:B------:R-:W-:Y:S01]  /*78c0*/  IMAD R67, R67, UR60, R26 ;  /* 0x0000003c43437c24 */ /* 0x000fe2000f8e021a */
[----:B------:R-:W-:Y:S02]  /*78d0*/  F2FP.F16.F32.PACK_AB R6, R8, R11 ;  /* 0x0000000b0806723e */ /* 0x000fe400000000ff */
[----:B------:R-:W-:Y:S01]  /*78e0*/  F2FP.F16.F32.PACK_AB R5, R147, R148 ;  /* 0x000000949305723e */ /* 0x000fe200000000ff */
[----:B0-----:R-:W-:Y:S01]  /*78f0*/  @P1 IMAD.HI.U32 R4, R90, R91, RZ ;  /* 0x0000005b5a041227 */ /* 0x001fe200078e00ff */
[----:B------:R-:W-:-:S02]  /*7900*/  F2FP.F16.F32.PACK_AB R7, R146, R149 ;  /* 0x000000959207723e */ /* 0x000fc400000000ff */
[----:B------:R-:W-:Y:S01]  /*7910*/  F2FP.F16.F32.PACK_AB R8, R9, R120 ;  /* 0x000000780908723e */ /* 0x000fe200000000ff */
[----:B------:R-:W-:Y:S01]  /*7920*/  IMAD.MOV.U32 R55, RZ, RZ, R90 ;  /* 0x000000ffff377224 */ /* 0x000fe200078e005a */
[----:B--2---:R-:W-:Y:S02]  /*7930*/  @P1 SHF.R.U32.HI R55, RZ, R151, R4 ;  /* 0x00000097ff371219 */ /* 0x004fe40000011604 */
[----:B------:R-:W-:Y:S02]  /*7940*/  F2FP.F16.F32.PACK_AB R4, R3, R122 ;  /* 0x0000007a0304723e */ /* 0x000fe400000000ff */
[----:B------:R-:W-:Y:S01]  /*7950*/  F2FP.F16.F32.PACK_AB R9, R143, R152 ;  /* 0x000000988f09723e */ /* 0x000fe200000000ff */
[----:B------:R-:W-:Y:S01]  /*7960*/  IMAD.MOV R3, RZ, RZ, -R55 ;  /* 0x000000ffff037224 */ /* 0x000fe200078e0a37 */
[----:B------:R-:W-:Y:S01]  /*7970*/  F2FP.F16.F32.PACK_AB R11, R145, R150 ;  /* 0x00000096910b723e */ /* 0x000fe200000000ff */
[----:B------:R-:W-:Y:S01]  /*7980*/  STSM.16.M88.4 [R70], R4 ;  /* 0x0000000446007844 */ /* 0x000fe20000000200 */
[----:B------:R-:W-:Y:S01]  /*7990*/  SHF.R.U64 R37, R37, 0x3, RZ ;  /* 0x0000000325257819 */ /* 0x000fe200000012ff */
[----:B------:R-:W-:Y:S01]  /*79a0*/  IMAD R3, R52, R3, R90 ;  /* 0x0000000334037224 */ /* 0x000fe200078e025a */
[----:B------:R-:W-:Y:S01]  /*79b0*/  IADD3 R39, P3, R48, 0x7000, RZ ;  /* 0x0000700030277810 */ /* 0x000fe20007f7e0ff */
[----:B------:R0:W-:Y:S01]  /*79c0*/  STSM.16.M88.4 [R62], R8 ;  /* 0x000000083e007844 */ /* 0x0001e20000000200 */
[----:B------:R-:W-:-:S02]  /*79d0*/  IADD3 R50, P0, R55, R50, RZ ;  /* 0x0000003237327210 */ /* 0x000fc40007f1e0ff */
[----:B------:R-:W-:Y:S02]  /*79e0*/  LOP3.LUT R78, R37, R38, RZ, 0x3c, !PT ;  /* 0x00000026254e7212 */ /* 0x000fe400078e3cff */
[----:B------:R-:W-:Y:S02]  /*79f0*/  IADD3 R21, P2, R48, 0x6000, RZ ;  /* 0x0000600030157810 */ /* 0x000fe40007f5e0ff */
[----:B------:R-:W-:Y:S02]  /*7a00*/  LOP3.LUT R38, R39, 0x380, RZ, 0xc0, !PT ;  /* 0x0000038027267812 */ /* 0x000fe400078ec0ff */
[----:B------:R-:W-:Y:S02]  /*7a10*/  F2FP.F16.F32.PACK_AB R12, R12, R15 ;  /* 0x0000000f0c0c723e */ /* 0x000fe400000000ff */
[----:B------:R-:W-:Y:S02]  /*7a20*/  F2FP.F16.F32.PACK_AB R13, R131, R144 ;  /* 0x00000090830d723e */ /* 0x000fe400000000ff */
[----:B------:R-:W-:-:S02]  /*7a30*/  F2FP.F16.F32.PACK_AB R14, R14, R53 ;  /* 0x000000350e0e723e */ /* 0x000fc400000000ff */
[----:B------:R-:W-:Y:S02]  /*7a40*/  F2FP.F16.F32.PACK_AB R15, R132, R141 ;  /* 0x0000008d840f723e */ /* 0x000fe400000000ff */
[----:B0-----:R-:W-:Y:S02]  /*7a50*/  SHF.R.S32.HI R9, RZ, 0x1f, R55 ;  /* 0x0000001fff097819 */ /* 0x001fe40000011437 */
[----:B------:R-:W-:Y:S01]  /*7a60*/  SHF.R.S32.HI R8, RZ, 0x1f, R3 ;  /* 0x0000001fff087819 */ /* 0x000fe20000011403 */
[----:B------:R0:W-:Y:S01]  /*7a70*/  STSM.16.M88.4 [R57], R12 ;  /* 0x0000000c39007844 */ /* 0x0001e20000000200 */
[----:B------:R-:W-:Y:S02]  /*7a80*/  IADD3.X R51, R9, R51, R67, P0, !PT ;  /* 0x0000003309337210 */ /* 0x000fe400007fe443 */
[----:B------:R-:W-:Y:S01]  /*7a90*/  F2FP.F16.F32.PACK_AB R24, R24, R25 ;  /* 0x000000191818723e */ /* 0x000fe200000000ff */
[----:B------:R-:W-:Y:S01]  /*7aa0*/  IMAD R8, R8, UR6, RZ ;  /* 0x0000000608087c24 */ /* 0x000fe2000f8e02ff */
[----:B------:R-:W-:Y:S01]  /*7ab0*/  MOV R58, R58 ;  /* 0x0000003a003a7202 */ /* 0x000fe20000000f00 */
[----:B------:R-:W-:Y:S01]  /*7ac0*/  IMAD.WIDE.U32 R50, R3, UR6, R50 ;  /* 0x0000000603327c25 */ /* 0x000fe2000f8e0032 */
[----:B------:R-:W-:-:S02]  /*7ad0*/  F2FP.F16.F32.PACK_AB R25, R129, R142 ;  /* 0x0000008e8119723e */ /* 0x000fc400000000ff */
[----:B------:R-:W-:Y:S01]  /*7ae0*/  F2FP.F16.F32.PACK_AB R26, R61, R60 ;  /* 0x0000003c3d1a723e */ /* 0x000fe200000000ff */
[----:B------:R-:W-:Y:S01]  /*7af0*/  IMAD R53, R3, UR7, R8 ;  /* 0x0000000703357c24 */ /* 0x000fe2000f8e0208 */
[----:B------:R-:W-:Y:S01]  /*7b00*/  F2FP.F16.F32.PACK_AB R27, R130, R139 ;  /* 0x0000008b821b723e */ /* 0x000fe200000000ff */
[----:B------:R-:W-:Y:S01]  /*7b10*/  ULDC.64 UR6, c[0x0][0xb50] ;  /* 0x0002d40000067ab9 */ /* 0x000fe20000000a00 */
[----:B------:R-:W-:Y:S01]  /*7b20*/  LOP3.LUT R20, R21, 0x380, RZ, 0xc0, !PT ;  /* 0x0000038015147812 */ /* 0x000fe200078ec0ff */
[----:B------:R-:W-:Y:S01]  /*7b30*/  IMAD R3, R52, UR5, RZ ;  /* 0x0000000534037c24 */ /* 0x000fe2000f8e02ff */
[----:B------:R-:W-:Y:S01]  /*7b40*/  F2FP.F16.F32.PACK_AB R4, R65, R64 ;  /* 0x000000404104723e */ /* 0x000fe200000000ff */
[----:B------:R-:W-:Y:S01]  /*7b50*/  STSM.16.M88.4 [R58], R24 ;  /* 0x000000183a007844 */ /* 0x000fe20000000200 */
[----:B------:R-:W-:Y:S02]  /*7b60*/  F2FP.F16.F32.PACK_AB R5, R127, R140 ;  /* 0x0000008c7f05723e */ /* 0x000fe400000000ff */
[----:B------:R-:W-:-:S02]  /*7b70*/  F2FP.F16.F32.PACK_AB R6, R69, R68 ;  /* 0x000000444506723e */ /* 0x000fc400000000ff */
[----:B------:R-:W-:Y:S02]  /*7b80*/  F2FP.F16.F32.PACK_AB R7, R128, R137 ;  /* 0x000000898007723e */ /* 0x000fe400000000ff */
[----:B------:R-:W-:Y:S02]  /*7b90*/  SHF.R.U64 R38, R38, 0x3, RZ ;  /* 0x0000000326267819 */ /* 0x000fe400000012ff */
[----:B------:R-:W-:Y:S01]  /*7ba0*/  LEA R60, R74, R197, 0x7 ;  /* 0x000000c54a3c7211 */ /* 0x000fe200078e38ff */
[----:B------:R1:W-:Y:S01]  /*7bb0*/  STSM.16.M88.4 [R56], R4 ;  /* 0x0000000438007844 */ /* 0x0003e20000000200 */
[----:B------:R-:W-:Y:S02]  /*7bc0*/  SHF.R.U64 R20, R20, 0x3, RZ ;  /* 0x0000000314147819 */ /* 0x000fe400000012ff */
[----:B------:R-:W-:Y:S02]  /*7bd0*/  LOP3.LUT R38, R38, R39, RZ, 0x3c, !PT ;  /* 0x0000002726267212 */ /* 0x000fe400078e3cff */
[----:B------:R-:W-:-:S02]  /*7be0*/  IADD3.X R39, RZ, R49, RZ, P3, !PT ;  /* 0x00000031ff277210 */ /* 0x000fc40001ffe4ff */
[----:B------:R-:W-:Y:S02]  /*7bf0*/  LOP3.LUT P0, RZ, R193, 0x3, RZ, 0xc0, !PT ;  /* 0x00000003c1ff7812 */ /* 0x000fe4000780c0ff */
[----:B0-----:R-:W-:Y:S02]  /*7c00*/  LEA R12, P3, R50, UR6, 0x2 ;  /* 0x00000006320c7c11 */ /* 0x001fe4000f8610ff */
[----:B------:R-:W-:Y:S01]  /*7c10*/  LOP3.LUT R20, R20, R21, RZ, 0x3c, !PT ;  /* 0x0000001514147212 */ /* 0x000fe200078e3cff */
[----:B------:R-:W-:Y:S01]  /*7c20*/  IMAD.X R21, RZ, RZ, R49, P2 ;  /* 0x000000ffff157224 */ /* 0x000fe200010e0631 */
[C---:B------:R-:W-:Y:S02]  /*7c30*/  ISETP.GE.OR P2, PT, R60.reuse, R3, P0 ;  /* 0x000000033c00720c */ /* 0x040fe40000746670 */
[----:B------:R-:W-:Y:S01]  /*7c40*/  F2FP.F16.F32.PACK_AB R8, R73, R72 ;  /* 0x000000484908723e */ /* 0x000fe200000000ff */
[----:B-1----:R-:W-:Y:S01]  /*7c50*/  VIADD R4, R60, 0x8 ;  /* 0x000000083c047836 */ /* 0x002fe20000000000 */
[----:B------:R-:W-:Y:S01]  /*7c60*/  F2FP.F16.F32.PACK_AB R9, R126, R135 ;  /* 0x000000877e09723e */ /* 0x000fe200000000ff */
[----:B------:R-:W-:Y:S01]  /*7c70*/  IMAD.IADD R5, R51, 0x1, R53 ;  /* 0x0000000133057824 */ /* 0x000fe200078e0235 */
[----:B------:R-:W-:-:S02]  /*7c80*/  F2FP.F16.F32.PACK_AB R10, R77, R76 ;  /* 0x0000004c4d0a723e */ /* 0x000fc400000000ff */
[----:B------:R-:W-:Y:S02]  /*7c90*/  F2FP.F16.F32.PACK_AB R11, R121, R138 ;  /* 0x0000008a790b723e */ /* 0x000fe400000000ff */
[----:B------:R-:W-:Y:S02]  /*7ca0*/  ISETP.GE.OR P0, PT, R4, R3, P0 ;  /* 0x000000030400720c */ /* 0x000fe40000706670 */
[----:B------:R-:W-:Y:S01]  /*7cb0*/  LEA.HI.X R13, R50, UR7, R5, 0x2, P3 ;  /* 0x00000007320d7c11 */ /* 0x000fe200098f1405 */
[----:B------:R-:W-:Y:S01]  /*7cc0*/  STSM.16.M88.4 [R54], R8 ;  /* 0x0000000836007844 */ /* 0x000fe20000000200 */
[----:B------:R-:W-:Y:S02]  /*7cd0*/  F2FP.F16.F32.PACK_AB R4, R81, R80 ;  /* 0x000000505104723e */ /* 0x000fe400000000ff */
[----:B------:R-:W-:Y:S01]  /*7ce0*/  F2FP.F16.F32.PACK_AB R5, R123, R136 ;  /* 0x000000887b05723e */ /* 0x000fe200000000ff */
[----:B------:R-:W-:Y:S01]  /*7cf0*/  SHFL.IDX PT, R50, R12, RZ, 0x1c1f ;  /* 0x001c1fff0c327589 */ /* 0x000fe200000e0000 */
[----:B------:R-:W-:-:S02]  /*7d00*/  F2FP.F16.F32.PACK_AB R6, R85, R84 ;  /* 0x000000545506723e */ /* 0x000fc400000000ff */
[----:B------:R-:W-:Y:S01]  /*7d10*/  F2FP.F16.F32.PACK_AB R7, R124, R133 ;  /* 0x000000857c07723e */ /* 0x000fe200000000ff */
[----:B------:R-:W0:Y:S01]  /*7d20*/  SHFL.IDX PT, R51, R13, RZ, 0x1c1f ;  /* 0x001c1fff0d337589 */ /* 0x000e2200000e0000 */
[----:B------:R-:W-:Y:S02]  /*7d30*/  F2FP.F16.F32.PACK_AB R88, R89, R88 ;  /* 0x000000585958723e */ /* 0x000fe400000000ff */
[----:B------:R-:W-:Y:S01]  /*7d40*/  F2FP.F16.F32.PACK_AB R96, R97, R96 ;  /* 0x000000606160723e */ /* 0x000fe200000000ff */
[----:B------:R-:W-:Y:S01]  /*7d50*/  STSM.16.M88.4 [R22], R4 ;  /* 0x0000000416007844 */ /* 0x000fe20000000200 */
[----:B------:R-:W-:Y:S02]  /*7d60*/  MOV R86, R86 ;  /* 0x0000005600567202 */ /* 0x000fe40000000f00 */
[----:B------:R-:W-:Y:S01]  /*7d70*/  F2FP.F16.F32.PACK_AB R89, R125, R134 ;  /* 0x000000867d59723e */ /* 0x000fe200000000ff */
[----:B------:R-:W-:Y:S01]  /*7d80*/  SHFL.IDX PT, R54, R12, 0x1, 0x1c1f ;  /* 0x003c1f000c367f89 */ /* 0x000fe200000e0000 */
[----:B------:R-:W-:-:S02]  /*7d90*/  F2FP.F16.F32.PACK_AB R90, R93, R92 ;  /* 0x0000005c5d5a723e */ /* 0x000fc400000000ff */
[----:B------:R-:W-:Y:S01]  /*7da0*/  F2FP.F16.F32.PACK_AB R91, R95, R94 ;  /* 0x0000005e5f5b723e */ /* 0x000fe200000000ff */
[----:B------:R-:W1:Y:S01]  /*7db0*/  SHFL.IDX PT, R55, R13, 0x1, 0x1c1f ;  /* 0x003c1f000d377f89 */ /* 0x000e6200000e0000 */
[----:B------:R-:W-:Y:S02]  /*7dc0*/  F2FP.F16.F32.PACK_AB R97, R99, R98 ;  /* 0x000000626361723e */ /* 0x000fe400000000ff */
[----:B------:R-:W-:Y:S01]  /*7dd0*/  F2FP.F16.F32.PACK_AB R104, R105, R104 ;  /* 0x000000686968723e */ /* 0x000fe200000000ff */
[----:B------:R-:W-:Y:S01]  /*7de0*/  STSM.16.M88.4 [R86], R88 ;  /* 0x0000005856007844 */ /* 0x000fe20000000200 */
[----:B------:R-:W-:Y:S02]  /*7df0*/  MOV R82, R82 ;  /* 0x0000005200527202 */ /* 0x000fe40000000f00 */
[----:B------:R-:W-:Y:S02]  /*7e00*/  F2FP.F16.F32.PACK_AB R98, R101, R100 ;  /* 0x000000646562723e */ /* 0x000fe400000000ff */
[----:B------:R-:W-:-:S02]  /*7e10*/  F2FP.F16.F32.PACK_AB R99, R103, R102 ;  /* 0x000000666763723e */ /* 0x000fc400000000ff */
[----:B------:R-:W-:Y:S02]  /*7e20*/  F2FP.F16.F32.PACK_AB R105, R107, R106 ;  /* 0x0000006a6b69723e */ /* 0x000fe400000000ff */
[----:B------:R-:W-:Y:S01]  /*7e30*/  F2FP.F16.F32.PACK_AB R112, R113, R112 ;  /* 0x000000707170723e */ /* 0x000fe200000000ff */
[----:B------:R-:W-:Y:S01]  /*7e40*/  STSM.16.M88.4 [R82], R96 ;  /* 0x0000006052007844 */ /* 0x000fe20000000200 */
[----:B------:R-:W-:Y:S02]  /*7e50*/  MOV R78, R78 ;  /* 0x0000004e004e7202 */ /* 0x000fe40000000f00 */
[----:B------:R-:W-:Y:S02]  /*7e60*/  F2FP.F16.F32.PACK_AB R106, R109, R108 ;  /* 0x0000006c6d6a723e */ /* 0x000fe400000000ff */
[----:B------:R-:W-:Y:S02]  /*7e70*/  F2FP.F16.F32.PACK_AB R107, R111, R110 ;  /* 0x0000006e6f6b723e */ /* 0x000fe400000000ff */
[----:B------:R-:W-:-:S02]  /*7e80*/  F2FP.F16.F32.PACK_AB R113, R115, R114 ;  /* 0x000000727371723e */ /* 0x000fc400000000ff */
[----:B------:R-:W-:Y:S01]  /*7e90*/  F2FP.F16.F32.PACK_AB R114, R117, R116 ;  /* 0x000000747572723e */ /* 0x000fe200000000ff */
[----:B------:R-:W-:Y:S01]  /*7ea0*/  STSM.16.M88.4 [R78], R104 ;  /* 0x000000684e007844 */ /* 0x000fe20000000200 */
[----:B------:R-:W-:Y:S02]  /*7eb0*/  F2FP.F16.F32.PACK_AB R115, R119, R118 ;  /* 0x000000767773723e */ /* 0x000fe400000000ff */
[C---:B------:R-:W-:Y:S02]  /*7ec0*/  IADD3 R35, P5, R48.reuse, 0x2000, RZ ;  /* 0x0000200030237810 */ /* 0x040fe40007fbe0ff */
[----:B------:R-:W-:Y:S01]  /*7ed0*/  IADD3 R33, P6, R48, 0x3000, RZ ;  /* 0x0000300030217810 */ /* 0x000fe20007fde0ff */
[----:B------:R-:W-:Y:S01]  /*7ee0*/  STSM.16.M88.4 [R75], R112 ;  /* 0x000000704b007844 */ /* 0x000fe20000000200 */
[----:B------:R-:W-:Y:S02]  /*7ef0*/  LOP3.LUT R34, R35, 0x380, RZ, 0xc0, !PT ;  /* 0x0000038023227812 */ /* 0x000fe400078ec0ff */
[----:B------:R-:W-:Y:S01]  /*7f00*/  LOP3.LUT R32, R33, 0x380, RZ, 0xc0, !PT ;  /* 0x0000038021207812 */ /* 0x000fe200078ec0ff */
[----:B------:R-:W-:Y:S01]  /*7f10*/  BAR.SYNC.DEFER_BLOCKING 0x1, 0x100 ;  /* 0x0044000000007b1d */ /* 0x000fe20000010000 */
[----:B------:R-:W-:-:S02]  /*7f20*/  SHF.R.U64 R34, R34, 0x3, RZ ;  /* 0x0000000322227819 */ /* 0x000fc400000012ff */
[----:B------:R-:W-:Y:S02]  /*7f30*/  SHF.R.U64 R32, R32, 0x3, RZ ;  /* 0x0000000320207819 */ /* 0x000fe400000012ff */
[----:B------:R-:W-:Y:S01]  /*7f40*/  LOP3.LUT R34, R34, R35, RZ, 0x3c, !PT ;  /* 0x0000002322227212 */ /* 0x000fe200078e3cff */
[--C-:B------:R-:W-:Y:S01]  /*7f50*/  IMAD.X R35, RZ, RZ, R49.reuse, P5 ;  /* 0x000000ffff237224 */ /* 0x100fe200028e0631 */
[----:B------:R-:W-:Y:S01]  /*7f60*/  LOP3.LUT R32, R32, R33, RZ, 0x3c, !PT ;  /* 0x0000002120207212 */ /* 0x000fe200078e3cff */
[----:B------:R-:W-:Y:S01]  /*7f70*/  IMAD.X R33, RZ, RZ, R49, P6 ;  /* 0x000000ffff217224 */ /* 0x000fe200030e0631 */
[C---:B------:R-:W-:Y:S02]  /*7f80*/  IADD3 R37, P4, R48.reuse, 0x1000, RZ ;  /* 0x0000100030257810 */ /* 0x040fe40007f9e0ff */
[----:B------:R-:W-:Y:S02]  /*7f90*/  IADD3 R43, P5, R48, 0x9000, RZ ;  /* 0x00009000302b7810 */ /* 0x000fe40007fbe0ff */
[----:B------:R-:W-:-:S02]  /*7fa0*/  LOP3.LUT R36, R37, 0x380, RZ, 0xc0, !PT ;  /* 0x0000038025247812 */ /* 0x000fc400078ec0ff */
[----:B------:R-:W-:Y:S02]  /*7fb0*/  LOP3.LUT R42, R43, 0x380, RZ, 0xc0, !PT ;  /* 0x000003802b2a7812 */ /* 0x000fe400078ec0ff */
[----:B------:R-:W-:Y:S01]  /*7fc0*/  SHF.R.U64 R36, R36, 0x3, RZ ;  /* 0x0000000324247819 */ /* 0x000fe200000012ff */
[----:B------:R-:W-:Y:S01]  /*7fd0*/  UIMAD UR5, UR12, UR8, URZ ;  /* 0x000000080c0572a4 */ /* 0x000fe2000f8e023f */
[----:B------:R-:W-:Y:S02]  /*7fe0*/  SHF.R.U64 R42, R42, 0x3, RZ ;  /* 0x000000032a2a7819 */ /* 0x000fe400000012ff */
[----:B------:R-:W-:Y:S02]  /*7ff0*/  LOP3.LUT R36, R36, R37, RZ, 0x3c, !PT ;  /* 0x0000002524247212 */ /* 0x000fe400078e3cff */
[----:B------:R-:W-:Y:S01]  /*8000*/  IADD3.X R37, RZ, R49, RZ, P4, !PT ;  /* 0x00000031ff257210 */ /* 0x000fe200027fe4ff */
[----:B0-----:R-:W-:Y:S01]  /*8010*/  @!P2 ST.E desc[UR36][R50.64], R2 ;  /* 0x000000023200a985 */ /* 0x001fe2000c101924 */
[C---:B------:R-:W-:Y:S01]  /*8020*/  IADD3 R41, P4, R48.reuse, 0x8000, RZ ;  /* 0x0000800030297810 */ /* 0x040fe20007f9e0ff */
[----:B------:R-:W-:Y:S01]  /*8030*/  UIMAD.WIDE.U32 UR6, UR11, UR8, URZ ;  /* 0x000000080b0672a5 */ /* 0x000fe2000f8e003f */
[----:B------:R-:W-:Y:S01]  /*8040*/  IADD3 R45, P6, R48, 0xa000, RZ ;  /* 0x0000a000302d7810 */ /* 0x000fe20007fde0ff */
[----:B-1----:R0:W-:Y:S01]  /*8050*/  @!P0 ST.E desc[UR36][R54.64], R0 ;  /* 0x0000000036008985 */ /* 0x0021e2000c101924 */
[----:B------:R-:W-:Y:S01]  /*8060*/  UIMAD UR5, UR11, UR9, UR5 ;  /* 0x000000090b0572a4 */ /* 0x000fe2000f8e0205 */
[----:B------:R-:W-:-:S02]  /*8070*/  LOP3.LUT R42, R42, R43, RZ, 0x3c, !PT ;  /* 0x0000002b2a2a7212 */ /* 0x000fc400078e3cff */
[----:B------:R1:W5:Y:S01]  /*8080*/  LD.E.128 R8, desc[UR36][R34.64] ;  /* 0x0000002422087980 */ /* 0x000362000c101d00 */
[----:B------:R-:W-:Y:S01]  /*8090*/  LOP3.LUT R40, R41, 0x380, RZ, 0xc0, !PT ;  /* 0x0000038029287812 */ /* 0x000fe200078ec0ff */
[----:B------:R-:W-:Y:S01]  /*80a0*/  ULDC.64 UR8, c[0x0][0xaf0] ;  /* 0x0002bc0000087ab9 */ /* 0x000fe20000000a00 */
[----:B------:R-:W-:Y:S01]  /*80b0*/  LOP3.LUT R44, R45, 0x380, RZ, 0xc0, !PT ;  /* 0x000003802d2c7812 */ /* 0x000fe200078ec0ff */
[----:B------:R2:W5:Y:S01]  /*80c0*/  LD.E.128 R4, desc[UR36][R32.64] ;  /* 0x0000002420047980 */ /* 0x000562000c101d00 */
[----:B------:R-:W-:Y:S02]  /*80d0*/  LOP3.LUT R43, R48, 0x380, RZ, 0xc0, !PT ;  /* 0x00000380302b7812 */ /* 0x000fe400078ec0ff */
[----:B------:R-:W-:Y:S01]  /*80e0*/  LOP3.LUT R46, R155, 0x380, RZ, 0xc0, !PT ;  /* 0x000003809b2e7812 */ /* 0x000fe200078ec0ff */
[----:B0-----:R-:W0:Y:S01]  /*80f0*/  @P1 LDC R0, c[0x0][0xbec] ;  /* 0x0002fb00ff001b82 */ /* 0x001e220000000800 */
[----:B------:R3:W5:Y:S01]  /*8100*/  LD.E.128 R84, desc[UR36][R30.64] ;  /* 0x000000241e547980 */ /* 0x000762000c101d00 */
[----:B------:R-:W-:Y:S01]  /*8110*/  UIADD3 UR7, UR7, UR5, URZ ;  /* 0x0000000507077290 */ /* 0x000fe2000fffe03f */
[----:B------:R-:W-:-:S02]  /*8120*/  SHF.R.U64 R40, R40, 0x3, RZ ;  /* 0x0000000328287819 */ /* 0x000fc400000012ff */
[----:B------:R4:W5:Y:S03]  /*8130*/  LD.E.128 R56, desc[UR36][R20.64] ;  /* 0x0000002414387980 */ /* 0x000966000c101d00 */
[----:B-1----:R-:W1:Y:S01]  /*8140*/  @P1 LDC R35, c[0x0][0xbf0] ;  /* 0x0002fc00ff231b82 */ /* 0x002e620000000800 */
[----:B--2---:R-:W-:Y:S01]  /*8150*/  LEA R33, R19, R23, 0x5 ;  /* 0x0000001713217211 */ /* 0x004fe200078e28ff */
[----:B------:R2:W5:Y:S01]  /*8160*/  LD.E.128 R64, desc[UR36][R28.64] ;  /* 0x000000241c407980 */ /* 0x000562000c101d00 */
[----:B------:R-:W-:Y:S02]  /*8170*/  SHF.R.U64 R44, R44, 0x3, RZ ;  /* 0x000000032c2c7819 */ /* 0x000fe400000012ff */
[----:B------:R-:W-:Y:S01]  /*8180*/  SHF.R.U64 R43, R43, 0x3, RZ ;  /* 0x000000032b2b7819 */ /* 0x000fe200000012ff */
[----:B------:R0:W5:Y:S01]  /*8190*/  LD.E.128 R24, desc[UR36][R36.64] ;  /* 0x0000002424187980 */ /* 0x000162000c101d00 */
[----:B------:R-:W-:Y:S01]  /*81a0*/  SHF.R.U64 R46, R46, 0x3, RZ ;  /* 0x000000032e2e7819 */ /* 0x000fe200000012ff */
[----:B---3--:R-:W3:Y:S01]  /*81b0*/  LDC.64 R30, c[0x0][0xae0] ;  /* 0x0002b800ff1e7b82 */ /* 0x008ee20000000a00 */
[----:B------:R-:W-:Y:S01]  /*81c0*/  IMAD R33, R74, 0x80, R33 ;  /* 0x000000804a217824 */ /* 0x000fe200078e0221 */
[----:B------:R-:W-:Y:S01]  /*81d0*/  UIMAD UR5, UR10, UR8, URZ ;  /* 0x000000080a0572a4 */ /* 0x000fe2000f8e023f */
[----:B------:R-:W-:Y:S01]  /*81e0*/  LOP3.LUT R40, R40, R41, RZ, 0x3c, !PT ;  /* 0x0000002928287212 */ /* 0x000fe200078e3cff */
[----:B------:R-:W-:Y:S01]  /*81f0*/  IMAD.X R41, RZ, RZ, R49, P4 ;  /* 0x000000ffff297224 */ /* 0x000fe200020e0631 */
[----:B------:R-:W-:Y:S01]  /*8200*/  LOP3.LUT R44, R44, R45, RZ, 0x3c, !PT ;  /* 0x0000002d2c2c7212 */ /* 0x000fe200078e3cff */
[----:B------:R0:W5:Y:S01]  /*8210*/  LD.E.128 R12, desc[UR36][R38.64] ;  /* 0x00000024260c7980 */ /* 0x000162000c101d00 */
[----:B------:R-:W-:Y:S01]  /*8220*/  LOP3.LUT R48, R43, R48, RZ, 0x3c, !PT ;  /* 0x000000302b307212 */ /* 0x000fe200078e3cff */
[----:B0-----:R-:W-:Y:S01]  /*8230*/  @P1 IMAD.HI.U32 R0, R33, R0, RZ ;  /* 0x0000000021001227 */ /* 0x001fe200078e00ff */
[----:B------:R-:W-:-:S03]  /*8240*/  LOP3.LUT R46, R46, R155, RZ, 0x3c, !PT ;  /* 0x0000009b2e2e7212 */ /* 0x000fc600078e3cff */
[----:B----4-:R-:W-:Y:S01]  /*8250*/  IMAD.MOV.U32 R20, RZ, RZ, R33 ;  /* 0x000000ffff147224 */ /* 0x010fe200078e0021 */
[----:B------:R-:W-:Y:S01]  /*8260*/  UIMAD UR5, UR60, UR9, UR5 ;  /* 0x000000093c0572a4 */ /* 0x000fe2000f8e0205 */
[----:B------:R-:W-:Y:S01]  /*8270*/  IMAD.X R43, RZ, RZ, R49, P5 ;  /* 0x000000ffff2b7224 */ /* 0x000fe200028e0631 */
[----:B------:R-:W-:Y:S01]  /*8280*/  IADD3.X R45, RZ, R49, RZ, P6, !PT ;  /* 0x00000031ff2d7210 */ /* 0x000fe200037fe4ff */
[----:B------:R0:W5:Y:S01]  /*8290*/  LD.E.128 R60, desc[UR36][R48.64] ;  /* 0x00000024303c7980 */ /* 0x000162000c101d00 */
[----:B-1----:R-:W-:Y:S01]  /*82a0*/  @P1 SHF.R.U32.HI R20, RZ, R35, R0 ;  /* 0x00000023ff141219 */ /* 0x002fe20000011600 */
[----:B------:R-:W-:Y:S02]  /*82b0*/  UIMAD.WIDE.U32 UR60, UR60, UR8, UR6 ;  /* 0x000000083c3c72a5 */ /* 0x000fe4000f8e0006 */
[----:B------:R0:W5:Y:S01]  /*82c0*/  LD.E.128 R80, desc[UR36][R40.64] ;  /* 0x0000002428507980 */ /* 0x000162000c101d00 */
[----:B--2---:R-:W-:Y:S02]  /*82d0*/  IADD3 R29, -R20, RZ, RZ ;  /* 0x000000ff141d7210 */ /* 0x004fe40007ffe1ff */
[----:B------:R-:W-:Y:S01]  /*82e0*/  SHF.R.S32.HI R21, RZ, 0x1f, R20 ;  /* 0x0000001fff157819 */ /* 0x000fe20000011414 */
[----:B------:R-:W-:Y:S01]  /*82f0*/  UIADD3 UR61, UR61, UR5, URZ ;  /* 0x000000053d3d7290 */ /* 0x000fe2000fffe03f */
[----:B------:R0:W5:Y:S01]  /*8300*/  LD.E.128 R76, desc[UR36][R42.64] ;  /* 0x000000242a4c7980 */ /* 0x000162000c101d00 */
[----:B------:R-:W-:Y:S01]  /*8310*/  IMAD R29, R52, R29, R33 ;  /* 0x0000001d341d7224 */ /* 0x000fe200078e0221 */
[----:B------:R-:W-:Y:S01]  /*8320*/  ULDC.64 UR6, c[0x0][0xad8] ;  /* 0x0002b60000067ab9 */ /* 0x000fe20000000a00 */
[----:B---3--:R-:W-:Y:S01]  /*8330*/  IMAD R21, R21, R30, RZ ;  /* 0x0000001e15157224 */ /* 0x008fe200078e02ff */
[----:B------:R0:W5:Y:S02]  /*8340*/  LD.E.128 R68, desc[UR36][R44.64] ;  /* 0x000000242c447980 */ /* 0x000164000c101d00 */
[----:B------:R-:W-:-:S02]  /*8350*/  SHF.R.S32.HI R0, RZ, 0x1f, R29 ;  /* 0x0000001fff007819 */ /* 0x000fc4000001141d */
[----:B------:R0:W5:Y:S01]  /*8360*/  LD.E.128 R48, desc[UR36][R46.64] ;  /* 0x000000242e307980 */ /* 0x000162000c101d00 */
[C---:B------:R-:W-:Y:S01]  /*8370*/  IMAD R31, R20.reuse, R31, R21 ;  /* 0x0000001f141f7224 */ /* 0x040fe200078e0215 */
[----:B------:R-:W-:Y:S01]  /*8380*/  @!PT LDS RZ, [RZ] ;  /* 0x00000000fffff984 */ /* 0x000fe20000000800 */
[----:B------:R-:W-:Y:S01]  /*8390*/  @!PT LDS RZ, [RZ] ;  /* 0x00000000fffff984 */ /* 0x000fe20000000800 */
[----:B------:R-:W-:Y:S01]  /*83a0*/  @!PT LDS RZ, [RZ] ;  /* 0x00000000fffff984 */ /* 0x000fe20000000800 */
[----:B------:R-:W-:Y:S01]  /*83b0*/  @!PT LDS RZ, [RZ] ;  /* 0x00000000fffff984 */ /* 0x000fe20000000800 */
[----:B------:R1:W-:Y:S06]  /*83c0*/  MEMBAR.ALL.CTA ;  /* 0x0000000000007992 */ /* 0x0003ec0000008000 */
[----:B-1----:R-:W1:Y:S01]  /*83d0*/  FENCE.VIEW.ASYNC.S ;  /* 0x00000000000073c6 */ /* 0x002e620000000000 */
[----:B------:R-:W-:-:S04]  /*83e0*/  IMAD.WIDE.U32 R20, R20, R30, UR60 ;  /* 0x0000003c14147e25 */ /* 0x000fc8000f8e001e */
[----:B------:R-:W-:Y:S02]  /*83f0*/  IMAD.IADD R21, R21, 0x1, R31 ;  /* 0x0000000115157824 */ /* 0x000fe400078e021f */
[----:B------:R-:W-:Y:S02]  /*8400*/  IMAD R2, R0, UR6, RZ ;  /* 0x0000000600027c24 */ /* 0x000fe4000f8e02ff */
[----:B------:R-:W-:Y:S01]  /*8410*/  IMAD R74, R74, 0x80, R23 ;  /* 0x000000804a4a7824 */ /* 0x000fe200078e0217 */
[----:B------:R-:W-:Y:S01]  /*8420*/  UIADD3 UR4, UR4, 0x30820, URZ ;  /* 0x0003082004047890 */ /* 0x000fe2000fffe03f */
[C---:B------:R-:W-:Y:S02]  /*8430*/  IMAD R31, R29.reuse, UR7, R2 ;  /* 0x000000071d1f7c24 */ /* 0x040fe4000f8e0202 */
[----:B------:R-:W-:Y:S01]  /*8440*/  IMAD.WIDE.U32 R20, R29, UR6, R20 ;  /* 0x000000061d147c25 */ /* 0x000fe2000f8e0014 */
[----:B------:R-:W-:Y:S01]  /*8450*/  UIADD3 UR38, UR38, 0x1, URZ ;  /* 0x0000000126267890 */ /* 0x000fe2000fffe03f */
[-C--:B------:R-:W-:Y:S01]  /*8460*/  ISETP.GE.AND P2, PT, R74, R3.reuse, PT ;  /* 0x000000034a00720c */ /* 0x080fe20003f46270 */
[----:B------:R-:W-:Y:S01]  /*8470*/  ULDC.64 UR6, c[0x0][0xa80] ;  /* 0x0002a00000067ab9 */ /* 0x000fe20000000a00 */
[----:B------:R-:W-:Y:S01]  /*8480*/  IMAD.IADD R21, R21, 0x1, R31 ;  /* 0x0000000115157824 */ /* 0x000fe200078e021f */
[----:B------:R-:W-:Y:S01]  /*8490*/  UPRMT UR4, URZ, 0x654, UR4 ;  /* 0x000006543f047896 */ /* 0x000fe20008000004 */
[----:B------:R-:W-:Y:S01]  /*84a0*/  LEA R2, P3, R20, UR6, 0x1 ;  /* 0x0000000614027c11 */ /* 0x000fe2000f8608ff */
[----:B------:R-:W-:Y:S01]  /*84b0*/  ULDC UR5, c[0x0][0xc] ;  /* 0x0000030000057ab9 */ /* 0x000fe20000000800 */
[----:B------:R-:W-:Y:S01]  /*84c0*/  UISETP.NE.AND UP0, UPT, UR38, 0x2, UPT ;  /* 0x000000022600788c */ /* 0x000fe2000bf05270 */
[----:B------:R-:W-:Y:S01]  /*84d0*/  IADD3 R0, R74, 0x20, RZ ;  /* 0x000000204a007810 */ /* 0x000fe20007ffe0ff */
[----:B------:R-:W-:Y:S01]  /*84e0*/  UIADD3 UR13, UR5, UR13, URZ ;  /* 0x0000000d050d7290 */ /* 0x000fe2000fffe03f */
[----:B------:R-:W-:Y:S01]  /*84f0*/  LEA.HI.X R34, R20, UR7, R21, 0x1, P3 ;  /* 0x0000000714227c11 */ /* 0x000fe200098f0c15 */
[----:B------:R-:W-:Y:S01]  /*8500*/  USEL UR6, URZ, 0x1, UP0 ;  /* 0x000000013f067887 */ /* 0x000fe20008000000 */
[-C--:B------:R-:W-:Y:S01]  /*8510*/  ISETP.GE.AND P0, PT, R0, R3.reuse, PT ;  /* 0x000000030000720c */ /* 0x080fe20003f06270 */
[----:B------:R-:W-:Y:S01]  /*8520*/  VIADD R0, R74, 0x40 ;  /* 0x000000404a007836 */ /* 0x000fe20000000000 */
[----:B------:R-:W-:Y:S01]  /*8530*/  USEL UR38, UR38, URZ, UP0 ;  /* 0x0000003f26267287 */ /* 0x000fe20008000000 */
[----:B-1----:R0:W1:Y:S01]  /*8540*/  SHFL.IDX PT, R28, R2, RZ, 0x181f ;  /* 0x00181fff021c7589 */ /* 0x00206200000e0000 */
[----:B------:R-:W-:Y:S01]  /*8550*/  ULOP3.LUT UR39, UR39, UR6, URZ, 0x3c, !UPT ;  /* 0x0000000627277292 */ /* 0x000fe2000f8e3c3f */
[----:B------:R-:W-:Y:S01]  /*8560*/  MOV R22, UR13 ;  /* 0x0000000d00167c02 */ /* 0x000fe20008000f00 */
[----:B------:R-:W-:Y:S01]  /*8570*/  SYNCS.ARRIVE.TRANS64.RED.A1T0 RZ, [UR4], RZ ;  /* 0x000000ffffff79a7 */ /* 0x000fe20008100404 */
[----:B------:R0:W2:Y:S01]  /*8580*/  SHFL.IDX PT, R29, R34, RZ, 0x181f ;  /* 0x00181fff221d7589 */ /* 0x0000a200000e0000 */
[----:B------:R-:W-:Y:S01]  /*8590*/  BSSY B0, `(.L_x_31) ;  /* 0x000000f000007945 */ /* 0x000fe20003800000 */
[----:B------:R-:W-:-:S03]  /*85a0*/  ISETP.GE.AND P1, PT, R0, R3, PT ;  /* 0x000000030000720c */ /* 0x000fc60003f26270 */
[----:B------:R-:W-:Y:S10]  /*85b0*/  @P2 BRA `(.L_x_32) ;  /* 0x0000000000302947 */ /* 0x000ff40003800000 */
[----:B------:R-:W-:Y:S02]  /*85c0*/  ULDC UR4, c[0x0][0xac8] ;  /* 0x0002b20000047ab9 */ /* 0x000fe40000000800 */
[----:B------:R-:W-:Y:S02]  /*85d0*/  ISETP.GE.AND P3, PT, R18, UR4, PT ;  /* 0x0000000412007c0c */ /* 0x000fe4000bf66270 */
[----:B------:R-:W-:Y:S02]  /*85e0*/  ISETP.GE.AND P4, PT, R17, UR4, PT ;  /* 0x0000000411007c0c */ /* 0x000fe4000bf86270 */
[----:B------:R-:W-:-:S09]  /*85f0*/  ISETP.GE.AND P2, PT, R16, UR4, PT ;  /* 0x0000000410007c0c */ /* 0x000fd2000bf46270 */
[-C--:B-1----:R-:W-:Y:S02]  /*8600*/  @!P3 LEA R30, P5, R18, R28.reuse, 0x1 ;  /* 0x0000001c121eb211 */ /* 0x082fe400078a08ff */
[C---:B------:R-:W-:Y:S02]  /*8610*/  @!P4 LEA R32, P6, R17.reuse, R28, 0x1 ;  /* 0x0000001c1120c211 */ /* 0x040fe400078c08ff */
[----:B--2---:R-:W-:Y:S01]  /*8620*/  @!P2 IMAD.WIDE R20, R16, 0x2, R28 ;  /* 0x000000021014a825 */ /* 0x004fe200078e021c */
[-C--:B------:R-:W-:Y:S02]  /*8630*/  @!P3 LEA.HI.X R31, R18, R29.reuse, R203, 0x1, P5 ;  /* 0x0000001d121fb211 */ /* 0x080fe400028f0ccb */
[----:B------:R-:W-:Y:S02]  /*8640*/  @!P4 LEA.HI.X R33, R17, R29, R202, 0x1, P6 ;  /* 0x0000001d1121c211 */ /* 0x000fe400030f0cca */
[----:B-----5:R3:W-:Y:S04]  /*8650*/  @!P2 ST.E.128 desc[UR36][R20.64], R60 ;  /* 0x0000003c1400a985 */ /* 0x0207e8000c101d24 */
[----:B------:R3:W-:Y:S04]  /*8660*/  @!P3 ST.E.128 desc[UR36][R30.64], R84 ;  /* 0x000000541e00b985 */ /* 0x0007e8000c101d24 */
[----:B------:R3:W-:Y:S02]  /*8670*/  @!P4 ST.E.128 desc[UR36][R32.64], R80 ;  /* 0x000000502000c985 */ /* 0x0007e4000c101d24 */
.L_x_32:
[----:B------:R-:W-:Y:S05]  /*8680*/  BSYNC B0 ;  /* 0x0000000000007941 */ /* 0x000fea0003800000 */
.L_x_31:
[----:B--2---:R2:W4:Y:S01]  /*8690*/  SHFL.IDX PT, R29, R34, 0x1, 0x181f ;  /* 0x00381f00221d7f89 */ /* 0x00452200000e0000 */
[----:B------:R-:W-:Y:S03]  /*86a0*/  BSSY B0, `(.L_x_33) ;  /* 0x000000f000007945 */ /* 0x000fe60003800000 */
[----:B-1----:R2:W1:Y:S01]  /*86b0*/  SHFL.IDX PT, R28, R2, 0x1, 0x181f ;  /* 0x00381f00021c7f89 */ /* 0x00246200000e0000 */
[----:B------:R-:W-:Y:S05]  /*86c0*/  @P0 BRA `(.L_x_34) ;  /* 0x0000000000300947 */ /* 0x000fea0003800000 */
[----:B------:R-:W-:Y:S02]  /*86d0*/  ULDC UR4, c[0x0][0xac8] ;  /* 0x0002b20000047ab9 */ /* 0x000fe40000000800 */
[----:B------:R-:W-:Y:S02]  /*86e0*/  ISETP.GE.AND P4, PT, R18, UR4, PT ;  /* 0x0000000412007c0c */ /* 0x000fe4000bf86270 */
[----:B------:R-:W-:Y:S02]  /*86f0*/  ISETP.GE.AND P5, PT, R17, UR4, PT ;  /* 0x0000000411007c0c */ /* 0x000fe4000bfa6270 */
[----:B------:R-:W-:-:S09]  /*8700*/  ISETP.GE.AND P3, PT, R16, UR4, PT ;  /* 0x0000000410007c0c */ /* 0x000fd2000bf66270 */
[-C--:B-1-3--:R-:W-:Y:S02]  /*8710*/  @!P4 LEA R30, P0, R18, R28.reuse, 0x1 ;  /* 0x0000001c121ec211 */ /* 0x08afe400078008ff */
[C---:B------:R-:W-:Y:S02]  /*8720*/  @!P5 LEA R32, P2, R17.reuse, R28, 0x1 ;  /* 0x0000001c1120d211 */ /* 0x040fe400078408ff */
[----:B----4-:R-:W-:Y:S01]  /*8730*/  @!P3 IMAD.WIDE R20, R16, 0x2, R28 ;  /* 0x000000021014b825 */ /* 0x010fe200078e021c */
[-C--:B------:R-:W-:Y:S02]  /*8740*/  @!P4 LEA.HI.X R31, R18, R29.reuse, R203, 0x1, P0 ;  /* 0x0000001d121fc211 */ /* 0x080fe400000f0ccb */
[----:B------:R-:W-:Y:S02]  /*8750*/  @!P5 LEA.HI.X R33, R17, R29, R202, 0x1, P2 ;  /* 0x0000001d1121d211 */ /* 0x000fe400010f0cca */
[----:B-----5:R1:W-:Y:S04]  /*8760*/  @!P3 ST.E.128 desc[UR36][R20.64], R24 ;  /* 0x000000181400b985 */ /* 0x0203e8000c101d24 */
[----:B------:R1:W-:Y:S04]  /*8770*/  @!P4 ST.E.128 desc[UR36][R30.64], R64 ;  /* 0x000000401e00c985 */ /* 0x0003e8000c101d24 */
[----:B------:R1:W-:Y:S02]  /*8780*/  @!P5 ST.E.128 desc[UR36][R32.64], R76 ;  /* 0x0000004c2000d985 */ /* 0x0003e4000c101d24 */
.L_x_34:
[----:B------:R-:W-:Y:S05]  /*8790*/  BSYNC B0 ;  /* 0x0000000000007941 */ /* 0x000fea0003800000 */
.L_x_33:
[----:B-1---5:R1:W0:Y:S01]  /*87a0*/  SHFL.IDX PT, R25, R34, 0x2, 0x181f ;  /* 0x00581f0022197f89 */ /* 0x02222200000e0000 */
[----:B------:R-:W-:Y:S03]  /*87b0*/  BSSY B0, `(.L_x_35) ;  /* 0x000000f000007945 */ /* 0x000fe60003800000 */
[----:B------:R1:W0:Y:S01]  /*87c0*/  SHFL.IDX PT, R24, R2, 0x2, 0x181f ;  /* 0x00581f0002187f89 */ /* 0x00022200000e0000 */
[----:B------:R-:W-:Y:S05]  /*87d0*/  @P1 BRA `(.L_x_36) ;  /* 0x0000000000301947 */ /* 0x000fea0003800000 */
[----:B------:R-:W-:Y:S02]  /*87e0*/  ULDC UR4, c[0x0][0xac8] ;  /* 0x0002b20000047ab9 */ /* 0x000fe40000000800 */
[----:B------:R-:W-:Y:S02]  /*87f0*/  ISETP.GE.AND P3, PT, R18, UR4, PT ;  /* 0x0000000412007c0c */ /* 0x000fe4000bf66270 */
[----:B------:R-:W-:Y:S02]  /*8800*/  ISETP.GE.AND P4, PT, R17, UR4, PT ;  /* 0x0000000411007c0c */ /* 0x000fe4000bf86270 */
[----:B------:R-:W-:-:S09]  /*8810*/  ISETP.GE.AND P2, PT, R16, UR4, PT ;  /* 0x0000000410007c0c */ /* 0x000fd2000bf46270 */
[-C--:B0-----:R-:W-:Y:S02]  /*8820*/  @!P3 LEA R26, P0, R18, R24.reuse, 0x1 ;  /* 0x00000018121ab211 */ /* 0x081fe400078008ff */
[C---:B------:R-:W-:Y:S02]  /*8830*/  @!P4 LEA R28, P1, R17.reuse, R24, 0x1 ;  /* 0x00000018111cc211 */ /* 0x040fe400078208ff */
[----:B---3--:R-:W-:Y:S01]  /*8840*/  @!P2 IMAD.WIDE R20, R16, 0x2, R24 ;  /* 0x000000021014a825 */ /* 0x008fe200078e0218 */
[-C--:B------:R-:W-:Y:S02]  /*8850*/  @!P3 LEA.HI.X R27, R18, R25.reuse, R203, 0x1, P0 ;  /* 0x00000019121bb211 */ /* 0x080fe400000f0ccb */
[----:B----4-:R-:W-:Y:S02]  /*8860*/  @!P4 LEA.HI.X R29, R17, R25, R202, 0x1, P1 ;  /* 0x00000019111dc211 */ /* 0x010fe400008f0cca */
[----:B------:R0:W-:Y:S04]  /*8870*/  @!P2 ST.E.128 desc[UR36][R20.64], R8 ;  /* 0x000000081400a985 */ /* 0x0001e8000c101d24 */
[----:B------:R0:W-:Y:S04]  /*8880*/  @!P3 ST.E.128 desc[UR36][R26.64], R56 ;  /* 0x000000381a00b985 */ /* 0x0001e8000c101d24 */
[----:B------:R0:W-:Y:S02]  /*8890*/  @!P4 ST.E.128 desc[UR36][R28.64], R68 ;  /* 0x000000441c00c985 */ /* 0x0001e4000c101d24 */
.L_x_36:
[----:B------:R-:W-:Y:S05]  /*88a0*/  BSYNC B0 ;  /* 0x0000000000007941 */ /* 0x000fea0003800000 */
.L_x_35:
[----:B------:R-:W-:Y:S01]  /*88b0*/  R2UR UR4, R192 ;  /* 0x00000000c00472ca */ /* 0x000fe200000e0000 */
[----:B------:R-:W-:Y:S01]  /*88c0*/  VIADD R0, R74, 0x60 ;  /* 0x000000604a007836 */ /* 0x000fe20000000000 */
[----:B0-----:R0:W0:Y:S01]  /*88d0*/  SHFL.IDX PT, R9, R34, 0x3, 0x181f ;  /* 0x00781f0022097f89 */ /* 0x00102200000e0000 */
[----:B------:R-:W-:Y:S03]  /*88e0*/  BSSY B0, `(.L_x_37) ;  /* 0x0000012000007945 */ /* 0x000fe60003800000 */
[----:B------:R-:W-:Y:S01]  /*88f0*/  ISETP.GE.AND P0, PT, R0, R3, PT ;  /* 0x000000030000720c */ /* 0x000fe20003f06270 */
[----:B------:R0:W0:Y:S06]  /*8900*/  SHFL.IDX PT, R8, R2, 0x3, 0x181f ;  /* 0x00781f0002087f89 */ /* 0x00002c00000e0000 */
[----:B------:R-:W-:-:S06]  /*8910*/  UIADD3 UR4, UR4, 0x1, URZ ;  /* 0x0000000104047890 */ /* 0x000fcc000fffe03f */
[----:B------:R-:W-:Y:S01]  /*8920*/  IMAD.U32 R192, RZ, RZ, UR4 ;  /* 0x00000004ffc07e24 */ /* 0x000fe2000f8e00ff */
[----:B------:R-:W-:Y:S06]  /*8930*/  @P0 BRA `(.L_x_38) ;  /* 0x0000000000300947 */ /* 0x000fec0003800000 */
[----:B------:R-:W-:Y:S02]  /*8940*/  ULDC UR4, c[0x0][0xac8] ;  /* 0x0002b20000047ab9 */ /* 0x000fe40000000800 */
[----:B------:R-:W-:Y:S02]  /*8950*/  ISETP.GE.AND P3, PT, R18, UR4, PT ;  /* 0x0000000412007c0c */ /* 0x000fe4000bf66270 */
[----:B------:R-:W-:Y:S02]  /*8960*/  ISETP.GE.AND P4, PT, R17, UR4, PT ;  /* 0x0000000411007c0c */ /* 0x000fe4000bf86270 */
[----:B------:R-:W-:-:S09]  /*8970*/  ISETP.GE.AND P2, PT, R16, UR4, PT ;  /* 0x0000000410007c0c */ /* 0x000fd2000bf46270 */
[-C--:B0-----:R-:W-:Y:S02]  /*8980*/  @!P3 LEA R10, P0, R18, R8.reuse, 0x1 ;  /* 0x00000008120ab211 */ /* 0x081fe400078008ff */
[C---:B---3--:R-:W-:Y:S02]  /*8990*/  @!P4 LEA R20, P1, R17.reuse, R8, 0x1 ;  /* 0x000000081114c211 */ /* 0x048fe400078208ff */
[----:B-12---:R-:W-:Y:S01]  /*89a0*/  @!P2 IMAD.WIDE R2, R16, 0x2, R8 ;  /* 0x000000021002a825 */ /* 0x006fe200078e0208 */
[-C--:B------:R-:W-:Y:S02]  /*89b0*/  @!P3 LEA.HI.X R11, R18, R9.reuse, R203, 0x1, P0 ;  /* 0x00000009120bb211 */ /* 0x080fe400000f0ccb */
[----:B------:R-:W-:Y:S02]  /*89c0*/  @!P4 LEA.HI.X R21, R17, R9, R202, 0x1, P1 ;  /* 0x000000091115c211 */ /* 0x000fe400008f0cca */
[----:B------:R0:W-:Y:S04]  /*89d0*/  @!P2 ST.E.128 desc[UR36][R2.64], R4 ;  /* 0x000000040200a985 */ /* 0x0001e8000c101d24 */
[----:B------:R0:W-:Y:S04]  /*89e0*/  @!P3 ST.E.128 desc[UR36][R10.64], R12 ;  /* 0x0000000c0a00b985 */ /* 0x0001e8000c101d24 */
[----:B------:R0:W-:Y:S02]  /*89f0*/  @!P4 ST.E.128 desc[UR36][R20.64], R48 ;  /* 0x000000301400c985 */ /* 0x0001e4000c101d24 */
.L_x_38:
[----:B------:R-:W-:Y:S05]  /*8a00*/  BSYNC B0 ;  /* 0x0000000000007941 */ /* 0x000fea0003800000 */
.L_x_37:
[----:B------:R-:W5:Y:S01]  /*8a10*/  LDC R0, c[0x0][0xc34] ;  /* 0x00030d00ff007b82 */ /* 0x000f620000000800 */
[----:B------:R-:W-:-:S13]  /*8a20*/  R2UR UR4, R22 ;  /* 0x00000000160472ca */ /* 0x000fda00000e0000 */
[----:B-----5:R-:W-:-:S13]  /*8a30*/  ISETP.LE.AND P0, PT, R0, UR4, PT ;  /* 0x0000000400007c0c */ /* 0x020fda000bf03270 */
[----:B------:R-:W-:Y:S05]  /*8a40*/  @!P0 BRA `(.L_x_39) ;  /* 0xffffff8000b48947 */ /* 0x000fea000383ffff */
[----:B------:R-:W-:Y:S05]  /*8a50*/  EXIT ;  /* 0x000000000000794d */ /* 0x000fea0003800000 */
.L_x_5:
[----:B------:R-:W-:-:S08]  /*8a60*/  NOP ;  /* 0x0000000000007918 */ /* 0x000fd00000000000 */
[----:B0-----:R-:W0:-:S00]  /*8a70*/  USETMAXREG.DEALLOC.CTAPOOL 0x28 ;  /* 0x00000028000079c8 */ /* 0x001e0000080e0500 */
[----:B------:R-:W1:Y:S01]  /*8a80*/  S2UR UR9, SR_CTAID.X ;  /* 0x00000000000979c3 */ /* 0x000e620000002500 */
[----:B0-----:R-:W-:Y:S01]  /*8a90*/  MOV R0, 0x1 ;  /* 0x0000000100007802 */ /* 0x001fe20000000f00 */
[----:B------:R-:W-:Y:S02]  /*8aa0*/  IMAD.MOV.U32 R22, RZ, RZ, RZ ;  /* 0x000000ffff167224 */ /* 0x000fe400078e00ff */
[----:B------:R-:W-:-:S04]  /*8ab0*/  IMAD.MOV.U32 R25, RZ, RZ, 0x1 ;  /* 0x00000001ff197424 */ /* 0x000fc800078e00ff */
[----:B------:R-:W1:Y:S02]  /*8ac0*/  LDC R2, c[0x0][0xc34] ;  /* 0x00030d00ff027b82 */ /* 0x000e640000000800 */
[----:B-1----:R-:W-:-:S13]  /*8ad0*/  ISETP.LE.AND P0, PT, R2, UR9, PT ;  /* 0x0000000902007c0c */ /* 0x002fda000bf03270 */
[----:B------:R-:W-:Y:S05]  /*8ae0*/  @P0 BRA `(.L_x_40) ;  /* 0x0000003400680947 */ /* 0x000fea0003800000 */
[----:B------:R-:W2:Y:S01]  /*8af0*/  LDL R4, [R1+0x4] ;  /* 0x0000040001047983 */ /* 0x000ea20000100800 */
[----:B------:R-:W-:Y:S01]  /*8b00*/  SHF.L.U32 R27, R3, 0x3, RZ ;  /* 0x00000003031b7819 */ /* 0x000fe200000006ff */
[----:B------:R-:W-:Y:S01]  /*8b10*/  ULDC.64 UR6, c[0x0][0x2f0] ;  /* 0x0000bc0000067ab9 */ /* 0x000fe20000000a00 */
[----:B------:R-:W-:Y:S01]  /*8b20*/  ULDC UR8, c[0x0][0x2b8] ;  /* 0x0000ae0000087ab9 */ /* 0x000fe20000000800 */
[----:B------:R-:W-:Y:S01]  /*8b30*/  LOP3.LUT R16, R16, 0xfffffffd, RZ, 0xc0, !PT ;  /* 0xfffffffd10107812 */ /* 0x000fe200078ec0ff */
[----:B------:R-:W-:Y:S01]  /*8b40*/  ULDC.64 UR4, c[0x0][0x418] ;  /* 0x0001060000047ab9 */ /* 0x000fe20000000a00 */
[C---:B------:R-:W-:Y:S01]  /*8b50*/  LOP3.LUT R0, R27.reuse, 0x1f8, RZ, 0xc0, !PT ;  /* 0x000001f81b007812 */ /* 0x040fe200078ec0ff */
[----:B------:R-:W-:Y:S01]  /*8b60*/  UISETP.NE.U32.AND UP0, UPT, UR4, URZ, UPT ;  /* 0x0000003f0400728c */ /* 0x000fe2000bf05070 */
[----:B------:R-:W-:Y:S01]  /*8b70*/  LOP3.LUT R37, R27, 0x38, RZ, 0xc0, !PT ;  /* 0x000000381b257812 */ /* 0x000fe200078ec0ff */
[----:B------:R0:W-:Y:S01]  /*8b80*/  STL [R1], RZ ;  /* 0x000000ff01007387 */ /* 0x0001e20000100800 */
[----:B------:R-:W-:Y:S01]  /*8b90*/  LOP3.LUT R0, R0, 0x38, R3, 0x78, !PT ;  /* 0x0000003800007812 */ /* 0x000fe200078e7803 */
[----:B------:R-:W-:Y:S01]  /*8ba0*/  UISETP.NE.AND.EX UP0, UPT, UR5, URZ, UPT, UP0 ;  /* 0x0000003f0500728c */ /* 0x000fe2000bf05300 */
[C---:B------:R-:W-:Y:S01]  /*8bb0*/  LOP3.LUT R2, R37.reuse, 0x80, RZ, 0xfc, !PT ;  /* 0x0000008025027812 */ /* 0x040fe200078efcff */
[----:B------:R-:W-:Y:S01]  /*8bc0*/  ULDC UR4, c[0x0][0x424] ;  /* 0x0001090000047ab9 */ /* 0x000fe20000000800 */
[----:B------:R-:W-:Y:S01]  /*8bd0*/  LOP3.LUT R27, R0, 0x200, R27, 0xf8, !PT ;  /* 0x00000200001b7812 */ /* 0x000fe200078ef81b */
[----:B------:R-:W-:Y:S01]  /*8be0*/  USEL UR4, UR4, 0x1, UP0 ;  /* 0x0000000104047887 */ /* 0x000fe20008000000 */
[----:B------:R-:W-:Y:S01]  /*8bf0*/  LOP3.LUT R0, R37, 0x40, RZ, 0xfc, !PT ;  /* 0x0000004025007812 */ /* 0x000fe200078efcff */
[----:B------:R-:W-:Y:S01]  /*8c00*/  UMOV UR39, 0x400 ;  /* 0x0000040000277882 */ /* 0x000fe20000000000 */
[----:B------:R-:W-:Y:S01]  /*8c10*/  SHF.R.U32.HI R34, RZ, 0x3, R3 ;  /* 0x00000003ff227819 */ /* 0x000fe20000011603 */
[----:B------:R-:W-:Y:S01]  /*8c20*/  UIMAD UR38, UR4, UR6, URZ ;  /* 0x00000006042672a4 */ /* 0x000fe2000f8e023f */
[C---:B------:R-:W-:Y:S01]  /*8c30*/  ISETP.GE.AND P2, PT, R0.reuse, UR7, PT ;  /* 0x0000000700007c0c */ /* 0x040fe2000bf46270 */
[----:B------:R-:W-:Y:S01]  /*8c40*/  IMAD.SHL.U32 R3, R3, 0x10, RZ ;  /* 0x0000001003037824 */ /* 0x000fe200078e00ff */
[C---:B------:R-:W-:Y:S01]  /*8c50*/  ISETP.GE.AND P1, PT, R0.reuse, UR8, PT ;  /* 0x0000000800007c0c */ /* 0x040fe2000bf26270 */
[----:B------:R-:W-:Y:S01]  /*8c60*/  UIADD3 UR4, UR38, 0x5f, URZ ;  /* 0x0000005f26047890 */ /* 0x000fe2000fffe03f */
[----:B------:R-:W-:Y:S01]  /*8c70*/  ISETP.GE.AND P0, PT, R0, UR7, PT ;  /* 0x0000000700007c0c */ /* 0x000fe2000bf06270 */
[----:B------:R-:W1:Y:S01]  /*8c80*/  S2UR UR6, SR_CgaCtaId ;  /* 0x00000000000679c3 */ /* 0x000e620000008800 */
[----:B------:R-:W-:Y:S01]  /*8c90*/  LOP3.LUT R34, R34, 0xf, RZ, 0xc0, !PT ;  /* 0x0000000f22227812 */ /* 0x000fe200078ec0ff */
[----:B------:R-:W-:Y:S01]  /*8ca0*/  UIMAD.WIDE UR4, UR4, 0x2aaaaaab, URZ ;  /* 0x2aaaaaab040478a5 */ /* 0x000fe2000f8e023f */
[----:B------:R-:W-:Y:S01]  /*8cb0*/  MOV R36, UR9 ;  /* 0x0000000900247c02 */ /* 0x000fe20008000f00 */
[----:B------:R-:W-:Y:S01]  /*8cc0*/  IMAD.MOV.U32 R25, RZ, RZ, 0x1 ;  /* 0x00000001ff197424 */ /* 0x000fe200078e00ff */
[----:B------:R-:W-:Y:S01]  /*8cd0*/  LOP3.LUT R26, R34, 0x70, R3, 0xf8, !PT ;  /* 0x00000070221a7812 */ /* 0x000fe200078ef803 */
[----:B------:R-:W-:Y:S01]  /*8ce0*/  USHF.R.U32.HI UR4, URZ, 0x1f, UR5 ;  /* 0x0000001f3f047899 */ /* 0x000fe20008011605 */
[----:B------:R-:W-:Y:S01]  /*8cf0*/  IMAD.MOV.U32 R22, RZ, RZ, RZ ;  /* 0x000000ffff167224 */ /* 0x000fe200078e00ff */
[----:B------:R-:W-:Y:S01]  /*8d00*/  @P2 LOP3.LUT R16, R16, 0x2, RZ, 0xfc, !PT ;  /* 0x0000000210102812 */ /* 0x000fe200078efcff */
[----:B------:R-:W-:Y:S01]  /*8d10*/  ULDC UR40, c[0x0][0x448] ;  /* 0x0001120000287ab9 */ /* 0x000fe20000000800 */
[----:B------:R-:W-:Y:S01]  /*8d20*/  ULEA.HI.SX32 UR5, UR5, UR4, 0x1c ;  /* 0x0000000405057291 */ /* 0x000fe2000f8fe23f */
[----:B------:R-:W-:Y:S01]  /*8d30*/  ISETP.GE.AND P2, PT, R37, UR7, PT ;  /* 0x0000000725007c0c */ /* 0x000fe2000bf46270 */
[----:B------:R-:W-:Y:S01]  /*8d40*/  ULDC UR44, c[0x0][0xc] ;  /* 0x00000300002c7ab9 */ /* 0x000fe20000000800 */
[----:B------:R-:W-:Y:S01]  /*8d50*/  LOP3.LUT R16, R16, 0xfffffbff, RZ, 0xc0, !PT ;  /* 0xfffffbff10107812 */ /* 0x000fe200078ec0ff */
[----:B------:R-:W-:Y:S01]  /*8d60*/  UIADD3 UR43, UR5, -0x1, URZ ;  /* 0xffffffff052b7890 */ /* 0x000fe2000fffe03f */
[----:B------:R-:W-:-:S02]  /*8d70*/  ULDC UR4, c[0x0][0x288] ;  /* 0x0000a20000047ab9 */ /* 0x000fc40000000800 */
[----:B------:R-:W-:Y:S01]  /*8d80*/  @P1 LOP3.LUT R16, R16, 0x400, RZ, 0xfc, !PT ;  /* 0x0000040010101812 */ /* 0x000fe200078efcff */
[----:B------:R-:W-:Y:S01]  /*8d90*/  UIMAD UR40, UR40, UR4, URZ ;  /* 0x00000004282872a4 */ /* 0x000fe2000f8e023f */
[----:B------:R-:W-:Y:S01]  /*8da0*/  ISETP.GE.AND P1, PT, R2, UR8, PT ;  /* 0x0000000802007c0c */ /* 0x000fe2000bf26270 */
[----:B------:R-:W-:Y:S01]  /*8db0*/  IMAD.U32 R3, RZ, RZ, UR43 ;  /* 0x0000002bff037e24 */ /* 0x000fe2000f8e00ff */
[----:B------:R-:W-:Y:S01]  /*8dc0*/  LOP3.LUT R16, R16, 0xffffffef, RZ, 0xc0, !PT ;  /* 0xffffffef10107812 */ /* 0x000fe200078ec0ff */
[----:B------:R-:W-:Y:S02]  /*8dd0*/  UIADD3 UR41, UR5, -0x2, URZ ;  /* 0xfffffffe05297890 */ /* 0x000fe4000fffe03f */
[----:B-1----:R-:W-:Y:S01]  /*8de0*/  ULEA UR39, UR6, UR39, 0x18 ;  /* 0x0000002706277291 */ /* 0x002fe2000f8ec03f */
[----:B------:R-:W-:Y:S01]  /*8df0*/  @P0 LOP3.LUT R16, R16, 0x10, RZ, 0xfc, !PT ;  /* 0x0000001010100812 */ /* 0x000fe200078efcff */
[----:B------:R-:W-:Y:S01]  /*8e00*/  UIMAD UR6, UR43, -0x60, UR38 ;  /* 0xffffffa02b0678a4 */ /* 0x000fe2000f8e0226 */
[----:B------:R-:W-:-:S02]  /*8e10*/  ISETP.GE.AND P0, PT, R2, UR7, PT ;  /* 0x0000000702007c0c */ /* 0x000fc4000bf06270 */
[----:B------:R-:W-:Y:S02]  /*8e20*/  LOP3.LUT R16, R16, 0xfffffffe, RZ, 0xc0, !PT ;  /* 0xfffffffe10107812 */ /* 0x000fe400078ec0ff */
[----:B------:R-:W-:Y:S02]  /*8e30*/  LEA R0, R27, UR39, 0x1 ;  /* 0x000000271b007c11 */ /* 0x000fe4000f8e08ff */
[----:B------:R-:W-:-:S07]  /*8e40*/  IADD3 R33, -R34, UR6, RZ ;  /* 0x0000000622217c10 */ /* 0x000fce000fffe1ff */
[----:B------:R-:W-:Y:S02]  /*8e50*/  @P0 LOP3.LUT R16, R16, 0x1, RZ, 0xfc, !PT ;  /* 0x0000000110100812 */ /* 0x000fe400078efcff */
[----:B------:R-:W-:Y:S02]  /*8e60*/  ISETP.GE.AND P0, PT, R2, UR7, PT ;  /* 0x0000000702007c0c */ /* 0x000fe4000bf06270 */
[----:B------:R-:W-:-:S04]  /*8e70*/  LOP3.LUT R16, R16, 0xfffffdff, RZ, 0xc0, !PT ;  /* 0xfffffdff10107812 */ /* 0x000fc800078ec0ff */
[----:B------:R-:W-:Y:S02]  /*8e80*/  @P1 LOP3.LUT R16, R16, 0x200, RZ, 0xfc, !PT ;  /* 0x0000020010101812 */ /* 0x000fe400078efcff */
[----:B------:R-:W-:Y:S02]  /*8e90*/  ISETP.GE.AND P1, PT, R37, UR7, PT ;  /* 0x0000000725007c0c */ /* 0x000fe4000bf26270 */
[----:B------:R-:W-:-:S04]  /*8ea0*/  LOP3.LUT R16, R16, 0xfffffff7, RZ, 0xc0, !PT ;  /* 0xfffffff710107812 */ /* 0x000fc800078ec0ff */
[----:B------:R-:W-:-:S04]  /*8eb0*/  @P0 LOP3.LUT R16, R16, 0x8, RZ, 0xfc, !PT ;  /* 0x0000000810100812 */ /* 0x000fc800078efcff */
[----:B------:R-:W-:Y:S02]  /*8ec0*/  LOP3.LUT R16, R16, 0xfffffeff, RZ, 0xc0, !PT ;  /* 0xfffffeff10107812 */ /* 0x000fe400078ec0ff */
[----:B--2---:R-:W-:Y:S01]  /*8ed0*/  R2UR UR10, R4 ;  /* 0x00000000040a72ca */ /* 0x004fe200000e0000 */
[----:B------:R-:W-:-:S05]  /*8ee0*/  IMAD R4, R3, 0x60, R26 ;  /* 0x0000006003047824 */ /* 0x000fca00078e021a */
[----:B------:R-:W-:-:S04]  /*8ef0*/  ISETP.GE.AND P0, PT, R4, UR38, PT ;  /* 0x0000002604007c0c */ /* 0x000fc8000bf06270 */
[----:B------:R-:W-:-:S03]  /*8f00*/  ISETP.LT.U32.AND P0, PT, R26, 0x60, !P0 ;  /* 0x000000601a00780c */ /* 0x000fc60004701070 */
[----:B------:R-:W-:-:S10]  /*8f10*/  ULOP3.LUT UR42, UR10, 0x2, URZ, 0xfc, !UPT ;  /* 0x000000020a2a7892 */ /* 0x000fd4000f8efc3f */
[----:B------:R-:W-:Y:S02]  /*8f20*/  @P0 LOP3.LUT R16, R16, 0x100, RZ, 0xfc, !PT ;  /* 0x0000010010100812 */ /* 0x000fe400078efcff */
[----:B------:R-:W-:Y:S02]  /*8f30*/  ISETP.GE.AND P0, PT, R37, UR8, PT ;  /* 0x0000000825007c0c */ /* 0x000fe4000bf06270 */
[----:B------:R-:W-:-:S04]  /*8f40*/  LOP3.LUT R16, R16, 0xfffffffb, RZ, 0xc0, !PT ;  /* 0xfffffffb10107812 */ /* 0x000fc800078ec0ff */
[----:B------:R-:W-:-:S04]  /*8f50*/  @P2 LOP3.LUT R16, R16, 0x4, RZ, 0xfc, !PT ;  /* 0x0000000410102812 */ /* 0x000fc800078efcff */
[----:B------:R-:W-:-:S04]  /*8f60*/  LOP3.LUT R16, R16, 0xfffff7ff, RZ, 0xc0, !PT ;  /* 0xfffff7ff10107812 */ /* 0x000fc800078ec0ff */
[----:B------:R-:W-:-:S04]  /*8f70*/  LOP3.LUT R16, R16, 0xffffffdf, RZ, 0xc0, !PT ;  /* 0xffffffdf10107812 */ /* 0x000fc800078ec0ff */
[----:B------:R-:W-:-:S04]  /*8f80*/  @P1 LOP3.LUT R16, R16, 0x20, RZ, 0xfc, !PT ;  /* 0x0000002010101812 */ /* 0x000fc800078efcff */
[----:B0-----:R-:W-:-:S07]  /*8f90*/  @P0 LOP3.LUT R16, R16, 0x800, RZ, 0xfc, !PT ;  /* 0x0000080010100812 */ /* 0x001fce00078efcff */
.L_x_75:
[----:B0-----:R-:W0:Y:S01]  /*8fa0*/  LDC R0, c[0x0][0xc38] ;  /* 0x00030e00ff007b82 */ /* 0x001e220000000800 */
[----:B------:R-:W-:Y:S01]  /*8fb0*/  MOV R24, R36 ;  /* 0x0000002400187202 */ /* 0x000fe20000000f00 */
[----:B------:R-:W-:Y:S05]  /*8fc0*/  YIELD ;  /* 0x0000000000007946 */ /* 0x000fea0003800000 */
[----:B------:R-:W-:Y:S01]  /*8fd0*/  ULDC.64 UR4, c[0x0][0xa28] ;  /* 0x00028a0000047ab9 */ /* 0x000fe20000000a00 */
[----:B------:R-:W-:Y:S01]  /*8fe0*/  IMAD.MOV.U32 R31, RZ, RZ, RZ ;  /* 0x000000ffff1f7224 */ /* 0x000fe200078e00ff */
[----:B0-----:R-:W-:-:S13]  /*8ff0*/  ISETP.NE.AND P0, PT, R0, 0x1, PT ;  /* 0x000000010000780c */ /* 0x001fda0003f05270 */
[----:B------:R-:W0:Y:S08]  /*9000*/  @P0 LDC R3, c[0x0][0xc3c] ;  /* 0x00030f00ff030b82 */ /* 0x000e300000000800 */
[----:B------:R-:W1:Y:S01]  /*9010*/  @P0 LDC R5, c[0x0][0xc40] ;  /* 0x00031000ff050b82 */ /* 0x000e620000000800 */
[----:B0-----:R-:W-:-:S05]  /*9020*/  @P0 IMAD.HI.U32 R0, R36, R3, RZ ;  /* 0x0000000324000227 */ /* 0x001fca00078e00ff */
[----:B-1----:R-:W-:Y:S02]  /*9030*/  @P0 SHF.R.U32.HI R24, RZ, R5, R0 ;  /* 0x00000005ff180219 */ /* 0x002fe40000011600 */
[----:B------:R-:W0:Y:S03]  /*9040*/  LDC R0, c[0x0][0xc44] ;  /* 0x00031100ff007b82 */ /* 0x000e260000000800 */
[----:B------:R-:W-:Y:S01]  /*9050*/  IMAD.MOV.U32 R23, RZ, RZ, R24 ;  /* 0x000000ffff177224 */ /* 0x000fe200078e0018 */
[----:B0-----:R-:W-:-:S13]  /*9060*/  ISETP.NE.AND P0, PT, R0, 0x1, PT ;  /* 0x000000010000780c */ /* 0x001fda0003f05270 */
[----:B------:R-:W0:Y:S02]  /*9070*/  @P0 LDC.64 R2, c[0x0][0xc48] ;  /* 0x00031200ff020b82 */ /* 0x000e240000000a00 */
[----:B0-----:R-:W-:-:S05]  /*9080*/  @P0 IMAD.HI.U32 R0, R24, R2, RZ ;  /* 0x0000000218000227 */ /* 0x001fca00078e00ff */
[----:B------:R-:W-:Y:S02]  /*9090*/  @P0 SHF.R.U32.HI R23, RZ, R3, R0 ;  /* 0x00000003ff170219 */ /* 0x000fe40000011600 */
[----:B------:R-:W-:-:S04]  /*90a0*/  ISETP.NE.U32.AND P0, PT, RZ, UR4, PT ;  /* 0x00000004ff007c0c */ /* 0x000fc8000bf05070 */
[----:B------:R-:W-:-:S13]  /*90b0*/  ISETP.NE.AND.EX P0, PT, RZ, UR5, PT, P0 ;  /* 0x00000005ff007c0c */ /* 0x000fda000bf05300 */
[----:B------:R-:W0:Y:S01]  /*90c0*/  @P0 LDC.64 R2, c[0x0][0xa28] ;  /* 0x00028a00ff020b82 */ /* 0x000e220000000a00 */
[----:B------:R-:W-:-:S04]  /*90d0*/  UIADD3 UR4, UR39, 0x1e400, URZ ;  /* 0x0001e40027047890 */ /* 0x000fc8000fffe03f */
[----:B------:R-:W-:Y:S01]  /*90e0*/  ULOP3.LUT UP0, URZ, UR4, 0x3ff, URZ, 0xc0, !UPT ;  /* 0x000003ff043f7892 */ /* 0x000fe2000f80c03f */
[----:B0-----:R-:W-:-:S05]  /*90f0*/  @P0 IMAD.WIDE R2, R23, 0x4, R2 ;  /* 0x0000000417020825 */ /* 0x001fca00078e0202 */
[----:B------:R0:W5:Y:S01]  /*9100*/  @P0 LDG.E R31, desc[UR36][R2.64] ;  /* 0x00000024021f0981 */ /* 0x000162000c1e1900 */
[----:B------:R-:W-:-:S13]  /*9110*/  PLOP3.LUT P0, PT, PT, PT, UP0, 0x80, 0x0 ;  /* 0x000000000000781c */ /* 0x000fda0003f0f008 */
[----:B0-----:R-:W-:Y:S05]  /*9120*/  @!P0 BRA `(.L_x_41) ;  /* 0x0000000000408947 */ /* 0x001fea0003800000 */
[----:B------:R-:W-:Y:S01]  /*9130*/  MOV R2, 0x0 ;  /* 0x0000000000027802 */ /* 0x000fe20000000f00 */
[----:B------:R-:W-:Y:S01]  /*9140*/  ULDC.64 UR4, c[0x4][0x88] ;  /* 0x0100220000047ab9 */ /* 0x000fe20000000a00 */
[----:B------:R-:W-:Y:S01]  /*9150*/  ULDC.64 UR6, c[0x4][0x90] ;  /* 0x0100240000067ab9 */ /* 0x000fe20000000a00 */
[----:B------:R-:W-:Y:S01]  /*9160*/  MOV R4, UR4 ;  /* 0x0000000400047c02 */ /* 0x000fe20008000f00 */
[----:B------:R-:W-:Y:S01]  /*9170*/  IMAD.U32 R5, RZ, RZ, UR5 ;  /* 0x00000005ff057e24 */ /* 0x000fe2000f8e00ff */
[----:B------:R-:W-:Y:S01]  /*9180*/  ULDC.64 UR4, c[0x4][0x8] ;  /* 0x0100020000047ab9 */ /* 0x000fe20000000a00 */
[----:B------:R-:W0:Y:S01]  /*9190*/  LDC.64 R2, c[0x4][R2] ;  /* 0x0100000002027b82 */ /* 0x000e220000000a00 */
[----:B------:R-:W-:Y:S01]  /*91a0*/  IMAD.U32 R6, RZ, RZ, UR6 ;  /* 0x00000006ff067e24 */ /* 0x000fe2000f8e00ff */
[----:B------:R-:W-:Y:S01]  /*91b0*/  MOV R7, UR7 ;  /* 0x0000000700077c02 */ /* 0x000fe20008000f00 */
[----:B------:R-:W-:Y:S01]  /*91c0*/  IMAD.U32 R10, RZ, RZ, UR4 ;  /* 0x00000004ff0a7e24 */ /* 0x000fe2000f8e00ff */
[----:B------:R-:W-:Y:S01]  /*91d0*/  MOV R8, 0x70 ;  /* 0x0000007000087802 */ /* 0x000fe20000000f00 */
[----:B------:R-:W-:-:S02]  /*91e0*/  IMAD.U32 R11, RZ, RZ, UR5 ;  /* 0x00000005ff0b7e24 */ /* 0x000fc4000f8e00ff */
[----:B------:R-:W-:Y:S02]  /*91f0*/  IMAD.MOV.U32 R12, RZ, RZ, 0x1 ;  /* 0x00000001ff0c7424 */ /* 0x000fe400078e00ff */
[----:B------:R-:W-:-:S07]  /*9200*/  IMAD.MOV.U32 R13, RZ, RZ, RZ ;  /* 0x000000ffff0d7224 */ /* 0x000fce00078e00ff */
[----:B------:R-:W-:-:S07]  /*9210*/  LEPC R20, `(.L_x_41) ;  /* 0x000000001014794e */ /* 0x000fce0000000000 */
[----:B0----5:R-:W-:Y:S05]  /*9220*/  CALL.ABS.NOINC R2 ;  /* 0x0000000002007343 */ /* 0x021fea0003c00000 */
.L_x_41:
[----:B------:R-:W-:-:S04]  /*9230*/  UIADD3 UR4, UR39, 0x400, URZ ;  /* 0x0000040027047890 */ /* 0x000fc8000fffe03f */
[----:B------:R-:W-:-:S06]  /*9240*/  ULOP3.LUT UP0, URZ, UR4, 0x3ff, URZ, 0xc0, !UPT ;  /* 0x000003ff043f7892 */ /* 0x000fcc000f80c03f */
[----:B------:R-:W-:-:S13]  /*9250*/  PLOP3.LUT P0, PT, PT, PT, UP0, 0x80, 0x0 ;  /* 0x000000000000781c */ /* 0x000fda0003f0f008 */
[----:B------:R-:W-:Y:S05]  /*9260*/  @!P0 BRA `(.L_x_42) ;  /* 0x00000000007c8947 */ /* 0x000fea0003800000 */
[----:B------:R-:W-:Y:S01]  /*9270*/  MOV R17, 0x0 ;  /* 0x0000000000117802 */ /* 0x000fe20000000f00 */
[----:B------:R-:W-:Y:S01]  /*9280*/  ULDC.64 UR6, c[0x4][0x88] ;  /* 0x0100220000067ab9 */ /* 0x000fe20000000a00 */
[----:B------:R-:W-:Y:S01]  /*9290*/  ULDC.64 UR8, c[0x4][0x90] ;  /* 0x0100240000087ab9 */ /* 0x000fe20000000a00 */
[----:B------:R-:W-:Y:S01]  /*92a0*/  ULDC.64 UR4, c[0x4][0x10] ;  /* 0x0100040000047ab9 */ /* 0x000fe20000000a00 */
[----:B------:R0:W1:Y:S01]  /*92b0*/  LDC.64 R2, c[0x4][R17] ;  /* 0x0100000011027b82 */ /* 0x0000620000000a00 */
[----:B------:R-:W-:Y:S01]  /*92c0*/  MOV R4, UR6 ;  /* 0x0000000600047c02 */ /* 0x000fe20008000f00 */
[----:B------:R-:W-:Y:S01]  /*92d0*/  IMAD.U32 R5, RZ, RZ, UR7 ;  /* 0x00000007ff057e24 */ /* 0x000fe2000f8e00ff */
[----:B------:R-:W-:Y:S01]  /*92e0*/  MOV R7, UR9 ;  /* 0x0000000900077c02 */ /* 0x000fe20008000f00 */
[----:B------:R-:W-:Y:S01]  /*92f0*/  IMAD.U32 R6, RZ, RZ, UR8 ;  /* 0x00000008ff067e24 */ /* 0x000fe2000f8e00ff */
[----:B------:R-:W-:Y:S01]  /*9300*/  MOV R8, 0x70 ;  /* 0x0000007000087802 */ /* 0x000fe20000000f00 */
[----:B------:R-:W-:-:S02]  /*9310*/  IMAD.U32 R10, RZ, RZ, UR4 ;  /* 0x00000004ff0a7e24 */ /* 0x000fc4000f8e00ff */
[----:B------:R-:W-:Y:S02]  /*9320*/  IMAD.U32 R11, RZ, RZ, UR5 ;  /* 0x00000005ff0b7e24 */ /* 0x000fe4000f8e00ff */
[----:B------:R-:W-:Y:S02]  /*9330*/  IMAD.MOV.U32 R12, RZ, RZ, 0x1 ;  /* 0x00000001ff0c7424 */ /* 0x000fe400078e00ff */
[----:B0-----:R-:W-:-:S07]  /*9340*/  IMAD.MOV.U32 R13, RZ, RZ, RZ ;  /* 0x000000ffff0d7224 */ /* 0x001fce00078e00ff */
[----:B------:R-:W-:-:S07]  /*9350*/  LEPC R20, `(.L_x_43) ;  /* 0x000000001014794e */ /* 0x000fce0000000000 */
[----:B-1---5:R-:W-:Y:S05]  /*9360*/  CALL.ABS.NOINC R2 ;  /* 0x0000000002007343 */ /* 0x022fea0003c00000 */
.L_x_43:
[----:B------:R0:W1:Y:S01]  /*9370*/  LDC.64 R2, c[0x4][R17] ;  /* 0x0100000011027b82 */ /* 0x0000620000000a00 */
[----:B------:R-:W-:Y:S01]  /*9380*/  ULDC.64 UR4, c[0x4][0x88] ;  /* 0x0100220000047ab9 */ /* 0x000fe20000000a00 */
[----:B------:R-:W-:Y:S01]  /*9390*/  ULDC.64 UR6, c[0x4][0x90] ;  /* 0x0100240000067ab9 */ /* 0x000fe20000000a00 */
[----:B------:R-:W-:Y:S01]  /*93a0*/  MOV R4, UR4 ;  /* 0x0000000400047c02 */ /* 0x000fe20008000f00 */
        /* <DEDUP_REMOVED lines=11> */
.L_x_42:
[----:B------:R-:W-:Y:S01]  /*9460*/  ULDC.64 UR4, c[0x0][0x9f8] ;  /* 0x00027e0000047ab9 */ /* 0x000fe20000000a00 */
[----:B------:R-:W-:Y:S01]  /*9470*/  MOV R30, R23 ;  /* 0x00000017001e7202 */ /* 0x000fe20000000f00 */
[----:B------:R-:W0:Y:S01]  /*9480*/  LDC R8, c[0x0][0x430] ;  /* 0x00010c00ff087b82 */ /* 0x000e220000000800 */
[----:B------:R-:W-:Y:S01]  /*9490*/  ISETP.NE.U32.AND P0, PT, RZ, UR4, PT ;  /* 0x00000004ff007c0c */ /* 0x000fe2000bf05070 */
[----:B------:R-:W-:Y:S01]  /*94a0*/  IMAD.MOV R19, RZ, RZ, -R23 ;  /* 0x000000ffff137224 */ /* 0x000fe200078e0a17 */
[----:B------:R-:W-:Y:S02]  /*94b0*/  ULDC UR4, c[0x0][0xc44] ;  /* 0x0003110000047ab9 */ /* 0x000fe40000000800 */
[----:B------:R-:W-:-:S13]  /*94c0*/  ISETP.NE.AND.EX P0, PT, RZ, UR5, PT, P0 ;  /* 0x00000005ff007c0c */ /* 0x000fda000bf05300 */
[----:B------:R-:W1:Y:S02]  /*94d0*/  @P0 LDC.64 R2, c[0x0][0x9f8] ;  /* 0x00027e00ff020b82 */ /* 0x000e640000000a00 */
[----:B-1----:R-:W-:-:S05]  /*94e0*/  @P0 IMAD.WIDE R2, R23, 0x4, R2 ;  /* 0x0000000417020825 */ /* 0x002fca00078e0202 */
[----:B------:R1:W5:Y:S01]  /*94f0*/  @P0 LDG.E R30, desc[UR36][R2.64] ;  /* 0x00000024021e0981 */ /* 0x000362000c1e1900 */
[----:B------:R-:W-:Y:S01]  /*9500*/  UMOV UR5, 0xffffffff ;  /* 0xffffffff00057882 */ /* 0x000fe20000000000 */
[----:B------:R-:W-:Y:S02]  /*9510*/  IMAD R19, R19, UR4, R24 ;  /* 0x0000000413137c24 */ /* 0x000fe4000f8e0218 */
[----:B0-----:R-:W-:Y:S05]  /*9520*/  BRA.DIV UR5, `(.L_x_44) ;  /* 0x0000003205287947 */ /* 0x001fea000b800000 */
.L_x_92:
[----:B------:R-:W-:Y:S01]  /*9530*/  ISETP.NE.AND P0, PT, R8, 0x1, PT ;  /* 0x000000010800780c */ /* 0x000fe20003f05270 */
[----:B------:R-:W-:Y:S01]  /*9540*/  IMAD.U32 R0, RZ, RZ, UR43 ;  /* 0x0000002bff007e24 */ /* 0x000fe2000f8e00ff */
[----:B------:R-:W-:Y:S02]  /*9550*/  LOP3.LUT P1, RZ, R16, 0x100, RZ, 0xc0, !PT ;  /* 0x0000010010ff7812 */ /* 0x000fe4000782c0ff */
[----:B-----5:R-:W-:Y:S01]  /*9560*/  SHF.R.S32.HI R32, RZ, 0x1f, R30 ;  /* 0x0000001fff207819 */ /* 0x020fe2000001141e */
[----:B------:R-:W-:Y:S01]  /*9570*/  IMAD R0, R0, 0x60, R26 ;  /* 0x0000006000007824 */ /* 0x000fe200078e021a */
[----:B------:R-:W-:-:S04]  /*9580*/  LOP3.LUT R16, R16, 0xffffff7f, RZ, 0xc0, !PT ;  /* 0xffffff7f10107812 */ /* 0x000fc800078ec0ff */
[----:B------:R-:W-:-:S03]  /*9590*/  IADD3 R0, R0, R31, RZ ;  /* 0x0000001f00007210 */ /* 0x000fc60007ffe0ff */
[----:B-1----:R-:W0:Y:S01]  /*95a0*/  @P0 LDC R3, c[0x0][0x434] ;  /* 0x00010d00ff030b82 */ /* 0x002e220000000800 */
[----:B------:R-:W-:Y:S01]  /*95b0*/  @P0 LOP3.LUT R16, R16, 0x80, RZ, 0xfc, !PT ;  /* 0x0000008010100812 */ /* 0x000fe200078efcff */
[----:B------:R-:W-:-:S06]  /*95c0*/  IMAD.MOV.U32 R9, RZ, RZ, R0 ;  /* 0x000000ffff097224 */ /* 0x000fcc00078e0000 */
[----:B------:R-:W1:Y:S08]  /*95d0*/  @P0 LDC R5, c[0x0][0x438] ;  /* 0x00010e00ff050b82 */ /* 0x000e700000000800 */
[----:B------:R-:W2:Y:S01]  /*95e0*/  @P1 LDC.64 R6, c[0x0][0x428] ;  /* 0x00010a00ff061b82 */ /* 0x000ea20000000a00 */
[----:B0-----:R-:W-:-:S05]  /*95f0*/  @P0 IMAD.HI.U32 R2, R0, R3, RZ ;  /* 0x0000000300020227 */ /* 0x001fca00078e00ff */
[----:B-1----:R-:W-:Y:S02]  /*9600*/  @P0 SHF.R.U32.HI R9, RZ, R5, R2 ;  /* 0x00000005ff090219 */ /* 0x002fe40000011602 */
[----:B------:R-:W0:Y:S02]  /*9610*/  @P1 LDC.64 R4, c[0x0][0x418] ;  /* 0x00010600ff041b82 */ /* 0x000e240000000a00 */
[----:B------:R-:W-:Y:S01]  /*9620*/  @P1 SHF.R.S32.HI R3, RZ, 0x1f, R9 ;  /* 0x0000001fff031819 */ /* 0x000fe20000011409 */
[----:B--2---:R-:W-:-:S04]  /*9630*/  @P1 IMAD R2, R32, R6, RZ ;  /* 0x0000000620021224 */ /* 0x004fc800078e02ff */
[----:B------:R-:W-:Y:S02]  /*9640*/  @P1 IMAD R7, R30, R7, R2 ;  /* 0x000000071e071224 */ /* 0x000fe400078e0202 */
[----:B------:R-:W-:-:S04]  /*9650*/  @P1 IMAD.MOV.U32 R2, RZ, RZ, R9 ;  /* 0x000000ffff021224 */ /* 0x000fc800078e0009 */
[----:B------:R-:W-:-:S04]  /*9660*/  @P1 IMAD.WIDE.U32 R2, R30, R6, R2 ;  /* 0x000000061e021225 */ /* 0x000fc800078e0002 */
[----:B------:R-:W-:Y:S01]  /*9670*/  IMAD.MOV.U32 R6, RZ, RZ, RZ ;  /* 0x000000ffff067224 */ /* 0x000fe200078e00ff */
[----:B------:R-:W-:Y:S02]  /*9680*/  @P1 IADD3 R3, R3, R7, RZ ;  /* 0x0000000703031210 */ /* 0x000fe40007ffe0ff */
[----:B0-----:R-:W-:-:S04]  /*9690*/  @P1 LEA R4, P0, R2, R4, 0x2 ;  /* 0x0000000402041211 */ /* 0x001fc800078010ff */
[----:B------:R-:W-:Y:S01]  /*96a0*/  @P1 LEA.HI.X R5, R2, R5, R3, 0x2, P0 ;  /* 0x0000000502051211 */ /* 0x000fe200000f1403 */
[----:B------:R-:W-:-:S04]  /*96b0*/  IMAD.MOV R3, RZ, RZ, -R9 ;  /* 0x000000ffff037224 */ /* 0x000fc800078e0a09 */
[----:B------:R0:W5:Y:S01]  /*96c0*/  @P1 LDG.E R6, desc[UR36][R4.64] ;  /* 0x0000002404061981 */ /* 0x000162000c1e1900 */
[----:B------:R-:W-:Y:S02]  /*96d0*/  LOP3.LUT R16, R16, 0xffffffbf, RZ, 0xc0, !PT ;  /* 0xffffffbf10107812 */ /* 0x000fe400078ec0ff */
[----:B------:R-:W-:Y:S01]  /*96e0*/  SHF.R.S32.HI R29, RZ, 0x1f, R19 ;  /* 0x0000001fff1d7819 */ /* 0x000fe20000011413 */
[----:B0-----:R-:W-:Y:S01]  /*96f0*/  IMAD R5, R8, R3, R0 ;  /* 0x0000000308057224 */ /* 0x001fe200078e0200 */
[----:B------:R-:W-:-:S04]  /*9700*/  MOV R0, UR42 ;  /* 0x0000002a00007c02 */ /* 0x000fc80008000f00 */
[----:B------:R-:W-:-:S13]  /*9710*/  ISETP.NE.AND P0, PT, R0, 0x3, PT ;  /* 0x000000030000780c */ /* 0x000fda0003f05270 */
[----:B------:R-:W-:Y:S01]  /*9720*/  @P0 LOP3.LUT R16, R16, 0x40, RZ, 0xfc, !PT ;  /* 0x0000004010100812 */ /* 0x000fe200078efcff */
[----:B------:R-:W-:Y:S06]  /*9730*/  @!P0 BRA `(.L_x_45) ;  /* 0x0000000000048947 */ /* 0x000fec0003800000 */
[----:B------:R-:W-:Y:S01]  /*9740*/  BPT.TRAP 0x1 ;  /* 0x000000040000795c */ /* 0x000fe20000300000 */
.L_x_45:
[----:B------:R-:W-:Y:S01]  /*9750*/  SHF.R.S32.HI R7, RZ, 0x1f, R5 ;  /* 0x0000001fff077819 */ /* 0x000fe20000011405 */
[----:B------:R-:W-:Y:S01]  /*9760*/  ULDC.64 UR4, c[0x0][0x328] ;  /* 0x0000ca0000047ab9 */ /* 0x000fe20000000a00 */
[----:B-----5:R-:W-:Y:S01]  /*9770*/  SHF.R.S32.HI R4, RZ, 0x1f, R6 ;  /* 0x0000001fff047819 */ /* 0x020fe20000011406 */
[----:B------:R-:W-:Y:S01]  /*9780*/  IMAD.WIDE.U32 R2, R5, UR4, RZ ;  /* 0x0000000405027c25 */ /* 0x000fe2000f8e00ff */
[----:B------:R-:W-:Y:S03]  /*9790*/  BSSY B0, `(.L_x_46) ;  /* 0x0000015000007945 */ /* 0x000fe60003800000 */
[----:B------:R-:W-:-:S04]  /*97a0*/  IMAD R0, R7, UR4, RZ ;  /* 0x0000000407007c24 */ /* 0x000fc8000f8e02ff */
[----:B------:R-:W-:Y:S01]  /*97b0*/  IMAD R9, R5, UR5, R0 ;  /* 0x0000000505097c24 */ /* 0x000fe2000f8e0200 */
[----:B------:R-:W-:-:S03]  /*97c0*/  ULDC.64 UR4, c[0x0][0x338] ;  /* 0x0000ce0000047ab9 */ /* 0x000fc60000000a00 */
[----:B------:R-:W-:Y:S02]  /*97d0*/  IMAD.IADD R3, R3, 0x1, R9 ;  /* 0x0000000103037824 */ /* 0x000fe400078e0209 */
[----:B------:R-:W-:Y:S02]  /*97e0*/  IMAD R9, R4, UR4, RZ ;  /* 0x0000000404097c24 */ /* 0x000fe4000f8e02ff */
[----:B------:R-:W-:-:S04]  /*97f0*/  IMAD.WIDE.U32 R2, R6, UR4, R2 ;  /* 0x0000000406027c25 */ /* 0x000fc8000f8e0002 */
[----:B------:R-:W-:Y:S01]  /*9800*/  IMAD R9, R6, UR5, R9 ;  /* 0x0000000506097c24 */ /* 0x000fe2000f8e0209 */
[----:B------:R-:W-:Y:S02]  /*9810*/  ULDC.64 UR4, c[0x0][0x330] ;  /* 0x0000cc0000047ab9 */ /* 0x000fe40000000a00 */
[----:B------:R-:W-:Y:S02]  /*9820*/  IMAD R0, R29, UR4, RZ ;  /* 0x000000041d007c24 */ /* 0x000fe4000f8e02ff */
[----:B------:R-:W-:Y:S02]  /*9830*/  IMAD.IADD R3, R3, 0x1, R9 ;  /* 0x0000000103037824 */ /* 0x000fe400078e0209 */
[C---:B------:R-:W-:Y:S01]  /*9840*/  IMAD R9, R19.reuse, UR5, R0 ;  /* 0x0000000513097c24 */ /* 0x040fe2000f8e0200 */
[----:B------:R-:W-:Y:S01]  /*9850*/  LEA R0, R22, UR39, 0x3 ;  /* 0x0000002716007c11 */ /* 0x000fe2000f8e18ff */
[----:B------:R-:W-:Y:S01]  /*9860*/  IMAD.WIDE.U32 R2, R19, UR4, R2 ;  /* 0x0000000413027c25 */ /* 0x000fe2000f8e0002 */
[----:B------:R-:W-:-:S02]  /*9870*/  ULDC.64 UR4, c[0x0][0x318] ;  /* 0x0000c60000047ab9 */ /* 0x000fc40000000a00 */
[----:B------:R-:W-:Y:S02]  /*9880*/  LEA R17, P0, R2, UR4, 0x1 ;  /* 0x0000000402117c11 */ /* 0x000fe4000f8008ff */
[----:B------:R-:W-:-:S04]  /*9890*/  IADD3 R3, R3, R9, RZ ;  /* 0x0000000903037210 */ /* 0x000fc80007ffe0ff */
[----:B------:R-:W-:Y:S02]  /*98a0*/  LEA.HI.X R18, R2, UR5, R3, 0x1, P0 ;  /* 0x0000000502127c11 */ /* 0x000fe400080f0c03 */
[----:B------:R-:W-:-:S04]  /*98b0*/  SHF.L.U32 R3, R25, 0x1f, RZ ;  /* 0x0000001f19037819 */ /* 0x000fc800000006ff */
[----:B------:R-:W0:Y:S02]  /*98c0*/  SYNCS.PHASECHK.TRANS64.TRYWAIT P0, [R0+URZ+0x30840], R3 ;  /* 0x03084003000075a7 */ /* 0x000e24000800017f */
[----:B0-----:R-:W-:Y:S05]  /*98d0*/  @!P0 BRA `(.L_x_47) ;  /* 0x0000002c00708947 */ /* 0x001fea0003800000 */
.L_x_93:
[----:B------:R-:W-:Y:S05]  /*98e0*/  BSYNC B0 ;  /* 0x0000000000007941 */ /* 0x000fea0003800000 */
.L_x_46:
[----:B------:R-:W-:Y:S01]  /*98f0*/  ULDC.64 UR4, c[0x0][0x300] ;  /* 0x0000c00000047ab9 */ /* 0x000fe20000000a00 */
[C---:B------:R-:W-:Y:S01]  /*9900*/  LOP3.LUT P4, RZ, R16.reuse, 0x4, RZ, 0xc0, !PT ;  /* 0x0000000410ff7812 */ /* 0x040fe2000788c0ff */
[----:B------:R-:W-:Y:S01]  /*9910*/  IMAD R2, R7, UR4, RZ ;  /* 0x0000000407027c24 */ /* 0x000fe2000f8e02ff */
[C---:B------:R-:W-:Y:S02]  /*9920*/  LOP3.LUT P3, RZ, R16.reuse, 0x2, RZ, 0xc0, !PT ;  /* 0x0000000210ff7812 */ /* 0x040fe4000786c0ff */
[----:B------:R-:W-:Y:S01]  /*9930*/  LOP3.LUT P2, RZ, R16, 0x1, RZ, 0xc0, !PT ;  /* 0x0000000110ff7812 */ /* 0x000fe2000784c0ff */
[C---:B------:R-:W-:Y:S02]  /*9940*/  IMAD R7, R5.reuse, UR5, R2 ;  /* 0x0000000505077c24 */ /* 0x040fe4000f8e0202 */
[----:B0-----:R-:W-:Y:S01]  /*9950*/  IMAD.WIDE.U32 R2, R5, UR4, RZ ;  /* 0x0000000405027c25 */ /* 0x001fe2000f8e00ff */
        /* <DEDUP_REMOVED lines=8> */
[C---:B------:R-:W-:Y:S02]  /*99e0*/  IMAD R5, R19.reuse, UR5, R4 ;  /* 0x0000000513057c24 */ /* 0x040fe4000f8e0204 */
[----:B------:R-:W-:Y:S01]  /*99f0*/  IMAD.WIDE.U32 R2, R19, UR4, R2 ;  /* 0x0000000413027c25 */ /* 0x000fe2000f8e0002 */
[----:B------:R-:W-:-:S04]  /*9a00*/  ULDC.64 UR4, c[0x0][0x2e8] ;  /* 0x0000ba0000047ab9 */ /* 0x000fc80000000a00 */
[----:B------:R-:W-:Y:S01]  /*9a10*/  IADD3 R3, R3, R5, RZ ;  /* 0x0000000503037210 */ /* 0x000fe20007ffe0ff */
[----:B------:R-:W-:Y:S01]  /*9a20*/  IMAD R5, R22, 0x4800, R27 ;  /* 0x0000480016057824 */ /* 0x000fe200078e021b */
[----:B------:R-:W-:Y:S01]  /*9a30*/  LEA R4, P0, R2, UR4, 0x1 ;  /* 0x0000000402047c11 */ /* 0x000fe2000f8008ff */
[----:B------:R-:W-:-:S03]  /*9a40*/  UMOV UR4, 0xffffffff ;  /* 0xffffffff00047882 */ /* 0x000fc60000000000 */
[----:B------:R-:W-:Y:S01]  /*9a50*/  LEA.HI.X R6, R2, UR5, R3, 0x1, P0 ;  /* 0x0000000502067c11 */ /* 0x000fe200080f0c03 */
[----:B------:R-:W-:Y:S08]  /*9a60*/  BRA.DIV UR4, `(.L_x_48) ;  /* 0x0000002e04207947 */ /* 0x000ff0000b800000 */
[----:B------:R-:W0:Y:S01]  /*9a70*/  SHFL.IDX PT, R14, R4, RZ, 0x181f ;  /* 0x00181fff040e7589 */ /* 0x000e2200000e0000 */
[----:B------:R-:W-:-:S03]  /*9a80*/  ISETP.GE.AND P0, PT, R33, 0x1, PT ;  /* 0x000000012100780c */ /* 0x000fc60003f06270 */
[----:B------:R-:W1:Y:S04]  /*9a90*/  SHFL.IDX PT, R2, R6, RZ, 0x181f ;  /* 0x00181fff06027589 */ /* 0x000e6800000e0000 */
[----:B------:R-:W-:Y:S06]  /*9aa0*/  SHFL.IDX PT, R8, R6, 0x1, 0x181f ;  /* 0x00381f0006087f89 */ /* 0x000fec00000e0000 */
[----:B------:R-:W-:-:S02]  /*9ab0*/  @P0 LEA R7, R5, UR39, 0x1 ;  /* 0x0000002705070c11 */ /* 0x000fc4000f8e08ff */
[----:B0-----:R-:W-:-:S05]  /*9ac0*/  @P0 LEA R14, P1, R37, R14, 0x1 ;  /* 0x0000000e250e0211 */ /* 0x001fca00078208ff */
[----:B-1----:R-:W-:Y:S02]  /*9ad0*/  @P0 IMAD.X R3, RZ, RZ, R2, P1 ;  /* 0x000000ffff030224 */ /* 0x002fe400008e0602 */
[----:B------:R-:W-:Y:S02]  /*9ae0*/  @P0 IMAD.MOV.U32 R2, RZ, RZ, R14 ;  /* 0x000000ffff020224 */ /* 0x000fe400078e000e */
[----:B------:R-:W0:Y:S04]  /*9af0*/  SHFL.IDX PT, R14, R4, 0x1, 0x181f ;  /* 0x00381f00040e7f89 */ /* 0x000e2800000e0000 */
[----:B------:R-:W-:Y:S04]  /*9b00*/  @P0 LDGSTS.E.BYPASS.LTC128B.128 [R7+0x1e400], desc[UR36][R2.64], !P4 ;  /* 0x1e40000002070fae */ /* 0x000fe8000e101d64 */
[----:B------:R-:W-:Y:S04]  /*9b10*/  @P0 LDGSTS.E.BYPASS.LTC128B.128 [R7+0x21400], desc[UR36][R2.64+0x80], !P3 ;  /* 0x2140008002070fae */ /* 0x000fe8000d901d64 */
[----:B------:R1:W-:Y:S01]  /*9b20*/  @P0 LDGSTS.E.BYPASS.LTC128B.128 [R7+0x24400], desc[UR36][R2.64+0x100], !P2 ;  /* 0x2440010002070fae */ /* 0x0003e2000d101d64 */
[----:B------:R-:W-:-:S03]  /*9b30*/  ISETP.GE.AND P0, PT, R33, 0x11, PT ;  /* 0x000000112100780c */ /* 0x000fc60003f06270 */
[----:B-1----:R-:W-:Y:S10]  /*9b40*/  SHFL.IDX PT, R7, R6, 0x2, 0x181f ;  /* 0x00581f0006077f89 */ /* 0x002ff400000e0000 */
[----:B0-----:R-:W-:-:S02]  /*9b50*/  @P0 LEA R14, P1, R37, R14, 0x1 ;  /* 0x0000000e250e0211 */ /* 0x001fc400078208ff */
[----:B------:R-:W-:Y:S02]  /*9b60*/  @P0 LEA R21, R5, UR39, 0x1 ;  /* 0x0000002705150c11 */ /* 0x000fe4000f8e08ff */
[----:B------:R-:W-:Y:S01]  /*9b70*/  @P0 IADD3.X R9, RZ, R8, RZ, P1, !PT ;  /* 0x00000008ff090210 */ /* 0x000fe20000ffe4ff */
[----:B------:R-:W-:Y:S02]  /*9b80*/  @P0 IMAD.MOV.U32 R2, RZ, RZ, R14 ;  /* 0x000000ffff020224 */ /* 0x000fe400078e000e */
[----:B------:R-:W0:Y:S02]  /*9b90*/  SHFL.IDX PT, R14, R4, 0x2, 0x181f ;  /* 0x00581f00040e7f89 */ /* 0x000e2400000e0000 */
[----:B------:R-:W-:-:S05]  /*9ba0*/  @P0 IMAD.MOV.U32 R3, RZ, RZ, R9 ;  /* 0x000000ffff030224 */ /* 0x000fca00078e0009 */
[----:B------:R-:W-:Y:S04]  /*9bb0*/  @P0 LDGSTS.E.BYPASS.LTC128B.128 [R21+0x1ec00], desc[UR36][R2.64], !P4 ;  /* 0x1ec0000002150fae */ /* 0x000fe8000e101d64 */
[----:B------:R-:W-:Y:S04]  /*9bc0*/  @P0 LDGSTS.E.BYPASS.LTC128B.128 [R21+0x21c00], desc[UR36][R2.64+0x80], !P3 ;  /* 0x21c0008002150fae */ /* 0x000fe8000d901d64 */
[----:B------:R1:W-:Y:S01]  /*9bd0*/  @P0 LDGSTS.E.BYPASS.LTC128B.128 [R21+0x24c00], desc[UR36][R2.64+0x100], !P2 ;  /* 0x24c0010002150fae */ /* 0x0003e2000d101d64 */
[----:B------:R-:W-:-:S13]  /*9be0*/  ISETP.GE.AND P0, PT, R33, 0x21, PT ;  /* 0x000000212100780c */ /* 0x000fda0003f06270 */
[----:B0-----:R-:W-:Y:S02]  /*9bf0*/  @P0 LEA R14, P1, R37, R14, 0x1 ;  /* 0x0000000e250e0211 */ /* 0x001fe400078208ff */
[----:B------:R-:W-:Y:S02]  /*9c00*/  @P0 LEA R9, R5, UR39, 0x1 ;  /* 0x0000002705090c11 */ /* 0x000fe4000f8e08ff */
[----:B------:R-:W-:Y:S01]  /*9c10*/  @P0 IADD3.X R7, RZ, R7, RZ, P1, !PT ;  /* 0x00000007ff070210 */ /* 0x000fe20000ffe4ff */
[----:B-1----:R-:W-:Y:S02]  /*9c20*/  @P0 IMAD.MOV.U32 R2, RZ, RZ, R14 ;  /* 0x000000ffff020224 */ /* 0x002fe400078e000e */
[----:B------:R-:W0:Y:S02]  /*9c30*/  SHFL.IDX PT, R14, R4, 0x3, 0x181f ;  /* 0x00781f00040e7f89 */ /* 0x000e2400000e0000 */
[----:B------:R-:W-:Y:S02]  /*9c40*/  @P0 IMAD.MOV.U32 R3, RZ, RZ, R7 ;  /* 0x000000ffff030224 */ /* 0x000fe400078e0007 */
[----:B------:R-:W1:Y:S04]  /*9c50*/  SHFL.IDX PT, R7, R6, 0x3, 0x181f ;  /* 0x00781f0006077f89 */ /* 0x000e6800000e0000 */
[----:B------:R-:W-:Y:S04]  /*9c60*/  @P0 LDGSTS.E.BYPASS.LTC128B.128 [R9+0x1f400], desc[UR36][R2.64], !P4 ;  /* 0x1f40000002090fae */ /* 0x000fe8000e101d64 */
[----:B------:R-:W-:Y:S04]  /*9c70*/  @P0 LDGSTS.E.BYPASS.LTC128B.128 [R9+0x22400], desc[UR36][R2.64+0x80], !P3 ;  /* 0x2240008002090fae */ /* 0x000fe8000d901d64 */
[----:B------:R2:W-:Y:S01]  /*9c80*/  @P0 LDGSTS.E.BYPASS.LTC128B.128 [R9+0x25400], desc[UR36][R2.64+0x100], !P2 ;  /* 0x2540010002090fae */ /* 0x0005e2000d101d64 */
[----:B------:R-:W-:-:S13]  /*9c90*/  ISETP.GE.AND P0, PT, R33, 0x31, PT ;  /* 0x000000312100780c */ /* 0x000fda0003f06270 */
[----:B0-----:R-:W-:Y:S02]  /*9ca0*/  @P0 LEA R14, P1, R37, R14, 0x1 ;  /* 0x0000000e250e0211 */ /* 0x001fe400078208ff */
[----:B------:R-:W-:Y:S02]  /*9cb0*/  @P0 LEA R21, R5, UR39, 0x1 ;  /* 0x0000002705150c11 */ /* 0x000fe4000f8e08ff */
[----:B-1----:R-:W-:Y:S01]  /*9cc0*/  @P0 IADD3.X R7, RZ, R7, RZ, P1, !PT ;  /* 0x00000007ff070210 */ /* 0x002fe20000ffe4ff */
[----:B--2---:R-:W-:Y:S02]  /*9cd0*/  @P0 IMAD.MOV.U32 R2, RZ, RZ, R14 ;  /* 0x000000ffff020224 */ /* 0x004fe400078e000e */
        /* <DEDUP_REMOVED lines=11> */
[----:B------:R0:W1:Y:S02]  /*9d90*/  SHFL.IDX PT, R14, R4, 0x5, 0x181f ;  /* 0x00b81f00040e7f89 */ /* 0x00006400000e0000 */
[----:B------:R-:W-:Y:S02]  /*9da0*/  @P0 IMAD.MOV.U32 R3, RZ, RZ, R7 ;  /* 0x000000ffff030224 */ /* 0x000fe400078e0007 */
[----:B------:R0:W2:Y:S04]  /*9db0*/  SHFL.IDX PT, R7, R6, 0x5, 0x181f ;  /* 0x00b81f0006077f89 */ /* 0x0000a800000e0000 */
[----:B------:R0:W-:Y:S04]  /*9dc0*/  @P0 LDGSTS.E.BYPASS.LTC128B.128 [R9+0x20400], desc[UR36][R2.64], !P4 ;  /* 0x2040000002090fae */ /* 0x0001e8000e101d64 */
[----:B------:R0:W-:Y:S04]  /*9dd0*/  @P0 LDGSTS.E.BYPASS.LTC128B.128 [R9+0x23400], desc[UR36][R2.64+0x80], !P3 ;  /* 0x2340008002090fae */ /* 0x0001e8000d901d64 */
[----:B------:R0:W-:Y:S02]  /*9de0*/  @P0 LDGSTS.E.BYPASS.LTC128B.128 [R9+0x26400], desc[UR36][R2.64+0x100], !P2 ;  /* 0x2640010002090fae */ /* 0x0001e4000d101d64 */
.L_x_107:
[----:B------:R-:W-:-:S13]  /*9df0*/  ISETP.GE.AND P0, PT, R33, 0x51, PT ;  /* 0x000000512100780c */ /* 0x000fda0003f06270 */
[----:B01----:R-:W-:Y:S02]  /*9e00*/  @P0 LEA R2, P1, R37, R14, 0x1 ;  /* 0x0000000e25020211 */ /* 0x003fe400078208ff */
[----:B------:R-:W-:Y:S02]  /*9e10*/  @P0 LEA R5, R5, UR39, 0x1 ;  /* 0x0000002705050c11 */ /* 0x000fe4000f8e08ff */
[----:B--2---:R-:W-:-:S05]  /*9e20*/  @P0 IADD3.X R3, RZ, R7, RZ, P1, !PT ;  /* 0x00000007ff030210 */ /* 0x004fca0000ffe4ff */
[----:B------:R-:W-:Y:S01]  /*9e30*/  @!PT LDS RZ, [RZ] ;  /* 0x00000000fffff984 */ /* 0x000fe20000000800 */
[----:B------:R-:W-:Y:S01]  /*9e40*/  @!PT LDS RZ, [RZ] ;  /* 0x00000000fffff984 */ /* 0x000fe20000000800 */
[----:B------:R-:W-:Y:S01]  /*9e50*/  @!PT LDS RZ, [RZ] ;  /* 0x00000000fffff984 */ /* 0x000fe20000000800 */
[----:B------:R0:W-:Y:S04]  /*9e60*/  @P0 LDGSTS.E.BYPASS.LTC128B.128 [R5+0x20c00], desc[UR36][R2.64], !P4 ;  /* 0x20c0000002050fae */ /* 0x0001e8000e101d64 */
[----:B------:R0:W-:Y:S04]  /*9e70*/  @P0 LDGSTS.E.BYPASS.LTC128B.128 [R5+0x23c00], desc[UR36][R2.64+0x80], !P3 ;  /* 0x23c0008002050fae */ /* 0x0001e8000d901d64 */
[----:B------:R0:W-:Y:S01]  /*9e80*/  @P0 LDGSTS.E.BYPASS.LTC128B.128 [R5+0x26c00], desc[UR36][R2.64+0x100], !P2 ;  /* 0x26c0010002050fae */ /* 0x0001e2000d101d64 */
[----:B------:R-:W-:Y:S01]  /*9e90*/  PLOP3.LUT P0, PT, PT, PT, PT, 0x80, 0x0 ;  /* 0x000000000000781c */ /* 0x000fe20003f0f070 */
[----:B------:R-:W-:-:S12]  /*9ea0*/  NOP ;  /* 0x0000000000007918 */ /* 0x000fd80000000000 */
.L_x_49:
[----:B------:R-:W-:Y:S02]  /*9eb0*/  PLOP3.LUT P1, PT, P1, P0, PT, 0xa2, 0x0 ;  /* 0x000000000000781c */ /* 0x000fe40000f21472 */
[----:B------:R-:W-:-:S08]  /*9ec0*/  @P0 R2UR P1, UR4, R0 ;  /* 0x00000000000402ca */ /* 0x000fd00000020000 */
[----:B------:R-:W-:-:S05]  /*9ed0*/  @P0 PLOP3.LUT P0, PT, P1, PT, PT, 0x80, 0x0 ;  /* 0x000000000000081c */ /* 0x000fca0000f0f070 */
[----:B------:R-:W-:Y:S01]  /*9ee0*/  @!P1 SYNCS.ARRIVE.TRANS64.RED.A0T1 RZ, [UR4+0x30830], RZ ;  /* 0x030830ffffff99a7 */ /* 0x000fe20008200404 */
[----:B------:R-:W-:Y:S07]  /*9ef0*/  @!P1 ARRIVES.LDGSTSBAR.64.TRANSCNT [UR4+0x30830] ;  /* 0x03083000ff0099b0 */ /* 0x000fee0008000a84 */
[----:B------:R-:W-:Y:S05]  /*9f00*/  @P0 BRA.U.ANY `(.L_x_49) ;  /* 0xfffffffd00e80947 */ /* 0x000fea000393ffff */
[----:B------:R-:W-:Y:S01]  /*9f10*/  NOP ;  /* 0x0000000000007918 */ /* 0x000fe20000000000 */
[----:B------:R-:W-:-:S13]  /*9f20*/  LOP3.LUT P2, RZ, R16, 0x40, RZ, 0xc0, !PT ;  /* 0x0000004010ff7812 */ /* 0x000fda000784c0ff */
[----:B------:R-:W-:Y:S05]  /*9f30*/  @!P2 BRA `(.L_x_50) ;  /* 0x000000000004a947 */ /* 0x000fea0003800000 */
[----:B------:R-:W-:Y:S01]  /*9f40*/  BPT.TRAP 0x1 ;  /* 0x000000040000795c */ /* 0x000fe20000300000 */
.L_x_50:
[----:B------:R1:W-:Y:S02]  /*9f50*/  SYNCS.ARRIVE.TRANS64.A1T0 RZ, [R0+URZ+0x30830], RZ ;  /* 0x030830ff00ff79a7 */ /* 0x0003e4000810003f */
[----:B------:R-:W-:Y:S05]  /*9f60*/  WARPSYNC.ALL ;  /* 0x0000000000007948 */ /* 0x000fea0003800000 */
[----:B------:R-:W-:-:S04]  /*9f70*/  UIADD3 UR4, UR39, 0x12400, URZ ;  /* 0x0001240027047890 */ /* 0x000fc8000fffe03f */
[----:B------:R-:W-:Y:S01]  /*9f80*/  ULOP3.LUT UP0, URZ, UR4, 0x3ff, URZ, 0xc0, !UPT ;  /* 0x000003ff043f7892 */ /* 0x000fe2000f80c03f */
[----:B------:R-:W-:Y:S05]  /*9f90*/  BAR.SYNC.DEFER_BLOCKING 0x8, 0x180 ;  /* 0x0206000000007b1d */ /* 0x000fea0000010000 */
[----:B------:R-:W-:-:S13]  /*9fa0*/  PLOP3.LUT P0, PT, PT, PT, UP0, 0x80, 0x0 ;  /* 0x000000000000781c */ /* 0x000fda0003f0f008 */
[----:B------:R-:W-:Y:S05]  /*9fb0*/  @!P0 BRA `(.L_x_51) ;  /* 0x0000000000408947 */ /* 0x000fea0003800000 */
[----:B0-----:R-:W-:Y:S01]  /*9fc0*/  MOV R2, 0x0 ;  /* 0x0000000000027802 */ /* 0x001fe20000000f00 */
[----:B------:R-:W-:Y:S01]  /*9fd0*/  ULDC.64 UR6, c[0x4][0x88] ;  /* 0x0100220000067ab9 */ /* 0x000fe20000000a00 */
[----:B------:R-:W-:Y:S01]  /*9fe0*/  ULDC.64 UR8, c[0x4][0x90] ;  /* 0x0100240000087ab9 */ /* 0x000fe20000000a00 */
[----:B------:R-:W-:Y:S01]  /*9ff0*/  ULDC.64 UR4, c[0x4][0x20] ;  /* 0x0100080000047ab9 */ /* 0x000fe20000000a00 */
[----:B------:R-:W-:Y:S01]  /*a000*/  IMAD.U32 R4, RZ, RZ, UR6 ;  /* 0x00000006ff047e24 */ /* 0x000fe2000f8e00ff */
[----:B------:R-:W-:Y:S01]  /*a010*/  MOV R6, UR8 ;  /* 0x0000000800067c02 */ /* 0x000fe20008000f00 */
[----:B------:R-:W0:Y:S01]  /*a020*/  LDC.64 R2, c[0x4][R2] ;  /* 0x0100000002027b82 */ /* 0x000e220000000a00 */
[----:B------:R-:W-:Y:S01]  /*a030*/  IMAD.U32 R5, RZ, RZ, UR7 ;  /* 0x00000007ff057e24 */ /* 0x000fe2000f8e00ff */
[----:B------:R-:W-:Y:S01]  /*a040*/  MOV R11, UR5 ;  /* 0x00000005000b7c02 */ /* 0x000fe20008000f00 */
[----:B------:R-:W-:Y:S01]  /*a050*/  IMAD.U32 R7, RZ, RZ, UR9 ;  /* 0x00000009ff077e24 */ /* 0x000fe2000f8e00ff */
[----:B------:R-:W-:Y:S01]  /*a060*/  MOV R13, RZ ;  /* 0x000000ff000d7202 */ /* 0x000fe20000000f00 */
[----:B------:R-:W-:-:S02]  /*a070*/  IMAD.U32 R10, RZ, RZ, UR4 ;  /* 0x00000004ff0a7e24 */ /* 0x000fc4000f8e00ff */
[----:B------:R-:W-:Y:S02]  /*a080*/  IMAD.MOV.U32 R8, RZ, RZ, 0x70 ;  /* 0x00000070ff087424 */ /* 0x000fe400078e00ff */
[----:B------:R-:W-:-:S07]  /*a090*/  IMAD.MOV.U32 R12, RZ, RZ, 0x1 ;  /* 0x00000001ff0c7424 */ /* 0x000fce00078e00ff */
[----:B------:R-:W-:-:S07]  /*a0a0*/  LEPC R20, `(.L_x_51) ;  /* 0x000000001014794e */ /* 0x000fce0000000000 */
[----:B01----:R-:W-:Y:S05]  /*a0b0*/  CALL.ABS.NOINC R2 ;  /* 0x0000000002007343 */ /* 0x003fea0003c00000 */
.L_x_51:
[----:B-1----:R-:W1:Y:S01]  /*a0c0*/  LDC R0, c[0x0][0x448] ;  /* 0x00011200ff007b82 */ /* 0x002e620000000800 */
[----:B0-----:R-:W-:Y:S01]  /*a0d0*/  IMAD.MOV R3, RZ, RZ, -R24 ;  /* 0x000000ffff037224 */ /* 0x001fe200078e0a18 */
[----:B------:R-:W-:Y:S01]  /*a0e0*/  ULDC UR4, c[0x0][0xc38] ;  /* 0x00030e0000047ab9 */ /* 0x000fe20000000800 */
[----:B------:R-:W-:Y:S02]  /*a0f0*/  SHF.R.S32.HI R6, RZ, 0x1f, R23 ;  /* 0x0000001fff067819 */ /* 0x000fe40000011417 */
[----:B------:R-:W-:Y:S01]  /*a100*/  IMAD R4, R3, UR4, R36 ;  /* 0x0000000403047c24 */ /* 0x000fe2000f8e0224 */
[----:B------:R-:W-:Y:S01]  /*a110*/  ULDC.64 UR4, c[0x0][0x2d8] ;  /* 0x0000b60000047ab9 */ /* 0x000fe20000000a00 */
[----:B------:R-:W-:Y:S02]  /*a120*/  LOP3.LUT P3, RZ, R16, 0x800, RZ, 0xc0, !PT ;  /* 0x0000080010ff7812 */ /* 0x000fe4000786c0ff */
[----:B------:R-:W-:Y:S01]  /*a130*/  IMAD.SHL.U32 R4, R4, 0x80, RZ ;  /* 0x0000008004047824 */ /* 0x000fe200078e00ff */
[----:B------:R-:W-:-:S02]  /*a140*/  LOP3.LUT P4, RZ, R16, 0x400, RZ, 0xc0, !PT ;  /* 0x0000040010ff7812 */ /* 0x000fc4000788c0ff */
[----:B------:R-:W-:Y:S02]  /*a150*/  LOP3.LUT P5, RZ, R16, 0x200, RZ, 0xc0, !PT ;  /* 0x0000020010ff7812 */ /* 0x000fe400078ac0ff */
[----:B------:R-:W-:Y:S02]  /*a160*/  LOP3.LUT R7, R26, R4, RZ, 0xfc, !PT ;  /* 0x000000041a077212 */ /* 0x000fe400078efcff */
[----:B------:R-:W-:Y:S02]  /*a170*/  LEA R20, R27, UR39, 0x1 ;  /* 0x000000271b147c11 */ /* 0x000fe4000f8e08ff */
[----:B------:R-:W-:Y:S02]  /*a180*/  MOV R5, R7 ;  /* 0x0000000700057202 */ /* 0x000fe40000000f00 */
[----:B-1----:R-:W-:-:S13]  /*a190*/  ISETP.NE.AND P0, PT, R0, 0x1, PT ;  /* 0x000000010000780c */ /* 0x002fda0003f05270 */
[----:B------:R-:W0:Y:S08]  /*a1a0*/  @P0 LDC R2, c[0x0][0x44c] ;  /* 0x00011300ff020b82 */ /* 0x000e300000000800 */
[----:B------:R-:W1:Y:S01]  /*a1b0*/  @P0 LDC R9, c[0x0][0x450] ;  /* 0x00011400ff090b82 */ /* 0x000e620000000800 */
[----:B0-----:R-:W-:-:S05]  /*a1c0*/  @P0 IMAD.HI.U32 R2, R7, R2, RZ ;  /* 0x0000000207020227 */ /* 0x001fca00078e00ff */
[----:B-1----:R-:W-:Y:S01]  /*a1d0*/  @P0 SHF.R.U32.HI R5, RZ, R9, R2 ;  /* 0x00000009ff050219 */ /* 0x002fe20000011602 */
[----:B------:R-:W-:-:S04]  /*a1e0*/  IMAD R2, R29, UR4, RZ ;  /* 0x000000041d027c24 */ /* 0x000fc8000f8e02ff */
[C---:B------:R-:W-:Y:S02]  /*a1f0*/  IMAD R9, R19.reuse, UR5, R2 ;  /* 0x0000000513097c24 */ /* 0x040fe4000f8e0202 */
[----:B------:R-:W-:Y:S01]  /*a200*/  IMAD.WIDE.U32 R2, R19, UR4, RZ ;  /* 0x0000000413027c25 */ /* 0x000fe2000f8e00ff */
[----:B------:R-:W-:-:S03]  /*a210*/  ULDC.64 UR4, c[0x0][0x2e0] ;  /* 0x0000b80000047ab9 */ /* 0x000fc60000000a00 */
[----:B------:R-:W-:Y:S02]  /*a220*/  IMAD R6, R6, UR4, RZ ;  /* 0x0000000406067c24 */ /* 0x000fe4000f8e02ff */
[----:B------:R-:W-:Y:S02]  /*a230*/  IMAD.IADD R3, R3, 0x1, R9 ;  /* 0x0000000103037824 */ /* 0x000fe400078e0209 */
[C---:B------:R-:W-:Y:S02]  /*a240*/  IMAD R9, R23.reuse, UR5, R6 ;  /* 0x0000000517097c24 */ /* 0x040fe4000f8e0206 */
[----:B------:R-:W-:Y:S02]  /*a250*/  IMAD.MOV R6, RZ, RZ, -R5 ;  /* 0x000000ffff067224 */ /* 0x000fe400078e0a05 */
[----:B------:R-:W-:Y:S01]  /*a260*/  IMAD.WIDE.U32 R2, R23, UR4, R2 ;  /* 0x0000000417027c25 */ /* 0x000fe2000f8e0002 */
[----:B------:R-:W-:-:S03]  /*a270*/  ULDC.64 UR4, c[0x0][0x2d0] ;  /* 0x0000b40000047ab9 */ /* 0x000fc60000000a00 */
[----:B------:R-:W-:Y:S01]  /*a280*/  IMAD R7, R0, R6, R7 ;  /* 0x0000000600077224 */ /* 0x000fe200078e0207 */
[----:B------:R-:W-:Y:S02]  /*a290*/  SHF.R.S32.HI R0, RZ, 0x1f, R5 ;  /* 0x0000001fff007819 */ /* 0x000fe40000011405 */
[----:B------:R-:W-:-:S03]  /*a2a0*/  IADD3 R3, R3, R9, RZ ;  /* 0x0000000903037210 */ /* 0x000fc60007ffe0ff */
[----:B------:R-:W-:Y:S02]  /*a2b0*/  IMAD R0, R0, UR4, RZ ;  /* 0x0000000400007c24 */ /* 0x000fe4000f8e02ff */
[----:B------:R-:W-:-:S04]  /*a2c0*/  IMAD.WIDE.U32 R2, R5, UR4, R2 ;  /* 0x0000000405027c25 */ /* 0x000fc8000f8e0002 */
[----:B------:R-:W-:Y:S01]  /*a2d0*/  IMAD R5, R5, UR5, R0 ;  /* 0x0000000505057c24 */ /* 0x000fe2000f8e0200 */
[----:B------:R-:W-:Y:S01]  /*a2e0*/  SHF.R.S32.HI R0, RZ, 0x1f, R7 ;  /* 0x0000001fff007819 */ /* 0x000fe20000011407 */
[----:B------:R-:W-:Y:S02]  /*a2f0*/  ULDC.64 UR4, c[0x0][0x2c8] ;  /* 0x0000b20000047ab9 */ /* 0x000fe40000000a00 */
[----:B------:R-:W-:Y:S02]  /*a300*/  IMAD.IADD R3, R3, 0x1, R5 ;  /* 0x0000000103037824 */ /* 0x000fe400078e0205 */
[----:B------:R-:W-:Y:S02]  /*a310*/  IMAD R0, R0, UR4, RZ ;  /* 0x0000000400007c24 */ /* 0x000fe4000f8e02ff */
[----:B------:R-:W-:-:S04]  /*a320*/  IMAD.WIDE.U32 R2, R7, UR4, R2 ;  /* 0x0000000407027c25 */ /* 0x000fc8000f8e0002 */
[----:B------:R-:W-:Y:S01]  /*a330*/  IMAD R5, R7, UR5, R0 ;  /* 0x0000000507057c24 */ /* 0x000fe2000f8e0200 */
[----:B------:R-:W-:Y:S02]  /*a340*/  ULDC.64 UR4, c[0x0][0x280] ;  /* 0x0000a00000047ab9 */ /* 0x000fe40000000a00 */
[----:B------:R-:W-:Y:S01]  /*a350*/  LEA R0, P0, R2, UR4, 0x1 ;  /* 0x0000000402007c11 */ /* 0x000fe2000f8008ff */
[----:B------:R-:W-:Y:S01]  /*a360*/  IMAD.IADD R5, R3, 0x1, R5 ;  /* 0x0000000103057824 */ /* 0x000fe200078e0205 */
[----:B------:R-:W-:-:S04]  /*a370*/  UMOV UR4, 0xffffffff ;  /* 0xffffffff00047882 */ /* 0x000fc80000000000 */
[----:B------:R-:W-:Y:S01]  /*a380*/  LEA.HI.X R5, R2, UR5, R5, 0x1, P0 ;  /* 0x0000000502057c11 */ /* 0x000fe200080f0c05 */
[----:B------:R-:W-:Y:S06]  /*a390*/  BRA.DIV UR4, `(.L_x_52) ;  /* 0x0000002a04d07947 */ /* 0x000fec000b800000 */
[----:B------:R-:W0:Y:S01]  /*a3a0*/  SHFL.IDX PT, R14, R0, RZ, 0x181f ;  /* 0x00181fff000e7589 */ /* 0x000e2200000e0000 */
[----:B------:R-:W-:-:S03]  /*a3b0*/  IADD3 R4, R34, R4, RZ ;  /* 0x0000000422047210 */ /* 0x000fc60007ffe0ff */
[----:B------:R-:W1:Y:S01]  /*a3c0*/  SHFL.IDX PT, R2, R5, RZ, 0x181f ;  /* 0x00181fff05027589 */ /* 0x000e6200000e0000 */
[C---:B------:R-:W-:Y:S02]  /*a3d0*/  ISETP.GE.AND P0, PT, R4.reuse, UR40, PT ;  /* 0x0000002804007c0c */ /* 0x040fe4000bf06270 */
[----:B------:R-:W-:Y:S01]  /*a3e0*/  IADD3 R7, R4, 0x10, RZ ;  /* 0x0000001004077810 */ /* 0x000fe20007ffe0ff */
[----:B------:R-:W-:Y:S10]  /*a3f0*/  SHFL.IDX PT, R6, R5, 0x1, 0x181f ;  /* 0x00381f0005067f89 */ /* 0x000ff400000e0000 */
[----:B0-----:R-:W-:-:S05]  /*a400*/  @!P0 LEA R14, P1, R37, R14, 0x1 ;  /* 0x0000000e250e8211 */ /* 0x001fca00078208ff */
[----:B-1----:R-:W-:Y:S02]  /*a410*/  @!P0 IMAD.X R3, RZ, RZ, R2, P1 ;  /* 0x000000ffff038224 */ /* 0x002fe400008e0602 */
[----:B------:R-:W-:Y:S02]  /*a420*/  @!P0 IMAD.MOV.U32 R2, RZ, RZ, R14 ;  /* 0x000000ffff028224 */ /* 0x000fe400078e000e */
[----:B------:R-:W0:Y:S04]  /*a430*/  SHFL.IDX PT, R14, R0, 0x1, 0x181f ;  /* 0x00381f00000e7f89 */ /* 0x000e2800000e0000 */
[----:B------:R-:W-:Y:S04]  /*a440*/  @!P0 LDGSTS.E.BYPASS.LTC128B.128 [R20+0x12400], desc[UR36][R2.64], !P3 ;  /* 0x1240000002148fae */ /* 0x000fe8000d901d64 */
[----:B------:R-:W-:Y:S04]  /*a450*/  @!P0 LDGSTS.E.BYPASS.LTC128B.128 [R20+0x16400], desc[UR36][R2.64+0x80], !P4 ;  /* 0x1640008002148fae */ /* 0x000fe8000e101d64 */
[----:B------:R1:W-:Y:S01]  /*a460*/  @!P0 LDGSTS.E.BYPASS.LTC128B.128 [R20+0x1a400], desc[UR36][R2.64+0x100], !P5 ;  /* 0x1a40010002148fae */ /* 0x0003e2000e901d64 */
[----:B------:R-:W-:-:S13]  /*a470*/  ISETP.GE.AND P0, PT, R7, UR40, PT ;  /* 0x0000002807007c0c */ /* 0x000fda000bf06270 */
[----:B0-----:R-:W-:-:S05]  /*a480*/  @!P0 LEA R14, P1, R37, R14, 0x1 ;  /* 0x0000000e250e8211 */ /* 0x001fca00078208ff */
[----:B------:R-:W-:Y:S02]  /*a490*/  @!P0 IMAD.X R7, RZ, RZ, R6, P1 ;  /* 0x000000ffff078224 */ /* 0x000fe400008e0606 */
[----:B-1----:R-:W-:Y:S01]  /*a4a0*/  @!P0 IMAD.MOV.U32 R2, RZ, RZ, R14 ;  /* 0x000000ffff028224 */ /* 0x002fe200078e000e */
[----:B------:R-:W-:Y:S02]  /*a4b0*/  SHFL.IDX PT, R6, R5, 0x2, 0x181f ;  /* 0x00581f0005067f89 */ /* 0x000fe400000e0000 */
[----:B------:R-:W-:Y:S01]  /*a4c0*/  @!P0 MOV R3, R7 ;  /* 0x0000000700038202 */ /* 0x000fe20000000f00 */
[----:B------:R-:W-:Y:S01]  /*a4d0*/  VIADD R7, R4, 0x20 ;  /* 0x0000002004077836 */ /* 0x000fe20000000000 */
[----:B------:R-:W0:Y:S04]  /*a4e0*/  SHFL.IDX PT, R14, R0, 0x2, 0x181f ;  /* 0x00581f00000e7f89 */ /* 0x000e2800000e0000 */
[----:B------:R-:W-:Y:S04]  /*a4f0*/  @!P0 LDGSTS.E.BYPASS.LTC128B.128 [R20+0x12c00], desc[UR36][R2.64], !P3 ;  /* 0x12c0000002148fae */ /* 0x000fe8000d901d64 */
[----:B------:R-:W-:Y:S04]  /*a500*/  @!P0 LDGSTS.E.BYPASS.LTC128B.128 [R20+0x16c00], desc[UR36][R2.64+0x80], !P4 ;  /* 0x16c0008002148fae */ /* 0x000fe8000e101d64 */
[----:B------:R1:W-:Y:S01]  /*a510*/  @!P0 LDGSTS.E.BYPASS.LTC128B.128 [R20+0x1ac00], desc[UR36][R2.64+0x100], !P5 ;  /* 0x1ac0010002148fae */ /* 0x0003e2000e901d64 */
[----:B------:R-:W-:-:S13]  /*a520*/  ISETP.GE.AND P0, PT, R7, UR40, PT ;  /* 0x0000002807007c0c */ /* 0x000fda000bf06270 */
[----:B0-----:R-:W-:-:S04]  /*a530*/  @!P0 LEA R14, P1, R37, R14, 0x1 ;  /* 0x0000000e250e8211 */ /* 0x001fc800078208ff */
[----:B-1----:R-:W-:Y:S01]  /*a540*/  @!P0 MOV R2, R14 ;  /* 0x0000000e00028202 */ /* 0x002fe20000000f00 */
[----:B------:R-:W-:Y:S01]  /*a550*/  @!P0 IMAD.X R7, RZ, RZ, R6, P1 ;  /* 0x000000ffff078224 */ /* 0x000fe200008e0606 */
[----:B------:R-:W0:Y:S03]  /*a560*/  SHFL.IDX PT, R14, R0, 0x3, 0x181f ;  /* 0x00781f00000e7f89 */ /* 0x000e2600000e0000 */
[----:B------:R-:W-:Y:S01]  /*a570*/  @!P0 IMAD.MOV.U32 R3, RZ, RZ, R7 ;  /* 0x000000ffff038224 */ /* 0x000fe200078e0007 */
[----:B------:R-:W1:Y:S01]  /*a580*/  SHFL.IDX PT, R6, R5, 0x3, 0x181f ;  /* 0x00781f0005067f89 */ /* 0x000e6200000e0000 */
[----:B------:R-:W-:-:S03]  /*a590*/  VIADD R7, R4, 0x30 ;  /* 0x0000003004077836 */ /* 0x000fc60000000000 */
[----:B------:R-:W-:Y:S04]  /*a5a0*/  @!P0 LDGSTS.E.BYPASS.LTC128B.128 [R20+0x13400], desc[UR36][R2.64], !P3 ;  /* 0x1340000002148fae */ /* 0x000fe8000d901d64 */
[----:B------:R-:W-:Y:S04]  /*a5b0*/  @!P0 LDGSTS.E.BYPASS.LTC128B.128 [R20+0x17400], desc[UR36][R2.64+0x80], !P4 ;  /* 0x1740008002148fae */ /* 0x000fe8000e101d64 */
[----:B------:R2:W-:Y:S01]  /*a5c0*/  @!P0 LDGSTS.E.BYPASS.LTC128B.128 [R20+0x1b400], desc[UR36][R2.64+0x100], !P5 ;  /* 0x1b40010002148fae */ /* 0x0005e2000e901d64 */
[----:B------:R-:W-:-:S13]  /*a5d0*/  ISETP.GE.AND P0, PT, R7, UR40, PT ;  /* 0x0000002807007c0c */ /* 0x000fda000bf06270 */
[----:B0-----:R-:W-:-:S04]  /*a5e0*/  @!P0 LEA R14, P1, R37, R14, 0x1 ;  /* 0x0000000e250e8211 */ /* 0x001fc800078208ff */
[----:B-1----:R-:W-:Y:S01]  /*a5f0*/  @!P0 IADD3.X R7, RZ, R6, RZ, P1, !PT ;  /* 0x00000006ff078210 */ /* 0x002fe20000ffe4ff */
[----:B--2---:R-:W-:Y:S01]  /*a600*/  @!P0 IMAD.MOV.U32 R2, RZ, RZ, R14 ;  /* 0x000000ffff028224 */ /* 0x004fe200078e000e */
[----:B------:R-:W-:Y:S03]  /*a610*/  SHFL.IDX PT, R6, R5, 0x4, 0x181f ;  /* 0x00981f0005067f89 */ /* 0x000fe600000e0000 */
[----:B------:R-:W-:Y:S01]  /*a620*/  @!P0 IMAD.MOV.U32 R3, RZ, RZ, R7 ;  /* 0x000000ffff038224 */ /* 0x000fe200078e0007 */
[----:B------:R-:W0:Y:S01]  /*a630*/  SHFL.IDX PT, R14, R0, 0x4, 0x181f ;  /* 0x00981f00000e7f89 */ /* 0x000e2200000e0000 */
[----:B------:R-:W-:-:S03]  /*a640*/  IADD3 R7, R4, 0x40, RZ ;  /* 0x0000004004077810 */ /* 0x000fc60007ffe0ff */
        /* <DEDUP_REMOVED lines=29> */
[----:B------:R0:W1:Y:S03]  /*a820*/  SHFL.IDX PT, R6, R5, 0x7, 0x181f ;  /* 0x00f81f0005067f89 */ /* 0x00006600000e0000 */
[----:B------:R-:W-:Y:S01]  /*a830*/  @!P0 IMAD.MOV.U32 R3, RZ, RZ, R7 ;  /* 0x000000ffff038224 */ /* 0x000fe200078e0007 */
[----:B------:R0:W2:Y:S04]  /*a840*/  SHFL.IDX PT, R14, R0, 0x7, 0x181f ;  /* 0x00f81f00000e7f89 */ /* 0x0000a800000e0000 */
[----:B------:R0:W-:Y:S04]  /*a850*/  @!P0 LDGSTS.E.BYPASS.LTC128B.128 [R20+0x15400], desc[UR36][R2.64], !P3 ;  /* 0x1540000002148fae */ /* 0x0001e8000d901d64 */
[----:B------:R0:W-:Y:S04]  /*a860*/  @!P0 LDGSTS.E.BYPASS.LTC128B.128 [R20+0x19400], desc[UR36][R2.64+0x80], !P4 ;  /* 0x1940008002148fae */ /* 0x0001e8000e101d64 */
[----:B------:R0:W-:Y:S02]  /*a870*/  @!P0 LDGSTS.E.BYPASS.LTC128B.128 [R20+0x1d400], desc[UR36][R2.64+0x100], !P5 ;  /* 0x1d40010002148fae */ /* 0x0001e4000e901d64 */
.L_x_124:
[----:B0-----:R-:W3:Y:S01]  /*a880*/  LDL R0, [R1] ;  /* 0x0000000001007983 */ /* 0x001ee20000100800 */
[----:B------:R-:W-:-:S04]  /*a890*/  IADD3 R4, R4, 0x70, RZ ;  /* 0x0000007004047810 */ /* 0x000fc80007ffe0ff */
[----:B------:R-:W-:-:S13]  /*a8a0*/  ISETP.GE.AND P0, PT, R4, UR40, PT ;  /* 0x0000002804007c0c */ /* 0x000fda000bf06270 */
[----:B--2---:R-:W-:-:S05]  /*a8b0*/  @!P0 LEA R2, P1, R37, R14, 0x1 ;  /* 0x0000000e25028211 */ /* 0x004fca00078208ff */
[----:B-1----:R-:W-:-:S05]  /*a8c0*/  @!P0 IMAD.X R3, RZ, RZ, R6, P1 ;  /* 0x000000ffff038224 */ /* 0x002fca00008e0606 */
[----:B------:R-:W-:Y:S01]  /*a8d0*/  @!PT LDS RZ, [RZ] ;  /* 0x00000000fffff984 */ /* 0x000fe20000000800 */
[----:B------:R-:W-:Y:S01]  /*a8e0*/  @!PT LDS RZ, [RZ] ;  /* 0x00000000fffff984 */ /* 0x000fe20000000800 */
[----:B------:R-:W-:Y:S01]  /*a8f0*/  @!PT LDS RZ, [RZ] ;  /* 0x00000000fffff984 */ /* 0x000fe20000000800 */
[----:B------:R0:W-:Y:S04]  /*a900*/  @!P0 LDGSTS.E.BYPASS.LTC128B.128 [R20+0x15c00], desc[UR36][R2.64], !P3 ;  /* 0x15c0000002148fae */ /* 0x0001e8000d901d64 */
[----:B------:R0:W-:Y:S04]  /*a910*/  @!P0 LDGSTS.E.BYPASS.LTC128B.128 [R20+0x19c00], desc[UR36][R2.64+0x80], !P4 ;  /* 0x19c0008002148fae */ /* 0x0001e8000e101d64 */
[----:B------:R0:W-:Y:S01]  /*a920*/  @!P0 LDGSTS.E.BYPASS.LTC128B.128 [R20+0x1dc00], desc[UR36][R2.64+0x100], !P5 ;  /* 0x1dc0010002148fae */ /* 0x0001e2000e901d64 */
[----:B------:R-:W-:Y:S01]  /*a930*/  NOP ;  /* 0x0000000000007918 */ /* 0x000fe20000000000 */
[----:B------:R-:W-:Y:S02]  /*a940*/  SYNCS.ARRIVE.TRANS64.RED.A0T1 RZ, [UR39+0x30800], RZ ;  /* 0x030800ffffff79a7 */ /* 0x000fe40008200427 */
[----:B------:R-:W-:Y:S01]  /*a950*/  ARRIVES.LDGSTSBAR.64.TRANSCNT [UR39+0x30800] ;  /* 0x03080000ff0079b0 */ /* 0x000fe20008000aa7 */
[----:B---3--:R-:W-:-:S04]  /*a960*/  LOP3.LUT R0, R0, 0x1, RZ, 0xc, !PT ;  /* 0x0000000100007812 */ /* 0x008fc800078e0cff */
[----:B------:R-:W-:Y:S01]  /*a970*/  SHF.L.U32 R0, R0, 0x1f, RZ ;  /* 0x0000001f00007819 */ /* 0x000fe200000006ff */
[----:B------:R-:W-:Y:S01]  /*a980*/  NOP ;  /* 0x0000000000007918 */ /* 0x000fe20000000000 */
[----:B------:R-:W-:Y:S01]  /*a990*/  SYNCS.ARRIVE.TRANS64.A1T0 RZ, [UR39+0x30800], RZ ;  /* 0x030800ffffff79a7 */ /* 0x000fe20008100027 */
[----:B------:R-:W-:Y:S01]  /*a9a0*/  BSSY B0, `(.L_x_53) ;  /* 0x0000003000007945 */ /* 0x000fe20003800000 */
[----:B------:R-:W1:Y:S03]  /*a9b0*/  SYNCS.PHASECHK.TRANS64.TRYWAIT P0, [UR39+0x30820], R0 ;  /* 0x03082000ff0075a7 */ /* 0x000e660008000167 */
[----:B01----:R-:W-:Y:S05]  /*a9c0*/  @!P0 BRA `(.L_x_54) ;  /* 0x0000002c00dc8947 */ /* 0x003fea0003800000 */
.L_x_125:
[----:B------:R-:W-:Y:S05]  /*a9d0*/  BSYNC B0 ;  /* 0x0000000000007941 */ /* 0x000fea0003800000 */
.L_x_53:
[----:B------:R-:W-:Y:S01]  /*a9e0*/  UISETP.GE.AND UP0, UPT, UR38, 0x61, UPT ;  /* 0x000000612600788c */ /* 0x000fe2000bf06270 */
[----:B------:R-:W-:-:S05]  /*a9f0*/  IMAD.U32 R20, RZ, RZ, UR43 ;  /* 0x0000002bff147e24 */ /* 0x000fca000f8e00ff */
[----:B------:R-:W-:-:S13]  /*aa00*/  PLOP3.LUT P0, PT, PT, PT, UP0, 0x40, 0x0 ;  /* 0x000000000000781c */ /* 0x000fda0003f0e808 */
[----:B------:R-:W-:Y:S05]  /*aa10*/  @P0 BRA `(.L_x_55) ;  /* 0x0000000c00e80947 */ /* 0x000fea0003800000 */
[----:B------:R-:W-:Y:S01]  /*aa20*/  BSSY B0, `(.L_x_55) ;  /* 0x00000f9000007945 */ /* 0x000fe20003800000 */
[----:B------:R-:W-:Y:S01]  /*aa30*/  MOV R21, R25 ;  /* 0x0000001900157202 */ /* 0x000fe20000000f00 */
[----:B------:R-:W-:Y:S01]  /*aa40*/  IMAD.MOV.U32 R7, RZ, RZ, R22 ;  /* 0x000000ffff077224 */ /* 0x000fe200078e0016 */
[----:B------:R-:W-:Y:S01]  /*aa50*/  MOV R28, UR43 ;  /* 0x0000002b001c7c02 */ /* 0x000fe20008000f00 */
[----:B------:R-:W-:-:S07]  /*aa60*/  IMAD.U32 R6, RZ, RZ, UR41 ;  /* 0x00000029ff067e24 */ /* 0x000fce000f8e00ff */
.L_x_68:
[----:B0-----:R-:W0:Y:S01]  /*aa70*/  LDC R0, c[0x0][0x430] ;  /* 0x00010c00ff007b82 */ /* 0x001e220000000800 */
[----:B------:R-:W-:Y:S01]  /*aa80*/  ISETP.GT.U32.AND P0, PT, R26, 0x5f, PT ;  /* 0x0000005f1a00780c */ /* 0x000fe20003f04070 */
[----:B------:R-:W-:Y:S01]  /*aa90*/  IMAD R3, R6, 0x60, R31 ;  /* 0x0000006006037824 */ /* 0x000fe200078e021f */
[----:B------:R-:W-:Y:S01]  /*aaa0*/  LOP3.LUT P2, RZ, R16, 0x40, RZ, 0xc0, !PT ;  /* 0x0000004010ff7812 */ /* 0x000fe2000784c0ff */
[----:B------:R-:W-:Y:S02]  /*aab0*/  ULDC UR4, c[0x0][0x430] ;  /* 0x00010c0000047ab9 */ /* 0x000fe40000000800 */
[----:B------:R-:W-:-:S04]  /*aac0*/  IMAD.IADD R10, R26, 0x1, R3 ;  /* 0x000000011a0a7824 */ /* 0x000fc800078e0203 */
[----:B------:R-:W-:-:S04]  /*aad0*/  IMAD.MOV.U32 R11, RZ, RZ, R10 ;  /* 0x000000ffff0b7224 */ /* 0x000fc800078e000a */
[----:B------:R-:W1:Y:S01]  /*aae0*/  @!P0 LDC.64 R8, c[0x0][0x428] ;  /* 0x00010a00ff088b82 */ /* 0x000e620000000a00 */
[----:B0-----:R-:W-:-:S13]  /*aaf0*/  ISETP.NE.AND P1, PT, R0, 0x1, PT ;  /* 0x000000010000780c */ /* 0x001fda0003f25270 */
[----:B------:R-:W0:Y:S08]  /*ab00*/  @P1 LDC R5, c[0x0][0x434] ;  /* 0x00010d00ff051b82 */ /* 0x000e300000000800 */
[----:B------:R-:W2:Y:S01]  /*ab10*/  @P1 LDC R3, c[0x0][0x438] ;  /* 0x00010e00ff031b82 */ /* 0x000ea20000000800 */
[----:B0-----:R-:W-:-:S07]  /*ab20*/  @P1 IMAD.HI.U32 R0, R10, R5, RZ ;  /* 0x000000050a001227 */ /* 0x001fce00078e00ff */
[----:B------:R-:W0:Y:S01]  /*ab30*/  @!P0 LDC.64 R4, c[0x0][0x418] ;  /* 0x00010600ff048b82 */ /* 0x000e220000000a00 */
[----:B--2---:R-:W-:Y:S01]  /*ab40*/  @P1 SHF.R.U32.HI R11, RZ, R3, R0 ;  /* 0x00000003ff0b1219 */ /* 0x004fe20000011600 */
[----:B-1----:R-:W-:-:S03]  /*ab50*/  @!P0 IMAD R0, R32, R8, RZ ;  /* 0x0000000820008224 */ /* 0x002fc600078e02ff */
[----:B------:R-:W-:Y:S01]  /*ab60*/  @!P0 SHF.R.S32.HI R3, RZ, 0x1f, R11 ;  /* 0x0000001fff038819 */ /* 0x000fe2000001140b */
[----:B------:R-:W-:Y:S01]  /*ab70*/  @!P0 IMAD R9, R30, R9, R0 ;  /* 0x000000091e098224 */ /* 0x000fe200078e0200 */
[----:B------:R-:W-:-:S05]  /*ab80*/  @!P0 MOV R2, R11 ;  /* 0x0000000b00028202 */ /* 0x000fca0000000f00 */
[----:B------:R-:W-:-:S04]  /*ab90*/  @!P0 IMAD.WIDE.U32 R2, R30, R8, R2 ;  /* 0x000000081e028225 */ /* 0x000fc800078e0002 */
[----:B------:R-:W-:Y:S01]  /*aba0*/  @!P0 IMAD.IADD R0, R9, 0x1, R3 ;  /* 0x0000000109008824 */ /* 0x000fe200078e0203 */
[----:B0-----:R-:W-:-:S04]  /*abb0*/  @!P0 LEA R4, P1, R2, R4, 0x2 ;  /* 0x0000000402048211 */ /* 0x001fc800078210ff */
[----:B------:R-:W-:Y:S01]  /*abc0*/  @!P0 LEA.HI.X R5, R2, R5, R0, 0x2, P1 ;  /* 0x0000000502058211 */ /* 0x000fe200008f1400 */
[----:B------:R-:W-:Y:S01]  /*abd0*/  IMAD.MOV.U32 R0, RZ, RZ, RZ ;  /* 0x000000ffff007224 */ /* 0x000fe200078e00ff */
[----:B------:R-:W-:Y:S01]  /*abe0*/  IADD3 R22, R7, 0x1, RZ ;  /* 0x0000000107167810 */ /* 0x000fe20007ffe0ff */
[----:B------:R-:W-:-:S04]  /*abf0*/  IMAD.MOV R3, RZ, RZ, -R11 ;  /* 0x000000ffff037224 */ /* 0x000fc800078e0a0b */
[----:B------:R0:W5:Y:S01]  /*ac00*/  @!P0 LDG.E R0, desc[UR36][R4.64] ;  /* 0x0000002404008981 */ /* 0x000162000c1e1900 */
[----:B------:R-:W-:Y:S01]  /*ac10*/  ISETP.NE.AND P0, PT, R22, 0x2, PT ;  /* 0x000000021600780c */ /* 0x000fe20003f05270 */
[----:B------:R-:W-:-:S03]  /*ac20*/  IMAD.MOV.U32 R20, RZ, RZ, R6 ;  /* 0x000000ffff147224 */ /* 0x000fc600078e0006 */
[----:B------:R-:W-:Y:S02]  /*ac30*/  SEL R2, RZ, 0x1, P0 ;  /* 0x00000001ff027807 */ /* 0x000fe40000000000 */
[----:B------:R-:W-:Y:S02]  /*ac40*/  SEL R22, R22, RZ, P0 ;  /* 0x000000ff16167207 */ /* 0x000fe40000000000 */
[----:B------:R-:W-:Y:S01]  /*ac50*/  LOP3.LUT R25, R21, R2, RZ, 0x3c, !PT ;  /* 0x0000000215197212 */ /* 0x000fe200078e3cff */
[----:B0-----:R-:W-:Y:S01]  /*ac60*/  IMAD R5, R3, UR4, R10 ;  /* 0x0000000403057c24 */ /* 0x001fe2000f8e020a */
[----:B------:R-:W-:Y:S06]  /*ac70*/  @!P2 BRA `(.L_x_56) ;  /* 0x000000000004a947 */ /* 0x000fec0003800000 */
[----:B------:R-:W-:Y:S01]  /*ac80*/  BPT.TRAP 0x1 ;  /* 0x000000040000795c */ /* 0x000fe20000300000 */
.L_x_56:
[----:B------:R-:W-:Y:S01]  /*ac90*/  LEA R6, R22, UR39, 0x3 ;  /* 0x0000002716067c11 */ /* 0x000fe2000f8e18ff */
[----:B------:R-:W-:Y:S01]  /*aca0*/  BSSY B1, `(.L_x_57) ;  /* 0x0000004000017945 */ /* 0x000fe20003800000 */
[----:B------:R-:W-:-:S04]  /*acb0*/  SHF.L.U32 R3, R25, 0x1f, RZ ;  /* 0x0000001f19037819 */ /* 0x000fc800000006ff */
[----:B------:R-:W0:Y:S02]  /*acc0*/  SYNCS.PHASECHK.TRANS64.TRYWAIT P0, [R6+URZ+0x30840], R3 ;  /* 0x03084003060075a7 */ /* 0x000e24000800017f */
[----:B0-----:R-:W-:Y:S05]  /*acd0*/  @!P0 BRA `(.L_x_58) ;  /* 0x0000002c00308947 */ /* 0x001fea0003800000 */
.L_x_126:
[----:B------:R-:W-:Y:S05]  /*ace0*/  BSYNC B1 ;  /* 0x0000000000017941 */ /* 0x000fea0003800000 */
.L_x_57:
[----:B------:R-:W-:Y:S01]  /*acf0*/  SHF.R.S32.HI R23, RZ, 0x1f, R5 ;  /* 0x0000001fff177819 */ /* 0x000fe20000011405 */
[----:B------:R-:W-:Y:S01]  /*ad00*/  ULDC.64 UR4, c[0x0][0x300] ;  /* 0x0000c00000047ab9 */ /* 0x000fe20000000a00 */
[----:B-----5:R-:W-:Y:S02]  /*ad10*/  SHF.R.S32.HI R24, RZ, 0x1f, R0 ;  /* 0x0000001fff187819 */ /* 0x020fe40000011400 */
[C---:B------:R-:W-:Y:S01]  /*ad20*/  LOP3.LUT P3, RZ, R16.reuse, 0x4, RZ, 0xc0, !PT ;  /* 0x0000000410ff7812 */ /* 0x040fe2000786c0ff */
[----:B------:R-:W-:Y:S01]  /*ad30*/  IMAD R2, R23, UR4, RZ ;  /* 0x0000000417027c24 */ /* 0x000fe2000f8e02ff */
[C---:B------:R-:W-:Y:S02]  /*ad40*/  LOP3.LUT P2, RZ, R16.reuse, 0x2, RZ, 0xc0, !PT ;  /* 0x0000000210ff7812 */ /* 0x040fe4000784c0ff */
[----:B------:R-:W-:Y:S01]  /*ad50*/  LOP3.LUT P1, RZ, R16, 0x1, RZ, 0xc0, !PT ;  /* 0x0000000110ff7812 */ /* 0x000fe2000782c0ff */
[C---:B------:R-:W-:Y:S02]  /*ad60*/  IMAD R9, R5.reuse, UR5, R2 ;  /* 0x0000000505097c24 */ /* 0x040fe4000f8e0202 */
[----:B0-----:R-:W-:Y:S01]  /*ad70*/  IMAD.WIDE.U32 R2, R5, UR4, RZ ;  /* 0x0000000405027c25 */ /* 0x001fe2000f8e00ff */
[----:B------:R-:W-:-:S04]  /*ad80*/  ULDC.64 UR4, c[0x0][0x310] ;  /* 0x0000c40000047ab9 */ /* 0x000fc80000000a00 */
[----:B------:R-:W-:Y:S01]  /*ad90*/  IADD3 R3, R3, R9, RZ ;  /* 0x0000000903037210 */ /* 0x000fe20007ffe0ff */
[----:B------:R-:W-:-:S04]  /*ada0*/  IMAD R9, R24, UR4, RZ ;  /* 0x0000000418097c24 */ /* 0x000fc8000f8e02ff */
[C---:B------:R-:W-:Y:S02]  /*adb0*/  IMAD R9, R0.reuse, UR5, R9 ;  /* 0x0000000500097c24 */ /* 0x040fe4000f8e0209 */
[----:B------:R-:W-:Y:S01]  /*adc0*/  IMAD.WIDE.U32 R2, R0, UR4, R2 ;  /* 0x0000000400027c25 */ /* 0x000fe2000f8e0002 */
[----:B------:R-:W-:-:S03]  /*add0*/  ULDC.64 UR4, c[0x0][0x308] ;  /* 0x0000c20000047ab9 */ /* 0x000fc60000000a00 */
[----:B------:R-:W-:Y:S02]  /*ade0*/  IMAD.IADD R3, R3, 0x1, R9 ;  /* 0x0000000103037824 */ /* 0x000fe400078e0209 */
[----:B------:R-:W-:Y:S02]  /*adf0*/  IMAD R4, R29, UR4, RZ ;  /* 0x000000041d047c24 */ /* 0x000fe4000f8e02ff */
[----:B------:R-:W-:-:S04]  /*ae00*/  IMAD.WIDE.U32 R2, R19, UR4, R2 ;  /* 0x0000000413027c25 */ /* 0x000fc8000f8e0002 */
[----:B------:R-:W-:Y:S01]  /*ae10*/  IMAD R9, R19, UR5, R4 ;  /* 0x0000000513097c24 */ /* 0x000fe2000f8e0204 */
[----:B------:R-:W-:Y:S02]  /*ae20*/  ULDC.64 UR4, c[0x0][0x2e8] ;  /* 0x0000ba0000047ab9 */ /* 0x000fe40000000a00 */
[----:B------:R-:W-:Y:S01]  /*ae30*/  LEA R8, P0, R2, UR4, 0x1 ;  /* 0x0000000402087c11 */ /* 0x000fe2000f8008ff */
[----:B------:R-:W-:Y:S01]  /*ae40*/  IMAD.IADD R3, R9, 0x1, R3 ;  /* 0x0000000109037824 */ /* 0x000fe200078e0203 */
[----:B------:R-:W-:Y:S01]  /*ae50*/  UMOV UR4, 0xffffffff ;  /* 0xffffffff00047882 */ /* 0x000fe20000000000 */
[----:B------:R-:W-:-:S03]  /*ae60*/  IMAD R9, R22, 0x4800, R27 ;  /* 0x0000480016097824 */ /* 0x000fc600078e021b */
[----:B------:R-:W-:Y:S01]  /*ae70*/  LEA.HI.X R10, R2, UR5, R3, 0x1, P0 ;  /* 0x00000005020a7c11 */ /* 0x000fe200080f0c03 */
[----:B------:R-:W-:Y:S06]  /*ae80*/  BRA.DIV UR4, `(.L_x_59) ;  /* 0x0000002a04d87947 */ /* 0x000fec000b800000 */
[----:B------:R-:W0:Y:S01]  /*ae90*/  SHFL.IDX PT, R14, R8, RZ, 0x181f ;  /* 0x00181fff080e7589 */ /* 0x000e2200000e0000 */
[----:B------:R-:W-:Y:S02]  /*aea0*/  SHF.L.U32 R4, R37, 0x1, RZ ;  /* 0x0000000125047819 */ /* 0x000fe400000006ff */
[----:B------:R-:W-:Y:S01]  /*aeb0*/  LEA R9, R9, UR39, 0x1 ;  /* 0x0000002709097c11 */ /* 0x000fe2000f8e08ff */
[----:B------:R-:W1:Y:S04]  /*aec0*/  SHFL.IDX PT, R3, R10, RZ, 0x181f ;  /* 0x00181fff0a037589 */ /* 0x000e6800000e0000 */
[----:B------:R-:W-:Y:S01]  /*aed0*/  SHFL.IDX PT, R35, R10, 0x2, 0x181f ;  /* 0x00581f000a237f89 */ /* 0x000fe200000e0000 */
[----:B0-----:R-:W-:-:S03]  /*aee0*/  IADD3 R2, P0, R14, R4, RZ ;  /* 0x000000040e027210 */ /* 0x001fc60007f1e0ff */
[----:B------:R-:W0:Y:S02]  /*aef0*/  SHFL.IDX PT, R14, R8, 0x1, 0x181f ;  /* 0x00381f00080e7f89 */ /* 0x000e2400000e0000 */
[----:B-1----:R-:W-:-:S05]  /*af00*/  IMAD.X R3, RZ, RZ, R3, P0 ;  /* 0x000000ffff037224 */ /* 0x002fca00000e0603 */
[----:B------:R-:W-:Y:S04]  /*af10*/  LDGSTS.E.BYPASS.LTC128B.128 [R9+0x1e400], desc[UR36][R2.64], !P3 ;  /* 0x1e40000002097fae */ /* 0x000fe8000d901d64 */
[----:B------:R-:W-:Y:S04]  /*af20*/  LDGSTS.E.BYPASS.LTC128B.128 [R9+0x21400], desc[UR36][R2.64+0x80], !P2 ;  /* 0x2140008002097fae */ /* 0x000fe8000d101d64 */
[----:B------:R1:W-:Y:S04]  /*af30*/  LDGSTS.E.BYPASS.LTC128B.128 [R9+0x24400], desc[UR36][R2.64+0x100], !P1 ;  /* 0x2440010002097fae */ /* 0x0003e8000c901d64 */
[----:B-1----:R-:W1:Y:S01]  /*af40*/  SHFL.IDX PT, R3, R10, 0x1, 0x181f ;  /* 0x00381f000a037f89 */ /* 0x002e6200000e0000 */
[----:B0-----:R-:W-:-:S03]  /*af50*/  IADD3 R2, P0, R14, R4, RZ ;  /* 0x000000040e027210 */ /* 0x001fc60007f1e0ff */
[----:B------:R-:W0:Y:S02]  /*af60*/  SHFL.IDX PT, R14, R8, 0x2, 0x181f ;  /* 0x00581f00080e7f89 */ /* 0x000e2400000e0000 */
[----:B-1----:R-:W-:-:S05]  /*af70*/  IMAD.X R3, RZ, RZ, R3, P0 ;  /* 0x000000ffff037224 */ /* 0x002fca00000e0603 */
[----:B------:R-:W-:Y:S04]  /*af80*/  LDGSTS.E.BYPASS.LTC128B.128 [R9+0x1ec00], desc[UR36][R2.64], !P3 ;  /* 0x1ec0000002097fae */ /* 0x000fe8000d901d64 */
[----:B------:R-:W-:Y:S04]  /*af90*/  LDGSTS.E.BYPASS.LTC128B.128 [R9+0x21c00], desc[UR36][R2.64+0x80], !P2 ;  /* 0x21c0008002097fae */ /* 0x000fe8000d101d64 */
[----:B------:R0:W-:Y:S02]  /*afa0*/  LDGSTS.E.BYPASS.LTC128B.128 [R9+0x24c00], desc[UR36][R2.64+0x100], !P1 ;  /* 0x24c0010002097fae */ /* 0x0001e4000c901d64 */
[----:B0-----:R-:W-:-:S02]  /*afb0*/  IADD3 R2, P0, R14, R4, RZ ;  /* 0x000000040e027210 */ /* 0x001fc40007f1e0ff */
[----:B------:R-:W0:Y:S02]  /*afc0*/  SHFL.IDX PT, R14, R8, 0x3, 0x181f ;  /* 0x00781f00080e7f89 */ /* 0x000e2400000e0000 */
[----:B------:R-:W-:Y:S02]  /*afd0*/  IADD3.X R3, RZ, R35, RZ, P0, !PT ;  /* 0x00000023ff037210 */ /* 0x000fe400007fe4ff */
[----:B------:R-:W1:Y:S04]  /*afe0*/  SHFL.IDX PT, R35, R10, 0x3, 0x181f ;  /* 0x00781f000a237f89 */ /* 0x000e6800000e0000 */
[----:B------:R-:W-:Y:S04]  /*aff0*/  LDGSTS.E.BYPASS.LTC128B.128 [R9+0x1f400], desc[UR36][R2.64], !P3 ;  /* 0x1f40000002097fae */ /* 0x000fe8000d901d64 */
[----:B------:R-:W-:Y:S04]  /*b000*/  LDGSTS.E.BYPASS.LTC128B.128 [R9+0x22400], desc[UR36][R2.64+0x80], !P2 ;  /* 0x2240008002097fae */ /* 0x000fe8000d101d64 */
[----:B------:R0:W-:Y:S02]  /*b010*/  LDGSTS.E.BYPASS.LTC128B.128 [R9+0x25400], desc[UR36][R2.64+0x100], !P1 ;  /* 0x2540010002097fae */ /* 0x0001e4000c901d64 */
[----:B0-----:R-:W-:-:S02]  /*b020*/  IADD3 R2, P0, R14, R4, RZ ;  /* 0x000000040e027210 */ /* 0x001fc40007f1e0ff */
[----:B------:R-:W0:Y:S03]  /*b030*/  SHFL.IDX PT, R14, R8, 0x4, 0x181f ;  /* 0x00981f00080e7f89 */ /* 0x000e2600000e0000 */
[----:B-1----:R-:W-:Y:S02]  /*b040*/  IMAD.X R3, RZ, RZ, R35, P0 ;  /* 0x000000ffff037224 */ /* 0x002fe400000e0623 */
[----:B------:R-:W1:Y:S04]  /*b050*/  SHFL.IDX PT, R35, R10, 0x4, 0x181f ;  /* 0x00981f000a237f89 */ /* 0x000e6800000e0000 */
[----:B------:R-:W-:Y:S04]  /*b060*/  LDGSTS.E.BYPASS.LTC128B.128 [R9+0x1fc00], desc[UR36][R2.64], !P3 ;  /* 0x1fc0000002097fae */ /* 0x000fe8000d901d64 */
[----:B------:R-:W-:Y:S04]  /*b070*/  LDGSTS.E.BYPASS.LTC128B.128 [R9+0x22c00], desc[UR36][R2.64+0x80], !P2 ;  /* 0x22c0008002097fae */ /* 0x000fe8000d101d64 */
[----:B------:R0:W-:Y:S02]  /*b080*/  LDGSTS.E.BYPASS.LTC128B.128 [R9+0x25c00], desc[UR36][R2.64+0x100], !P1 ;  /* 0x25c0010002097fae */ /* 0x0001e4000c901d64 */
[----:B0-----:R-:W-:-:S02]  /*b090*/  IADD3 R2, P0, R14, R4, RZ ;  /* 0x000000040e027210 */ /* 0x001fc40007f1e0ff */
[----:B------:R0:W2:Y:S03]  /*b0a0*/  SHFL.IDX PT, R14, R8, 0x5, 0x181f ;  /* 0x00b81f00080e7f89 */ /* 0x0000a600000e0000 */
[----:B-1----:R-:W-:Y:S02]  /*b0b0*/  IMAD.X R3, RZ, RZ, R35, P0 ;  /* 0x000000ffff037224 */ /* 0x002fe400000e0623 */
[----:B------:R0:W1:Y:S04]  /*b0c0*/  SHFL.IDX PT, R35, R10, 0x5, 0x181f ;  /* 0x00b81f000a237f89 */ /* 0x00006800000e0000 */
[----:B------:R0:W-:Y:S04]  /*b0d0*/  LDGSTS.E.BYPASS.LTC128B.128 [R9+0x20400], desc[UR36][R2.64], !P3 ;  /* 0x2040000002097fae */ /* 0x0001e8000d901d64 */
[----:B------:R0:W-:Y:S04]  /*b0e0*/  LDGSTS.E.BYPASS.LTC128B.128 [R9+0x23400], desc[UR36][R2.64+0x80], !P2 ;  /* 0x2340008002097fae */ /* 0x0001e8000d101d64 */
[----:B------:R0:W-:Y:S02]  /*b0f0*/  LDGSTS.E.BYPASS.LTC128B.128 [R9+0x26400], desc[UR36][R2.64+0x100], !P1 ;  /* 0x2640010002097fae */ /* 0x0001e4000c901d64 */
.L_x_140:
[----:B0-2---:R-:W-:-:S04]  /*b100*/  IADD3 R2, P0, R14, R4, RZ ;  /* 0x000000040e027210 */ /* 0x005fc80007f1e0ff */
[----:B-1----:R-:W-:Y:S02]  /*b110*/  IADD3.X R3, RZ, R35, RZ, P0, !PT ;  /* 0x00000023ff037210 */ /* 0x002fe400007fe4ff */
[----:B------:R-:W-:-:S03]  /*b120*/  PLOP3.LUT P0, PT, PT, PT, PT, 0x80, 0x0 ;  /* 0x000000000000781c */ /* 0x000fc60003f0f070 */
[----:B------:R-:W-:Y:S01]  /*b130*/  @!PT LDS RZ, [RZ] ;  /* 0x00000000fffff984 */ /* 0x000fe20000000800 */
[----:B------:R-:W-:Y:S01]  /*b140*/  @!PT LDS RZ, [RZ] ;  /* 0x00000000fffff984 */ /* 0x000fe20000000800 */
[----:B------:R-:W-:Y:S01]  /*b150*/  @!PT LDS RZ, [RZ] ;  /* 0x00000000fffff984 */ /* 0x000fe20000000800 */
[----:B------:R0:W-:Y:S04]  /*b160*/  LDGSTS.E.BYPASS.LTC128B.128 [R9+0x20c00], desc[UR36][R2.64], !P3 ;  /* 0x20c0000002097fae */ /* 0x0001e8000d901d64 */
[----:B------:R0:W-:Y:S04]  /*b170*/  LDGSTS.E.BYPASS.LTC128B.128 [R9+0x23c00], desc[UR36][R2.64+0x80], !P2 ;  /* 0x23c0008002097fae */ /* 0x0001e8000d101d64 */
[----:B------:R0:W-:Y:S01]  /*b180*/  LDGSTS.E.BYPASS.LTC128B.128 [R9+0x26c00], desc[UR36][R2.64+0x100], !P1 ;  /* 0x26c0010002097fae */ /* 0x0001e2000c901d64 */
[----:B------:R-:W-:Y:S01]  /*b190*/  NOP ;  /* 0x0000000000007918 */ /* 0x000fe20000000000 */
.L_x_60:
        /* <DEDUP_REMOVED lines=10> */
.L_x_61:
[----:B------:R1:W-:Y:S01]  /*b240*/  SYNCS.ARRIVE.TRANS64.A1T0 RZ, [R6+URZ+0x30830], RZ ;  /* 0x030830ff06ff79a7 */ /* 0x0003e2000810003f */
[----:B------:R-:W-:Y:S05]  /*b250*/  @!P2 BRA `(.L_x_62) ;  /* 0x000000000004a947 */ /* 0x000fea0003800000 */
[----:B------:R-:W-:Y:S01]  /*b260*/  BPT.TRAP 0x1 ;  /* 0x000000040000795c */ /* 0x000fe20000300000 */
.L_x_62:
[----:B0-----:R-:W-:Y:S01]  /*b270*/  SHF.L.U32 R9, R21, 0x1f, RZ ;  /* 0x0000001f15097819 */ /* 0x001fe200000006ff */
[----:B------:R-:W-:Y:S01]  /*b280*/  IMAD.MOV.U32 R3, RZ, RZ, -0x60 ;  /* 0xffffffa0ff037424 */ /* 0x000fe200078e00ff */
[----:B-1----:R-:W-:Y:S01]  /*b290*/  LEA R6, R7, UR39, 0x3 ;  /* 0x0000002707067c11 */ /* 0x002fe2000f8e18ff */
[----:B------:R-:W-:Y:S02]  /*b2a0*/  BSSY B1, `(.L_x_63) ;  /* 0x0000004000017945 */ /* 0x000fe40003800000 */
[----:B------:R-:W-:Y:S01]  /*b2b0*/  IMAD R3, R28, R3, UR38 ;  /* 0x000000261c037e24 */ /* 0x000fe2000f8e0203 */
[----:B------:R-:W0:Y:S02]  /*b2c0*/  SYNCS.PHASECHK.TRANS64.TRYWAIT P0, [R6+URZ+0x30860], R9 ;  /* 0x03086009060075a7 */ /* 0x000e24000800017f */
[----:B0-----:R-:W-:Y:S05]  /*b2d0*/  @!P0 BRA `(.L_x_64) ;  /* 0x0000002c007c8947 */ /* 0x001fea0003800000 */
.L_x_141:
[----:B------:R-:W-:Y:S05]  /*b2e0*/  BSYNC B1 ;  /* 0x0000000000017941 */ /* 0x000fea0003800000 */
.L_x_63:
[----:B------:R-:W-:Y:S01]  /*b2f0*/  UMOV UR4, 0xffffffff ;  /* 0xffffffff00047882 */ /* 0x000fe20000000000 */
[C---:B------:R-:W-:Y:S01]  /*b300*/  LOP3.LUT P3, RZ, R16.reuse, 0x20, RZ, 0xc0, !PT ;  /* 0x0000002010ff7812 */ /* 0x040fe2000786c0ff */
[----:B------:R-:W-:Y:S01]  /*b310*/  IMAD R7, R7, 0x4800, R27 ;  /* 0x0000480007077824 */ /* 0x000fe200078e021b */
[C---:B------:R-:W-:Y:S01]  /*b320*/  LOP3.LUT P2, RZ, R16.reuse, 0x10, RZ, 0xc0, !PT ;  /* 0x0000001010ff7812 */ /* 0x040fe2000784c0ff */
[----:B------:R-:W-:Y:S01]  /*b330*/  IMAD.IADD R8, R3, 0x1, -R34 ;  /* 0x0000000103087824 */ /* 0x000fe200078e0a22 */
[----:B------:R-:W-:Y:S01]  /*b340*/  LOP3.LUT P1, RZ, R16, 0x8, RZ, 0xc0, !PT ;  /* 0x0000000810ff7812 */ /* 0x000fe2000782c0ff */
[----:B------:R-:W-:-:S12]  /*b350*/  BRA.DIV UR4, `(.L_x_65) ;  /* 0x0000002e04707947 */ /* 0x000fd8000b800000 */
[----:B------:R-:W1:Y:S01]  /*b360*/  SHFL.IDX PT, R14, R17, RZ, 0x181f ;  /* 0x00181fff110e7589 */ /* 0x000e6200000e0000 */
[----:B------:R-:W-:-:S03]  /*b370*/  LEA R7, R7, UR39, 0x1 ;  /* 0x0000002707077c11 */ /* 0x000fc6000f8e08ff */
[----:B------:R-:W2:Y:S01]  /*b380*/  SHFL.IDX PT, R3, R18, RZ, 0x181f ;  /* 0x00181fff12037589 */ /* 0x000ea200000e0000 */
[----:B-1----:R-:W-:-:S03]  /*b390*/  IADD3 R2, P0, R14, R4, RZ ;  /* 0x000000040e027210 */ /* 0x002fc60007f1e0ff */
[----:B------:R-:W1:Y:S01]  /*b3a0*/  SHFL.IDX PT, R14, R17, 0x1, 0x181f ;  /* 0x00381f00110e7f89 */ /* 0x000e6200000e0000 */
[----:B--2---:R-:W-:Y:S02]  /*b3b0*/  IADD3.X R3, RZ, R3, RZ, P0, !PT ;  /* 0x00000003ff037210 */ /* 0x004fe400007fe4ff */
[----:B------:R-:W-:-:S13]  /*b3c0*/  ISETP.LT.OR P0, PT, R8, 0x1, P3 ;  /* 0x000000010800780c */ /* 0x000fda0001f01670 */
[----:B------:R-:W-:Y:S01]  /*b3d0*/  LDGSTS.E.BYPASS.LTC128B.128 [R7+0x400], desc[UR36][R2.64], !P0 ;  /* 0x0040000002077fae */ /* 0x000fe2000c101d64 */
[----:B------:R-:W-:-:S13]  /*b3e0*/  ISETP.LT.OR P0, PT, R8, 0x1, P2 ;  /* 0x000000010800780c */ /* 0x000fda0001701670 */
[----:B------:R-:W-:Y:S01]  /*b3f0*/  LDGSTS.E.BYPASS.LTC128B.128 [R7+0x3400], desc[UR36][R2.64+0x80], !P0 ;  /* 0x0340008002077fae */ /* 0x000fe2000c101d64 */
[----:B------:R-:W-:-:S13]  /*b400*/  ISETP.LT.OR P0, PT, R8, 0x1, P1 ;  /* 0x000000010800780c */ /* 0x000fda0000f01670 */
[----:B------:R2:W-:Y:S04]  /*b410*/  LDGSTS.E.BYPASS.LTC128B.128 [R7+0x6400], desc[UR36][R2.64+0x100], !P0 ;  /* 0x0640010002077fae */ /* 0x0005e8000c101d64 */
[----:B--2---:R-:W2:Y:S01]  /*b420*/  SHFL.IDX PT, R3, R18, 0x1, 0x181f ;  /* 0x00381f0012037f89 */ /* 0x004ea200000e0000 */
[----:B-1----:R-:W-:-:S03]  /*b430*/  IADD3 R2, P0, R14, R4, RZ ;  /* 0x000000040e027210 */ /* 0x002fc60007f1e0ff */
[----:B------:R-:W1:Y:S02]  /*b440*/  SHFL.IDX PT, R14, R17, 0x2, 0x181f ;  /* 0x00581f00110e7f89 */ /* 0x000e6400000e0000 */
[----:B--2---:R-:W-:Y:S01]  /*b450*/  IMAD.X R3, RZ, RZ, R3, P0 ;  /* 0x000000ffff037224 */ /* 0x004fe200000e0603 */
        /* <DEDUP_REMOVED lines=28> */
[----:B------:R-:W1:Y:S04]  /*b620*/  SHFL.IDX PT, R18, R18, 0x5, 0x181f ;  /* 0x00b81f0012127f89 */ /* 0x000e6800000e0000 */
[----:B------:R3:W4:Y:S01]  /*b630*/  SHFL.IDX PT, R14, R17, 0x5, 0x181f ;  /* 0x00b81f00110e7f89 */ /* 0x00072200000e0000 */
[----:B--2---:R-:W-:Y:S01]  /*b640*/  IMAD.X R3, RZ, RZ, R3, P0 ;  /* 0x000000ffff037224 */ /* 0x004fe200000e0603 */
[----:B------:R-:W-:-:S13]  /*b650*/  ISETP.LT.OR P0, PT, R8, 0x41, P3 ;  /* 0x000000410800780c */ /* 0x000fda0001f01670 */
[----:B------:R3:W-:Y:S01]  /*b660*/  LDGSTS.E.BYPASS.LTC128B.128 [R7+0x2400], desc[UR36][R2.64], !P0 ;  /* 0x0240000002077fae */ /* 0x0007e2000c101d64 */
[----:B------:R-:W-:-:S13]  /*b670*/  ISETP.LT.OR P0, PT, R8, 0x41, P2 ;  /* 0x000000410800780c */ /* 0x000fda0001701670 */
[----:B------:R3:W-:Y:S01]  /*b680*/  LDGSTS.E.BYPASS.LTC128B.128 [R7+0x5400], desc[UR36][R2.64+0x80], !P0 ;  /* 0x0540008002077fae */ /* 0x0007e2000c101d64 */
[----:B------:R-:W-:-:S13]  /*b690*/  ISETP.LT.OR P0, PT, R8, 0x41, P1 ;  /* 0x000000410800780c */ /* 0x000fda0000f01670 */
[----:B-1--4-:R3:W-:Y:S02]  /*b6a0*/  LDGSTS.E.BYPASS.LTC128B.128 [R7+0x8400], desc[UR36][R2.64+0x100], !P0 ;  /* 0x0840010002077fae */ /* 0x0127e4000c101d64 */
.L_x_155:
[----:B0--3--:R-:W-:Y:S01]  /*b6b0*/  IADD3 R2, P0, R14, R4, RZ ;  /* 0x000000040e027210 */ /* 0x009fe20007f1e0ff */
[----:B------:R-:W-:Y:S02]  /*b6c0*/  ULDC.64 UR4, c[0x0][0x328] ;  /* 0x0000ca0000047ab9 */ /* 0x000fe40000000a00 */
[----:B------:R-:W-:Y:S02]  /*b6d0*/  IMAD R4, R23, UR4, RZ ;  /* 0x0000000417047c24 */ /* 0x000fe4000f8e02ff */
[----:B------:R-:W-:Y:S01]  /*b6e0*/  IMAD.X R3, RZ, RZ, R18, P0 ;  /* 0x000000ffff037224 */ /* 0x000fe200000e0612 */
[----:B------:R-:W-:Y:S01]  /*b6f0*/  ISETP.LT.OR P0, PT, R8, 0x51, P3 ;  /* 0x000000510800780c */ /* 0x000fe20001f01670 */
[----:B------:R-:W-:-:S12]  /*b700*/  IMAD R9, R5, UR5, R4 ;  /* 0x0000000505097c24 */ /* 0x000fd8000f8e0204 */
[----:B------:R-:W-:Y:S01]  /*b710*/  @!PT LDS RZ, [RZ] ;  /* 0x00000000fffff984 */ /* 0x000fe20000000800 */
[----:B------:R-:W-:Y:S01]  /*b720*/  @!PT LDS RZ, [RZ] ;  /* 0x00000000fffff984 */ /* 0x000fe20000000800 */
[----:B------:R-:W-:Y:S01]  /*b730*/  @!PT LDS RZ, [RZ] ;  /* 0x00000000fffff984 */ /* 0x000fe20000000800 */
[----:B------:R-:W-:Y:S01]  /*b740*/  LDGSTS.E.BYPASS.LTC128B.128 [R7+0x2c00], desc[UR36][R2.64], !P0 ;  /* 0x02c0000002077fae */ /* 0x000fe2000c101d64 */
[----:B------:R-:W-:-:S13]  /*b750*/  ISETP.LT.OR P0, PT, R8, 0x51, P2 ;  /* 0x000000510800780c */ /* 0x000fda0001701670 */
[----:B------:R-:W-:Y:S01]  /*b760*/  LDGSTS.E.BYPASS.LTC128B.128 [R7+0x5c00], desc[UR36][R2.64+0x80], !P0 ;  /* 0x05c0008002077fae */ /* 0x000fe2000c101d64 */
[----:B------:R-:W-:-:S13]  /*b770*/  ISETP.LT.OR P0, PT, R8, 0x51, P1 ;  /* 0x000000510800780c */ /* 0x000fda0000f01670 */
[----:B------:R0:W-:Y:S02]  /*b780*/  LDGSTS.E.BYPASS.LTC128B.128 [R7+0x8c00], desc[UR36][R2.64+0x100], !P0 ;  /* 0x08c0010002077fae */ /* 0x0001e4000c101d64 */
[----:B0-----:R-:W-:Y:S01]  /*b790*/  IMAD.WIDE.U32 R2, R5, UR4, RZ ;  /* 0x0000000405027c25 */ /* 0x001fe2000f8e00ff */
[----:B------:R-:W-:-:S03]  /*b7a0*/  ULDC.64 UR4, c[0x0][0x338] ;  /* 0x0000ce0000047ab9 */ /* 0x000fc60000000a00 */
[----:B------:R-:W-:Y:S01]  /*b7b0*/  IMAD R5, R24, UR4, RZ ;  /* 0x0000000418057c24 */ /* 0x000fe2000f8e02ff */
[----:B------:R-:W-:-:S03]  /*b7c0*/  IADD3 R3, R3, R9, RZ ;  /* 0x0000000903037210 */ /* 0x000fc60007ffe0ff */
[C---:B------:R-:W-:Y:S02]  /*b7d0*/  IMAD R5, R0.reuse, UR5, R5 ;  /* 0x0000000500057c24 */ /* 0x040fe4000f8e0205 */
[----:B------:R-:W-:Y:S01]  /*b7e0*/  IMAD.WIDE.U32 R2, R0, UR4, R2 ;  /* 0x0000000400027c25 */ /* 0x000fe2000f8e0002 */
[----:B------:R-:W-:-:S03]  /*b7f0*/  ULDC.64 UR4, c[0x0][0x330] ;  /* 0x0000cc0000047ab9 */ /* 0x000fc60000000a00 */
[----:B------:R-:W-:Y:S02]  /*b800*/  IMAD R0, R29, UR4, RZ ;  /* 0x000000041d007c24 */ /* 0x000fe4000f8e02ff */
[----:B------:R-:W-:Y:S02]  /*b810*/  IMAD.IADD R3, R3, 0x1, R5 ;  /* 0x0000000103037824 */ /* 0x000fe400078e0205 */
[C---:B------:R-:W-:Y:S01]  /*b820*/  IMAD R5, R19.reuse, UR5, R0 ;  /* 0x0000000513057c24 */ /* 0x040fe2000f8e0200 */
[----:B------:R-:W-:Y:S01]  /*b830*/  NOP ;  /* 0x0000000000007918 */ /* 0x000fe20000000000 */
[----:B------:R-:W-:Y:S01]  /*b840*/  IMAD.WIDE.U32 R2, R19, UR4, R2 ;  /* 0x0000000413027c25 */ /* 0x000fe2000f8e0002 */
[----:B------:R-:W-:-:S03]  /*b850*/  ULDC.64 UR4, c[0x0][0x318] ;  /* 0x0000c60000047ab9 */ /* 0x000fc60000000a00 */
[----:B------:R-:W-:Y:S01]  /*b860*/  IMAD.IADD R3, R5, 0x1, R3 ;  /* 0x0000000105037824 */ /* 0x000fe200078e0203 */
[----:B------:R-:W-:-:S04]  /*b870*/  LEA R17, P0, R2, UR4, 0x1 ;  /* 0x0000000402117c11 */ /* 0x000fc8000f8008ff */
[----:B------:R-:W-:Y:S02]  /*b880*/  LEA.HI.X R18, R2, UR5, R3, 0x1, P0 ;  /* 0x0000000502127c11 */ /* 0x000fe400080f0c03 */
[----:B------:R-:W-:-:S13]  /*b890*/  PLOP3.LUT P0, PT, PT, PT, PT, 0x80, 0x0 ;  /* 0x000000000000781c */ /* 0x000fda0003f0f070 */
.L_x_66:
        /* <DEDUP_REMOVED lines=10> */
.L_x_67:
[C---:B------:R-:W-:Y:S01]  /*b940*/  ISETP.GT.AND P0, PT, R20.reuse, RZ, PT ;  /* 0x000000ff1400720c */ /* 0x040fe20003f04270 */
[----:B------:R0:W-:Y:S01]  /*b950*/  SYNCS.ARRIVE.TRANS64.A1T0 RZ, [R6+URZ+0x30850], RZ ;  /* 0x030850ff06ff79a7 */ /* 0x0001e2000810003f */
[----:B------:R-:W-:Y:S01]  /*b960*/  IMAD.MOV.U32 R21, RZ, RZ, R25 ;  /* 0x000000ffff157224 */ /* 0x000fe200078e0019 */
[----:B------:R-:W-:Y:S01]  /*b970*/  MOV R28, R20 ;  /* 0x00000014001c7202 */ /* 0x000fe20000000f00 */
[----:B------:R-:W-:Y:S01]  /*b980*/  IMAD.MOV.U32 R7, RZ, RZ, R22 ;  /* 0x000000ffff077224 */ /* 0x000fe200078e0016 */
[----:B0-----:R-:W-:-:S08]  /*b990*/  IADD3 R6, R20, -0x1, RZ ;  /* 0xffffffff14067810 */ /* 0x001fd00007ffe0ff */
[----:B------:R-:W-:Y:S05]  /*b9a0*/  @P0 BRA `(.L_x_68) ;  /* 0xfffffff000300947 */ /* 0x000fea000383ffff */
[----:B------:R-:W-:Y:S05]  /*b9b0*/  BSYNC B0 ;  /* 0x0000000000007941 */ /* 0x000fea0003800000 */
.L_x_55:
[----:B------:R-:W-:-:S13]  /*b9c0*/  LOP3.LUT P0, RZ, R16, 0x40, RZ, 0xc0, !PT ;  /* 0x0000004010ff7812 */ /* 0x000fda000780c0ff */
[----:B------:R-:W-:Y:S05]  /*b9d0*/  @!P0 BRA `(.L_x_69) ;  /* 0x0000000000048947 */ /* 0x000fea0003800000 */
[----:B------:R-:W-:Y:S01]  /*b9e0*/  BPT.TRAP 0x1 ;  /* 0x000000040000795c */ /* 0x000fe20000300000 */
.L_x_69:
[----:B------:R-:W-:Y:S01]  /*b9f0*/  LEA R4, R22, UR39, 0x3 ;  /* 0x0000002716047c11 */ /* 0x000fe2000f8e18ff */
[----:B------:R-:W-:Y:S01]  /*ba00*/  IMAD.MOV.U32 R5, RZ, RZ, -0x60 ;  /* 0xffffffa0ff057424 */ /* 0x000fe200078e00ff */
[----:B0-----:R-:W-:Y:S01]  /*ba10*/  SHF.L.U32 R3, R25, 0x1f, RZ ;  /* 0x0000001f19037819 */ /* 0x001fe200000006ff */
[----:B------:R-:W-:Y:S02]  /*ba20*/  BSSY B0, `(.L_x_70) ;  /* 0x0000004000007945 */ /* 0x000fe40003800000 */
[----:B------:R-:W-:Y:S01]  /*ba30*/  IMAD R5, R20, R5, UR38 ;  /* 0x0000002614057e24 */ /* 0x000fe2000f8e0205 */
[----:B------:R-:W0:Y:S02]  /*ba40*/  SYNCS.PHASECHK.TRANS64.TRYWAIT P0, [R4+URZ+0x30860], R3 ;  /* 0x03086003040075a7 */ /* 0x000e24000800017f */
[----:B0-----:R-:W-:Y:S05]  /*ba50*/  @!P0 BRA `(.L_x_71) ;  /* 0x0000002c00ac8947 */ /* 0x001fea0003800000 */
.L_x_156:
[----:B------:R-:W-:Y:S05]  /*ba60*/  BSYNC B0 ;  /* 0x0000000000007941 */ /* 0x000fea0003800000 */
.L_x_70:
[----:B------:R-:W-:Y:S01]  /*ba70*/  UMOV UR4, 0xffffffff ;  /* 0xffffffff00047882 */ /* 0x000fe20000000000 */
[----:B------:R-:W-:Y:S01]  /*ba80*/  LOP3.LUT P3, RZ, R16, 0x20, RZ, 0xc0, !PT ;  /* 0x0000002010ff7812 */ /* 0x000fe2000786c0ff */
[----:B------:R-:W-:Y:S01]  /*ba90*/  IMAD R7, R22, 0x4800, R27 ;  /* 0x0000480016077824 */ /* 0x000fe200078e021b */
[C---:B------:R-:W-:Y:S01]  /*baa0*/  LOP3.LUT P2, RZ, R16.reuse, 0x10, RZ, 0xc0, !PT ;  /* 0x0000001010ff7812 */ /* 0x040fe2000784c0ff */
[----:B------:R-:W-:Y:S01]  /*bab0*/  IMAD.IADD R5, R5, 0x1, -R34 ;  /* 0x0000000105057824 */ /* 0x000fe200078e0a22 */
[----:B------:R-:W-:Y:S01]  /*bac0*/  LOP3.LUT P1, RZ, R16, 0x8, RZ, 0xc0, !PT ;  /* 0x0000000810ff7812 */ /* 0x000fe2000782c0ff */
[----:B------:R-:W-:-:S12]  /*bad0*/  BRA.DIV UR4, `(.L_x_72) ;  /* 0x0000002e04a07947 */ /* 0x000fd8000b800000 */
[----:B------:R-:W1:Y:S01]  /*bae0*/  SHFL.IDX PT, R14, R17, RZ, 0x181f ;  /* 0x00181fff110e7589 */ /* 0x000e6200000e0000 */
[----:B------:R-:W-:-:S03]  /*baf0*/  SHF.L.U32 R6, R37, 0x1, RZ ;  /* 0x0000000125067819 */ /* 0x000fc600000006ff */
[----:B------:R-:W0:Y:S01]  /*bb00*/  SHFL.IDX PT, R0, R18, RZ, 0x181f ;  /* 0x00181fff12007589 */ /* 0x000e2200000e0000 */
[----:B-1----:R-:W-:-:S03]  /*bb10*/  IADD3 R2, P0, R14, R6, RZ ;  /* 0x000000060e027210 */ /* 0x002fc60007f1e0ff */
[----:B------:R-:W1:Y:S02]  /*bb20*/  SHFL.IDX PT, R14, R17, 0x1, 0x181f ;  /* 0x00381f00110e7f89 */ /* 0x000e6400000e0000 */
[----:B0-----:R-:W-:Y:S01]  /*bb30*/  IMAD.X R3, RZ, RZ, R0, P0 ;  /* 0x000000ffff037224 */ /* 0x001fe200000e0600 */
[----:B------:R-:W-:Y:S02]  /*bb40*/  ISETP.LT.OR P0, PT, R5, 0x1, P3 ;  /* 0x000000010500780c */ /* 0x000fe40001f01670 */
[----:B------:R-:W-:Y:S02]  /*bb50*/  LEA R0, R7, UR39, 0x1 ;  /* 0x0000002707007c11 */ /* 0x000fe4000f8e08ff */
[----:B------:R-:W0:Y:S09]  /*bb60*/  SHFL.IDX PT, R7, R18, 0x1, 0x181f ;  /* 0x00381f0012077f89 */ /* 0x000e3200000e0000 */
[----:B------:R-:W-:Y:S01]  /*bb70*/  LDGSTS.E.BYPASS.LTC128B.128 [R0+0x400], desc[UR36][R2.64], !P0 ;  /* 0x0040000002007fae */ /* 0x000fe2000c101d64 */
[----:B------:R-:W-:-:S13]  /*bb80*/  ISETP.LT.OR P0, PT, R5, 0x1, P2 ;  /* 0x000000010500780c */ /* 0x000fda0001701670 */
[----:B------:R-:W-:Y:S01]  /*bb90*/  LDGSTS.E.BYPASS.LTC128B.128 [R0+0x3400], desc[UR36][R2.64+0x80], !P0 ;  /* 0x0340008002007fae */ /* 0x000fe2000c101d64 */
[----:B------:R-:W-:-:S13]  /*bba0*/  ISETP.LT.OR P0, PT, R5, 0x1, P1 ;  /* 0x000000010500780c */ /* 0x000fda0000f01670 */
[----:B------:R1:W-:Y:S02]  /*bbb0*/  LDGSTS.E.BYPASS.LTC128B.128 [R0+0x6400], desc[UR36][R2.64+0x100], !P0 ;  /* 0x0640010002007fae */ /* 0x0003e4000c101d64 */
[----:B-1----:R-:W-:Y:S02]  /*bbc0*/  IADD3 R2, P0, R14, R6, RZ ;  /* 0x000000060e027210 */ /* 0x002fe40007f1e0ff */
[----:B------:R-:W1:Y:S03]  /*bbd0*/  SHFL.IDX PT, R14, R17, 0x2, 0x181f ;  /* 0x00581f00110e7f89 */ /* 0x000e6600000e0000 */
[----:B0-----:R-:W-:Y:S01]  /*bbe0*/  IMAD.X R3, RZ, RZ, R7, P0 ;  /* 0x000000ffff037224 */ /* 0x001fe200000e0607 */
[----:B------:R-:W-:Y:S01]  /*bbf0*/  ISETP.LT.OR P0, PT, R5, 0x11, P3 ;  /* 0x000000110500780c */ /* 0x000fe20001f01670 */
[----:B------:R-:W0:-:S12]  /*bc00*/  SHFL.IDX PT, R7, R18, 0x2, 0x181f ;  /* 0x00581f0012077f89 */ /* 0x000e1800000e0000 */
[----:B------:R-:W-:Y:S01]  /*bc10*/  LDGSTS.E.BYPASS.LTC128B.128 [R0+0xc00], desc[UR36][R2.64], !P0 ;  /* 0x00c0000002007fae */ /* 0x000fe2000c101d64 */
[----:B------:R-:W-:-:S13]  /*bc20*/  ISETP.LT.OR P0, PT, R5, 0x11, P2 ;  /* 0x000000110500780c */ /* 0x000fda0001701670 */
[----:B------:R-:W-:Y:S01]  /*bc30*/  LDGSTS.E.BYPASS.LTC128B.128 [R0+0x3c00], desc[UR36][R2.64+0x80], !P0 ;  /* 0x03c0008002007fae */ /* 0x000fe2000c101d64 */
[----:B------:R-:W-:-:S13]  /*bc40*/  ISETP.LT.OR P0, PT, R5, 0x11, P1 ;  /* 0x000000110500780c */ /* 0x000fda0000f01670 */
[----:B------:R1:W-:Y:S02]  /*bc50*/  LDGSTS.E.BYPASS.LTC128B.128 [R0+0x6c00], desc[UR36][R2.64+0x100], !P0 ;  /* 0x06c0010002007fae */ /* 0x0003e4000c101d64 */
[----:B-1----:R-:W-:Y:S02]  /*bc60*/  IADD3 R2, P0, R14, R6, RZ ;  /* 0x000000060e027210 */ /* 0x002fe40007f1e0ff */
[----:B------:R-:W1:Y:S02]  /*bc70*/  SHFL.IDX PT, R14, R17, 0x3, 0x181f ;  /* 0x00781f00110e7f89 */ /* 0x000e6400000e0000 */
[----:B0-----:R-:W-:Y:S02]  /*bc80*/  IADD3.X R3, RZ, R7, RZ, P0, !PT ;  /* 0x00000007ff037210 */ /* 0x001fe400007fe4ff */
        /* <DEDUP_REMOVED lines=18> */
[----:B------:R1:W2:Y:S03]  /*bdb0*/  SHFL.IDX PT, R14, R17, 0x5, 0x181f ;  /* 0x00b81f00110e7f89 */ /* 0x0002a600000e0000 */
[----:B0-----:R-:W-:Y:S01]  /*bdc0*/  IMAD.X R3, RZ, RZ, R7, P0 ;  /* 0x000000ffff037224 */ /* 0x001fe200000e0607 */
[----:B------:R-:W-:Y:S01]  /*bdd0*/  ISETP.LT.OR P0, PT, R5, 0x41, P3 ;  /* 0x000000410500780c */ /* 0x000fe20001f01670 */
[----:B------:R1:W3:-:S12]  /*bde0*/  SHFL.IDX PT, R7, R18, 0x5, 0x181f ;  /* 0x00b81f0012077f89 */ /* 0x0002d800000e0000 */
[----:B------:R1:W-:Y:S01]  /*bdf0*/  LDGSTS.E.BYPASS.LTC128B.128 [R0+0x2400], desc[UR36][R2.64], !P0 ;  /* 0x0240000002007fae */ /* 0x0003e2000c101d64 */
[----:B------:R-:W-:-:S13]  /*be00*/  ISETP.LT.OR P0, PT, R5, 0x41, P2 ;  /* 0x000000410500780c */ /* 0x000fda0001701670 */
[----:B------:R1:W-:Y:S01]  /*be10*/  LDGSTS.E.BYPASS.LTC128B.128 [R0+0x5400], desc[UR36][R2.64+0x80], !P0 ;  /* 0x0540008002007fae */ /* 0x0003e2000c101d64 */
[----:B------:R-:W-:-:S13]  /*be20*/  ISETP.LT.OR P0, PT, R5, 0x41, P1 ;  /* 0x000000410500780c */ /* 0x000fda0000f01670 */
[----:B--23--:R1:W-:Y:S02]  /*be30*/  LDGSTS.E.BYPASS.LTC128B.128 [R0+0x8400], desc[UR36][R2.64+0x100], !P0 ;  /* 0x0840010002007fae */ /* 0x00c3e4000c101d64 */
.L_x_170:
[----:B01----:R-:W-:-:S04]  /*be40*/  IADD3 R2, P0, R14, R6, RZ ;  /* 0x000000060e027210 */ /* 0x003fc80007f1e0ff */
[----:B------:R-:W-:Y:S02]  /*be50*/  IADD3.X R3, RZ, R7, RZ, P0, !PT ;  /* 0x00000007ff037210 */ /* 0x000fe400007fe4ff */
[----:B------:R-:W-:-:S13]  /*be60*/  ISETP.LT.OR P0, PT, R5, 0x51, P3 ;  /* 0x000000510500780c */ /* 0x000fda0001f01670 */
[----:B------:R-:W-:Y:S01]  /*be70*/  @!PT LDS RZ, [RZ] ;  /* 0x00000000fffff984 */ /* 0x000fe20000000800 */
[----:B------:R-:W-:Y:S01]  /*be80*/  @!PT LDS RZ, [RZ] ;  /* 0x00000000fffff984 */ /* 0x000fe20000000800 */
[----:B------:R-:W-:Y:S01]  /*be90*/  @!PT LDS RZ, [RZ] ;  /* 0x00000000fffff984 */ /* 0x000fe20000000800 */
[----:B------:R0:W-:Y:S01]  /*bea0*/  LDGSTS.E.BYPASS.LTC128B.128 [R0+0x2c00], desc[UR36][R2.64], !P0 ;  /* 0x02c0000002007fae */ /* 0x0001e2000c101d64 */
[----:B------:R-:W-:-:S13]  /*beb0*/  ISETP.LT.OR P0, PT, R5, 0x51, P2 ;  /* 0x000000510500780c */ /* 0x000fda0001701670 */
[----:B------:R0:W-:Y:S01]  /*bec0*/  LDGSTS.E.BYPASS.LTC128B.128 [R0+0x5c00], desc[UR36][R2.64+0x80], !P0 ;  /* 0x05c0008002007fae */ /* 0x0001e2000c101d64 */
[----:B------:R-:W-:-:S13]  /*bed0*/  ISETP.LT.OR P0, PT, R5, 0x51, P1 ;  /* 0x000000510500780c */ /* 0x000fda0000f01670 */
[----:B------:R0:W-:Y:S01]  /*bee0*/  LDGSTS.E.BYPASS.LTC128B.128 [R0+0x8c00], desc[UR36][R2.64+0x100], !P0 ;  /* 0x08c0010002007fae */ /* 0x0001e2000c101d64 */
[----:B------:R-:W-:Y:S01]  /*bef0*/  PLOP3.LUT P0, PT, PT, PT, PT, 0x80, 0x0 ;  /* 0x000000000000781c */ /* 0x000fe20003f0f070 */
[----:B------:R-:W-:-:S12]  /*bf00*/  NOP ;  /* 0x0000000000007918 */ /* 0x000fd80000000000 */
.L_x_73:
        /* <DEDUP_REMOVED lines=10> */
.L_x_74:
[----:B0-----:R-:W2:Y:S01]  /*bfb0*/  LDL.LU R2, [R1] ;  /* 0x0000000001027983 */ /* 0x001ea20000300800 */
[----:B------:R-:W-:Y:S01]  /*bfc0*/  VIADD R22, R22, 0x1 ;  /* 0x0000000116167836 */ /* 0x000fe20000000000 */
[----:B------:R-:W-:Y:S01]  /*bfd0*/  ULDC UR4, c[0x0][0xc34] ;  /* 0x00030d0000047ab9 */ /* 0x000fe20000000800 */
[----:B------:R-:W-:Y:S01]  /*bfe0*/  VIADD R36, R36, UR44 ;  /* 0x0000002c24247c36 */ /* 0x000fe20008000000 */
[----:B------:R0:W-:Y:S02]  /*bff0*/  SYNCS.ARRIVE.TRANS64.A1T0 RZ, [R4+URZ+0x30850], RZ ;  /* 0x030850ff04ff79a7 */ /* 0x0001e4000810003f */
[----:B------:R-:W-:-:S04]  /*c000*/  ISETP.NE.AND P0, PT, R22, 0x2, PT ;  /* 0x000000021600780c */ /* 0x000fc80003f05270 */
[----:B------:R-:W-:Y:S02]  /*c010*/  SEL R22, R22, RZ, P0 ;  /* 0x000000ff16167207 */ /* 0x000fe40000000000 */
[----:B------:R-:W-:Y:S02]  /*c020*/  SEL R0, RZ, 0x1, P0 ;  /* 0x00000001ff007807 */ /* 0x000fe40000000000 */
[----:B------:R-:W-:Y:S02]  /*c030*/  ISETP.GE.AND P0, PT, R36, UR4, PT ;  /* 0x0000000424007c0c */ /* 0x000fe4000bf06270 */
[----:B------:R-:W-:Y:S02]  /*c040*/  LOP3.LUT R25, R25, R0, RZ, 0x3c, !PT ;  /* 0x0000000019197212 */ /* 0x000fe400078e3cff */
[----:B--2---:R-:W-:-:S05]  /*c050*/  IADD3 R2, R2, 0x1, RZ ;  /* 0x0000000102027810 */ /* 0x004fca0007ffe0ff */
[----:B------:R0:W-:Y:S04]  /*c060*/  STL [R1], R2 ;  /* 0x0000000201007387 */ /* 0x0001e80000100800 */
[----:B------:R-:W-:Y:S05]  /*c070*/  @!P0 BRA `(.L_x_75) ;  /* 0xffffffcc00c88947 */ /* 0x000fea000383ffff */
[----:B------:R-:W-:-:S07]  /*c080*/  LOP3.LUT R0, R2, 0x1, RZ, 0xc, !PT ;  /* 0x0000000102007812 */ /* 0x000fce00078e0cff */
.L_x_40:
[----:B------:R-:W1:Y:S01]  /*c090*/  S2R R3, SR_CgaCtaId ;  /* 0x0000000000037919 */ /* 0x000e620000008800 */
[----:B0-----:R-:W-:Y:S01]  /*c0a0*/  MOV R2, 0x400 ;  /* 0x0000040000027802 */ /* 0x001fe20000000f00 */
[----:B------:R-:W-:Y:S01]  /*c0b0*/  BSSY B0, `(.L_x_76) ;  /* 0x0000005000007945 */ /* 0x000fe20003800000 */
[----:B------:R-:W-:Y:S02]  /*c0c0*/  SHF.L.U32 R0, R0, 0x1f, RZ ;  /* 0x0000001f00007819 */ /* 0x000fe400000006ff */
[----:B-1----:R-:W-:-:S04]  /*c0d0*/  LEA R5, R3, R2, 0x18 ;  /* 0x0000000203057211 */ /* 0x002fc800078ec0ff */
[----:B------:R-:W0:Y:S02]  /*c0e0*/  SYNCS.PHASECHK.TRANS64.TRYWAIT P0, [R5+URZ+0x30820], R0 ;  /* 0x03082000050075a7 */ /* 0x000e24000800017f */
[----:B0-----:R-:W-:Y:S05]  /*c0f0*/  @!P0 BRA `(.L_x_77) ;  /* 0x0000003000488947 */ /* 0x001fea0003800000 */
.L_x_171:
[----:B------:R-:W-:Y:S05]  /*c100*/  BSYNC B0 ;  /* 0x0000000000007941 */ /* 0x000fea0003800000 */
.L_x_76:
[----:B------:R-:W-:-:S03]  /*c110*/  UMOV UR4, 0xffffffff ;  /* 0xffffffff00047882 */ /* 0x000fc60000000000 */
[----:B------:R-:W-:Y:S05]  /*c120*/  BRA.DIV UR4, `(.L_x_78) ;  /* 0x0000003204507947 */ /* 0x000fea000b800000 */
[----:B0-----:R-:W0:Y:S02]  /*c130*/  S2R R0, SR_TID.X ;  /* 0x0000000000007919 */ /* 0x001e240000002100 */
[----:B0-----:R-:W-:-:S04]  /*c140*/  SHF.R.U32.HI R0, RZ, 0x5, R0 ;  /* 0x00000005ff007819 */ /* 0x001fc80000011600 */
[----:B------:R-:W-:-:S05]  /*c150*/  LOP3.LUT R0, R0, 0x3, RZ, 0xc0, !PT ;  /* 0x0000000300007812 */ /* 0x000fca00078ec0ff */
[----:B------:R0:W1:Y:S02]  /*c160*/  SHFL.IDX PT, R14, R0, RZ, 0x1f ;  /* 0x00001fff000e7589 */ /* 0x00006400000e0000 */
.L_x_174:
[----:B-1----:R-:W-:Y:S01]  /*c170*/  ISETP.NE.AND P0, PT, R14, RZ, PT ;  /* 0x000000ff0e00720c */ /* 0x002fe20003f05270 */
[----:B------:R-:W-:-:S12]  /*c180*/  BSSY B0, `(.L_x_79) ;  /* 0x0000026000007945 */ /* 0x000fd80003800000 */
[----:B------:R-:W-:Y:S05]  /*c190*/  @P0 BRA `(.L_x_80) ;  /* 0x0000000000900947 */ /* 0x000fea0003800000 */
[----:B------:R-:W-:-:S03]  /*c1a0*/  UMOV UR4, 0xffffffff ;  /* 0xffffffff00047882 */ /* 0x000fc60000000000 */
[----:B------:R-:W-:Y:S05]  /*c1b0*/  BRA.DIV UR4, `(.L_x_81) ;  /* 0x0000003204607947 */ /* 0x000fea000b800000 */
[----:B------:R-:W-:-:S13]  /*c1c0*/  ELECT P6, URZ, PT ;  /* 0x00000000003f782f */ /* 0x000fda00038c0000 */
.L_x_177:
[----:B------:R-:W-:Y:S05]  /*c1d0*/  @!P6 BRA `(.L_x_80) ;  /* 0x000000000080e947 */ /* 0x000fea0003800000 */
[----:B0-----:R-:W2:Y:S02]  /*c1e0*/  LDL R0, [R1+0x4] ;  /* 0x0000040001007983 */ /* 0x001ea40000100800 */
[----:B--2---:R-:W-:-:S13]  /*c1f0*/  R2UR UR4, R0 ;  /* 0x00000000000472ca */ /* 0x004fda00000e0000 */
[----:B------:R-:W-:-:S06]  /*c200*/  ULOP3.LUT UR4, UR4, 0x2, URZ, 0xfc, !UPT ;  /* 0x0000000204047892 */ /* 0x000fcc000f8efc3f */
[----:B------:R-:W-:-:S05]  /*c210*/  IMAD.U32 R0, RZ, RZ, UR4 ;  /* 0x00000004ff007e24 */ /* 0x000fca000f8e00ff */
[----:B------:R-:W-:-:S13]  /*c220*/  ISETP.NE.AND P0, PT, R0, 0x3, PT ;  /* 0x000000030000780c */ /* 0x000fda0003f05270 */
[----:B------:R-:W-:Y:S05]  /*c230*/  @!P0 BRA `(.L_x_82) ;  /* 0x0000000000048947 */ /* 0x000fea0003800000 */
[----:B------:R-:W-:Y:S01]  /*c240*/  BPT.TRAP 0x1 ;  /* 0x000000040000795c */ /* 0x000fe20000300000 */
.L_x_82:
[C---:B------:R-:W-:Y:S01]  /*c250*/  IMAD R3, R22.reuse, 0x8, R5 ;  /* 0x0000000816037824 */ /* 0x040fe200078e0205 */
[----:B------:R-:W-:Y:S02]  /*c260*/  SHF.L.U32 R2, R25, 0x1f, RZ ;  /* 0x0000001f19027819 */ /* 0x000fe400000006ff */
[----:B------:R-:W-:Y:S02]  /*c270*/  IADD3 R22, R22, 0x1, RZ ;  /* 0x0000000116167810 */ /* 0x000fe40007ffe0ff */
[----:B------:R-:W0:Y:S02]  /*c280*/  SYNCS.PHASECHK.TRANS64.TRYWAIT P1, [R3+URZ+0x30840], R2 ;  /* 0x03084002030075a7 */ /* 0x000e24000802017f */
[----:B------:R-:W-:-:S04]  /*c290*/  ISETP.NE.AND P2, PT, R22, 0x2, PT ;  /* 0x000000021600780c */ /* 0x000fc80003f45270 */
[----:B------:R-:W-:Y:S01]  /*c2a0*/  SEL R0, RZ, 0x1, P2 ;  /* 0x00000001ff007807 */ /* 0x000fe20001000000 */
[----:B0-----:R-:W-:Y:S08]  /*c2b0*/  @!P1 BRA `(.L_x_83) ;  /* 0x0000003000409947 */ /* 0x001ff00003800000 */
.L_x_178:
[----:B------:R-:W-:Y:S02]  /*c2c0*/  SEL R22, R22, RZ, P2 ;  /* 0x000000ff16167207 */ /* 0x000fe40001000000 */
[----:B------:R-:W-:Y:S01]  /*c2d0*/  LOP3.LUT R0, R25, R0, RZ, 0x3c, !PT ;  /* 0x0000000019007212 */ /* 0x000fe200078e3cff */
[----:B------:R-:W-:Y:S06]  /*c2e0*/  @!P0 BRA `(.L_x_84) ;  /* 0x0000000000048947 */ /* 0x000fec0003800000 */
[----:B------:R-:W-:Y:S01]  /*c2f0*/  BPT.TRAP 0x1 ;  /* 0x000000040000795c */ /* 0x000fe20000300000 */
.L_x_84:
[----:B------:R-:W-:Y:S01]  /*c300*/  IMAD R5, R22, 0x8, R5 ;  /* 0x0000000816057824 */ /* 0x000fe200078e0205 */
[----:B------:R-:W-:-:S04]  /*c310*/  SHF.L.U32 R0, R0, 0x1f, RZ ;  /* 0x0000001f00007819 */ /* 0x000fc800000006ff */
[----:B------:R-:W1:Y:S02]  /*c320*/  SYNCS.PHASECHK.TRANS64.TRYWAIT P1, [R5+URZ+0x30840], R0 ;  /* 0x03084000050075a7 */ /* 0x000e64000802017f */
[----:B-1----:R-:W-:Y:S05]  /*c330*/  @!P1 BRA `(.L_x_85) ;  /* 0x0000003000349947 */ /* 0x002fea0003800000 */
.L_x_179:
[----:B------:R-:W-:Y:S05]  /*c340*/  @!P0 BRA `(.L_x_86) ;  /* 0x0000000000048947 */ /* 0x000fea0003800000 */
[----:B------:R-:W-:Y:S01]  /*c350*/  BPT.TRAP 0x1 ;  /* 0x000000040000795c */ /* 0x000fe20000300000 */
.L_x_86:
[----:B------:R-:W2:Y:S02]  /*c360*/  SYNCS.PHASECHK.TRANS64.TRYWAIT P1, [R3+URZ+0x30860], R2 ;  /* 0x03086002030075a7 */ /* 0x000ea4000802017f */
[----:B--2---:R-:W-:Y:S05]  /*c370*/  @!P1 BRA `(.L_x_87) ;  /* 0x0000003000389947 */ /* 0x004fea0003800000 */
.L_x_180:
[----:B------:R-:W-:Y:S05]  /*c380*/  @!P0 BRA `(.L_x_88) ;  /* 0x0000000000048947 */ /* 0x000fea0003800000 */
[----:B------:R-:W-:Y:S01]  /*c390*/  BPT.TRAP 0x1 ;  /* 0x000000040000795c */ /* 0x000fe20000300000 */
.L_x_88:
[----:B---3--:R3:W4:Y:S02]  /*c3a0*/  SYNCS.PHASECHK.TRANS64.TRYWAIT P0, [R5+URZ+0x30860], R0 ;  /* 0x03086000050075a7 */ /* 0x008724000800017f */
[----:B----4-:R-:W-:Y:S05]  /*c3b0*/  @!P0 NANOSLEEP.SYNCS 0x989680 ;  /* 0x009896800000895d */ /* 0x010fea0003900000 */
[----:B------:R-:W4:Y:S02]  /*c3c0*/  @!P0 SYNCS.PHASECHK.TRANS64 P0, [R5+URZ+0x30860], R0 ;  /* 0x03086000050085a7 */ /* 0x000f24000800007f */
[----:B----4-:R-:W-:Y:S05]  /*c3d0*/  @!P0 BRA `(.L_x_88) ;  /* 0xfffffffc00f08947 */ /* 0x010fea000383ffff */
.L_x_80:
[----:B------:R-:W-:Y:S05]  /*c3e0*/  BSYNC B0 ;  /* 0x0000000000007941 */ /* 0x000fea0003800000 */
.L_x_79:
[----:B------:R-:W-:Y:S05]  /*c3f0*/  EXIT ;  /* 0x000000000000794d */ /* 0x000fea0003800000 */
.L_x_8:
[----:B0-----:R-:W-:-:S04]  /*c400*/  IMAD.U32 R3, RZ, RZ, UR40 ;  /* 0x00000028ff037e24 */ /* 0x001fc8000f8e00ff */
[----:B------:R0:W1:Y:S03]  /*c410*/  SYNCS.PHASECHK.TRANS64.TRYWAIT P1, [R3+URZ+0x30800], R0 ;  /* 0x03080000030075a7 */ /* 0x000066000802017f */
[----:B-1----:R-:W-:Y:S05]  /*c420*/  @!P1 NANOSLEEP.SYNCS 0x989680 ;  /* 0x009896800000995d */ /* 0x002fea0003900000 */
[----:B------:R-:W1:Y:S02]  /*c430*/  @!P1 SYNCS.PHASECHK.TRANS64 P1, [R3+URZ+0x30800], R0 ;  /* 0x03080000030095a7 */ /* 0x000e64000802007f */
[----:B-1----:R-:W-:Y:S05]  /*c440*/  @!P1 BRA `(.L_x_8) ;  /* 0xfffffffc00ec9947 */ /* 0x002fea000383ffff */
[----:B------:R-:W-:Y:S05]  /*c450*/  BRA `(.L_x_89) ;  /* 0xffffff4c00447947 */ /* 0x000fea000383ffff */
.L_x_12:
[----:B-1----:R1:W2:Y:S02]  /*c460*/  SYNCS.PHASECHK.TRANS64.TRYWAIT P1, [R0+URZ+0x30830], R3 ;  /* 0x03083003000075a7 */ /* 0x0022a4000802017f */
[----:B--2---:R-:W-:Y:S05]  /*c470*/  @!P1 NANOSLEEP.SYNCS 0x989680 ;  /* 0x009896800000995d */ /* 0x004fea0003900000 */
[----:B------:R-:W2:Y:S02]  /*c480*/  @!P1 SYNCS.PHASECHK.TRANS64 P1, [R0+URZ+0x30830], R3 ;  /* 0x03083003000095a7 */ /* 0x000ea4000802007f */
[----:B--2---:R-:W-:Y:S05]  /*c490*/  @!P1 BRA `(.L_x_12) ;  /* 0xfffffffc00f09947 */ /* 0x004fea000383ffff */
[----:B------:R-:W-:Y:S05]  /*c4a0*/  BRA `(.L_x_11) ;  /* 0xffffff4c00647947 */ /* 0x000fea000383ffff */
.L_x_18:
[----:B-1----:R-:W-:-:S04]  /*c4b0*/  MOV R4, UR9 ;  /* 0x0000000900047c02 */ /* 0x002fc80008000f00 */
[----:B------:R1:W2:Y:S03]  /*c4c0*/  SYNCS.PHASECHK.TRANS64.TRYWAIT P1, [R4+URZ+0x30830], R3 ;  /* 0x03083003040075a7 */ /* 0x0002a6000802017f */
[----:B--2---:R-:W-:Y:S05]  /*c4d0*/  @!P1 NANOSLEEP.SYNCS 0x989680 ;  /* 0x009896800000995d */ /* 0x004fea0003900000 */
[----:B------:R-:W2:Y:S02]  /*c4e0*/  @!P1 SYNCS.PHASECHK.TRANS64 P1, [R4+URZ+0x30830], R3 ;  /* 0x03083003040095a7 */ /* 0x000ea4000802007f */
[----:B--2---:R-:W-:Y:S05]  /*c4f0*/  @!P1 BRA `(.L_x_18) ;  /* 0xfffffffc00ec9947 */ /* 0x004fea000383ffff */
[----:B------:R-:W-:Y:S05]  /*c500*/  BRA `(.L_x_17) ;  /* 0xffffff7400f87947 */ /* 0x000fea000383ffff */
.L_x_22:
[----:B01----:R-:W-:-:S04]  /*c510*/  IMAD.U32 R3, RZ, RZ, UR10 ;  /* 0x0000000aff037e24 */ /* 0x003fc8000f8e00ff */
[----:B------:R0:W1:Y:S03]  /*c520*/  SYNCS.PHASECHK.TRANS64.TRYWAIT P1, [R3+URZ+0x30850], R0 ;  /* 0x03085000030075a7 */ /* 0x000066000802017f */
[----:B-1----:R-:W-:Y:S05]  /*c530*/  @!P1 NANOSLEEP.SYNCS 0x989680 ;  /* 0x009896800000995d */ /* 0x002fea0003900000 */
[----:B------:R-:W1:Y:S02]  /*c540*/  @!P1 SYNCS.PHASECHK.TRANS64 P1, [R3+URZ+0x30850], R0 ;  /* 0x03085000030095a7 */ /* 0x000e64000802007f */
[----:B-1----:R-:W-:Y:S05]  /*c550*/  @!P1 BRA `(.L_x_22) ;  /* 0xfffffffc00ec9947 */ /* 0x002fea000383ffff */
[----:B------:R-:W-:Y:S05]  /*c560*/  BRA `(.L_x_21) ;  /* 0xffffff8000b87947 */ /* 0x000fea000383ffff */
.L_x_29:
[----:B-1----:R-:W-:-:S04]  /*c570*/  IMAD.U32 R7, RZ, RZ, UR10 ;  /* 0x0000000aff077e24 */ /* 0x002fc8000f8e00ff */
[----:B------:R1:W2:Y:S03]  /*c580*/  SYNCS.PHASECHK.TRANS64.TRYWAIT P1, [R7+URZ+0x30850], R0 ;  /* 0x03085000070075a7 */ /* 0x0002a6000802017f */
[----:B--2---:R-:W-:Y:S05]  /*c590*/  @!P1 NANOSLEEP.SYNCS 0x989680 ;  /* 0x009896800000995d */ /* 0x004fea0003900000 */
[----:B------:R-:W2:Y:S02]  /*c5a0*/  @!P1 SYNCS.PHASECHK.TRANS64 P1, [R7+URZ+0x30850], R0 ;  /* 0x03085000070095a7 */ /* 0x000ea4000802007f */
[----:B--2---:R-:W-:Y:S05]  /*c5b0*/  @!P1 BRA `(.L_x_29) ;  /* 0xfffffffc00ec9947 */ /* 0x004fea000383ffff */
[----:B------:R-:W-:Y:S05]  /*c5c0*/  BRA `(.L_x_28) ;  /* 0xffffffa000507947 */ /* 0x000fea000383ffff */
.L_x_44:
[----:B------:R-:W0:Y:S01]  /*c5d0*/  S2R R17, SR_TID.X ;  /* 0x0000000000117919 */ /* 0x000e220000002100 */
[----:B------:R-:W-:Y:S01]  /*c5e0*/  BSSY B0, `(.L_x_90) ;  /* 0x000000a000007945 */ /* 0x000fe20003800000 */
[----:B------:R-:W-:Y:S01]  /*c5f0*/  IMAD.MOV.U32 R12, RZ, RZ, RZ ;  /* 0x000000ffff0c7224 */ /* 0x000fe200078e00ff */
[----:B------:R-:W-:Y:S01]  /*c600*/  MOV R15, 0xffffffff ;  /* 0xffffffff000f7802 */ /* 0x000fe20000000f00 */
[----:B------:R-:W-:Y:S01]  /*c610*/  IMAD.MOV.U32 R11, RZ, RZ, 0x1f ;  /* 0x0000001fff0b7424 */ /* 0x000fe200078e00ff */
[----:B0-----:R-:W-:-:S04]  /*c620*/  SHF.R.U32.HI R17, RZ, 0x5, R17 ;  /* 0x00000005ff117819 */ /* 0x001fc80000011611 */
[----:B------:R-:W-:-:S04]  /*c630*/  LOP3.LUT R17, R17, 0x3, RZ, 0xc0, !PT ;  /* 0x0000000311117812 */ /* 0x000fc800078ec0ff */
[----:B------:R-:W-:-:S07]  /*c640*/  MOV R13, R17 ;  /* 0x00000011000d7202 */ /* 0x000fce0000000f00 */
[----:B-1---5:R-:W-:Y:S05]  /*c650*/  WARPSYNC.COLLECTIVE R15, `(.L_x_91) ;  /* 0x000000000f087348 */ /* 0x022fea0003c00000 */
[----:B------:R0:W2:Y:S02]  /*c660*/  SHFL.IDX P6, R14, R13, R12, R11 ;  /* 0x0000000c0d0e7389 */ /* 0x0000a400000c000b */
[----:B012--5:R-:W-:Y:S01]  /*c670*/  ENDCOLLECTIVE ;  /* 0x000000000000791b */ /* 0x027fe20003800000 */
.L_x_91:
[----:B------:R-:W-:Y:S05]  /*c680*/  BSYNC B0 ;  /* 0x0000000000007941 */ /* 0x000fea0003800000 */
.L_x_90:
[----:B------:R-:W-:Y:S05]  /*c690*/  BRA `(.L_x_92) ;  /* 0xffffffcc00a47947 */ /* 0x000fea000383ffff */
.L_x_47:
[----:B0-----:R0:W1:Y:S02]  /*c6a0*/  SYNCS.PHASECHK.TRANS64.TRYWAIT P0, [R0+URZ+0x30840], R3 ;  /* 0x03084003000075a7 */ /* 0x001064000800017f */
[----:B-1----:R-:W-:Y:S05]  /*c6b0*/  @!P0 NANOSLEEP.SYNCS 0x989680 ;  /* 0x009896800000895d */ /* 0x002fea0003900000 */
[----:B------:R-:W1:Y:S02]  /*c6c0*/  @!P0 SYNCS.PHASECHK.TRANS64 P0, [R0+URZ+0x30840], R3 ;  /* 0x03084003000085a7 */ /* 0x000e64000800007f */
[----:B-1----:R-:W-:Y:S05]  /*c6d0*/  @!P0 BRA `(.L_x_47) ;  /* 0xfffffffc00f08947 */ /* 0x002fea000383ffff */
[----:B------:R-:W-:Y:S05]  /*c6e0*/  BRA `(.L_x_93) ;  /* 0xffffffd0007c7947 */ /* 0x000fea000383ffff */
.L_x_48:
[----:B------:R-:W-:Y:S01]  /*c6f0*/  BSSY B0, `(.L_x_94) ;  /* 0x0000008000007945 */ /* 0x000fe20003800000 */
[----:B------:R-:W-:Y:S01]  /*c700*/  IMAD.MOV.U32 R13, RZ, RZ, R6 ;  /* 0x000000ffff0d7224 */ /* 0x000fe200078e0006 */
[----:B------:R-:W-:Y:S01]  /*c710*/  MOV R11, 0x181f ;  /* 0x0000181f000b7802 */ /* 0x000fe20000000f00 */
[----:B------:R-:W-:Y:S02]  /*c720*/  IMAD.MOV.U32 R12, RZ, RZ, RZ ;  /* 0x000000ffff0c7224 */ /* 0x000fe400078e00ff */
[----:B------:R-:W-:-:S07]  /*c730*/  IMAD.MOV.U32 R15, RZ, RZ, -0x1 ;  /* 0xffffffffff0f7424 */ /* 0x000fce00078e00ff */
[----:B------:R-:W-:Y:S05]  /*c740*/  WARPSYNC.COLLECTIVE R15, `(.L_x_95) ;  /* 0x000000000f087348 */ /* 0x000fea0003c00000 */
[----:B------:R0:W1:Y:S02]  /*c750*/  SHFL.IDX P6, R14, R13, R12, R11 ;  /* 0x0000000c0d0e7389 */ /* 0x00006400000c000b */
[----:B01----:R-:W-:Y:S01]  /*c760*/  ENDCOLLECTIVE ;  /* 0x000000000000791b */ /* 0x003fe20003800000 */
.L_x_95:
[----:B------:R-:W-:Y:S05]  /*c770*/  BSYNC B0 ;  /* 0x0000000000007941 */ /* 0x000fea0003800000 */
.L_x_94:
[----:B------:R-:W-:Y:S01]  /*c780*/  MOV R13, R4 ;  /* 0x00000004000d7202 */ /* 0x000fe20000000f00 */
[----:B------:R-:W-:Y:S01]  /*c790*/  IMAD.MOV.U32 R12, RZ, RZ, RZ ;  /* 0x000000ffff0c7224 */ /* 0x000fe200078e00ff */
[----:B------:R-:W-:Y:S01]  /*c7a0*/  MOV R15, 0xffffffff ;  /* 0xffffffff000f7802 */ /* 0x000fe20000000f00 */
[----:B------:R-:W-:Y:S01]  /*c7b0*/  IMAD.MOV.U32 R11, RZ, RZ, 0x181f ;  /* 0x0000181fff0b7424 */ /* 0x000fe200078e00ff */
[----:B------:R-:W-:Y:S01]  /*c7c0*/  ISETP.GE.AND P0, PT, R33, 0x1, PT ;  /* 0x000000012100780c */ /* 0x000fe20003f06270 */
[----:B------:R-:W-:-:S12]  /*c7d0*/  IMAD.MOV.U32 R2, RZ, RZ, R14 ;  /* 0x000000ffff027224 */ /* 0x000fd800078e000e */
[----:B------:R-:W-:Y:S05]  /*c7e0*/  WARPSYNC.COLLECTIVE R15, `(.L_x_96) ;  /* 0x000000000f087348 */ /* 0x000fea0003c00000 */
[----:B------:R0:W1:Y:S02]  /*c7f0*/  SHFL.IDX P6, R14, R13, R12, R11 ;  /* 0x0000000c0d0e7389 */ /* 0x00006400000c000b */
[----:B01----:R-:W-:Y:S01]  /*c800*/  ENDCOLLECTIVE ;  /* 0x000000000000791b */ /* 0x003fe20003800000 */
.L_x_96:
[----:B------:R-:W-:Y:S02]  /*c810*/  @P0 LEA R7, R5, UR39, 0x1 ;  /* 0x0000002705070c11 */ /* 0x000fe4000f8e08ff */
[----:B------:R-:W-:Y:S01]  /*c820*/  MOV R13, R6 ;  /* 0x00000006000d7202 */ /* 0x000fe20000000f00 */
[----:B------:R-:W-:Y:S01]  /*c830*/  IMAD.MOV.U32 R12, RZ, RZ, 0x1 ;  /* 0x00000001ff0c7424 */ /* 0x000fe200078e00ff */
[----:B------:R-:W-:-:S05]  /*c840*/  @P0 LEA R14, P1, R37, R14, 0x1 ;  /* 0x0000000e250e0211 */ /* 0x000fca00078208ff */
[----:B------:R-:W-:Y:S02]  /*c850*/  @P0 IMAD.X R3, RZ, RZ, R2, P1 ;  /* 0x000000ffff030224 */ /* 0x000fe400008e0602 */
[----:B------:R-:W-:-:S07]  /*c860*/  @P0 IMAD.MOV.U32 R2, RZ, RZ, R14 ;  /* 0x000000ffff020224 */ /* 0x000fce00078e000e */
[----:B------:R-:W-:Y:S05]  /*c870*/  WARPSYNC.COLLECTIVE R15, `(.L_x_97) ;  /* 0x000000000f087348 */ /* 0x000fea0003c00000 */
[----:B------:R0:W1:Y:S02]  /*c880*/  SHFL.IDX P6, R14, R13, R12, R11 ;  /* 0x0000000c0d0e7389 */ /* 0x00006400000c000b */
[----:B01----:R-:W-:Y:S01]  /*c890*/  ENDCOLLECTIVE ;  /* 0x000000000000791b */ /* 0x003fe20003800000 */
.L_x_97:
[----:B------:R-:W-:Y:S01]  /*c8a0*/  @!PT LDS RZ, [RZ] ;  /* 0x00000000fffff984 */ /* 0x000fe20000000800 */
[----:B------:R-:W-:Y:S01]  /*c8b0*/  @!PT LDS RZ, [RZ] ;  /* 0x00000000fffff984 */ /* 0x000fe20000000800 */
[----:B------:R-:W-:Y:S01]  /*c8c0*/  @!PT LDS RZ, [RZ] ;  /* 0x00000000fffff984 */ /* 0x000fe20000000800 */
[----:B------:R0:W-:Y:S04]  /*c8d0*/  @P0 LDGSTS.E.BYPASS.LTC128B.128 [R7+0x1e400], desc[UR36][R2.64], !P4 ;  /* 0x1e40000002070fae */ /* 0x0001e8000e101d64 */
[----:B------:R0:W-:Y:S04]  /*c8e0*/  @P0 LDGSTS.E.BYPASS.LTC128B.128 [R7+0x21400], desc[UR36][R2.64+0x80], !P3 ;  /* 0x2140008002070fae */ /* 0x0001e8000d901d64 */
[----:B------:R0:W-:Y:S01]  /*c8f0*/  @P0 LDGSTS.E.BYPASS.LTC128B.128 [R7+0x24400], desc[UR36][R2.64+0x100], !P2 ;  /* 0x2440010002070fae */ /* 0x0001e2000d101d64 */
[----:B------:R-:W-:Y:S02]  /*c900*/  ISETP.GE.AND P0, PT, R33, 0x11, PT ;  /* 0x000000112100780c */ /* 0x000fe40003f06270 */
[----:B------:R-:W-:Y:S01]  /*c910*/  MOV R13, R4 ;  /* 0x00000004000d7202 */ /* 0x000fe20000000f00 */
[----:B------:R-:W-:-:S10]  /*c920*/  IMAD.MOV.U32 R8, RZ, RZ, R14 ;  /* 0x000000ffff087224 */ /* 0x000fd400078e000e */
[----:B0-----:R-:W-:Y:S05]  /*c930*/  WARPSYNC.COLLECTIVE R15, `(.L_x_98) ;  /* 0x000000000f087348 */ /* 0x001fea0003c00000 */
[----:B------:R1:W2:Y:S02]  /*c940*/  SHFL.IDX P6, R14, R13, R12, R11 ;  /* 0x0000000c0d0e7389 */ /* 0x0002a400000c000b */
[----:B012---:R-:W-:Y:S01]  /*c950*/  ENDCOLLECTIVE ;  /* 0x000000000000791b */ /* 0x007fe20003800000 */
.L_x_98:
[----:B------:R-:W-:Y:S01]  /*c960*/  @P0 LEA R21, R5, UR39, 0x1 ;  /* 0x0000002705150c11 */ /* 0x000fe2000f8e08ff */
[----:B------:R-:W-:Y:S02]  /*c970*/  IMAD.MOV.U32 R13, RZ, RZ, R6 ;  /* 0x000000ffff0d7224 */ /* 0x000fe400078e0006 */
[----:B------:R-:W-:Y:S01]  /*c980*/  IMAD.MOV.U32 R12, RZ, RZ, 0x2 ;  /* 0x00000002ff0c7424 */ /* 0x000fe200078e00ff */
[----:B------:R-:W-:-:S05]  /*c990*/  @P0 LEA R14, P1, R37, R14, 0x1 ;  /* 0x0000000e250e0211 */ /* 0x000fca00078208ff */
[----:B------:R-:W-:-:S08]  /*c9a0*/  @P0 IMAD.MOV.U32 R2, RZ, RZ, R14 ;  /* 0x000000ffff020224 */ /* 0x000fd000078e000e */
[----:B------:R-:W-:Y:S05]  /*c9b0*/  WARPSYNC.COLLECTIVE R15, `(.L_x_99) ;  /* 0x000000000f087348 */ /* 0x000fea0003c00000 */
[----:B------:R0:W1:Y:S02]  /*c9c0*/  SHFL.IDX P6, R14, R13, R12, R11 ;  /* 0x0000000c0d0e7389 */ /* 0x00006400000c000b */
[----:B01----:R-:W-:Y:S01]  /*c9d0*/  ENDCOLLECTIVE ;  /* 0x000000000000791b */ /* 0x003fe20003800000 */
.L_x_99:
[----:B------:R-:W-:-:S05]  /*c9e0*/  @P0 IMAD.X R9, RZ, RZ, R8, P1 ;  /* 0x000000ffff090224 */ /* 0x000fca00008e0608 */
[----:B------:R-:W-:-:S05]  /*c9f0*/  @P0 MOV R3, R9 ;  /* 0x0000000900030202 */ /* 0x000fca0000000f00 */
[----:B------:R-:W-:Y:S01]  /*ca00*/  @!PT LDS RZ, [RZ] ;  /* 0x00000000fffff984 */ /* 0x000fe20000000800 */
[----:B------:R-:W-:Y:S01]  /*ca10*/  @!PT LDS RZ, [RZ] ;  /* 0x00000000fffff984 */ /* 0x000fe20000000800 */
[----:B------:R-:W-:Y:S01]  /*ca20*/  @!PT LDS RZ, [RZ] ;  /* 0x00000000fffff984 */ /* 0x000fe20000000800 */
[----:B------:R0:W-:Y:S01]  /*ca30*/  @P0 LDGSTS.E.BYPASS.LTC128B.128 [R21+0x1ec00], desc[UR36][R2.64], !P4 ;  /* 0x1ec0000002150fae */ /* 0x0001e2000e101d64 */
[----:B------:R-:W-:-:S03]  /*ca40*/  IMAD.MOV.U32 R13, RZ, RZ, R4 ;  /* 0x000000ffff0d7224 */ /* 0x000fc600078e0004 */
[----:B------:R0:W-:Y:S04]  /*ca50*/  @P0 LDGSTS.E.BYPASS.LTC128B.128 [R21+0x21c00], desc[UR36][R2.64+0x80], !P3 ;  /* 0x21c0008002150fae */ /* 0x0001e8000d901d64 */
[----:B------:R0:W-:Y:S01]  /*ca60*/  @P0 LDGSTS.E.BYPASS.LTC128B.128 [R21+0x24c00], desc[UR36][R2.64+0x100], !P2 ;  /* 0x24c0010002150fae */ /* 0x0001e2000d101d64 */
[----:B------:R-:W-:Y:S02]  /*ca70*/  ISETP.GE.AND P0, PT, R33, 0x21, PT ;  /* 0x000000212100780c */ /* 0x000fe40003f06270 */
[----:B------:R-:W-:-:S11]  /*ca80*/  MOV R7, R14 ;  /* 0x0000000e00077202 */ /* 0x000fd60000000f00 */
[----:B0-----:R-:W-:Y:S05]  /*ca90*/  WARPSYNC.COLLECTIVE R15, `(.L_x_100) ;  /* 0x000000000f087348 */ /* 0x001fea0003c00000 */
[----:B------:R1:W2:Y:S02]  /*caa0*/  SHFL.IDX P6, R14, R13, R12, R11 ;  /* 0x0000000c0d0e7389 */ /* 0x0002a400000c000b */
[----:B012---:R-:W-:Y:S01]  /*cab0*/  ENDCOLLECTIVE ;  /* 0x000000000000791b */ /* 0x007fe20003800000 */
.L_x_100:
[----:B------:R-:W-:Y:S01]  /*cac0*/  @P0 LEA R9, R5, UR39, 0x1 ;  /* 0x0000002705090c11 */ /* 0x000fe2000f8e08ff */
[----:B------:R-:W-:Y:S01]  /*cad0*/  IMAD.MOV.U32 R13, RZ, RZ, R6 ;  /* 0x000000ffff0d7224 */ /* 0x000fe200078e0006 */
[----:B------:R-:W-:Y:S02]  /*cae0*/  MOV R12, 0x3 ;  /* 0x00000003000c7802 */ /* 0x000fe40000000f00 */
[----:B------:R-:W-:-:S04]  /*caf0*/  @P0 LEA R14, P1, R37, R14, 0x1 ;  /* 0x0000000e250e0211 */ /* 0x000fc800078208ff */
[----:B------:R-:W-:Y:S01]  /*cb00*/  @P0 MOV R2, R14 ;  /* 0x0000000e00020202 */ /* 0x000fe20000000f00 */
[----:B------:R-:W-:-:S08]  /*cb10*/  @P0 IMAD.X R7, RZ, RZ, R7, P1 ;  /* 0x000000ffff070224 */ /* 0x000fd000008e0607 */
[----:B------:R-:W-:Y:S05]  /*cb20*/  WARPSYNC.COLLECTIVE R15, `(.L_x_101) ;  /* 0x000000000f087348 */ /* 0x000fea0003c00000 */
[----:B------:R0:W1:Y:S02]  /*cb30*/  SHFL.IDX P6, R14, R13, R12, R11 ;  /* 0x0000000c0d0e7389 */ /* 0x00006400000c000b */
[----:B01----:R-:W-:Y:S01]  /*cb40*/  ENDCOLLECTIVE ;  /* 0x000000000000791b */ /* 0x003fe20003800000 */
.L_x_101:
[----:B------:R-:W-:-:S05]  /*cb50*/  @P0 IMAD.MOV.U32 R3, RZ, RZ, R7 ;  /* 0x000000ffff030224 */ /* 0x000fca00078e0007 */
[----:B------:R-:W-:Y:S01]  /*cb60*/  @!PT LDS RZ, [RZ] ;  /* 0x00000000fffff984 */ /* 0x000fe20000000800 */
[----:B------:R-:W-:Y:S01]  /*cb70*/  @!PT LDS RZ, [RZ] ;  /* 0x00000000fffff984 */ /* 0x000fe20000000800 */
[----:B------:R-:W-:Y:S01]  /*cb80*/  @!PT LDS RZ, [RZ] ;  /* 0x00000000fffff984 */ /* 0x000fe20000000800 */
[----:B------:R0:W-:Y:S04]  /*cb90*/  @P0 LDGSTS.E.BYPASS.LTC128B.128 [R9+0x1f400], desc[UR36][R2.64], !P4 ;  /* 0x1f40000002090fae */ /* 0x0001e8000e101d64 */
[----:B------:R0:W-:Y:S01]  /*cba0*/  @P0 LDGSTS.E.BYPASS.LTC128B.128 [R9+0x22400], desc[UR36][R2.64+0x80], !P3 ;  /* 0x2240008002090fae */ /* 0x0001e2000d901d64 */
[----:B------:R-:W-:-:S03]  /*cbb0*/  IMAD.MOV.U32 R13, RZ, RZ, R4 ;  /* 0x000000ffff0d7224 */ /* 0x000fc600078e0004 */
[----:B------:R0:W-:Y:S01]  /*cbc0*/  @P0 LDGSTS.E.BYPASS.LTC128B.128 [R9+0x25400], desc[UR36][R2.64+0x100], !P2 ;  /* 0x2540010002090fae */ /* 0x0001e2000d101d64 */
[----:B------:R-:W-:Y:S01]  /*cbd0*/  ISETP.GE.AND P0, PT, R33, 0x31, PT ;  /* 0x000000312100780c */ /* 0x000fe20003f06270 */
[----:B------:R-:W-:-:S12]  /*cbe0*/  IMAD.MOV.U32 R7, RZ, RZ, R14 ;  /* 0x000000ffff077224 */ /* 0x000fd800078e000e */
[----:B0-----:R-:W-:Y:S05]  /*cbf0*/  WARPSYNC.COLLECTIVE R15, `(.L_x_102) ;  /* 0x000000000f087348 */ /* 0x001fea0003c00000 */
[----:B------:R1:W2:Y:S02]  /*cc00*/  SHFL.IDX P6, R14, R13, R12, R11 ;  /* 0x0000000c0d0e7389 */ /* 0x0002a400000c000b */
[----:B012---:R-:W-:Y:S01]  /*cc10*/  ENDCOLLECTIVE ;  /* 0x000000000000791b */ /* 0x007fe20003800000 */
.L_x_102:
[----:B------:R-:W-:Y:S02]  /*cc20*/  @P0 LEA R21, R5, UR39, 0x1 ;  /* 0x0000002705150c11 */ /* 0x000fe4000f8e08ff */
[----:B------:R-:W-:Y:S01]  /*cc30*/  MOV R13, R6 ;  /* 0x00000006000d7202 */ /* 0x000fe20000000f00 */
[----:B------:R-:W-:Y:S01]  /*cc40*/  IMAD.MOV.U32 R12, RZ, RZ, 0x4 ;  /* 0x00000004ff0c7424 */ /* 0x000fe200078e00ff */
[----:B------:R-:W-:-:S04]  /*cc50*/  @P0 LEA R14, P1, R37, R14, 0x1 ;  /* 0x0000000e250e0211 */ /* 0x000fc800078208ff */
[----:B------:R-:W-:Y:S01]  /*cc60*/  @P0 IADD3.X R7, RZ, R7, RZ, P1, !PT ;  /* 0x00000007ff070210 */ /* 0x000fe20000ffe4ff */
[----:B------:R-:W-:-:S08]  /*cc70*/  @P0 IMAD.MOV.U32 R2, RZ, RZ, R14 ;  /* 0x000000ffff020224 */ /* 0x000fd000078e000e */
[----:B------:R-:W-:Y:S05]  /*cc80*/  WARPSYNC.COLLECTIVE R15, `(.L_x_103) ;  /* 0x000000000f087348 */ /* 0x000fea0003c00000 */
[----:B------:R0:W1:Y:S02]  /*cc90*/  SHFL.IDX P6, R14, R13, R12, R11 ;  /* 0x0000000c0d0e7389 */ /* 0x00006400000c000b */
[----:B01----:R-:W-:Y:S01]  /*cca0*/  ENDCOLLECTIVE ;  /* 0x000000000000791b */ /* 0x003fe20003800000 */
.L_x_103:
[----:B------:R-:W-:-:S05]  /*ccb0*/  @P0 IMAD.MOV.U32 R3, RZ, RZ, R7 ;  /* 0x000000ffff030224 */ /* 0x000fca00078e0007 */
[----:B------:R-:W-:Y:S01]  /*ccc0*/  @!PT LDS RZ, [RZ] ;  /* 0x00000000fffff984 */ /* 0x000fe20000000800 */
[----:B------:R-:W-:Y:S01]  /*ccd0*/  @!PT LDS RZ, [RZ] ;  /* 0x00000000fffff984 */ /* 0x000fe20000000800 */
[----:B------:R-:W-:Y:S01]  /*cce0*/  @!PT LDS RZ, [RZ] ;  /* 0x00000000fffff984 */ /* 0x000fe20000000800 */
[----:B------:R0:W-:Y:S04]  /*ccf0*/  @P0 LDGSTS.E.BYPASS.LTC128B.128 [R21+0x1fc00], desc[UR36][R2.64], !P4 ;  /* 0x1fc0000002150fae */ /* 0x0001e8000e101d64 */
[----:B------:R0:W-:Y:S01]  /*cd00*/  @P0 LDGSTS.E.BYPASS.LTC128B.128 [R21+0x22c00], desc[UR36][R2.64+0x80], !P3 ;  /* 0x22c0008002150fae */ /* 0x0001e2000d901d64 */
[----:B------:R-:W-:-:S03]  /*cd10*/  MOV R13, R4 ;  /* 0x00000004000d7202 */ /* 0x000fc60000000f00 */
[----:B------:R0:W-:Y:S01]  /*cd20*/  @P0 LDGSTS.E.BYPASS.LTC128B.128 [R21+0x25c00], desc[UR36][R2.64+0x100], !P2 ;  /* 0x25c0010002150fae */ /* 0x0001e2000d101d64 */
[----:B------:R-:W-:Y:S01]  /*cd30*/  ISETP.GE.AND P0, PT, R33, 0x41, PT ;  /* 0x000000412100780c */ /* 0x000fe20003f06270 */
[----:B------:R-:W-:-:S12]  /*cd40*/  IMAD.MOV.U32 R7, RZ, RZ, R14 ;  /* 0x000000ffff077224 */ /* 0x000fd800078e000e */
[----:B0-----:R-:W-:Y:S05]  /*cd50*/  WARPSYNC.COLLECTIVE R15, `(.L_x_104) ;  /* 0x000000000f087348 */ /* 0x001fea0003c00000 */
[----:B------:R1:W2:Y:S02]  /*cd60*/  SHFL.IDX P6, R14, R13, R12, R11 ;  /* 0x0000000c0d0e7389 */ /* 0x0002a400000c000b */
[----:B012---:R-:W-:Y:S01]  /*cd70*/  ENDCOLLECTIVE ;  /* 0x000000000000791b */ /* 0x007fe20003800000 */
.L_x_104:
        /* <DEDUP_REMOVED lines=8> */
.L_x_105:
        /* <DEDUP_REMOVED lines=9> */
[----:B------:R-:W-:-:S07]  /*ce90*/  MOV R7, R14 ;  /* 0x0000000e00077202 */ /* 0x000fce0000000f00 */
[----:B0-----:R-:W-:Y:S05]  /*cea0*/  WARPSYNC.COLLECTIVE R15, `(.L_x_106) ;  /* 0x000000000f087348 */ /* 0x001fea0003c00000 */
[----:B------:R1:W2:Y:S02]  /*ceb0*/  SHFL.IDX P6, R14, R13, R12, R11 ;  /* 0x0000000c0d0e7389 */ /* 0x0002a400000c000b */
[----:B012---:R-:W-:Y:S01]  /*cec0*/  ENDCOLLECTIVE ;  /* 0x000000000000791b */ /* 0x007fe20003800000 */
.L_x_106:
[----:B------:R-:W-:Y:S05]  /*ced0*/  BRA `(.L_x_107) ;  /* 0xffffffcc00c47947 */ /* 0x000fea000383ffff */
.L_x_52:
[----:B------:R-:W-:Y:S01]  /*cee0*/  IMAD.MOV.U32 R13, RZ, RZ, R5 ;  /* 0x000000ffff0d7224 */ /* 0x000fe200078e0005 */
[----:B------:R-:W-:Y:S01]  /*cef0*/  MOV R12, RZ ;  /* 0x000000ff000c7202 */ /* 0x000fe20000000f00 */
[----:B------:R-:W-:Y:S02]  /*cf00*/  IMAD.MOV.U32 R11, RZ, RZ, 0x181f ;  /* 0x0000181fff0b7424 */ /* 0x000fe400078e00ff */
[----:B------:R-:W-:Y:S02]  /*cf10*/  IMAD.MOV.U32 R15, RZ, RZ, -0x1 ;  /* 0xffffffffff0f7424 */ /* 0x000fe400078e00ff */
[----:B------:R-:W-:-:S07]  /*cf20*/  IMAD.IADD R4, R34, 0x1, R4 ;  /* 0x0000000122047824 */ /* 0x000fce00078e0204 */
[----:B------:R-:W-:Y:S05]  /*cf30*/  WARPSYNC.COLLECTIVE R15, `(.L_x_108) ;  /* 0x000000000f087348 */ /* 0x000fea0003c00000 */
[----:B------:R0:W1:Y:S02]  /*cf40*/  SHFL.IDX P6, R14, R13, R12, R11 ;  /* 0x0000000c0d0e7389 */ /* 0x00006400000c000b */
[----:B01----:R-:W-:Y:S01]  /*cf50*/  ENDCOLLECTIVE ;  /* 0x000000000000791b */ /* 0x003fe20003800000 */
.L_x_108:
[C---:B------:R-:W-:Y:S01]  /*cf60*/  VIADD R6, R4.reuse, 0x10 ;  /* 0x0000001004067836 */ /* 0x040fe20000000000 */
[----:B------:R-:W-:Y:S01]  /*cf70*/  ISETP.GE.AND P0, PT, R4, UR40, PT ;  /* 0x0000002804007c0c */ /* 0x000fe2000bf06270 */
[----:B------:R-:W-:Y:S01]  /*cf80*/  IMAD.MOV.U32 R13, RZ, RZ, R0 ;  /* 0x000000ffff0d7224 */ /* 0x000fe200078e0000 */
[----:B------:R-:W-:-:S11]  /*cf90*/  MOV R2, R14 ;  /* 0x0000000e00027202 */ /* 0x000fd60000000f00 */
[----:B------:R-:W-:Y:S05]  /*cfa0*/  WARPSYNC.COLLECTIVE R15, `(.L_x_109) ;  /* 0x000000000f087348 */ /* 0x000fea0003c00000 */
[----:B------:R0:W1:Y:S02]  /*cfb0*/  SHFL.IDX P6, R14, R13, R12, R11 ;  /* 0x0000000c0d0e7389 */ /* 0x00006400000c000b */
[----:B01----:R-:W-:Y:S01]  /*cfc0*/  ENDCOLLECTIVE ;  /* 0x000000000000791b */ /* 0x003fe20003800000 */
.L_x_109:
[----:B------:R-:W-:Y:S01]  /*cfd0*/  MOV R13, R5 ;  /* 0x00000005000d7202 */ /* 0x000fe20000000f00 */
[----:B------:R-:W-:Y:S01]  /*cfe0*/  IMAD.MOV.U32 R12, RZ, RZ, 0x1 ;  /* 0x00000001ff0c7424 */ /* 0x000fe200078e00ff */
[----:B------:R-:W-:-:S04]  /*cff0*/  @!P0 LEA R14, P1, R37, R14, 0x1 ;  /* 0x0000000e250e8211 */ /* 0x000fc800078208ff */
[----:B------:R-:W-:Y:S01]  /*d000*/  @!P0 IADD3.X R3, RZ, R2, RZ, P1, !PT ;  /* 0x00000002ff038210 */ /* 0x000fe20000ffe4ff */
[----:B------:R-:W-:-:S08]  /*d010*/  @!P0 IMAD.MOV.U32 R2, RZ, RZ, R14 ;  /* 0x000000ffff028224 */ /* 0x000fd000078e000e */
[----:B------:R-:W-:Y:S05]  /*d020*/  WARPSYNC.COLLECTIVE R15, `(.L_x_110) ;  /* 0x000000000f087348 */ /* 0x000fea0003c00000 */
[----:B------:R0:W1:Y:S02]  /*d030*/  SHFL.IDX P6, R14, R13, R12, R11 ;  /* 0x0000000c0d0e7389 */ /* 0x00006400000c000b */
[----:B01----:R-:W-:Y:S01]  /*d040*/  ENDCOLLECTIVE ;  /* 0x000000000000791b */ /* 0x003fe20003800000 */
.L_x_110:
[----:B------:R-:W-:Y:S01]  /*d050*/  @!PT LDS RZ, [RZ] ;  /* 0x00000000fffff984 */ /* 0x000fe20000000800 */
[----:B------:R-:W-:Y:S01]  /*d060*/  @!PT LDS RZ, [RZ] ;  /* 0x00000000fffff984 */ /* 0x000fe20000000800 */
[----:B------:R-:W-:Y:S01]  /*d070*/  @!PT LDS RZ, [RZ] ;  /* 0x00000000fffff984 */ /* 0x000fe20000000800 */
[----:B------:R0:W-:Y:S04]  /*d080*/  @!P0 LDGSTS.E.BYPASS.LTC128B.128 [R20+0x12400], desc[UR36][R2.64], !P3 ;  /* 0x1240000002148fae */ /* 0x0001e8000d901d64 */
[----:B------:R0:W-:Y:S04]  /*d090*/  @!P0 LDGSTS.E.BYPASS.LTC128B.128 [R20+0x16400], desc[UR36][R2.64+0x80], !P4 ;  /* 0x1640008002148fae */ /* 0x0001e8000e101d64 */
[----:B------:R0:W-:Y:S01]  /*d0a0*/  @!P0 LDGSTS.E.BYPASS.LTC128B.128 [R20+0x1a400], desc[UR36][R2.64+0x100], !P5 ;  /* 0x1a40010002148fae */ /* 0x0001e2000e901d64 */
[----:B------:R-:W-:Y:S02]  /*d0b0*/  ISETP.GE.AND P0, PT, R6, UR40, PT ;  /* 0x0000002806007c0c */ /* 0x000fe4000bf06270 */
[----:B------:R-:W-:Y:S01]  /*d0c0*/  MOV R13, R0 ;  /* 0x00000000000d7202 */ /* 0x000fe20000000f00 */
[----:B------:R-:W-:-:S10]  /*d0d0*/  IMAD.MOV.U32 R6, RZ, RZ, R14 ;  /* 0x000000ffff067224 */ /* 0x000fd400078e000e */
[----:B0-----:R-:W-:Y:S05]  /*d0e0*/  WARPSYNC.COLLECTIVE R15, `(.L_x_111) ;  /* 0x000000000f087348 */ /* 0x001fea0003c00000 */
[----:B------:R1:W2:Y:S02]  /*d0f0*/  SHFL.IDX P6, R14, R13, R12, R11 ;  /* 0x0000000c0d0e7389 */ /* 0x0002a400000c000b */
[----:B012---:R-:W-:Y:S01]  /*d100*/  ENDCOLLECTIVE ;  /* 0x000000000000791b */ /* 0x007fe20003800000 */
.L_x_111:
[----:B------:R-:W-:Y:S01]  /*d110*/  IMAD.MOV.U32 R13, RZ, RZ, R5 ;  /* 0x000000ffff0d7224 */ /* 0x000fe200078e0005 */
[----:B------:R-:W-:Y:S02]  /*d120*/  MOV R12, 0x2 ;  /* 0x00000002000c7802 */ /* 0x000fe40000000f00 */
[----:B------:R-:W-:-:S05]  /*d130*/  @!P0 LEA R14, P1, R37, R14, 0x1 ;  /* 0x0000000e250e8211 */ /* 0x000fca00078208ff */
[----:B------:R-:W-:-:S08]  /*d140*/  @!P0 IMAD.MOV.U32 R2, RZ, RZ, R14 ;  /* 0x000000ffff028224 */ /* 0x000fd000078e000e */
[----:B------:R-:W-:Y:S05]  /*d150*/  WARPSYNC.COLLECTIVE R15, `(.L_x_112) ;  /* 0x000000000f087348 */ /* 0x000fea0003c00000 */
[----:B------:R0:W1:Y:S02]  /*d160*/  SHFL.IDX P6, R14, R13, R12, R11 ;  /* 0x0000000c0d0e7389 */ /* 0x00006400000c000b */
[----:B01----:R-:W-:Y:S01]  /*d170*/  ENDCOLLECTIVE ;  /* 0x000000000000791b */ /* 0x003fe20003800000 */
.L_x_112:
[----:B------:R-:W-:Y:S02]  /*d180*/  @!P0 IMAD.X R7, RZ, RZ, R6, P1 ;  /* 0x000000ffff078224 */ /* 0x000fe400008e0606 */
[----:B------:R-:W-:-:S03]  /*d190*/  VIADD R6, R4, 0x20 ;  /* 0x0000002004067836 */ /* 0x000fc60000000000 */
[----:B------:R-:W-:-:S05]  /*d1a0*/  @!P0 MOV R3, R7 ;  /* 0x0000000700038202 */ /* 0x000fca0000000f00 */
[----:B------:R-:W-:Y:S01]  /*d1b0*/  @!PT LDS RZ, [RZ] ;  /* 0x00000000fffff984 */ /* 0x000fe20000000800 */
[----:B------:R-:W-:Y:S01]  /*d1c0*/  @!PT LDS RZ, [RZ] ;  /* 0x00000000fffff984 */ /* 0x000fe20000000800 */
[----:B------:R-:W-:Y:S01]  /*d1d0*/  @!PT LDS RZ, [RZ] ;  /* 0x00000000fffff984 */ /* 0x000fe20000000800 */
[----:B------:R0:W-:Y:S01]  /*d1e0*/  @!P0 LDGSTS.E.BYPASS.LTC128B.128 [R20+0x12c00], desc[UR36][R2.64], !P3 ;  /* 0x12c0000002148fae */ /* 0x0001e2000d901d64 */
[----:B------:R-:W-:-:S03]  /*d1f0*/  IMAD.MOV.U32 R13, RZ, RZ, R0 ;  /* 0x000000ffff0d7224 */ /* 0x000fc600078e0000 */
[----:B------:R0:W-:Y:S04]  /*d200*/  @!P0 LDGSTS.E.BYPASS.LTC128B.128 [R20+0x16c00], desc[UR36][R2.64+0x80], !P4 ;  /* 0x16c0008002148fae */ /* 0x0001e8000e101d64 */
[----:B------:R0:W-:Y:S01]  /*d210*/  @!P0 LDGSTS.E.BYPASS.LTC128B.128 [R20+0x1ac00], desc[UR36][R2.64+0x100], !P5 ;  /* 0x1ac0010002148fae */ /* 0x0001e2000e901d64 */
[----:B------:R-:W-:Y:S01]  /*d220*/  ISETP.GE.AND P0, PT, R6, UR40, PT ;  /* 0x0000002806007c0c */ /* 0x000fe2000bf06270 */
[----:B------:R-:W-:-:S12]  /*d230*/  IMAD.MOV.U32 R6, RZ, RZ, R14 ;  /* 0x000000ffff067224 */ /* 0x000fd800078e000e */
[----:B0-----:R-:W-:Y:S05]  /*d240*/  WARPSYNC.COLLECTIVE R15, `(.L_x_113) ;  /* 0x000000000f087348 */ /* 0x001fea0003c00000 */
[----:B------:R1:W2:Y:S02]  /*d250*/  SHFL.IDX P6, R14, R13, R12, R11 ;  /* 0x0000000c0d0e7389 */ /* 0x0002a400000c000b */
[----:B012---:R-:W-:Y:S01]  /*d260*/  ENDCOLLECTIVE ;  /* 0x000000000000791b */ /* 0x007fe20003800000 */
.L_x_113:
[----:B------:R-:W-:Y:S02]  /*d270*/  IMAD.MOV.U32 R13, RZ, RZ, R5 ;  /* 0x000000ffff0d7224 */ /* 0x000fe400078e0005 */
[----:B------:R-:W-:Y:S01]  /*d280*/  IMAD.MOV.U32 R12, RZ, RZ, 0x3 ;  /* 0x00000003ff0c7424 */ /* 0x000fe200078e00ff */
[----:B------:R-:W-:-:S04]  /*d290*/  @!P0 LEA R14, P1, R37, R14, 0x1 ;  /* 0x0000000e250e8211 */ /* 0x000fc800078208ff */
[----:B------:R-:W-:Y:S01]  /*d2a0*/  @!P0 IADD3.X R7, RZ, R6, RZ, P1, !PT ;  /* 0x00000006ff078210 */ /* 0x000fe20000ffe4ff */
[----:B------:R-:W-:Y:S01]  /*d2b0*/  @!P0 IMAD.MOV.U32 R2, RZ, RZ, R14 ;  /* 0x000000ffff028224 */ /* 0x000fe200078e000e */
[----:B------:R-:W-:-:S07]  /*d2c0*/  IADD3 R6, R4, 0x30, RZ ;  /* 0x0000003004067810 */ /* 0x000fce0007ffe0ff */
[----:B------:R-:W-:Y:S05]  /*d2d0*/  WARPSYNC.COLLECTIVE R15, `(.L_x_114) ;  /* 0x000000000f087348 */ /* 0x000fea0003c00000 */
[----:B------:R0:W1:Y:S02]  /*d2e0*/  SHFL.IDX P6, R14, R13, R12, R11 ;  /* 0x0000000c0d0e7389 */ /* 0x00006400000c000b */
[----:B01----:R-:W-:Y:S01]  /*d2f0*/  ENDCOLLECTIVE ;  /* 0x000000000000791b */ /* 0x003fe20003800000 */
.L_x_114:
[----:B------:R-:W-:-:S05]  /*d300*/  @!P0 IMAD.MOV.U32 R3, RZ, RZ, R7 ;  /* 0x000000ffff038224 */ /* 0x000fca00078e0007 */
[----:B------:R-:W-:Y:S01]  /*d310*/  @!PT LDS RZ, [RZ] ;  /* 0x00000000fffff984 */ /* 0x000fe20000000800 */
[----:B------:R-:W-:Y:S01]  /*d320*/  @!PT LDS RZ, [RZ] ;  /* 0x00000000fffff984 */ /* 0x000fe20000000800 */
[----:B------:R-:W-:Y:S01]  /*d330*/  @!PT LDS RZ, [RZ] ;  /* 0x00000000fffff984 */ /* 0x000fe20000000800 */
[----:B------:R0:W-:Y:S04]  /*d340*/  @!P0 LDGSTS.E.BYPASS.LTC128B.128 [R20+0x13400], desc[UR36][R2.64], !P3 ;  /* 0x1340000002148fae */ /* 0x0001e8000d901d64 */
[----:B------:R0:W-:Y:S01]  /*d350*/  @!P0 LDGSTS.E.BYPASS.LTC128B.128 [R20+0x17400], desc[UR36][R2.64+0x80], !P4 ;  /* 0x1740008002148fae */ /* 0x0001e2000e101d64 */
[----:B------:R-:W-:-:S03]  /*d360*/  IMAD.MOV.U32 R13, RZ, RZ, R0 ;  /* 0x000000ffff0d7224 */ /* 0x000fc600078e0000 */
[----:B------:R0:W-:Y:S01]  /*d370*/  @!P0 LDGSTS.E.BYPASS.LTC128B.128 [R20+0x1b400], desc[UR36][R2.64+0x100], !P5 ;  /* 0x1b40010002148fae */ /* 0x0001e2000e901d64 */
[----:B------:R-:W-:Y:S02]  /*d380*/  ISETP.GE.AND P0, PT, R6, UR40, PT ;  /* 0x0000002806007c0c */ /* 0x000fe4000bf06270 */
[----:B------:R-:W-:-:S11]  /*d390*/  MOV R6, R14 ;  /* 0x0000000e00067202 */ /* 0x000fd60000000f00 */
[----:B0-----:R-:W-:Y:S05]  /*d3a0*/  WARPSYNC.COLLECTIVE R15, `(.L_x_115) ;  /* 0x000000000f087348 */ /* 0x001fea0003c00000 */
[----:B------:R1:W2:Y:S02]  /*d3b0*/  SHFL.IDX P6, R14, R13, R12, R11 ;  /* 0x0000000c0d0e7389 */ /* 0x0002a400000c000b */
[----:B012---:R-:W-:Y:S01]  /*d3c0*/  ENDCOLLECTIVE ;  /* 0x000000000000791b */ /* 0x007fe20003800000 */
.L_x_115:
[----:B------:R-:W-:Y:S01]  /*d3d0*/  MOV R13, R5 ;  /* 0x00000005000d7202 */ /* 0x000fe20000000f00 */
[----:B------:R-:W-:Y:S01]  /*d3e0*/  IMAD.MOV.U32 R12, RZ, RZ, 0x4 ;  /* 0x00000004ff0c7424 */ /* 0x000fe200078e00ff */
[----:B------:R-:W-:-:S04]  /*d3f0*/  @!P0 LEA R14, P1, R37, R14, 0x1 ;  /* 0x0000000e250e8211 */ /* 0x000fc800078208ff */
[----:B------:R-:W-:Y:S01]  /*d400*/  @!P0 MOV R2, R14 ;  /* 0x0000000e00028202 */ /* 0x000fe20000000f00 */
[----:B------:R-:W-:-:S08]  /*d410*/  @!P0 IMAD.X R7, RZ, RZ, R6, P1 ;  /* 0x000000ffff078224 */ /* 0x000fd000008e0606 */
[----:B------:R-:W-:Y:S05]  /*d420*/  WARPSYNC.COLLECTIVE R15, `(.L_x_116) ;  /* 0x000000000f087348 */ /* 0x000fea0003c00000 */
[----:B------:R0:W1:Y:S02]  /*d430*/  SHFL.IDX P6, R14, R13, R12, R11 ;  /* 0x0000000c0d0e7389 */ /* 0x00006400000c000b */
[----:B01----:R-:W-:Y:S01]  /*d440*/  ENDCOLLECTIVE ;  /* 0x000000000000791b */ /* 0x003fe20003800000 */
.L_x_116:
[----:B------:R-:W-:Y:S02]  /*d450*/  VIADD R6, R4, 0x40 ;  /* 0x0000004004067836 */ /* 0x000fe40000000000 */
[----:B------:R-:W-:-:S05]  /*d460*/  @!P0 IMAD.MOV.U32 R3, RZ, RZ, R7 ;  /* 0x000000ffff038224 */ /* 0x000fca00078e0007 */
[----:B------:R-:W-:Y:S01]  /*d470*/  @!PT LDS RZ, [RZ] ;  /* 0x00000000fffff984 */ /* 0x000fe20000000800 */
[----:B------:R-:W-:Y:S01]  /*d480*/  @!PT LDS RZ, [RZ] ;  /* 0x00000000fffff984 */ /* 0x000fe20000000800 */
[----:B------:R-:W-:Y:S01]  /*d490*/  @!PT LDS RZ, [RZ] ;  /* 0x00000000fffff984 */ /* 0x000fe20000000800 */
[----:B------:R0:W-:Y:S04]  /*d4a0*/  @!P0 LDGSTS.E.BYPASS.LTC128B.128 [R20+0x13c00], desc[UR36][R2.64], !P3 ;  /* 0x13c0000002148fae */ /* 0x0001e8000d901d64 */
[----:B------:R0:W-:Y:S01]  /*d4b0*/  @!P0 LDGSTS.E.BYPASS.LTC128B.128 [R20+0x17c00], desc[UR36][R2.64+0x80], !P4 ;  /* 0x17c0008002148fae */ /* 0x0001e2000e101d64 */
[----:B------:R-:W-:-:S03]  /*d4c0*/  MOV R13, R0 ;  /* 0x00000000000d7202 */ /* 0x000fc60000000f00 */
[----:B------:R0:W-:Y:S01]  /*d4d0*/  @!P0 LDGSTS.E.BYPASS.LTC128B.128 [R20+0x1bc00], desc[UR36][R2.64+0x100], !P5 ;  /* 0x1bc0010002148fae */ /* 0x0001e2000e901d64 */
[----:B------:R-:W-:Y:S01]  /*d4e0*/  ISETP.GE.AND P0, PT, R6, UR40, PT ;  /* 0x0000002806007c0c */ /* 0x000fe2000bf06270 */
[----:B------:R-:W-:-:S12]  /*d4f0*/  IMAD.MOV.U32 R6, RZ, RZ, R14 ;  /* 0x000000ffff067224 */ /* 0x000fd800078e000e */
[----:B0-----:R-:W-:Y:S05]  /*d500*/  WARPSYNC.COLLECTIVE R15, `(.L_x_117) ;  /* 0x000000000f087348 */ /* 0x001fea0003c00000 */
[----:B------:R1:W2:Y:S02]  /*d510*/  SHFL.IDX P6, R14, R13, R12, R11 ;  /* 0x0000000c0d0e7389 */ /* 0x0002a400000c000b */
[----:B012---:R-:W-:Y:S01]  /*d520*/  ENDCOLLECTIVE ;  /* 0x000000000000791b */ /* 0x007fe20003800000 */
.L_x_117:
[----:B------:R-:W-:Y:S01]  /*d530*/  IMAD.MOV.U32 R13, RZ, RZ, R5 ;  /* 0x000000ffff0d7224 */ /* 0x000fe200078e0005 */
[----:B------:R-:W-:Y:S02]  /*d540*/  MOV R12, 0x5 ;  /* 0x00000005000c7802 */ /* 0x000fe40000000f00 */
[----:B------:R-:W-:-:S05]  /*d550*/  @!P0 LEA R14, P1, R37, R14, 0x1 ;  /* 0x0000000e250e8211 */ /* 0x000fca00078208ff */
[----:B------:R-:W-:-:S08]  /*d560*/  @!P0 IMAD.MOV.U32 R2, RZ, RZ, R14 ;  /* 0x000000ffff028224 */ /* 0x000fd000078e000e */
[----:B------:R-:W-:Y:S05]  /*d570*/  WARPSYNC.COLLECTIVE R15, `(.L_x_118) ;  /* 0x000000000f087348 */ /* 0x000fea0003c00000 */
[----:B------:R0:W1:Y:S02]  /*d580*/  SHFL.IDX P6, R14, R13, R12, R11 ;  /* 0x0000000c0d0e7389 */ /* 0x00006400000c000b */
[----:B01----:R-:W-:Y:S01]  /*d590*/  ENDCOLLECTIVE ;  /* 0x000000000000791b */ /* 0x003fe20003800000 */
.L_x_118:
        /* <DEDUP_REMOVED lines=15> */
.L_x_119:
        /* <DEDUP_REMOVED lines=9> */
.L_x_120:
        /* <DEDUP_REMOVED lines=13> */
.L_x_121:
[----:B------:R-:W-:Y:S01]  /*d7f0*/  IMAD.MOV.U32 R13, RZ, RZ, R5 ;  /* 0x000000ffff0d7224 */ /* 0x000fe200078e0005 */
[----:B------:R-:W-:Y:S02]  /*d800*/  MOV R12, 0x7 ;  /* 0x00000007000c7802 */ /* 0x000fe40000000f00 */
[----:B------:R-:W-:-:S04]  /*d810*/  @!P0 LEA R14, P1, R37, R14, 0x1 ;  /* 0x0000000e250e8211 */ /* 0x000fc800078208ff */
[----:B------:R-:W-:Y:S01]  /*d820*/  @!P0 MOV R2, R14 ;  /* 0x0000000e00028202 */ /* 0x000fe20000000f00 */
[----:B------:R-:W-:-:S08]  /*d830*/  @!P0 IMAD.X R7, RZ, RZ, R6, P1 ;  /* 0x000000ffff078224 */ /* 0x000fd000008e0606 */
[----:B------:R-:W-:Y:S05]  /*d840*/  WARPSYNC.COLLECTIVE R15, `(.L_x_122) ;  /* 0x000000000f087348 */ /* 0x000fea0003c00000 */
[----:B------:R0:W1:Y:S02]  /*d850*/  SHFL.IDX P6, R14, R13, R12, R11 ;  /* 0x0000000c0d0e7389 */ /* 0x00006400000c000b */
[----:B01----:R-:W-:Y:S01]  /*d860*/  ENDCOLLECTIVE ;  /* 0x000000000000791b */ /* 0x003fe20003800000 */
.L_x_122:
        /* <DEDUP_REMOVED lines=8> */
[----:B------:R-:W-:-:S07]  /*d8f0*/  IMAD.MOV.U32 R6, RZ, RZ, R14 ;  /* 0x000000ffff067224 */ /* 0x000fce00078e000e */
[----:B0-----:R-:W-:Y:S05]  /*d900*/  WARPSYNC.COLLECTIVE R15, `(.L_x_123) ;  /* 0x000000000f087348 */ /* 0x001fea0003c00000 */
[----:B------:R1:W2:Y:S02]  /*d910*/  SHFL.IDX P6, R14, R13, R12, R11 ;  /* 0x0000000c0d0e7389 */ /* 0x0002a400000c000b */
[----:B012---:R-:W-:Y:S01]  /*d920*/  ENDCOLLECTIVE ;  /* 0x000000000000791b */ /* 0x007fe20003800000 */
.L_x_123:
[----:B------:R-:W-:Y:S05]  /*d930*/  BRA `(.L_x_124) ;  /* 0xffffffcc00d07947 */ /* 0x000fea000383ffff */
.L_x_54:
[----:B0-----:R-:W-:-:S04]  /*d940*/  MOV R3, UR39 ;  /* 0x0000002700037c02 */ /* 0x001fc80008000f00 */
[----:B------:R0:W1:Y:S03]  /*d950*/  SYNCS.PHASECHK.TRANS64.TRYWAIT P0, [R3+URZ+0x30820], R0 ;  /* 0x03082000030075a7 */ /* 0x000066000800017f */
[----:B-1----:R-:W-:Y:S05]  /*d960*/  @!P0 NANOSLEEP.SYNCS 0x989680 ;  /* 0x009896800000895d */ /* 0x002fea0003900000 */
[----:B------:R-:W1:Y:S02]  /*d970*/  @!P0 SYNCS.PHASECHK.TRANS64 P0, [R3+URZ+0x30820], R0 ;  /* 0x03082000030085a7 */ /* 0x000e64000800007f */
[----:B-1----:R-:W-:Y:S05]  /*d980*/  @!P0 BRA `(.L_x_54) ;  /* 0xfffffffc00ec8947 */ /* 0x002fea000383ffff */
[----:B------:R-:W-:Y:S05]  /*d990*/  BRA `(.L_x_125) ;  /* 0xffffffd0000c7947 */ /* 0x000fea000383ffff */
.L_x_58:
[----:B0-----:R0:W1:Y:S02]  /*d9a0*/  SYNCS.PHASECHK.TRANS64.TRYWAIT P0, [R6+URZ+0x30840], R3 ;  /* 0x03084003060075a7 */ /* 0x001064000800017f */
[----:B-1----:R-:W-:Y:S05]  /*d9b0*/  @!P0 NANOSLEEP.SYNCS 0x989680 ;  /* 0x009896800000895d */ /* 0x002fea0003900000 */
[----:B------:R-:W1:Y:S02]  /*d9c0*/  @!P0 SYNCS.PHASECHK.TRANS64 P0, [R6+URZ+0x30840], R3 ;  /* 0x03084003060085a7 */ /* 0x000e64000800007f */
[----:B-1----:R-:W-:Y:S05]  /*d9d0*/  @!P0 BRA `(.L_x_58) ;  /* 0xfffffffc00f08947 */ /* 0x002fea000383ffff */
[----:B------:R-:W-:Y:S05]  /*d9e0*/  BRA `(.L_x_126) ;  /* 0xffffffd000bc7947 */ /* 0x000fea000383ffff */
.L_x_59:
        /* <DEDUP_REMOVED lines=8> */
.L_x_128:
[----:B------:R-:W-:Y:S05]  /*da70*/  BSYNC B1 ;  /* 0x0000000000017941 */ /* 0x000fea0003800000 */
.L_x_127:
[----:B------:R-:W-:Y:S01]  /*da80*/  MOV R13, R8 ;  /* 0x00000008000d7202 */ /* 0x000fe20000000f00 */
[----:B------:R-:W-:Y:S01]  /*da90*/  IMAD.MOV.U32 R12, RZ, RZ, RZ ;  /* 0x000000ffff0c7224 */ /* 0x000fe200078e00ff */
[----:B------:R-:W-:Y:S01]  /*daa0*/  MOV R15, 0xffffffff ;  /* 0xffffffff000f7802 */ /* 0x000fe20000000f00 */
[----:B------:R-:W-:Y:S01]  /*dab0*/  IMAD.MOV.U32 R11, RZ, RZ, 0x181f ;  /* 0x0000181fff0b7424 */ /* 0x000fe200078e00ff */
[----:B------:R-:W-:Y:S01]  /*dac0*/  LEA R9, R9, UR39, 0x1 ;  /* 0x0000002709097c11 */ /* 0x000fe2000f8e08ff */
[----:B------:R-:W-:Y:S02]  /*dad0*/  IMAD.MOV.U32 R3, RZ, RZ, R14 ;  /* 0x000000ffff037224 */ /* 0x000fe400078e000e */
[----:B------:R-:W-:-:S07]  /*dae0*/  IMAD.SHL.U32 R4, R37, 0x2, RZ ;  /* 0x0000000225047824 */ /* 0x000fce00078e00ff */
[----:B------:R-:W-:Y:S05]  /*daf0*/  WARPSYNC.COLLECTIVE R15, `(.L_x_129) ;  /* 0x000000000f087348 */ /* 0x000fea0003c00000 */
[----:B------:R0:W1:Y:S02]  /*db00*/  SHFL.IDX P6, R14, R13, R12, R11 ;  /* 0x0000000c0d0e7389 */ /* 0x00006400000c000b */
[----:B01----:R-:W-:Y:S01]  /*db10*/  ENDCOLLECTIVE ;  /* 0x000000000000791b */ /* 0x003fe20003800000 */
.L_x_129:
[----:B------:R-:W-:Y:S01]  /*db20*/  MOV R13, R10 ;  /* 0x0000000a000d7202 */ /* 0x000fe20000000f00 */
[----:B------:R-:W-:Y:S01]  /*db30*/  IMAD.MOV.U32 R12, RZ, RZ, 0x1 ;  /* 0x00000001ff0c7424 */ /* 0x000fe200078e00ff */
[----:B------:R-:W-:-:S13]  /*db40*/  IADD3 R2, P0, R14, R4, RZ ;  /* 0x000000040e027210 */ /* 0x000fda0007f1e0ff */
[----:B------:R-:W-:Y:S05]  /*db50*/  WARPSYNC.COLLECTIVE R15, `(.L_x_130) ;  /* 0x000000000f087348 */ /* 0x000fea0003c00000 */
[----:B------:R0:W1:Y:S02]  /*db60*/  SHFL.IDX P6, R14, R13, R12, R11 ;  /* 0x0000000c0d0e7389 */ /* 0x00006400000c000b */
[----:B01----:R-:W-:Y:S01]  /*db70*/  ENDCOLLECTIVE ;  /* 0x000000000000791b */ /* 0x003fe20003800000 */
.L_x_130:
[----:B------:R-:W-:-:S05]  /*db80*/  IMAD.X R3, RZ, RZ, R3, P0 ;  /* 0x000000ffff037224 */ /* 0x000fca00000e0603 */
[----:B------:R-:W-:Y:S01]  /*db90*/  @!PT LDS RZ, [RZ] ;  /* 0x00000000fffff984 */ /* 0x000fe20000000800 */
[----:B------:R-:W-:Y:S01]  /*dba0*/  @!PT LDS RZ, [RZ] ;  /* 0x00000000fffff984 */ /* 0x000fe20000000800 */
[----:B------:R-:W-:Y:S01]  /*dbb0*/  @!PT LDS RZ, [RZ] ;  /* 0x00000000fffff984 */ /* 0x000fe20000000800 */
[----:B------:R-:W-:Y:S04]  /*dbc0*/  LDGSTS.E.BYPASS.LTC128B.128 [R9+0x1e400], desc[UR36][R2.64], !P3 ;  /* 0x1e40000002097fae */ /* 0x000fe8000d901d64 */
[----:B------:R-:W-:Y:S01]  /*dbd0*/  LDGSTS.E.BYPASS.LTC128B.128 [R9+0x21400], desc[UR36][R2.64+0x80], !P2 ;  /* 0x2140008002097fae */ /* 0x000fe2000d101d64 */
[----:B------:R-:W-:-:S03]  /*dbe0*/  MOV R13, R8 ;  /* 0x00000008000d7202 */ /* 0x000fc60000000f00 */
[----:B------:R0:W-:Y:S02]  /*dbf0*/  LDGSTS.E.BYPASS.LTC128B.128 [R9+0x24400], desc[UR36][R2.64+0x100], !P1 ;  /* 0x2440010002097fae */ /* 0x0001e4000c901d64 */
[----:B0-----:R-:W-:-:S07]  /*dc00*/  IMAD.MOV.U32 R3, RZ, RZ, R14 ;  /* 0x000000ffff037224 */ /* 0x001fce00078e000e */
[----:B------:R-:W-:Y:S05]  /*dc10*/  WARPSYNC.COLLECTIVE R15, `(.L_x_131) ;  /* 0x000000000f087348 */ /* 0x000fea0003c00000 */
[----:B------:R0:W1:Y:S02]  /*dc20*/  SHFL.IDX P6, R14, R13, R12, R11 ;  /* 0x0000000c0d0e7389 */ /* 0x00006400000c000b */
[----:B01----:R-:W-:Y:S01]  /*dc30*/  ENDCOLLECTIVE ;  /* 0x000000000000791b */ /* 0x003fe20003800000 */
.L_x_131:
[----:B------:R-:W-:Y:S01]  /*dc40*/  IMAD.MOV.U32 R13, RZ, RZ, R10 ;  /* 0x000000ffff0d7224 */ /* 0x000fe200078e000a */
[----:B------:R-:W-:Y:S02]  /*dc50*/  MOV R12, 0x2 ;  /* 0x00000002000c7802 */ /* 0x000fe40000000f00 */
[----:B------:R-:W-:-:S13]  /*dc60*/  IADD3 R2, P0, R14, R4, RZ ;  /* 0x000000040e027210 */ /* 0x000fda0007f1e0ff */
[----:B------:R-:W-:Y:S05]  /*dc70*/  WARPSYNC.COLLECTIVE R15, `(.L_x_132) ;  /* 0x000000000f087348 */ /* 0x000fea0003c00000 */
[----:B------:R0:W1:Y:S02]  /*dc80*/  SHFL.IDX P6, R14, R13, R12, R11 ;  /* 0x0000000c0d0e7389 */ /* 0x00006400000c000b */
[----:B01----:R-:W-:Y:S01]  /*dc90*/  ENDCOLLECTIVE ;  /* 0x000000000000791b */ /* 0x003fe20003800000 */
.L_x_132:
[----:B------:R-:W-:-:S05]  /*dca0*/  IMAD.X R3, RZ, RZ, R3, P0 ;  /* 0x000000ffff037224 */ /* 0x000fca00000e0603 */
[----:B------:R-:W-:Y:S01]  /*dcb0*/  @!PT LDS RZ, [RZ] ;  /* 0x00000000fffff984 */ /* 0x000fe20000000800 */
[----:B------:R-:W-:Y:S01]  /*dcc0*/  @!PT LDS RZ, [RZ] ;  /* 0x00000000fffff984 */ /* 0x000fe20000000800 */
[----:B------:R-:W-:Y:S01]  /*dcd0*/  @!PT LDS RZ, [RZ] ;  /* 0x00000000fffff984 */ /* 0x000fe20000000800 */
[----:B------:R0:W-:Y:S04]  /*dce0*/  LDGSTS.E.BYPASS.LTC128B.128 [R9+0x1ec00], desc[UR36][R2.64], !P3 ;  /* 0x1ec0000002097fae */ /* 0x0001e8000d901d64 */
[----:B------:R0:W-:Y:S01]  /*dcf0*/  LDGSTS.E.BYPASS.LTC128B.128 [R9+0x21c00], desc[UR36][R2.64+0x80], !P2 ;  /* 0x21c0008002097fae */ /* 0x0001e2000d101d64 */
[----:B------:R-:W-:-:S03]  /*dd00*/  IMAD.MOV.U32 R13, RZ, RZ, R8 ;  /* 0x000000ffff0d7224 */ /* 0x000fc600078e0008 */
[----:B------:R0:W-:Y:S01]  /*dd10*/  LDGSTS.E.BYPASS.LTC128B.128 [R9+0x24c00], desc[UR36][R2.64+0x100], !P1 ;  /* 0x24c0010002097fae */ /* 0x0001e2000c901d64 */
[----:B------:R-:W-:-:S07]  /*dd20*/  IMAD.MOV.U32 R35, RZ, RZ, R14 ;  /* 0x000000ffff237224 */ /* 0x000fce00078e000e */
[----:B0-----:R-:W-:Y:S05]  /*dd30*/  WARPSYNC.COLLECTIVE R15, `(.L_x_133) ;  /* 0x000000000f087348 */ /* 0x001fea0003c00000 */
[----:B------:R1:W2:Y:S02]  /*dd40*/  SHFL.IDX P6, R14, R13, R12, R11 ;  /* 0x0000000c0d0e7389 */ /* 0x0002a400000c000b */
[----:B012---:R-:W-:Y:S01]  /*dd50*/  ENDCOLLECTIVE ;  /* 0x000000000000791b */ /* 0x007fe20003800000 */
.L_x_133:
[----:B------:R-:W-:Y:S02]  /*dd60*/  IMAD.MOV.U32 R13, RZ, RZ, R10 ;  /* 0x000000ffff0d7224 */ /* 0x000fe400078e000a */
[----:B------:R-:W-:Y:S01]  /*dd70*/  IMAD.MOV.U32 R12, RZ, RZ, 0x3 ;  /* 0x00000003ff0c7424 */ /* 0x000fe200078e00ff */
[----:B------:R-:W-:-:S13]  /*dd80*/  IADD3 R2, P0, R14, R4, RZ ;  /* 0x000000040e027210 */ /* 0x000fda0007f1e0ff */
[----:B------:R-:W-:Y:S05]  /*dd90*/  WARPSYNC.COLLECTIVE R15, `(.L_x_134) ;  /* 0x000000000f087348 */ /* 0x000fea0003c00000 */
[----:B------:R0:W1:Y:S02]  /*dda0*/  SHFL.IDX P6, R14, R13, R12, R11 ;  /* 0x0000000c0d0e7389 */ /* 0x00006400000c000b */
[----:B01----:R-:W-:Y:S01]  /*ddb0*/  ENDCOLLECTIVE ;  /* 0x000000000000791b */ /* 0x003fe20003800000 */
.L_x_134:
[----:B------:R-:W-:-:S05]  /*ddc0*/  IADD3.X R3, RZ, R35, RZ, P0, !PT ;  /* 0x00000023ff037210 */ /* 0x000fca00007fe4ff */
[----:B------:R-:W-:Y:S01]  /*ddd0*/  @!PT LDS RZ, [RZ] ;  /* 0x00000000fffff984 */ /* 0x000fe20000000800 */
[----:B------:R-:W-:Y:S01]  /*dde0*/  @!PT LDS RZ, [RZ] ;  /* 0x00000000fffff984 */ /* 0x000fe20000000800 */
[----:B------:R-:W-:Y:S01]  /*ddf0*/  @!PT LDS RZ, [RZ] ;  /* 0x00000000fffff984 */ /* 0x000fe20000000800 */
[----:B------:R0:W-:Y:S04]  /*de00*/  LDGSTS.E.BYPASS.LTC128B.128 [R9+0x1f400], desc[UR36][R2.64], !P3 ;  /* 0x1f40000002097fae */ /* 0x0001e8000d901d64 */
[----:B------:R0:W-:Y:S01]  /*de10*/  LDGSTS.E.BYPASS.LTC128B.128 [R9+0x22400], desc[UR36][R2.64+0x80], !P2 ;  /* 0x2240008002097fae */ /* 0x0001e2000d101d64 */
[----:B------:R-:W-:-:S03]  /*de20*/  IMAD.MOV.U32 R13, RZ, RZ, R8 ;  /* 0x000000ffff0d7224 */ /* 0x000fc600078e0008 */
[----:B------:R0:W-:Y:S01]  /*de30*/  LDGSTS.E.BYPASS.LTC128B.128 [R9+0x25400], desc[UR36][R2.64+0x100], !P1 ;  /* 0x2540010002097fae */ /* 0x0001e2000c901d64 */
[----:B------:R-:W-:-:S07]  /*de40*/  MOV R35, R14 ;  /* 0x0000000e00237202 */ /* 0x000fce0000000f00 */
[----:B0-----:R-:W-:Y:S05]  /*de50*/  WARPSYNC.COLLECTIVE R15, `(.L_x_135) ;  /* 0x000000000f087348 */ /* 0x001fea0003c00000 */
[----:B------:R1:W2:Y:S02]  /*de60*/  SHFL.IDX P6, R14, R13, R12, R11 ;  /* 0x0000000c0d0e7389 */ /* 0x0002a400000c000b */
[----:B012---:R-:W-:Y:S01]  /*de70*/  ENDCOLLECTIVE ;  /* 0x000000000000791b */ /* 0x007fe20003800000 */
.L_x_135:
[----:B------:R-:W-:Y:S01]  /*de80*/  MOV R13, R10 ;  /* 0x0000000a000d7202 */ /* 0x000fe20000000f00 */
[----:B------:R-:W-:Y:S01]  /*de90*/  IMAD.MOV.U32 R12, RZ, RZ, 0x4 ;  /* 0x00000004ff0c7424 */ /* 0x000fe200078e00ff */
[----:B------:R-:W-:-:S13]  /*dea0*/  IADD3 R2, P0, R14, R4, RZ ;  /* 0x000000040e027210 */ /* 0x000fda0007f1e0ff */
[----:B------:R-:W-:Y:S05]  /*deb0*/  WARPSYNC.COLLECTIVE R15, `(.L_x_136) ;  /* 0x000000000f087348 */ /* 0x000fea0003c00000 */
[----:B------:R0:W1:Y:S02]  /*dec0*/  SHFL.IDX P6, R14, R13, R12, R11 ;  /* 0x0000000c0d0e7389 */ /* 0x00006400000c000b */
[----:B01----:R-:W-:Y:S01]  /*ded0*/  ENDCOLLECTIVE ;  /* 0x000000000000791b */ /* 0x003fe20003800000 */
.L_x_136:
[----:B------:R-:W-:-:S05]  /*dee0*/  IMAD.X R3, RZ, RZ, R35, P0 ;  /* 0x000000ffff037224 */ /* 0x000fca00000e0623 */
[----:B------:R-:W-:Y:S01]  /*def0*/  @!PT LDS RZ, [RZ] ;  /* 0x00000000fffff984 */ /* 0x000fe20000000800 */
[----:B------:R-:W-:Y:S01]  /*df00*/  @!PT LDS RZ, [RZ] ;  /* 0x00000000fffff984 */ /* 0x000fe20000000800 */
[----:B------:R-:W-:Y:S01]  /*df10*/  @!PT LDS RZ, [RZ] ;  /* 0x00000000fffff984 */ /* 0x000fe20000000800 */
[----:B------:R0:W-:Y:S04]  /*df20*/  LDGSTS.E.BYPASS.LTC128B.128 [R9+0x1fc00], desc[UR36][R2.64], !P3 ;  /* 0x1fc0000002097fae */ /* 0x0001e8000d901d64 */
[----:B------:R0:W-:Y:S01]  /*df30*/  LDGSTS.E.BYPASS.LTC128B.128 [R9+0x22c00], desc[UR36][R2.64+0x80], !P2 ;  /* 0x22c0008002097fae */ /* 0x0001e2000d101d64 */
[----:B------:R-:W-:-:S03]  /*df40*/  MOV R13, R8 ;  /* 0x00000008000d7202 */ /* 0x000fc60000000f00 */
[----:B------:R0:W-:Y:S01]  /*df50*/  LDGSTS.E.BYPASS.LTC128B.128 [R9+0x25c00], desc[UR36][R2.64+0x100], !P1 ;  /* 0x25c0010002097fae */ /* 0x0001e2000c901d64 */
[----:B------:R-:W-:-:S07]  /*df60*/  IMAD.MOV.U32 R35, RZ, RZ, R14 ;  /* 0x000000ffff237224 */ /* 0x000fce00078e000e */
[----:B0-----:R-:W-:Y:S05]  /*df70*/  WARPSYNC.COLLECTIVE R15, `(.L_x_137) ;  /* 0x000000000f087348 */ /* 0x001fea0003c00000 */
[----:B------:R1:W2:Y:S02]  /*df80*/  SHFL.IDX P6, R14, R13, R12, R11 ;  /* 0x0000000c0d0e7389 */ /* 0x0002a400000c000b */
[----:B012---:R-:W-:Y:S01]  /*df90*/  ENDCOLLECTIVE ;  /* 0x000000000000791b */ /* 0x007fe20003800000 */
.L_x_137:
[----:B------:R-:W-:Y:S01]  /*dfa0*/  IMAD.MOV.U32 R13, RZ, RZ, R10 ;  /* 0x000000ffff0d7224 */ /* 0x000fe200078e000a */
[----:B------:R-:W-:Y:S02]  /*dfb0*/  MOV R12, 0x5 ;  /* 0x00000005000c7802 */ /* 0x000fe40000000f00 */
[----:B------:R-:W-:-:S13]  /*dfc0*/  IADD3 R2, P0, R14, R4, RZ ;  /* 0x000000040e027210 */ /* 0x000fda0007f1e0ff */
[----:B------:R-:W-:Y:S05]  /*dfd0*/  WARPSYNC.COLLECTIVE R15, `(.L_x_138) ;  /* 0x000000000f087348 */ /* 0x000fea0003c00000 */
[----:B------:R0:W1:Y:S02]  /*dfe0*/  SHFL.IDX P6, R14, R13, R12, R11 ;  /* 0x0000000c0d0e7389 */ /* 0x00006400000c000b */
[----:B01----:R-:W-:Y:S01]  /*dff0*/  ENDCOLLECTIVE ;  /* 0x000000000000791b */ /* 0x003fe20003800000 */
.L_x_138:
        /* <DEDUP_REMOVED lines=12> */
.L_x_139:
[----:B------:R-:W-:Y:S05]  /*e0c0*/  BRA `(.L_x_140) ;  /* 0xffffffd0000c7947 */ /* 0x000fea000383ffff */
.L_x_64:
[----:B0-----:R0:W1:Y:S02]  /*e0d0*/  SYNCS.PHASECHK.TRANS64.TRYWAIT P0, [R6+URZ+0x30860], R9 ;  /* 0x03086009060075a7 */ /* 0x001064000800017f */
[----:B-1----:R-:W-:Y:S05]  /*e0e0*/  @!P0 NANOSLEEP.SYNCS 0x989680 ;  /* 0x009896800000895d */ /* 0x002fea0003900000 */
[----:B------:R-:W1:Y:S02]  /*e0f0*/  @!P0 SYNCS.PHASECHK.TRANS64 P0, [R6+URZ+0x30860], R9 ;  /* 0x03086009060085a7 */ /* 0x000e64000800007f */
[----:B-1----:R-:W-:Y:S05]  /*e100*/  @!P0 BRA `(.L_x_64) ;  /* 0xfffffffc00f08947 */ /* 0x002fea000383ffff */
[----:B------:R-:W-:Y:S05]  /*e110*/  BRA `(.L_x_141) ;  /* 0xffffffd000707947 */ /* 0x000fea000383ffff */
.L_x_65:
[----:B------:R-:W-:Y:S01]  /*e120*/  BSSY B1, `(.L_x_142) ;  /* 0x0000008000017945 */ /* 0x000fe20003800000 */
[----:B------:R-:W-:Y:S01]  /*e130*/  MOV R13, R18 ;  /* 0x00000012000d7202 */ /* 0x000fe20000000f00 */
[----:B------:R-:W-:Y:S01]  /*e140*/  IMAD.MOV.U32 R12, RZ, RZ, RZ ;  /* 0x000000ffff0c7224 */ /* 0x000fe200078e00ff */
[----:B------:R-:W-:Y:S01]  /*e150*/  MOV R15, 0xffffffff ;  /* 0xffffffff000f7802 */ /* 0x000fe20000000f00 */
[----:B------:R-:W-:-:S07]  /*e160*/  IMAD.MOV.U32 R11, RZ, RZ, 0x181f ;  /* 0x0000181fff0b7424 */ /* 0x000fce00078e00ff */
[----:B0-----:R-:W-:Y:S05]  /*e170*/  WARPSYNC.COLLECTIVE R15, `(.L_x_143) ;  /* 0x000000000f087348 */ /* 0x001fea0003c00000 */
[----:B------:R1:W2:Y:S02]  /*e180*/  SHFL.IDX P6, R14, R13, R12, R11 ;  /* 0x0000000c0d0e7389 */ /* 0x0002a400000c000b */
[----:B012---:R-:W-:Y:S01]  /*e190*/  ENDCOLLECTIVE ;  /* 0x000000000000791b */ /* 0x007fe20003800000 */
.L_x_143:
[----:B------:R-:W-:Y:S05]  /*e1a0*/  BSYNC B1 ;  /* 0x0000000000017941 */ /* 0x000fea0003800000 */
.L_x_142:
[----:B------:R-:W-:Y:S01]  /*e1b0*/  IMAD.MOV.U32 R13, RZ, RZ, R17 ;  /* 0x000000ffff0d7224 */ /* 0x000fe200078e0011 */
[----:B------:R-:W-:Y:S01]  /*e1c0*/  MOV R12, RZ ;  /* 0x000000ff000c7202 */ /* 0x000fe20000000f00 */
[----:B------:R-:W-:Y:S01]  /*e1d0*/  IMAD.MOV.U32 R11, RZ, RZ, 0x181f ;  /* 0x0000181fff0b7424 */ /* 0x000fe200078e00ff */
[----:B------:R-:W-:Y:S01]  /*e1e0*/  LEA R7, R7, UR39, 0x1 ;  /* 0x0000002707077c11 */ /* 0x000fe2000f8e08ff */
[----:B------:R-:W-:Y:S02]  /*e1f0*/  IMAD.MOV.U32 R15, RZ, RZ, -0x1 ;  /* 0xffffffffff0f7424 */ /* 0x000fe400078e00ff */
[----:B------:R-:W-:-:S07]  /*e200*/  IMAD.MOV.U32 R3, RZ, RZ, R14 ;  /* 0x000000ffff037224 */ /* 0x000fce00078e000e */
[----:B------:R-:W-:Y:S05]  /*e210*/  WARPSYNC.COLLECTIVE R15, `(.L_x_144) ;  /* 0x000000000f087348 */ /* 0x000fea0003c00000 */
[----:B------:R0:W1:Y:S02]  /*e220*/  SHFL.IDX P6, R14, R13, R12, R11 ;  /* 0x0000000c0d0e7389 */ /* 0x00006400000c000b */
[----:B01----:R-:W-:Y:S01]  /*e230*/  ENDCOLLECTIVE ;  /* 0x000000000000791b */ /* 0x003fe20003800000 */
.L_x_144:
[----:B------:R-:W-:Y:S02]  /*e240*/  IMAD.MOV.U32 R13, RZ, RZ, R18 ;  /* 0x000000ffff0d7224 */ /* 0x000fe400078e0012 */
[----:B------:R-:W-:Y:S01]  /*e250*/  IMAD.MOV.U32 R12, RZ, RZ, 0x1 ;  /* 0x00000001ff0c7424 */ /* 0x000fe200078e00ff */
[----:B------:R-:W-:-:S13]  /*e260*/  IADD3 R2, P0, R14, R4, RZ ;  /* 0x000000040e027210 */ /* 0x000fda0007f1e0ff */
[----:B------:R-:W-:Y:S05]  /*e270*/  WARPSYNC.COLLECTIVE R15, `(.L_x_145) ;  /* 0x000000000f087348 */ /* 0x000fea0003c00000 */
[----:B------:R0:W1:Y:S02]  /*e280*/  SHFL.IDX P6, R14, R13, R12, R11 ;  /* 0x0000000c0d0e7389 */ /* 0x00006400000c000b */
[----:B01----:R-:W-:Y:S01]  /*e290*/  ENDCOLLECTIVE ;  /* 0x000000000000791b */ /* 0x003fe20003800000 */
.L_x_145:
[----:B------:R-:W-:Y:S02]  /*e2a0*/  IADD3.X R3, RZ, R3, RZ, P0, !PT ;  /* 0x00000003ff037210 */ /* 0x000fe400007fe4ff */
[----:B------:R-:W-:Y:S01]  /*e2b0*/  ISETP.LT.OR P0, PT, R8, 0x1, P3 ;  /* 0x000000010800780c */ /* 0x000fe20001f01670 */
[----:B------:R-:W-:-:S12]  /*e2c0*/  IMAD.MOV.U32 R13, RZ, RZ, R17 ;  /* 0x000000ffff0d7224 */ /* 0x000fd800078e0011 */
        /* <DEDUP_REMOVED lines=8> */
[----:B0-----:R-:W-:-:S07]  /*e350*/  MOV R3, R14 ;  /* 0x0000000e00037202 */ /* 0x001fce0000000f00 */
[----:B------:R-:W-:Y:S05]  /*e360*/  WARPSYNC.COLLECTIVE R15, `(.L_x_146) ;  /* 0x000000000f087348 */ /* 0x000fea0003c00000 */
[----:B------:R0:W1:Y:S02]  /*e370*/  SHFL.IDX P6, R14, R13, R12, R11 ;  /* 0x0000000c0d0e7389 */ /* 0x00006400000c000b */
[----:B01----:R-:W-:Y:S01]  /*e380*/  ENDCOLLECTIVE ;  /* 0x000000000000791b */ /* 0x003fe20003800000 */
.L_x_146:
[----:B------:R-:W-:Y:S01]  /*e390*/  MOV R13, R18 ;  /* 0x00000012000d7202 */ /* 0x000fe20000000f00 */
[----:B------:R-:W-:Y:S01]  /*e3a0*/  IMAD.MOV.U32 R12, RZ, RZ, 0x2 ;  /* 0x00000002ff0c7424 */ /* 0x000fe200078e00ff */
[----:B------:R-:W-:-:S13]  /*e3b0*/  IADD3 R2, P0, R14, R4, RZ ;  /* 0x000000040e027210 */ /* 0x000fda0007f1e0ff */
[----:B------:R-:W-:Y:S05]  /*e3c0*/  WARPSYNC.COLLECTIVE R15, `(.L_x_147) ;  /* 0x000000000f087348 */ /* 0x000fea0003c00000 */
[----:B------:R0:W1:Y:S02]  /*e3d0*/  SHFL.IDX P6, R14, R13, R12, R11 ;  /* 0x0000000c0d0e7389 */ /* 0x00006400000c000b */
[----:B01----:R-:W-:Y:S01]  /*e3e0*/  ENDCOLLECTIVE ;  /* 0x000000000000791b */ /* 0x003fe20003800000 */
.L_x_147:
[----:B------:R-:W-:Y:S01]  /*e3f0*/  IMAD.X R3, RZ, RZ, R3, P0 ;  /* 0x000000ffff037224 */ /* 0x000fe200000e0603 */
[----:B------:R-:W-:Y:S02]  /*e400*/  ISETP.LT.OR P0, PT, R8, 0x11, P3 ;  /* 0x000000110800780c */ /* 0x000fe40001f01670 */
[----:B------:R-:W-:-:S11]  /*e410*/  MOV R13, R17 ;  /* 0x00000011000d7202 */ /* 0x000fd60000000f00 */
        /* <DEDUP_REMOVED lines=8> */
[----:B0-----:R-:W-:-:S07]  /*e4a0*/  IMAD.MOV.U32 R3, RZ, RZ, R14 ;  /* 0x000000ffff037224 */ /* 0x001fce00078e000e */
[----:B------:R-:W-:Y:S05]  /*e4b0*/  WARPSYNC.COLLECTIVE R15, `(.L_x_148) ;  /* 0x000000000f087348 */ /* 0x000fea0003c00000 */
[----:B------:R0:W1:Y:S02]  /*e4c0*/  SHFL.IDX P6, R14, R13, R12, R11 ;  /* 0x0000000c0d0e7389 */ /* 0x00006400000c000b */
[----:B01----:R-:W-:Y:S01]  /*e4d0*/  ENDCOLLECTIVE ;  /* 0x000000000000791b */ /* 0x003fe20003800000 */
.L_x_148:
[----:B------:R-:W-:Y:S01]  /*e4e0*/  IMAD.MOV.U32 R13, RZ, RZ, R18 ;  /* 0x000000ffff0d7224 */ /* 0x000fe200078e0012 */
[----:B------:R-:W-:Y:S02]  /*e4f0*/  MOV R12, 0x3 ;  /* 0x00000003000c7802 */ /* 0x000fe40000000f00 */
[----:B------:R-:W-:-:S13]  /*e500*/  IADD3 R2, P0, R14, R4, RZ ;  /* 0x000000040e027210 */ /* 0x000fda0007f1e0ff */
[----:B------:R-:W-:Y:S05]  /*e510*/  WARPSYNC.COLLECTIVE R15, `(.L_x_149) ;  /* 0x000000000f087348 */ /* 0x000fea0003c00000 */
[----:B------:R0:W1:Y:S02]  /*e520*/  SHFL.IDX P6, R14, R13, R12, R11 ;  /* 0x0000000c0d0e7389 */ /* 0x00006400000c000b */
[----:B01----:R-:W-:Y:S01]  /*e530*/  ENDCOLLECTIVE ;  /* 0x000000000000791b */ /* 0x003fe20003800000 */
.L_x_149:
[----:B------:R-:W-:Y:S01]  /*e540*/  IMAD.X R3, RZ, RZ, R3, P0 ;  /* 0x000000ffff037224 */ /* 0x000fe200000e0603 */
        /* <DEDUP_REMOVED lines=14> */
.L_x_150:
[----:B------:R-:W-:Y:S02]  /*e630*/  IMAD.MOV.U32 R13, RZ, RZ, R18 ;  /* 0x000000ffff0d7224 */ /* 0x000fe400078e0012 */
[----:B------:R-:W-:Y:S01]  /*e640*/  IMAD.MOV.U32 R12, RZ, RZ, 0x4 ;  /* 0x00000004ff0c7424 */ /* 0x000fe200078e00ff */
[----:B------:R-:W-:-:S13]  /*e650*/  IADD3 R2, P0, R14, R4, RZ ;  /* 0x000000040e027210 */ /* 0x000fda0007f1e0ff */
[----:B------:R-:W-:Y:S05]  /*e660*/  WARPSYNC.COLLECTIVE R15, `(.L_x_151) ;  /* 0x000000000f087348 */ /* 0x000fea0003c00000 */
[----:B------:R0:W1:Y:S02]  /*e670*/  SHFL.IDX P6, R14, R13, R12, R11 ;  /* 0x0000000c0d0e7389 */ /* 0x00006400000c000b */
[----:B01----:R-:W-:Y:S01]  /*e680*/  ENDCOLLECTIVE ;  /* 0x000000000000791b */ /* 0x003fe20003800000 */
.L_x_151:
        /* <DEDUP_REMOVED lines=15> */
.L_x_152:
[----:B------:R-:W-:Y:S01]  /*e780*/  MOV R13, R18 ;  /* 0x00000012000d7202 */ /* 0x000fe20000000f00 */
[----:B------:R-:W-:Y:S01]  /*e790*/  IMAD.MOV.U32 R12, RZ, RZ, 0x5 ;  /* 0x00000005ff0c7424 */ /* 0x000fe200078e00ff */
[----:B------:R-:W-:-:S13]  /*e7a0*/  IADD3 R2, P0, R14, R4, RZ ;  /* 0x000000040e027210 */ /* 0x000fda0007f1e0ff */
[----:B------:R-:W-:Y:S05]  /*e7b0*/  WARPSYNC.COLLECTIVE R15, `(.L_x_153) ;  /* 0x000000000f087348 */ /* 0x000fea0003c00000 */
[----:B------:R0:W1:Y:S02]  /*e7c0*/  SHFL.IDX P6, R14, R13, R12, R11 ;  /* 0x0000000c0d0e7389 */ /* 0x00006400000c000b */
[----:B01----:R-:W-:Y:S01]  /*e7d0*/  ENDCOLLECTIVE ;  /* 0x000000000000791b */ /* 0x003fe20003800000 */
.L_x_153:
[----:B------:R-:W-:Y:S01]  /*e7e0*/  IMAD.X R3, RZ, RZ, R3, P0 ;  /* 0x000000ffff037224 */ /* 0x000fe200000e0603 */
[----:B------:R-:W-:Y:S02]  /*e7f0*/  ISETP.LT.OR P0, PT, R8, 0x41, P3 ;  /* 0x000000410800780c */ /* 0x000fe40001f01670 */
[----:B------:R-:W-:-:S11]  /*e800*/  MOV R13, R17 ;  /* 0x00000011000d7202 */ /* 0x000fd60000000f00 */
[----:B------:R-:W-:Y:S01]  /*e810*/  @!PT LDS RZ, [RZ] ;  /* 0x00000000fffff984 */ /* 0x000fe20000000800 */
[----:B------:R-:W-:Y:S01]  /*e820*/  @!PT LDS RZ, [RZ] ;  /* 0x00000000fffff984 */ /* 0x000fe20000000800 */
[----:B------:R-:W-:Y:S01]  /*e830*/  @!PT LDS RZ, [RZ] ;  /* 0x00000000fffff984 */ /* 0x000fe20000000800 */
[----:B------:R0:W-:Y:S01]  /*e840*/  LDGSTS.E.BYPASS.LTC128B.128 [R7+0x2400], desc[UR36][R2.64], !P0 ;  /* 0x0240000002077fae */ /* 0x0001e2000c101d64 */
[----:B------:R-:W-:Y:S01]  /*e850*/  ISETP.LT.OR P0, PT, R8, 0x41, P2 ;  /* 0x000000410800780c */ /* 0x000fe20001701670 */
[----:B------:R-:W-:-:S12]  /*e860*/  IMAD.MOV.U32 R18, RZ, RZ, R14 ;  /* 0x000000ffff127224 */ /* 0x000fd800078e000e */
[----:B0-----:R-:W-:Y:S05]  /*e870*/  WARPSYNC.COLLECTIVE R15, `(.L_x_154) ;  /* 0x000000000f087348 */ /* 0x001fea0003c00000 */
[----:B------:R1:W2:Y:S02]  /*e880*/  SHFL.IDX P6, R14, R13, R12, R11 ;  /* 0x0000000c0d0e7389 */ /* 0x0002a400000c000b */
[----:B012---:R-:W-:Y:S01]  /*e890*/  ENDCOLLECTIVE ;  /* 0x000000000000791b */ /* 0x007fe20003800000 */
.L_x_154:
[----:B------:R-:W-:Y:S01]  /*e8a0*/  @!PT LDS RZ, [RZ] ;  /* 0x00000000fffff984 */ /* 0x000fe20000000800 */
[----:B------:R-:W-:Y:S01]  /*e8b0*/  @!PT LDS RZ, [RZ] ;  /* 0x00000000fffff984 */ /* 0x000fe20000000800 */
[----:B------:R-:W-:Y:S01]  /*e8c0*/  @!PT LDS RZ, [RZ] ;  /* 0x00000000fffff984 */ /* 0x000fe20000000800 */
[----:B------:R0:W-:Y:S01]  /*e8d0*/  LDGSTS.E.BYPASS.LTC128B.128 [R7+0x5400], desc[UR36][R2.64+0x80], !P0 ;  /* 0x0540008002077fae */ /* 0x0001e2000c101d64 */
[----:B------:R-:W-:-:S13]  /*e8e0*/  ISETP.LT.OR P0, PT, R8, 0x41, P1 ;  /* 0x000000410800780c */ /* 0x000fda0000f01670 */
[----:B------:R0:W-:Y:S01]  /*e8f0*/  LDGSTS.E.BYPASS.LTC128B.128 [R7+0x8400], desc[UR36][R2.64+0x100], !P0 ;  /* 0x0840010002077fae */ /* 0x0001e2000c101d64 */
[----:B------:R-:W-:Y:S05]  /*e900*/  BRA `(.L_x_155) ;  /* 0xffffffcc00687947 */ /* 0x000fea000383ffff */
.L_x_71:
[----:B0-----:R0:W1:Y:S02]  /*e910*/  SYNCS.PHASECHK.TRANS64.TRYWAIT P0, [R4+URZ+0x30860], R3 ;  /* 0x03086003040075a7 */ /* 0x001064000800017f */
[----:B-1----:R-:W-:Y:S05]  /*e920*/  @!P0 NANOSLEEP.SYNCS 0x989680 ;  /* 0x009896800000895d */ /* 0x002fea0003900000 */
[----:B------:R-:W1:Y:S02]  /*e930*/  @!P0 SYNCS.PHASECHK.TRANS64 P0, [R4+URZ+0x30860], R3 ;  /* 0x03086003040085a7 */ /* 0x000e64000800007f */
[----:B-1----:R-:W-:Y:S05]  /*e940*/  @!P0 BRA `(.L_x_71) ;  /* 0xfffffffc00f08947 */ /* 0x002fea000383ffff */
[----:B------:R-:W-:Y:S05]  /*e950*/  BRA `(.L_x_156) ;  /* 0xffffffd000407947 */ /* 0x000fea000383ffff */
.L_x_72:
[----:B------:R-:W-:Y:S01]  /*e960*/  BSSY B0, `(.L_x_157) ;  /* 0x0000008000007945 */ /* 0x000fe20003800000 */
[----:B------:R-:W-:Y:S01]  /*e970*/  IMAD.MOV.U32 R13, RZ, RZ, R18 ;  /* 0x000000ffff0d7224 */ /* 0x000fe200078e0012 */
[----:B------:R-:W-:Y:S01]  /*e980*/  MOV R11, 0x181f ;  /* 0x0000181f000b7802 */ /* 0x000fe20000000f00 */
[----:B------:R-:W-:Y:S02]  /*e990*/  IMAD.MOV.U32 R12, RZ, RZ, RZ ;  /* 0x000000ffff0c7224 */ /* 0x000fe400078e00ff */
[----:B------:R-:W-:-:S07]  /*e9a0*/  IMAD.MOV.U32 R15, RZ, RZ, -0x1 ;  /* 0xffffffffff0f7424 */ /* 0x000fce00078e00ff */
[----:B0-----:R-:W-:Y:S05]  /*e9b0*/  WARPSYNC.COLLECTIVE R15, `(.L_x_158) ;  /* 0x000000000f087348 */ /* 0x001fea0003c00000 */
[----:B------:R1:W2:Y:S02]  /*e9c0*/  SHFL.IDX P6, R14, R13, R12, R11 ;  /* 0x0000000c0d0e7389 */ /* 0x0002a400000c000b */
[----:B012---:R-:W-:Y:S01]  /*e9d0*/  ENDCOLLECTIVE ;  /* 0x000000000000791b */ /* 0x007fe20003800000 */
.L_x_158:
[----:B------:R-:W-:Y:S05]  /*e9e0*/  BSYNC B0 ;  /* 0x0000000000007941 */ /* 0x000fea0003800000 */
.L_x_157:
[----:B------:R-:W-:Y:S01]  /*e9f0*/  MOV R13, R17 ;  /* 0x00000011000d7202 */ /* 0x000fe20000000f00 */
[----:B------:R-:W-:Y:S01]  /*ea00*/  IMAD.MOV.U32 R12, RZ, RZ, RZ ;  /* 0x000000ffff0c7224 */ /* 0x000fe200078e00ff */
[----:B------:R-:W-:Y:S01]  /*ea10*/  MOV R15, 0xffffffff ;  /* 0xffffffff000f7802 */ /* 0x000fe20000000f00 */
[----:B------:R-:W-:Y:S02]  /*ea20*/  IMAD.MOV.U32 R11, RZ, RZ, 0x181f ;  /* 0x0000181fff0b7424 */ /* 0x000fe400078e00ff */
[----:B------:R-:W-:Y:S02]  /*ea30*/  IMAD.MOV.U32 R0, RZ, RZ, R14 ;  /* 0x000000ffff007224 */ /* 0x000fe400078e000e */
[----:B------:R-:W-:-:S07]  /*ea40*/  IMAD.SHL.U32 R6, R37, 0x2, RZ ;  /* 0x0000000225067824 */ /* 0x000fce00078e00ff */
[----:B------:R-:W-:Y:S05]  /*ea50*/  WARPSYNC.COLLECTIVE R15, `(.L_x_159) ;  /* 0x000000000f087348 */ /* 0x000fea0003c00000 */
[----:B------:R0:W1:Y:S02]  /*ea60*/  SHFL.IDX P6, R14, R13, R12, R11 ;  /* 0x0000000c0d0e7389 */ /* 0x00006400000c000b */
[----:B01----:R-:W-:Y:S01]  /*ea70*/  ENDCOLLECTIVE ;  /* 0x000000000000791b */ /* 0x003fe20003800000 */
.L_x_159:
[----:B------:R-:W-:Y:S01]  /*ea80*/  MOV R13, R18 ;  /* 0x00000012000d7202 */ /* 0x000fe20000000f00 */
[----:B------:R-:W-:Y:S01]  /*ea90*/  IMAD.MOV.U32 R12, RZ, RZ, 0x1 ;  /* 0x00000001ff0c7424 */ /* 0x000fe200078e00ff */
[----:B------:R-:W-:-:S13]  /*eaa0*/  IADD3 R2, P0, R14, R6, RZ ;  /* 0x000000060e027210 */ /* 0x000fda0007f1e0ff */
[----:B------:R-:W-:Y:S05]  /*eab0*/  WARPSYNC.COLLECTIVE R15, `(.L_x_160) ;  /* 0x000000000f087348 */ /* 0x000fea0003c00000 */
[----:B------:R0:W1:Y:S02]  /*eac0*/  SHFL.IDX P6, R14, R13, R12, R11 ;  /* 0x0000000c0d0e7389 */ /* 0x00006400000c000b */
[----:B01----:R-:W-:Y:S01]  /*ead0*/  ENDCOLLECTIVE ;  /* 0x000000000000791b */ /* 0x003fe20003800000 */
.L_x_160:
[----:B------:R-:W-:Y:S01]  /*eae0*/  IMAD.X R3, RZ, RZ, R0, P0 ;  /* 0x000000ffff037224 */ /* 0x000fe200000e0600 */
[----:B------:R-:W-:Y:S02]  /*eaf0*/  ISETP.LT.OR P0, PT, R5, 0x1, P3 ;  /* 0x000000010500780c */ /* 0x000fe40001f01670 */
[----:B------:R-:W-:Y:S02]  /*eb00*/  LEA R0, R7, UR39, 0x1 ;  /* 0x0000002707007c11 */ /* 0x000fe4000f8e08ff */
[----:B------:R-:W-:-:S09]  /*eb10*/  MOV R13, R17 ;  /* 0x00000011000d7202 */ /* 0x000fd20000000f00 */
        /* <DEDUP_REMOVED lines=9> */
.L_x_161:
[----:B------:R-:W-:Y:S01]  /*ebb0*/  @!PT LDS RZ, [RZ] ;  /* 0x00000000fffff984 */ /* 0x000fe20000000800 */
[----:B------:R-:W-:Y:S01]  /*ebc0*/  @!PT LDS RZ, [RZ] ;  /* 0x00000000fffff984 */ /* 0x000fe20000000800 */
[----:B------:R-:W-:Y:S01]  /*ebd0*/  @!PT LDS RZ, [RZ] ;  /* 0x00000000fffff984 */ /* 0x000fe20000000800 */
[----:B------:R-:W-:Y:S01]  /*ebe0*/  LDGSTS.E.BYPASS.LTC128B.128 [R0+0x3400], desc[UR36][R2.64+0x80], !P0 ;  /* 0x0340008002007fae */ /* 0x000fe2000c101d64 */
[----:B------:R-:W-:Y:S01]  /*ebf0*/  ISETP.LT.OR P0, PT, R5, 0x1, P1 ;  /* 0x000000010500780c */ /* 0x000fe20000f01670 */
[----:B------:R-:W-:Y:S01]  /*ec00*/  IMAD.MOV.U32 R13, RZ, RZ, R18 ;  /* 0x000000ffff0d7224 */ /* 0x000fe200078e0012 */
[----:B------:R-:W-:-:S11]  /*ec10*/  MOV R12, 0x2 ;  /* 0x00000002000c7802 */ /* 0x000fd60000000f00 */
[----:B------:R0:W-:Y:S02]  /*ec20*/  LDGSTS.E.BYPASS.LTC128B.128 [R0+0x6400], desc[UR36][R2.64+0x100], !P0 ;  /* 0x0640010002007fae */ /* 0x0001e4000c101d64 */
[----:B0-----:R-:W-:-:S13]  /*ec30*/  IADD3 R2, P0, R14, R6, RZ ;  /* 0x000000060e027210 */ /* 0x001fda0007f1e0ff */
[----:B------:R-:W-:Y:S05]  /*ec40*/  WARPSYNC.COLLECTIVE R15, `(.L_x_162) ;  /* 0x000000000f087348 */ /* 0x000fea0003c00000 */
[----:B------:R0:W1:Y:S02]  /*ec50*/  SHFL.IDX P6, R14, R13, R12, R11 ;  /* 0x0000000c0d0e7389 */ /* 0x00006400000c000b */
[----:B01----:R-:W-:Y:S01]  /*ec60*/  ENDCOLLECTIVE ;  /* 0x000000000000791b */ /* 0x003fe20003800000 */
.L_x_162:
[----:B------:R-:W-:Y:S01]  /*ec70*/  IMAD.X R3, RZ, RZ, R7, P0 ;  /* 0x000000ffff037224 */ /* 0x000fe200000e0607 */
[----:B------:R-:W-:Y:S01]  /*ec80*/  ISETP.LT.OR P0, PT, R5, 0x11, P3 ;  /* 0x000000110500780c */ /* 0x000fe20001f01670 */
[----:B------:R-:W-:-:S12]  /*ec90*/  IMAD.MOV.U32 R13, RZ, RZ, R17 ;  /* 0x000000ffff0d7224 */ /* 0x000fd800078e0011 */
        /* <DEDUP_REMOVED lines=9> */
.L_x_163:
[----:B------:R-:W-:Y:S01]  /*ed30*/  @!PT LDS RZ, [RZ] ;  /* 0x00000000fffff984 */ /* 0x000fe20000000800 */
[----:B------:R-:W-:Y:S01]  /*ed40*/  @!PT LDS RZ, [RZ] ;  /* 0x00000000fffff984 */ /* 0x000fe20000000800 */
[----:B------:R-:W-:Y:S01]  /*ed50*/  @!PT LDS RZ, [RZ] ;  /* 0x00000000fffff984 */ /* 0x000fe20000000800 */
[----:B------:R-:W-:Y:S01]  /*ed60*/  LDGSTS.E.BYPASS.LTC128B.128 [R0+0x3c00], desc[UR36][R2.64+0x80], !P0 ;  /* 0x03c0008002007fae */ /* 0x000fe2000c101d64 */
[----:B------:R-:W-:Y:S01]  /*ed70*/  ISETP.LT.OR P0, PT, R5, 0x11, P1 ;  /* 0x000000110500780c */ /* 0x000fe20000f01670 */
[----:B------:R-:W-:Y:S02]  /*ed80*/  IMAD.MOV.U32 R13, RZ, RZ, R18 ;  /* 0x000000ffff0d7224 */ /* 0x000fe400078e0012 */
[----:B------:R-:W-:-:S10]  /*ed90*/  IMAD.MOV.U32 R12, RZ, RZ, 0x3 ;  /* 0x00000003ff0c7424 */ /* 0x000fd400078e00ff */
[----:B------:R0:W-:Y:S02]  /*eda0*/  LDGSTS.E.BYPASS.LTC128B.128 [R0+0x6c00], desc[UR36][R2.64+0x100], !P0 ;  /* 0x06c0010002007fae */ /* 0x0001e4000c101d64 */
[----:B0-----:R-:W-:-:S13]  /*edb0*/  IADD3 R2, P0, R14, R6, RZ ;  /* 0x000000060e027210 */ /* 0x001fda0007f1e0ff */
[----:B------:R-:W-:Y:S05]  /*edc0*/  WARPSYNC.COLLECTIVE R15, `(.L_x_164) ;  /* 0x000000000f087348 */ /* 0x000fea0003c00000 */
[----:B------:R0:W1:Y:S02]  /*edd0*/  SHFL.IDX P6, R14, R13, R12, R11 ;  /* 0x0000000c0d0e7389 */ /* 0x00006400000c000b */
[----:B01----:R-:W-:Y:S01]  /*ede0*/  ENDCOLLECTIVE ;  /* 0x000000000000791b */ /* 0x003fe20003800000 */
.L_x_164:
[----:B------:R-:W-:Y:S02]  /*edf0*/  IADD3.X R3, RZ, R7, RZ, P0, !PT ;  /* 0x00000007ff037210 */ /* 0x000fe400007fe4ff */
[----:B------:R-:W-:Y:S01]  /*ee00*/  ISETP.LT.OR P0, PT, R5, 0x21, P3 ;  /* 0x000000210500780c */ /* 0x000fe20001f01670 */
[----:B------:R-:W-:-:S12]  /*ee10*/  IMAD.MOV.U32 R13, RZ, RZ, R17 ;  /* 0x000000ffff0d7224 */ /* 0x000fd800078e0011 */
[----:B------:R-:W-:Y:S01]  /*ee20*/  @!PT LDS RZ, [RZ] ;  /* 0x00000000fffff984 */ /* 0x000fe20000000800 */
[----:B------:R-:W-:Y:S01]  /*ee30*/  @!PT LDS RZ, [RZ] ;  /* 0x00000000fffff984 */ /* 0x000fe20000000800 */
[----:B------:R-:W-:Y:S01]  /*ee40*/  @!PT LDS RZ, [RZ] ;  /* 0x00000000fffff984 */ /* 0x000fe20000000800 */
[----:B------:R0:W-:Y:S01]  /*ee50*/  LDGSTS.E.BYPASS.LTC128B.128 [R0+0x1400], desc[UR36][R2.64], !P0 ;  /* 0x0140000002007fae */ /* 0x0001e2000c101d64 */
[----:B------:R-:W-:Y:S02]  /*ee60*/  ISETP.LT.OR P0, PT, R5, 0x21, P2 ;  /* 0x000000210500780c */ /* 0x000fe40001701670 */
[----:B------:R-:W-:-:S11]  /*ee70*/  MOV R7, R14 ;  /* 0x0000000e00077202 */ /* 0x000fd60000000f00 */
[----:B0-----:R-:W-:Y:S05]  /*ee80*/  WARPSYNC.COLLECTIVE R15, `(.L_x_165) ;  /* 0x000000000f087348 */ /* 0x001fea0003c00000 */
[----:B------:R1:W2:Y:S02]  /*ee90*/  SHFL.IDX P6, R14, R13, R12, R11 ;  /* 0x0000000c0d0e7389 */ /* 0x0002a400000c000b */
[----:B012---:R-:W-:Y:S01]  /*eea0*/  ENDCOLLECTIVE ;  /* 0x000000000000791b */ /* 0x007fe20003800000 */
.L_x_165:
[----:B------:R-:W-:Y:S01]  /*eeb0*/  @!PT LDS RZ, [RZ] ;  /* 0x00000000fffff984 */ /* 0x000fe20000000800 */
[----:B------:R-:W-:Y:S01]  /*eec0*/  @!PT LDS RZ, [RZ] ;  /* 0x00000000fffff984 */ /* 0x000fe20000000800 */
[----:B------:R-:W-:Y:S01]  /*eed0*/  @!PT LDS RZ, [RZ] ;  /* 0x00000000fffff984 */ /* 0x000fe20000000800 */
[----:B------:R-:W-:Y:S01]  /*eee0*/  LDGSTS.E.BYPASS.LTC128B.128 [R0+0x4400], desc[UR36][R2.64+0x80], !P0 ;  /* 0x0440008002007fae */ /* 0x000fe2000c101d64 */
[----:B------:R-:W-:Y:S02]  /*eef0*/  ISETP.LT.OR P0, PT, R5, 0x21, P1 ;  /* 0x000000210500780c */ /* 0x000fe40000f01670 */
[----:B------:R-:W-:Y:S01]  /*ef00*/  MOV R13, R18 ;  /* 0x00000012000d7202 */ /* 0x000fe20000000f00 */
[----:B------:R-:W-:-:S10]  /*ef10*/  IMAD.MOV.U32 R12, RZ, RZ, 0x4 ;  /* 0x00000004ff0c7424 */ /* 0x000fd400078e00ff */
[----:B------:R0:W-:Y:S02]  /*ef20*/  LDGSTS.E.BYPASS.LTC128B.128 [R0+0x7400], desc[UR36][R2.64+0x100], !P0 ;  /* 0x0740010002007fae */ /* 0x0001e4000c101d64 */
[----:B0-----:R-:W-:-:S13]  /*ef30*/  IADD3 R2, P0, R14, R6, RZ ;  /* 0x000000060e027210 */ /* 0x001fda0007f1e0ff */
[----:B------:R-:W-:Y:S05]  /*ef40*/  WARPSYNC.COLLECTIVE R15, `(.L_x_166) ;  /* 0x000000000f087348 */ /* 0x000fea0003c00000 */
[----:B------:R0:W1:Y:S02]  /*ef50*/  SHFL.IDX P6, R14, R13, R12, R11 ;  /* 0x0000000c0d0e7389 */ /* 0x00006400000c000b */
[----:B01----:R-:W-:Y:S01]  /*ef60*/  ENDCOLLECTIVE ;  /* 0x000000000000791b */ /* 0x003fe20003800000 */
.L_x_166:
        /* <DEDUP_REMOVED lines=12> */
.L_x_167:
        /* <DEDUP_REMOVED lines=12> */
.L_x_168:
        /* <DEDUP_REMOVED lines=12> */
.L_x_169:
[----:B------:R-:W-:Y:S01]  /*f1b0*/  @!PT LDS RZ, [RZ] ;  /* 0x00000000fffff984 */ /* 0x000fe20000000800 */
[----:B------:R-:W-:Y:S01]  /*f1c0*/  @!PT LDS RZ, [RZ] ;  /* 0x00000000fffff984 */ /* 0x000fe20000000800 */
[----:B------:R-:W-:Y:S01]  /*f1d0*/  @!PT LDS RZ, [RZ] ;  /* 0x00000000fffff984 */ /* 0x000fe20000000800 */
[----:B------:R0:W-:Y:S01]  /*f1e0*/  LDGSTS.E.BYPASS.LTC128B.128 [R0+0x5400], desc[UR36][R2.64+0x80], !P0 ;  /* 0x0540008002007fae */ /* 0x0001e2000c101d64 */
[----:B------:R-:W-:-:S13]  /*f1f0*/  ISETP.LT.OR P0, PT, R5, 0x41, P1 ;  /* 0x000000410500780c */ /* 0x000fda0000f01670 */
[----:B------:R0:W-:Y:S01]  /*f200*/  LDGSTS.E.BYPASS.LTC128B.128 [R0+0x8400], desc[UR36][R2.64+0x100], !P0 ;  /* 0x0840010002007fae */ /* 0x0001e2000c101d64 */
[----:B------:R-:W-:Y:S05]  /*f210*/  BRA `(.L_x_170) ;  /* 0xffffffcc00087947 */ /* 0x000fea000383ffff */
.L_x_77:
[----:B0-----:R0:W1:Y:S02]  /*f220*/  SYNCS.PHASECHK.TRANS64.TRYWAIT P0, [R5+URZ+0x30820], R0 ;  /* 0x03082000050075a7 */ /* 0x001064000800017f */
[----:B-1----:R-:W-:Y:S05]  /*f230*/  @!P0 NANOSLEEP.SYNCS 0x989680 ;  /* 0x009896800000895d */ /* 0x002fea0003900000 */
[----:B------:R-:W1:Y:S02]  /*f240*/  @!P0 SYNCS.PHASECHK.TRANS64 P0, [R5+URZ+0x30820], R0 ;  /* 0x03082000050085a7 */ /* 0x000e64000800007f */
[----:B-1----:R-:W-:Y:S05]  /*f250*/  @!P0 BRA `(.L_x_77) ;  /* 0xfffffffc00f08947 */ /* 0x002fea000383ffff */
[----:B------:R-:W-:Y:S05]  /*f260*/  BRA `(.L_x_171) ;  /* 0xffffffcc00a47947 */ /* 0x000fea000383ffff */
.L_x_78:
[----:B------:R-:W1:Y:S01]  /*f270*/  S2R R2, SR_TID.X ;  /* 0x0000000000027919 */ /* 0x000e620000002100 */
[----:B------:R-:W-:Y:S01]  /*f280*/  BSSY B0, `(.L_x_172) ;  /* 0x000000a000007945 */ /* 0x000fe20003800000 */
[----:B------:R-:W-:Y:S01]  /*f290*/  IMAD.MOV.U32 R12, RZ, RZ, RZ ;  /* 0x000000ffff0c7224 */ /* 0x000fe200078e00ff */
[----:B------:R-:W-:Y:S01]  /*f2a0*/  MOV R15, 0xffffffff ;  /* 0xffffffff000f7802 */ /* 0x000fe20000000f00 */
[----:B------:R-:W-:Y:S01]  /*f2b0*/  IMAD.MOV.U32 R11, RZ, RZ, 0x1f ;  /* 0x0000001fff0b7424 */ /* 0x000fe200078e00ff */
[----:B-1----:R-:W-:-:S04]  /*f2c0*/  SHF.R.U32.HI R2, RZ, 0x5, R2 ;  /* 0x00000005ff027819 */ /* 0x002fc80000011602 */
[----:B------:R-:W-:-:S04]  /*f2d0*/  LOP3.LUT R2, R2, 0x3, RZ, 0xc0, !PT ;  /* 0x0000000302027812 */ /* 0x000fc800078ec0ff */
[----:B------:R-:W-:-:S07]  /*f2e0*/  MOV R13, R2 ;  /* 0x00000002000d7202 */ /* 0x000fce0000000f00 */
[----:B0-----:R-:W-:Y:S05]  /*f2f0*/  WARPSYNC.COLLECTIVE R15, `(.L_x_173) ;  /* 0x000000000f087348 */ /* 0x001fea0003c00000 */
[----:B------:R1:W2:Y:S02]  /*f300*/  SHFL.IDX P6, R14, R13, R12, R11 ;  /* 0x0000000c0d0e7389 */ /* 0x0002a400000c000b */
[----:B012---:R-:W-:Y:S01]  /*f310*/  ENDCOLLECTIVE ;  /* 0x000000000000791b */ /* 0x007fe20003800000 */
.L_x_173:
[----:B------:R-:W-:Y:S05]  /*f320*/  BSYNC B0 ;  /* 0x0000000000007941 */ /* 0x000fea0003800000 */
.L_x_172:
[----:B------:R-:W-:Y:S05]  /*f330*/  BRA `(.L_x_174) ;  /* 0xffffffcc008c7947 */ /* 0x000fea000383ffff */
.L_x_81:
[----:B------:R-:W-:Y:S01]  /*f340*/  BSSY B1, `(.L_x_175) ;  /* 0x0000006000017945 */ /* 0x000fe20003800000 */
[----:B------:R-:W-:-:S07]  /*f350*/  IMAD.MOV.U32 R15, RZ, RZ, -0x1 ;  /* 0xffffffffff0f7424 */ /* 0x000fce00078e00ff */
[----:B0-----:R-:W-:Y:S05]  /*f360*/  WARPSYNC.COLLECTIVE R15, `(.L_x_176) ;  /* 0x000000000f0c7348 */ /* 0x001fea0003c00000 */
[----:B------:R-:W-:Y:S02]  /*f370*/  ELECT P6, UR62, PT ;  /* 0x00000000003e782f */ /* 0x000fe400038c0000 */
[----:B------:R-:W-:Y:S01]  /*f380*/  MOV R14, UR62 ;  /* 0x0000003e000e7c02 */ /* 0x000fe20008000f00 */
[----:B0-----:R-:W-:Y:S10]  /*f390*/  ENDCOLLECTIVE ;  /* 0x000000000000791b */ /* 0x001ff40003800000 */
.L_x_176:
[----:B------:R-:W-:Y:S05]  /*f3a0*/  BSYNC B1 ;  /* 0x0000000000017941 */ /* 0x000fea0003800000 */
.L_x_175:
[----:B------:R-:W-:Y:S05]  /*f3b0*/  BRA `(.L_x_177) ;  /* 0xffffffcc00847947 */ /* 0x000fea000383ffff */
.L_x_83:
[----:B0-----:R0:W1:Y:S02]  /*f3c0*/  SYNCS.PHASECHK.TRANS64.TRYWAIT P1, [R3+URZ+0x30840], R2 ;  /* 0x03084002030075a7 */ /* 0x001064000802017f */
[----:B-1----:R-:W-:Y:S05]  /*f3d0*/  @!P1 NANOSLEEP.SYNCS 0x989680 ;  /* 0x009896800000995d */ /* 0x002fea0003900000 */
[----:B------:R-:W1:Y:S02]  /*f3e0*/  @!P1 SYNCS.PHASECHK.TRANS64 P1, [R3+URZ+0x30840], R2 ;  /* 0x03084002030095a7 */ /* 0x000e64000802007f */
[----:B-1----:R-:W-:Y:S05]  /*f3f0*/  @!P1 BRA `(.L_x_83) ;  /* 0xfffffffc00f09947 */ /* 0x002fea000383ffff */
[----:B------:R-:W-:Y:S05]  /*f400*/  BRA `(.L_x_178) ;  /* 0xffffffcc00ac7947 */ /* 0x000fea000383ffff */
.L_x_85:
[----:B-1----:R1:W2:Y:S02]  /*f410*/  SYNCS.PHASECHK.TRANS64.TRYWAIT P1, [R5+URZ+0x30840], R0 ;  /* 0x03084000050075a7 */ /* 0x0022a4000802017f */
[----:B--2---:R-:W-:Y:S05]  /*f420*/  @!P1 NANOSLEEP.SYNCS 0x989680 ;  /* 0x009896800000995d */ /* 0x004fea0003900000 */
[----:B------:R-:W2:Y:S02]  /*f430*/  @!P1 SYNCS.PHASECHK.TRANS64 P1, [R5+URZ+0x30840], R0 ;  /* 0x03084000050095a7 */ /* 0x000ea4000802007f */
[----:B--2---:R-:W-:Y:S05]  /*f440*/  @!P1 BRA `(.L_x_85) ;  /* 0xfffffffc00f09947 */ /* 0x004fea000383ffff */
[----:B------:R-:W-:Y:S05]  /*f450*/  BRA `(.L_x_179) ;  /* 0xffffffcc00b87947 */ /* 0x000fea000383ffff */
.L_x_87:
[----:B--2---:R2:W3:Y:S02]  /*f460*/  SYNCS.PHASECHK.TRANS64.TRYWAIT P1, [R3+URZ+0x30860], R2 ;  /* 0x03086002030075a7 */ /* 0x0044e4000802017f */
[----:B---3--:R-:W-:Y:S05]  /*f470*/  @!P1 NANOSLEEP.SYNCS 0x989680 ;  /* 0x009896800000995d */ /* 0x008fea0003900000 */
[----:B------:R-:W3:Y:S02]  /*f480*/  @!P1 SYNCS.PHASECHK.TRANS64 P1, [R3+URZ+0x30860], R2 ;  /* 0x03086002030095a7 */ /* 0x000ee4000802007f */
[----:B---3--:R-:W-:Y:S05]  /*f490*/  @!P1 BRA `(.L_x_87) ;  /* 0xfffffffc00f09947 */ /* 0x008fea000383ffff */
[----:B------:R-:W-:Y:S05]  /*f4a0*/  BRA `(.L_x_180) ;  /* 0xffffffcc00b47947 */ /* 0x000fea000383ffff */
.L_x_181:
[----:B------:R-:W-:-:S00]  /*f4b0*/  BRA `(.L_x_181) ;  /* 0xfffffffc00fc7947 */ /* 0x000fc0000383ffff */
[----:B------:R-:W-:-:S00]  /*f4c0*/  NOP ;  /* 0x0000000000007918 */ /* 0x000fc00000000000 */
        /* <DEDUP_REMOVED lines=11> */
.L_x_3233:


//--------------------- .text._ZN7cutlass13device_kernelIN5flash11enable_sm90INS1_16FlashAttnFwdSm90INS1_25CollectiveMainloopFwdSm90ILi2EN4cute5tupleIJNS5_1CILi1EEES8_S8_EEENS6_IJNS7_ILi128EEENS7_ILi96EEENS7_ILi192EEEEEELi192ENS_6half_tEfNS_4arch4Sm90ELb0ELb0ELb1ELb1ELb1ELb0ELb0ELb1ELb1ELb1ELb0ELb0EEENS1_21CollectiveEpilogueFwdINS6_IJSA_SC_SB_EEES9_SE_SG_Li256ELb1ELb1ELb0ELb0EEENS1_36VarlenDynamicPersistentTileSchedulerILi128ELi96ELi256ELi128ELb0ELb1ELb1ELb0ELb1ELb1EEEEEEEEEvNT_6ParamsE --------------------------
	.section	.text._ZN7cutlass13device_kernelIN5flash11enable_sm90INS1_16FlashAttnFwdSm90INS1_25CollectiveMainloopFwdSm90ILi2EN4cute5tupleIJNS5_1CILi1EEES8_S8_EEENS6_IJNS7_ILi128EEENS7_ILi96EEENS7_ILi192EEEEEELi192ENS_6half_tEfNS_4arch4Sm90ELb0ELb0ELb1ELb1ELb1ELb0ELb0ELb1ELb1ELb1ELb0ELb0EEENS1_21CollectiveEpilogueFwdINS6_IJSA_SC_SB_EEES9_SE_SG_Li256ELb1ELb1ELb0ELb0EEENS1_36VarlenDynamicPersistentTileSchedulerILi128ELi96ELi256ELi128ELb0ELb1ELb1ELb0ELb1ELb1EEEEEEEEEvNT_6ParamsE,"ax",@progbits
	.align	128
.text._ZN7cutlass13device_kernelIN5flash11enable_sm90INS1_16FlashAttnFwdSm90INS1_25CollectiveMainloopFwdSm90ILi2EN4cute5tupleIJNS5_1CILi1EEES8_S8_EEENS6_IJNS7_ILi128EEENS7_ILi96EEENS7_ILi192EEEEEELi192ENS_6half_tEfNS_4arch4Sm90ELb0ELb0ELb1ELb1ELb1ELb0ELb0ELb1ELb1ELb1ELb0ELb0EEENS1_21CollectiveEpilogueFwdINS6_IJSA_SC_SB_EEES9_SE_SG_Li256ELb1ELb1ELb0ELb0EEENS1_36VarlenDynamicPersistentTileSchedulerILi128ELi96ELi256ELi128ELb0ELb1ELb1ELb0ELb1ELb1EEEEEEEEEvNT_6ParamsE:
        .type           _ZN7cutlass13device_kernelIN5flash11enable_sm90INS1_16FlashAttnFwdSm90INS1_25CollectiveMainloopFwdSm90ILi2EN4cute5tupleIJNS5_1CILi1EEES8_S8_EEENS6_IJNS7_ILi128EEENS7_ILi96EEENS7_ILi192EEEEEELi192ENS_6half_tEfNS_4arch4Sm90ELb0ELb0ELb1ELb1ELb1ELb0ELb0ELb1ELb1ELb1ELb0ELb0EEENS1_21CollectiveEpilogueFwdINS6_IJSA_SC_SB_EEES9_SE_SG_Li256ELb1ELb1ELb0ELb0EEENS1_36VarlenDynamicPersistentTileSchedulerILi128ELi96ELi256ELi128ELb0ELb1ELb1ELb0ELb1ELb1EEEEEEEEEvNT_6ParamsE,@function
        .size           _ZN7cutlass13device_kernelIN5flash11enable_sm90INS1_16FlashAttnFwdSm90INS1_25CollectiveMainloopFwdSm90ILi2EN4cute5tupleIJNS5_1CILi1EEES8_S8_EEENS6_IJNS7_ILi128EEENS7_ILi96EEENS7_ILi192EEEEEELi192ENS_6half_tEfNS_4arch4Sm90ELb0ELb0ELb1ELb1ELb1ELb0ELb0ELb1ELb1ELb1ELb0ELb0EEENS1_21CollectiveEpilogueFwdINS6_IJSA_SC_SB_EEES9_SE_SG_Li256ELb1ELb1ELb0ELb0EEENS1_36VarlenDynamicPersistentTileSchedulerILi128ELi96ELi256ELi128ELb0ELb1ELb1ELb0ELb1ELb1EEEEEEEEEvNT_6ParamsE,(.L_x_3234 - _ZN7cutlass13device_kernelIN5flash11enable_sm90INS1_16FlashAttnFwdSm90INS1_25CollectiveMainloopFwdSm90ILi2EN4cute5tupleIJNS5_1CILi1EEES8_S8_EEENS6_IJNS7_ILi128EEENS7_ILi96EEENS7_ILi192EEEEEELi192ENS_6half_tEfNS_4arch4Sm90ELb0ELb0ELb1ELb1ELb1ELb0ELb0ELb1ELb1ELb1ELb0ELb0EEENS1_21CollectiveEpilogueFwdINS6_IJSA_SC_SB_EEES9_SE_SG_Li256ELb1ELb1ELb0ELb0EEENS1_36VarlenDynamicPersistentTileSchedulerILi128ELi96ELi256ELi128ELb0ELb1ELb1ELb0ELb1ELb1EEEEEEEEEvNT_6ParamsE)
        .other          _ZN7cutlass13device_kernelIN5flash11enable_sm90INS1_16FlashAttnFwdSm90INS1_25CollectiveMainloopFwdSm90ILi2EN4cute5tupleIJNS5_1CILi1EEES8_S8_EEENS6_IJNS7_ILi128EEENS7_ILi96EEENS7_ILi192EEEEEELi192ENS_6half_tEfNS_4arch4Sm90ELb0ELb0ELb1ELb1ELb1ELb0ELb0ELb1ELb1ELb1ELb0ELb0EEENS1_21CollectiveEpilogueFwdINS6_IJSA_SC_SB_EEES9_SE_SG_Li256ELb1ELb1ELb0ELb0EEENS1_36VarlenDynamicPersistentTileSchedulerILi128ELi96ELi256ELi128ELb0ELb1ELb1ELb0ELb1ELb1EEEEEEEEEvNT_6ParamsE,@"STO_CUDA_ENTRY STV_DEFAULT"
_ZN7cutlass13device_kernelIN5flash11enable_sm90INS1_16FlashAttnFwdSm90INS1_25CollectiveMainloopFwdSm90ILi2EN4cute5tupleIJNS5_1CILi1EEES8_S8_EEENS6_IJNS7_ILi128EEENS7_ILi96EEENS7_ILi192EEEEEELi192ENS_6half_tEfNS_4arch4Sm90ELb0ELb0ELb1ELb1ELb1ELb0ELb0ELb1ELb1ELb1ELb0ELb0EEENS1_21CollectiveEpilogueFwdINS6_IJSA_SC_SB_EEES9_SE_SG_Li256ELb1ELb1ELb0ELb0EEENS1_36VarlenDynamicPersistentTileSchedulerILi128ELi96ELi256ELi128ELb0ELb1ELb1ELb0ELb1ELb1EEEEEEEEEvNT_6ParamsE:
        /* <DEDUP_REMOVED lines=45> */
.L_x_182:
        /* <DEDUP_REMOVED lines=22> */
.L_x_183:
        /* <DEDUP_REMOVED lines=18> */
.L_x_184:
        /* <DEDUP_REMOVED lines=22> */
.L_x_185:
        /* <DEDUP_REMOVED lines=23> */
.L_x_186:
        /* <DEDUP_REMOVED lines=10> */
.L_x_188:
[----:B------:R-:W-:-:S08]  /*08c0*/  NOP ;  /* 0x0000000000007918 */ /* 0x000fd00000000000 */
[----:B------:R-:W1:Y:S02]  /*08d0*/  USETMAXREG.TRY_ALLOC.CTAPOOL UP0, 0xe8 ;  /* 0x000000e8000079c8 */ /* 0x000e640008000600 */
[----:B-1----:R-:W-:-:S13]  /*08e0*/  PLOP3.LUT P0, PT, PT, PT, UP0, 0x80, 0x0 ;  /* 0x000000000000781c */ /* 0x002fda0003f0f008 */
[----:B------:R-:W-:Y:S05]  /*08f0*/  @!P0 BRA `(.L_x_188) ;  /* 0xfffffffc00f08947 */ /* 0x000fea000383ffff */
[----:B------:R-:W1:Y:S08]  /*0900*/  S2UR UR5, SR_CgaCtaId ;  /* 0x00000000000579c3 */ /* 0x000e700000008800 */
[----:B------:R-:W-:Y:S06]  /*0910*/  BAR.ARV 0x8, 0x180 ;  /* 0x0206000000007b1d */ /* 0x000fec0000002000 */
[----:B------:R-:W-:-:S02]  /*0920*/  UMOV UR4, 0x400 ;  /* 0x0000040000047882 */ /* 0x000fc40000000000 */
[----:B------:R-:W-:Y:S01]  /*0930*/  BAR.SYNC.DEFER_BLOCKING 0x5, 0x180 ;  /* 0x0146000000007b1d */ /* 0x000fe20000010000 */
[----:B-1----:R-:W-:-:S09]  /*0940*/  ULEA UR4, UR5, UR4, 0x18 ;  /* 0x0000000405047291 */ /* 0x002fd2000f8ec03f */
[----:B------:R-:W1:Y:S01]  /*0950*/  LDS.128 R36, [UR4+0x308d0] ;  /* 0x0308d004ff247984 */ /* 0x000e620008000c00 */
[----:B------:R-:W-:Y:S01]  /*0960*/  ULDC UR4, c[0x0][0xc3c] ;  /* 0x00030f0000047ab9 */ /* 0x000fe20000000800 */
[----:B------:R-:W-:Y:S06]  /*0970*/  BAR.ARV 0x4, 0x180 ;  /* 0x0106000000007b1d */ /* 0x000fec0000002000 */
[----:B-1----:R-:W-:-:S13]  /*0980*/  ISETP.GE.AND P0, PT, R39, UR4, PT ;  /* 0x0000000427007c0c */ /* 0x002fda000bf06270 */
[----:B------:R-:W-:Y:S05]  /*0990*/  @P0 EXIT ;  /* 0x000000000000094d */ /* 0x000fea0003800000 */
[----:B0-----:R-:W2:Y:S01]  /*09a0*/  LDL R2, [R1+0x28] ;  /* 0x0000280001027983 */ /* 0x001ea20000100800 */
[----:B------:R-:W-:Y:S01]  /*09b0*/  R2UR UR5, R37 ;  /* 0x00000000250572ca */ /* 0x000fe200000e0000 */
[----:B------:R-:W-:Y:S01]  /*09c0*/  UMOV UR39, URZ ;  /* 0x0000003f00277c82 */ /* 0x000fe20008000000 */
[----:B------:R-:W-:Y:S01]  /*09d0*/  R2UR UR6, R38 ;  /* 0x00000000260672ca */ /* 0x000fe200000e0000 */
[----:B------:R-:W0:Y:S01]  /*09e0*/  S2R R0, SR_TID.X ;  /* 0x0000000000007919 */ /* 0x000e220000002100 */
[----:B------:R-:W-:Y:S01]  /*09f0*/  UMOV UR38, URZ ;  /* 0x0000003f00267c82 */ /* 0x000fe20008000000 */
[----:B0-----:R-:W-:-:S05]  /*0a00*/  VIADD R204, R0, 0xffffff80 ;  /* 0xffffff8000cc7836 */ /* 0x001fca0000000000 */
[----:B------:R-:W-:-:S04]  /*0a10*/  SHF.R.S32.HI R3, RZ, 0x1f, R204 ;  /* 0x0000001fff037819 */ /* 0x000fc800000114cc */
[CC--:B------:R-:W-:Y:S02]  /*0a20*/  LEA.HI R0, R3.reuse, R204.reuse, RZ, 0x7 ;  /* 0x000000cc03007211 */ /* 0x0c0fe400078f38ff */
[----:B------:R-:W-:Y:S02]  /*0a30*/  LEA.HI R4, R3, R204, RZ, 0x5 ;  /* 0x000000cc03047211 */ /* 0x000fe400078f28ff */
[----:B------:R-:W-:Y:S02]  /*0a40*/  LOP3.LUT R5, R0, 0xffffff80, RZ, 0xc0, !PT ;  /* 0xffffff8000057812 */ /* 0x000fe400078ec0ff */
[----:B------:R-:W-:Y:S02]  /*0a50*/  SHF.L.U32 R4, R4, 0x5, RZ ;  /* 0x0000000504047819 */ /* 0x000fe400000006ff */
[----:B------:R-:W-:Y:S01]  /*0a60*/  SHF.R.S32.HI R195, RZ, 0x7, R0 ;  /* 0x00000007ffc37819 */ /* 0x000fe20000011400 */
[----:B------:R-:W-:Y:S01]  /*0a70*/  IMAD.IADD R194, R204, 0x1, -R5 ;  /* 0x00000001ccc27824 */ /* 0x000fe200078e0a05 */
[----:B------:R-:W-:-:S02]  /*0a80*/  LOP3.LUT R4, R4, 0xfffffc00, RZ, 0xc0, !PT ;  /* 0xfffffc0004047812 */ /* 0x000fc400078ec0ff */
[----:B------:R-:W-:Y:S02]  /*0a90*/  LEA.HI R0, R0, R195, RZ, 0x1 ;  /* 0x000000c300007211 */ /* 0x000fe400078f08ff */
[----:B------:R-:W-:Y:S02]  /*0aa0*/  SHF.R.S32.HI R9, RZ, 0x1f, R194 ;  /* 0x0000001fff097819 */ /* 0x000fe400000114c2 */
[----:B------:R-:W-:Y:S02]  /*0ab0*/  LOP3.LUT R0, R0, 0x3fffffe, RZ, 0xc0, !PT ;  /* 0x03fffffe00007812 */ /* 0x000fe400078ec0ff */
[CC--:B------:R-:W-:Y:S02]  /*0ac0*/  LEA.HI R6, R9.reuse, R194.reuse, RZ, 0x2 ;  /* 0x000000c209067211 */ /* 0x0c0fe400078f10ff */
[----:B------:R-:W-:Y:S02]  /*0ad0*/  LEA.HI R9, R9, R194, RZ, 0x5 ;  /* 0x000000c209097211 */ /* 0x000fe400078f28ff */
[----:B------:R-:W-:-:S02]  /*0ae0*/  SHF.R.S32.HI R8, RZ, 0x2, R6 ;  /* 0x00000002ff087819 */ /* 0x000fc40000011406 */
[----:B------:R-:W-:Y:S02]  /*0af0*/  SHF.R.S32.HI R11, RZ, 0x1f, R6 ;  /* 0x0000001fff0b7819 */ /* 0x000fe40000011406 */
[----:B------:R-:W-:Y:S02]  /*0b00*/  SHF.R.S32.HI R9, RZ, 0x5, R9 ;  /* 0x00000005ff097819 */ /* 0x000fe40000011409 */
[----:B------:R-:W-:Y:S02]  /*0b10*/  LEA.HI R11, R11, R8, RZ, 0x3 ;  /* 0x000000080b0b7211 */ /* 0x000fe400078f18ff */
[----:B------:R-:W-:Y:S02]  /*0b20*/  IADD3 R0, R195, -R0, RZ ;  /* 0x80000000c3007210 */ /* 0x000fe40007ffe0ff */
[----:B------:R-:W-:-:S04]  /*0b30*/  LOP3.LUT R11, R11, 0xfffffff8, RZ, 0xc0, !PT ;  /* 0xfffffff80b0b7812 */ /* 0x000fc800078ec0ff */
[----:B------:R-:W-:-:S05]  /*0b40*/  IADD3 R8, R8, -R11, RZ ;  /* 0x8000000b08087210 */ /* 0x000fca0007ffe0ff */
[----:B------:R-:W-:-:S04]  /*0b50*/  IMAD R9, R9, 0x10, R8 ;  /* 0x0000001009097824 */ /* 0x000fc800078e0208 */
[----:B------:R-:W-:Y:S01]  /*0b60*/  IMAD R196, R0, 0x40, R9 ;  /* 0x0000004000c47824 */ /* 0x000fe200078e0209 */
[----:B--2---:R-:W-:Y:S02]  /*0b70*/  R2UR UR4, R2 ;  /* 0x00000000020472ca */ /* 0x004fe400000e0000 */
[----:B------:R-:W-:-:S04]  /*0b80*/  LEA.HI R2, R3, R204, RZ, 0x4 ;  /* 0x000000cc03027211 */ /* 0x000fc800078f20ff */
[----:B------:R-:W-:Y:S02]  /*0b90*/  SHF.R.S32.HI R7, RZ, 0x4, R2 ;  /* 0x00000004ff077819 */ /* 0x000fe40000011402 */
[C---:B------:R-:W-:Y:S02]  /*0ba0*/  LOP3.LUT R5, R2.reuse, 0x3fffff0, RZ, 0xc0, !PT ;  /* 0x03fffff002057812 */ /* 0x040fe400078ec0ff */
[----:B------:R-:W-:-:S03]  /*0bb0*/  LEA.HI R2, R2, R7, RZ, 0x1 ;  /* 0x0000000702027211 */ /* 0x000fc600078f08ff */
[----:B------:R-:W-:Y:S01]  /*0bc0*/  IMAD.IADD R5, R204, 0x1, -R5 ;  /* 0x00000001cc057824 */ /* 0x000fe200078e0a05 */
[----:B------:R-:W-:Y:S01]  /*0bd0*/  LOP3.LUT R2, R2, 0x1ffffffe, RZ, 0xc0, !PT ;  /* 0x1ffffffe02027812 */ /* 0x000fe200078ec0ff */
[----:B------:R-:W-:Y:S02]  /*0be0*/  ULOP3.LUT UR7, UR4, 0x1, URZ, 0xfc, !UPT ;  /* 0x0000000104077892 */ /* 0x000fe4000f8efc3f */
[----:B------:R-:W-:Y:S01]  /*0bf0*/  IMAD R5, R5, 0x40, R4 ;  /* 0x0000004005057824 */ /* 0x000fe200078e0204 */
[-C--:B------:R-:W-:Y:S01]  /*0c00*/  LEA.HI R4, R3, R204.reuse, RZ, 0x2 ;  /* 0x000000cc03047211 */ /* 0x080fe200078f10ff */
[----:B------:R-:W-:Y:S01]  /*0c10*/  IMAD.IADD R2, R7, 0x1, -R2 ;  /* 0x0000000107027824 */ /* 0x000fe200078e0a02 */
[----:B------:R-:W-:Y:S01]  /*0c20*/  LEA.HI R3, R3, R204, RZ, 0x3 ;  /* 0x000000cc03037211 */ /* 0x000fe200078f18ff */
[----:B------:R-:W-:Y:S01]  /*0c30*/  UMOV UR4, URZ ;  /* 0x0000003f00047c82 */ /* 0x000fe20008000000 */
[----:B------:R-:W-:Y:S01]  /*0c40*/  LOP3.LUT R7, R6, 0x7ffffffc, RZ, 0xc0, !PT ;  /* 0x7ffffffc06077812 */ /* 0x000fe200078ec0ff */
[----:B------:R-:W-:Y:S01]  /*0c50*/  IMAD R199, R2, 0x8, R5 ;  /* 0x0000000802c77824 */ /* 0x000fe200078e0205 */
[----:B------:R-:W-:Y:S01]  /*0c60*/  LOP3.LUT R5, R4, 0xfffffffc, RZ, 0xc0, !PT ;  /* 0xfffffffc04057812 */ /* 0x000fe200078ec0ff */
[----:B------:R-:W-:Y:S01]  /*0c70*/  IMAD.MOV.U32 R4, RZ, RZ, -0x2 ;  /* 0xfffffffeff047424 */ /* 0x000fe200078e00ff */
[----:B------:R-:W-:Y:S01]  /*0c80*/  LOP3.LUT R19, R3, 0xfffffff8, RZ, 0xc0, !PT ;  /* 0xfffffff803137812 */ /* 0x000fe200078ec0ff */
[----:B------:R-:W-:Y:S01]  /*0c90*/  IMAD.IADD R7, R194, 0x1, -R7 ;  /* 0x00000001c2077824 */ /* 0x000fe200078e0a07 */
[----:B------:R-:W-:Y:S01]  /*0ca0*/  SHF.R.S32.HI R23, RZ, 0x3, R3 ;  /* 0x00000003ff177819 */ /* 0x000fe20000011403 */
[----:B------:R-:W-:-:S02]  /*0cb0*/  IMAD.IADD R5, R204, 0x1, -R5 ;  /* 0x00000001cc057824 */ /* 0x000fc400078e0a05 */
[----:B------:R-:W-:Y:S02]  /*0cc0*/  IMAD.IADD R19, R204, 0x1, -R19 ;  /* 0x00000001cc137824 */ /* 0x000fe400078e0a13 */
[----:B------:R-:W-:Y:S01]  /*0cd0*/  IMAD R197, R7, R4, 0x60 ;  /* 0x0000006007c57424 */ /* 0x000fe200078e0204 */
[----:B------:R-:W-:Y:S01]  /*0ce0*/  LEA.HI R2, R5, R5, RZ, 0x1 ;  /* 0x0000000505027211 */ /* 0x000fe200078f08ff */
[----:B------:R-:W-:Y:S02]  /*0cf0*/  IMAD.SHL.U32 R16, R19, 0x8, RZ ;  /* 0x0000000813107824 */ /* 0x000fe400078e00ff */
[----:B------:R-:W-:Y:S01]  /*0d00*/  IMAD.U32 R200, RZ, RZ, UR7 ;  /* 0x00000007ffc87e24 */ /* 0x000fe2000f8e00ff */
[----:B------:R-:W-:Y:S01]  /*0d10*/  LOP3.LUT R2, R2, 0x1ffffffe, RZ, 0xc0, !PT ;  /* 0x1ffffffe02027812 */ /* 0x000fe200078ec0ff */
[C---:B------:R-:W-:Y:S01]  /*0d20*/  VIADD R18, R16.reuse, 0x80 ;  /* 0x0000008010127836 */ /* 0x040fe20000000000 */
[----:B------:R-:W-:Y:S01]  /*0d30*/  IADD3 R17, R16, 0x40, RZ ;  /* 0x0000004010117810 */ /* 0x000fe20007ffe0ff */
[----:B------:R-:W-:Y:S01]  /*0d40*/  IMAD.U32 R193, RZ, RZ, UR4 ;  /* 0x00000004ffc17e24 */ /* 0x000fe2000f8e00ff */
[----:B------:R-:W-:Y:S01]  /*0d50*/  SHF.R.S32.HI R203, RZ, 0x1f, R16 ;  /* 0x0000001fffcb7819 */ /* 0x000fe20000011410 */
[----:B------:R-:W-:Y:S01]  /*0d60*/  IMAD.IADD R5, R5, 0x1, -R2 ;  /* 0x0000000105057824 */ /* 0x000fe200078e0a02 */
[----:B------:R-:W-:-:S02]  /*0d70*/  SHF.R.S32.HI R202, RZ, 0x1f, R17 ;  /* 0x0000001fffca7819 */ /* 0x000fc40000011411 */
[----:B------:R-:W-:Y:S01]  /*0d80*/  SHF.R.S32.HI R201, RZ, 0x1f, R18 ;  /* 0x0000001fffc97819 */ /* 0x000fe20000011412 */
[----:B------:R-:W-:-:S07]  /*0d90*/  IMAD R198, R5, 0x8, R196 ;  /* 0x0000000805c67824 */ /* 0x000fce00078e02c4 */
.L_x_234:
[----:B012---:R-:W0:Y:S01]  /*0da0*/  LDC.64 R2, c[0x0][0xc88] ;  /* 0x00032200ff027b82 */ /* 0x007e220000000a00 */
[----:B------:R-:W-:Y:S01]  /*0db0*/  ULDC.64 UR8, c[0x0][0xa28] ;  /* 0x00028a0000087ab9 */ /* 0x000fe20000000a00 */
[----:B------:R-:W-:Y:S01]  /*0dc0*/  ULDC.64 UR10, c[0x0][0xa20] ;  /* 0x00028800000a7ab9 */ /* 0x000fe20000000a00 */
[----:B------:R-:W-:Y:S01]  /*0dd0*/  MOV R22, UR5 ;  /* 0x0000000500167c02 */ /* 0x000fe20008000f00 */
[----:B------:R-:W-:Y:S01]  /*0de0*/  ULDC UR7, c[0x0][0x2f0] ;  /* 0x0000bc0000077ab9 */ /* 0x000fe20000000800 */
[----:B0-----:R-:W-:Y:S01]  /*0df0*/  IMAD.WIDE R2, R39, 0x4, R2 ;  /* 0x0000000427027825 */ /* 0x001fe200078e0202 */
[----:B------:R-:W-:Y:S02]  /*0e00*/  UISETP.NE.U32.AND UP0, UPT, UR8, URZ, UPT ;  /* 0x0000003f0800728c */ /* 0x000fe4000bf05070 */
[----:B------:R-:W-:Y:S01]  /*0e10*/  UISETP.NE.U32.AND UP1, UPT, UR10, URZ, UPT ;  /* 0x0000003f0a00728c */ /* 0x000fe2000bf25070 */
[----:B------:R-:W-:Y:S02]  /*0e20*/  ULDC UR5, c[0x0][0x424] ;  /* 0x0001090000057ab9 */ /* 0x000fe40000000800 */
[----:B------:R-:W2:Y:S01]  /*0e30*/  LDG.E R2, desc[UR36][R2.64] ;  /* 0x0000002402027981 */ /* 0x000ea2000c1e1900 */
[----:B------:R-:W-:-:S02]  /*0e40*/  UISETP.NE.AND.EX UP0, UPT, UR9, URZ, UPT, UP0 ;  /* 0x0000003f0900728c */ /* 0x000fc4000bf05300 */
[----:B------:R-:W-:-:S04]  /*0e50*/  UISETP.NE.AND.EX UP1, UPT, UR11, URZ, UPT, UP1 ;  /* 0x0000003f0b00728c */ /* 0x000fc8000bf25310 */
[----:B------:R-:W-:Y:S02]  /*0e60*/  PLOP3.LUT P0, PT, PT, PT, UP0, 0x80, 0x0 ;  /* 0x000000000000781c */ /* 0x000fe40003f0f008 */
[----:B------:R-:W-:Y:S02]  /*0e70*/  PLOP3.LUT P1, PT, PT, PT, UP1, 0x80, 0x0 ;  /* 0x000000000000781c */ /* 0x000fe40003f2f018 */
[----:B--2---:R-:W-:-:S13]  /*0e80*/  R2UR UR60, R2 ;  /* 0x00000000023c72ca */ /* 0x004fda00000e0000 */
[----:B------:R-:W-:Y:S02]  /*0e90*/  USHF.R.S32.HI UR4, URZ, 0x1f, UR60 ;  /* 0x0000001f3f047899 */ /* 0x000fe4000801143c */
[----:B------:R-:W-:Y:S02]  /*0ea0*/  @UP0 ULEA UR8, UP2, UR60, UR8, 0x2 ;  /* 0x000000083c080291 */ /* 0x000fe4000f84103f */
[----:B------:R-:W-:Y:S02]  /*0eb0*/  @UP1 ULEA UR10, UP3, UR60, UR10, 0x2 ;  /* 0x0000000a3c0a1291 */ /* 0x000fe4000f86103f */
[----:B------:R-:W-:Y:S02]  /*0ec0*/  @UP0 ULEA.HI.X UR9, UR60, UR9, UR4, 0x2, UP2 ;  /* 0x000000093c090291 */ /* 0x000fe400090f1404 */
[----:B------:R-:W-:Y:S01]  /*0ed0*/  MOV R192, UR4 ;  /* 0x0000000400c07c02 */ /* 0x000fe20008000f00 */
[----:B------:R-:W-:Y:S01]  /*0ee0*/  @UP1 ULEA.HI.X UR11, UR60, UR11, UR4, 0x2, UP3 ;  /* 0x0000000b3c0b1291 */ /* 0x000fe200098f1404 */
[----:B------:R-:W-:-:S02]  /*0ef0*/  IMAD.U32 R2, RZ, RZ, UR8 ;  /* 0x00000008ff027e24 */ /* 0x000fc4000f8e00ff */
[----:B------:R-:W-:Y:S02]  /*0f00*/  IMAD.U32 R4, RZ, RZ, UR10 ;  /* 0x0000000aff047e24 */ /* 0x000fe4000f8e00ff */
[----:B------:R-:W-:Y:S01]  /*0f10*/  IMAD.U32 R3, RZ, RZ, UR9 ;  /* 0x00000009ff037e24 */ /* 0x000fe2000f8e00ff */
[----:B------:R-:W-:Y:S01]  /*0f20*/  ULDC.64 UR8, c[0x0][0x418] ;  /* 0x0001060000087ab9 */ /* 0x000fe20000000a00 */
[----:B------:R-:W-:-:S03]  /*0f30*/  IMAD.U32 R5, RZ, RZ, UR11 ;  /* 0x0000000bff057e24 */ /* 0x000fc6000f8e00ff */
[----:B------:R-:W2:Y:S04]  /*0f40*/  @P0 LDG.E R2, desc[UR36][R2.64] ;  /* 0x0000002402020981 */ /* 0x000ea8000c1e1900 */
[----:B---3--:R-:W3:Y:S01]  /*0f50*/  @P1 LDG.E R4, desc[UR36][R4.64] ;  /* 0x0000002404041981 */ /* 0x008ee2000c1e1900 */
[----:B------:R-:W-:Y:S01]  /*0f60*/  UISETP.NE.U32.AND UP0, UPT, UR8, URZ, UPT ;  /* 0x0000003f0800728c */ /* 0x000fe2000bf05070 */
[----:B------:R-:W-:Y:S01]  /*0f70*/  IMAD.MOV.U32 R0, RZ, RZ, RZ ;  /* 0x000000ffff007224 */ /* 0x000fe200078e00ff */
[----:B------:R-:W-:Y:S01]  /*0f80*/  UMOV UR4, URZ ;  /* 0x0000003f00047c82 */ /* 0x000fe20008000000 */
[----:B------:R-:W-:Y:S01]  /*0f90*/  UMOV UR61, UR6 ;  /* 0x00000006003d7c82 */ /* 0x000fe20008000000 */
[----:B------:R-:W-:Y:S01]  /*0fa0*/  UISETP.NE.AND.EX UP0, UPT, UR9, URZ, UPT, UP0 ;  /* 0x0000003f0900728c */ /* 0x000fe2000bf05300 */
[----:B------:R-:W-:-:S02]  /*0fb0*/  CS2R R118, SRZ ;  /* 0x0000000000767805 */ /* 0x000fc4000001ff00 */
[----:B------:R-:W-:Y:S02]  /*0fc0*/  CS2R R116, SRZ ;  /* 0x0000000000747805 */ /* 0x000fe4000001ff00 */
[----:B------:R-:W-:Y:S01]  /*0fd0*/  CS2R R114, SRZ ;  /* 0x0000000000727805 */ /* 0x000fe2000001ff00 */
[----:B------:R-:W-:Y:S01]  /*0fe0*/  USEL UR5, UR5, 0x1, UP0 ;  /* 0x0000000105057887 */ /* 0x000fe20008000000 */
[----:B------:R-:W-:Y:S02]  /*0ff0*/  CS2R R112, SRZ ;  /* 0x0000000000707805 */ /* 0x000fe4000001ff00 */
[----:B------:R-:W-:Y:S02]  /*1000*/  CS2R R110, SRZ ;  /* 0x00000000006e7805 */ /* 0x000fe4000001ff00 */
[----:B------:R-:W-:Y:S01]  /*1010*/  CS2R R108, SRZ ;  /* 0x00000000006c7805 */ /* 0x000fe2000001ff00 */
[----:B------:R-:W-:Y:S01]  /*1020*/  UIMAD UR5, UR5, UR7, URZ ;  /* 0x00000007050572a4 */ /* 0x000fe2000f8e023f */
[----:B------:R-:W-:-:S02]  /*1030*/  CS2R R106, SRZ ;  /* 0x00000000006a7805 */ /* 0x000fc4000001ff00 */
[----:B------:R-:W-:Y:S01]  /*1040*/  CS2R R104, SRZ ;  /* 0x0000000000687805 */ /* 0x000fe2000001ff00 */
[----:B------:R-:W-:Y:S01]  /*1050*/  IMAD.MOV.U32 R46, RZ, RZ, RZ ;  /* 0x000000ffff2e7224 */ /* 0x000fe200078e00ff */
[----:B------:R-:W-:Y:S02]  /*1060*/  CS2R R98, SRZ ;  /* 0x0000000000627805 */ /* 0x000fe4000001ff00 */
[----:B------:R-:W-:Y:S01]  /*1070*/  CS2R R100, SRZ ;  /* 0x0000000000647805 */ /* 0x000fe2000001ff00 */
[----:B------:R-:W-:Y:S01]  /*1080*/  IMAD.MOV.U32 R43, RZ, RZ, RZ ;  /* 0x000000ffff2b7224 */ /* 0x000fe200078e00ff */
        /* <DEDUP_REMOVED lines=25> */
[----:B------:R-:W-:Y:S01]  /*1220*/  MOV R130, RZ ;  /* 0x000000ff00827202 */ /* 0x000fe20000000f00 */
[----:B------:R-:W-:Y:S01]  /*1230*/  IMAD.MOV.U32 R125, RZ, RZ, RZ ;  /* 0x000000ffff7d7224 */ /* 0x000fe200078e00ff */
[----:B------:R-:W-:Y:S01]  /*1240*/  CS2R R44, SRZ ;  /* 0x00000000002c7805 */ /* 0x000fe2000001ff00 */
[----:B------:R-:W-:-:S02]  /*1250*/  IMAD.MOV.U32 R128, RZ, RZ, RZ ;  /* 0x000000ffff807224 */ /* 0x000fc400078e00ff */
[----:B------:R-:W-:Y:S02]  /*1260*/  IMAD.MOV.U32 R127, RZ, RZ, RZ ;  /* 0x000000ffff7f7224 */ /* 0x000fe400078e00ff */
[----:B------:R-:W-:Y:S01]  /*1270*/  IMAD.MOV.U32 R41, RZ, RZ, RZ ;  /* 0x000000ffff297224 */ /* 0x000fe200078e00ff */
[----:B--2---:R-:W-:Y:S01]  /*1280*/  @P0 R2UR UR4, R2 ;  /* 0x00000000020402ca */ /* 0x004fe200000e0000 */
[----:B------:R-:W-:Y:S01]  /*1290*/  IMAD.MOV.U32 R2, RZ, RZ, RZ ;  /* 0x000000ffff027224 */ /* 0x000fe200078e00ff */
[----:B------:R-:W-:Y:S02]  /*12a0*/  PLOP3.LUT P0, PT, PT, PT, PT, 0x80, 0x0 ;  /* 0x000000000000781c */ /* 0x000fe40003f0f070 */
[----:B---3--:R-:W-:Y:S01]  /*12b0*/  @P1 R2UR UR5, R4 ;  /* 0x00000000040512ca */ /* 0x008fe200000e0000 */
[----:B----4-:R-:W-:-:S14]  /*12c0*/  @P1 BRA `(.L_x_189) ;  /* 0x0000000000341947 */ /* 0x010fdc0003800000 */
[----:B------:R-:W-:Y:S02]  /*12d0*/  ULDC.64 UR6, c[0x0][0xa08] ;  /* 0x0002820000067ab9 */ /* 0x000fe40000000a00 */
[----:B------:R-:W-:-:S04]  /*12e0*/  ISETP.NE.U32.AND P1, PT, RZ, UR6, PT ;  /* 0x00000006ff007c0c */ /* 0x000fc8000bf25070 */
[----:B------:R-:W-:-:S13]  /*12f0*/  ISETP.NE.AND.EX P1, PT, RZ, UR7, PT, P1 ;  /* 0x00000007ff007c0c */ /* 0x000fda000bf25310 */
[----:B------:R-:W-:Y:S05]  /*1300*/  @!P1 BRA `(.L_x_189) ;  /* 0x0000000000249947 */ /* 0x000fea0003800000 */
[----:B------:R-:W-:Y:S02]  /*1310*/  ULDC.64 UR6, c[0x0][0xa08] ;  /* 0x0002820000067ab9 */ /* 0x000fe40000000a00 */
[----:B------:R-:W-:-:S06]  /*1320*/  UIMAD.WIDE UR6, UR60, 0x4, UR6 ;  /* 0x000000043c0678a5 */ /* 0x000fcc000f8e0206 */
[----:B------:R-:W-:Y:S01]  /*1330*/  MOV R4, UR6 ;  /* 0x0000000600047c02 */ /* 0x000fe20008000f00 */
[----:B------:R-:W-:-:S05]  /*1340*/  IMAD.U32 R5, RZ, RZ, UR7 ;  /* 0x00000007ff057e24 */ /* 0x000fca000f8e00ff */
[----:B------:R-:W2:Y:S04]  /*1350*/  LDG.E R6, desc[UR36][R4.64] ;  /* 0x0000002404067981 */ /* 0x000ea8000c1e1900 */
[----:B------:R-:W3:Y:S01]  /*1360*/  LDG.E R3, desc[UR36][R4.64+0x4] ;  /* 0x0000042404037981 */ /* 0x000ee2000c1e1900 */
[----:B--2---:R-:W-:Y:S02]  /*1370*/  R2UR UR5, R6 ;  /* 0x00000000060572ca */ /* 0x004fe400000e0000 */
[----:B---3--:R-:W-:-:S13]  /*1380*/  R2UR UR6, R3 ;  /* 0x00000000030672ca */ /* 0x008fda00000e0000 */
[----:B------:R-:W-:-:S12]  /*1390*/  UIADD3 UR5, -UR5, UR6, URZ ;  /* 0x0000000605057290 */ /* 0x000fd8000fffe13f */
.L_x_189:
[----:B------:R-:W-:Y:S01]  /*13a0*/  UIADD3 UR6, -UR4, UR5, URZ ;  /* 0x0000000504067290 */ /* 0x000fe2000fffe13f */
[----:B------:R-:W-:Y:S01]  /*13b0*/  IMAD.MOV.U32 R40, RZ, RZ, RZ ;  /* 0x000000ffff287224 */ /* 0x000fe200078e00ff */
[----:B------:R-:W-:Y:S01]  /*13c0*/  CS2R R134, SRZ ;  /* 0x0000000000867805 */ /* 0x000fe2000001ff00 */
[----:B------:R-:W-:Y:S01]  /*13d0*/  IMAD.MOV.U32 R129, RZ, RZ, RZ ;  /* 0x000000ffff817224 */ /* 0x000fe200078e00ff */
[----:B------:R-:W-:Y:S01]  /*13e0*/  UIADD3 UR4, UR6, 0x5f, URZ ;  /* 0x0000005f06047890 */ /* 0x000fe2000fffe03f */
[----:B------:R-:W-:Y:S01]  /*13f0*/  CS2R R122, SRZ ;  /* 0x00000000007a7805 */ /* 0x000fe2000001ff00 */
[----:B------:R-:W-:Y:S02]  /*1400*/  UISETP.GE.AND UP0, UPT, UR6, 0x1, UPT ;  /* 0x000000010600788c */ /* 0x000fe4000bf06270 */
[----:B------:R-:W-:Y:S01]  /*1410*/  IMAD.U32 R102, RZ, RZ, UR6 ;  /* 0x00000006ff667e24 */ /* 0x000fe2000f8e00ff */
[----:B------:R-:W-:Y:S01]  /*1420*/  UIMAD.WIDE UR4, UR4, 0x2aaaaaab, URZ ;  /* 0x2aaaaaab040478a5 */ /* 0x000fe2000f8e023f */
[----:B------:R-:W-:-:S02]  /*1430*/  MOV R3, RZ ;  /* 0x000000ff00037202 */ /* 0x000fc40000000f00 */
[----:B------:R-:W-:Y:S01]  /*1440*/  CS2R R132, SRZ ;  /* 0x0000000000847805 */ /* 0x000fe2000001ff00 */
[----:B------:R-:W-:Y:S01]  /*1450*/  IMAD.MOV.U32 R131, RZ, RZ, RZ ;  /* 0x000000ffff837224 */ /* 0x000fe200078e00ff */
[----:B------:R-:W-:Y:S01]  /*1460*/  PLOP3.LUT P1, PT, PT, PT, UP0, 0x80, 0x0 ;  /* 0x000000000000781c */ /* 0x000fe20003f2f008 */
[----:B------:R-:W-:Y:S01]  /*1470*/  USHF.R.U32.HI UR4, URZ, 0x1f, UR5 ;  /* 0x0000001f3f047899 */ /* 0x000fe20008011605 */
[----:B------:R-:W-:Y:S01]  /*1480*/  IMAD.MOV.U32 R124, RZ, RZ, RZ ;  /* 0x000000ffff7c7224 */ /* 0x000fe200078e00ff */
[----:B------:R-:W-:Y:S01]  /*1490*/  CS2R R6, SRZ ;  /* 0x0000000000067805 */ /* 0x000fe2000001ff00 */
[----:B------:R-:W-:Y:S01]  /*14a0*/  IMAD.MOV.U32 R121, RZ, RZ, RZ ;  /* 0x000000ffff797224 */ /* 0x000fe200078e00ff */
[----:B------:R-:W-:Y:S01]  /*14b0*/  ULEA.HI.SX32 UR4, UR5, UR4, 0x1c ;  /* 0x0000000405047291 */ /* 0x000fe2000f8fe23f */
[----:B------:R-:W-:Y:S01]  /*14c0*/  IMAD.MOV.U32 R28, RZ, RZ, RZ ;  /* 0x000000ffff1c7224 */ /* 0x000fe200078e00ff */
[----:B------:R-:W-:Y:S01]  /*14d0*/  MOV R136, RZ ;  /* 0x000000ff00887202 */ /* 0x000fe20000000f00 */
[----:B------:R-:W-:-:S03]  /*14e0*/  IMAD.MOV.U32 R126, RZ, RZ, RZ ;  /* 0x000000ffff7e7224 */ /* 0x000fc600078e00ff */
[----:B------:R-:W-:Y:S02]  /*14f0*/  IMAD.U32 R120, RZ, RZ, UR4 ;  /* 0x00000004ff787e24 */ /* 0x000fe4000f8e00ff */
[----:B------:R-:W-:Y:S05]  /*1500*/  @!P1 BRA `(.L_x_190) ;  /* 0x0000006000cc9947 */ /* 0x000fea0003800000 */
[----:B------:R-:W0:Y:S01]  /*1510*/  SHFL.IDX PT, R0, R195, RZ, 0x1f ;  /* 0x00001fffc3007589 */ /* 0x000e2200000e0000 */
[----:B------:R-:W1:Y:S01]  /*1520*/  S2UR UR6, SR_CgaCtaId ;  /* 0x00000000000679c3 */ /* 0x000e620000008800 */
[----:B------:R-:W-:Y:S01]  /*1530*/  UMOV UR40, 0x400 ;  /* 0x0000040000287882 */ /* 0x000fe20000000000 */
[----:B0-----:R-:W-:Y:S01]  /*1540*/  R2UR UR4, R0 ;  /* 0x00000000000472ca */ /* 0x001fe200000e0000 */
[----:B-1----:R-:W-:-:S04]  /*1550*/  ULEA UR40, UR6, UR40, 0x18 ;  /* 0x0000002806287291 */ /* 0x002fc8000f8ec03f */
[----:B------:R-:W-:-:S04]  /*1560*/  UIADD3 UR6, UR40, 0x12400, URZ ;  /* 0x0001240028067890 */ /* 0x000fc8000fffe03f */
[----:B------:R-:W-:-:S04]  /*1570*/  ULOP3.LUT UP0, URZ, UR6, 0x1bf, URZ, 0xc0, !UPT ;  /* 0x000001bf063f7892 */ /* 0x000fc8000f80c03f */
[----:B------:R-:W-:Y:S02]  /*1580*/  ULEA.HI UR5, UR4, UR4, URZ, 0x1 ;  /* 0x0000000404057291 */ /* 0x000fe4000f8f083f */
[----:B------:R-:W-:Y:S02]  /*1590*/  PLOP3.LUT P0, PT, PT, PT, UP0, 0x80, 0x0 ;  /* 0x000000000000781c */ /* 0x000fe40003f0f008 */
[----:B------:R-:W-:-:S04]  /*15a0*/  ULOP3.LUT UR5, UR5, 0x1e, URZ, 0xc0, !UPT ;  /* 0x0000001e05057892 */ /* 0x000fc8000f8ec03f */
[----:B------:R-:W-:-:S04]  /*15b0*/  UIADD3 UR5, UR4, -UR5, URZ ;  /* 0x8000000504057290 */ /* 0x000fc8000fffe03f */
[----:B------:R-:W-:-:S04]  /*15c0*/  ULEA UR5, UR5, UR6, 0xd ;  /* 0x0000000605057291 */ /* 0x000fc8000f8e683f */
[----:B------:R-:W-:-:S04]  /*15d0*/  USHF.R.U32.HI UR5, URZ, 0x4, UR5 ;  /* 0x000000043f057899 */ /* 0x000fc80008011605 */
[----:B------:R-:W-:Y:S01]  /*15e0*/  ULOP3.LUT UR41, UR5, 0x3fff, URZ, 0xc0, !UPT ;  /* 0x00003fff05297892 */ /* 0x000fe2000f8ec03f */
[----:B------:R-:W-:Y:S11]  /*15f0*/  @!P0 BRA `(.L_x_191) ;  /* 0x0000000000408947 */ /* 0x000ff60003800000 */
        /* <DEDUP_REMOVED lines=16> */
.L_x_191:
[----:B------:R-:W-:Y:S02]  /*1700*/  R2UR UR6, R193 ;  /* 0x00000000c10672ca */ /* 0x000fe400000e0000 */
[----:B------:R-:W-:-:S11]  /*1710*/  R2UR UR5, R200 ;  /* 0x00000000c80572ca */ /* 0x000fd600000e0000 */
[----:B------:R-:W-:Y:S02]  /*1720*/  ULEA.HI UR4, UR6, UR6, URZ, 0x1 ;  /* 0x0000000606047291 */ /* 0x000fe4000f8f083f */
[----:B------:R-:W-:Y:S02]  /*1730*/  IMAD.U32 R2, RZ, RZ, UR5 ;  /* 0x00000005ff027e24 */ /* 0x000fe4000f8e00ff */
[----:B------:R-:W-:-:S03]  /*1740*/  ULOP3.LUT UR4, UR4, 0xfffffffe, URZ, 0xc0, !UPT ;  /* 0xfffffffe04047892 */ /* 0x000fc6000f8ec03f */
[----:B------:R-:W-:Y:S01]  /*1750*/  ISETP.NE.AND P0, PT, R2, 0x3, PT ;  /* 0x000000030200780c */ /* 0x000fe20003f05270 */
[----:B------:R-:W-:-:S06]  /*1760*/  UIADD3 UR4, UR6, -UR4, URZ ;  /* 0x8000000406047290 */ /* 0x000fcc000fffe03f */
[----:B------:R-:W-:-:S05]  /*1770*/  IMAD.U32 R0, RZ, RZ, UR4 ;  /* 0x00000004ff007e24 */ /* 0x000fca000f8e00ff */
[----:B------:R-:W-:-:S04]  /*1780*/  SHF.L.U32 R0, R0, 0x1f, RZ ;  /* 0x0000001f00007819 */ /* 0x000fc800000006ff */
[----:B------:R-:W0:Y:S02]  /*1790*/  SYNCS.PHASECHK.TRANS64.TRYWAIT P1, [UR40+0x30800], R0 ;  /* 0x03080000ff0075a7 */ /* 0x000e240008020168 */
[----:B0-----:R-:W-:Y:S05]  /*17a0*/  @!P1 BRA `(.L_x_192) ;  /* 0x000000dc00449947 */ /* 0x001fea0003800000 */
.L_x_321:
[----:B------:R-:W-:Y:S05]  /*17b0*/  @!P0 BRA `(.L_x_193) ;  /* 0x0000000000048947 */ /* 0x000fea0003800000 */
[----:B------:R-:W-:Y:S01]  /*17c0*/  BPT.TRAP 0x1 ;  /* 0x000000040000795c */ /* 0x000fe20000300000 */
.L_x_193:
[----:B0-----:R-:W-:Y:S01]  /*17d0*/  IMAD.U32 R0, RZ, RZ, UR38 ;  /* 0x00000026ff007e24 */ /* 0x001fe2000f8e00ff */
[----:B------:R-:W-:-:S04]  /*17e0*/  MOV R3, UR39 ;  /* 0x0000002700037c02 */ /* 0x000fc80008000f00 */
[----:B------:R-:W-:Y:S02]  /*17f0*/  LEA R0, R0, UR40, 0x3 ;  /* 0x0000002800007c11 */ /* 0x000fe4000f8e18ff */
[----:B------:R-:W-:-:S04]  /*1800*/  SHF.L.U32 R3, R3, 0x1f, RZ ;  /* 0x0000001f03037819 */ /* 0x000fc800000006ff */
[----:B------:R0:W1:Y:S01]  /*1810*/  SYNCS.PHASECHK.TRANS64.TRYWAIT P1, [R0+URZ+0x30830], R3 ;  /* 0x03083003000075a7 */ /* 0x000062000802017f */
[----:B------:R-:W-:Y:S05]  /*1820*/  @!P0 BRA `(.L_x_194) ;  /* 0x0000000000048947 */ /* 0x000fea0003800000 */
[----:B------:R-:W-:Y:S01]  /*1830*/  BPT.TRAP 0x1 ;  /* 0x000000040000795c */ /* 0x000fe20000300000 */
.L_x_194:
[----:B------:R-:W-:Y:S01]  /*1840*/  IMAD.MOV.U32 R119, RZ, RZ, RZ ;  /* 0x000000ffff777224 */ /* 0x000fe200078e00ff */
[----:B-1----:R-:W-:Y:S06]  /*1850*/  @P1 BRA `(.L_x_195) ;  /* 0x0000000000081947 */ /* 0x002fec0003800000 */
[----:B------:R-:W1:Y:S02]  /*1860*/  SYNCS.PHASECHK.TRANS64.TRYWAIT P1, [R0+URZ+0x30830], R3 ;  /* 0x03083003000075a7 */ /* 0x000e64000802017f */
[----:B-1----:R-:W-:Y:S05]  /*1870*/  @!P1 BRA `(.L_x_196) ;  /* 0x000000dc00289947 */ /* 0x002fea0003800000 */
.L_x_195:
        /* <DEDUP_REMOVED lines=8> */
[----:B------:R-:W-:Y:S01]  /*1900*/  IMAD.U32 R9, RZ, RZ, UR13 ;  /* 0x0000000dff097e24 */ /* 0x000fe2000f8e00ff */
        /* <DEDUP_REMOVED lines=22> */
[----:B------:R-:W-:Y:S01]  /*1a70*/  MOV R7, UR13 ;  /* 0x0000000d00077c02 */ /* 0x000fe20008000f00 */
        /* <DEDUP_REMOVED lines=67> */
.L_x_197:
[----:B------:R-:W-:Y:S01]  /*1eb0*/  R2UR UR5, R120 ;  /* 0x00000000780572ca */ /* 0x000fe200000e0000 */
[----:B------:R-:W-:Y:S01]  /*1ec0*/  ULDC UR4, c[0x0][0x9d8] ;  /* 0x0002760000047ab9 */ /* 0x000fe20000000800 */
[----:B------:R-:W-:Y:S01]  /*1ed0*/  R2UR UR6, R102 ;  /* 0x00000000660672ca */ /* 0x000fe200000e0000 */
        /* <DEDUP_REMOVED lines=10> */
[----:B------:R-:W-:-:S02]  /*1f80*/  IMAD.U32 R4, RZ, RZ, UR5 ;  /* 0x00000005ff047e24 */ /* 0x000fc4000f8e00ff */
[----:B------:R-:W-:Y:S01]  /*1f90*/  FMUL.FTZ R36, R36, UR4 ;  /* 0x0000000424247c20 */ /* 0x000fe20008410000 */
[----:B01----:R-:W-:Y:S02]  /*1fa0*/  VIADD R3, R197, UR6 ;  /* 0x00000006c5037c36 */ /* 0x003fe40008000000 */
[----:B------:R-:W-:Y:S01]  /*1fb0*/  FMUL.FTZ R39, R39, UR4 ;  /* 0x0000000427277c20 */ /* 0x000fe20008410000 */
[----:B------:R-:W0:Y:S01]  /*1fc0*/  MUFU.TANH R25, R25 ;  /* 0x0000001900197308 */ /* 0x000e220000002400 */
[----:B------:R-:W-:Y:S01]  /*1fd0*/  FMUL.FTZ R37, R37, UR4 ;  /* 0x0000000425257c20 */ /* 0x000fe20008410000 */
[----:B------:R-:W-:Y:S02]  /*1fe0*/  IMAD R3, R4, -0x60, R3 ;  /* 0xffffffa004037824 */ /* 0x000fe400078e0203 */
[----:B------:R-:W-:Y:S01]  /*1ff0*/  FMUL.FTZ R30, R30, UR4 ;  /* 0x000000041e1e7c20 */ /* 0x000fe20008410000 */
[----:B------:R-:W-:Y:S01]  /*2000*/  FMUL.FTZ R40, R40, UR4 ;  /* 0x0000000428287c20 */ /* 0x000fe20008410000 */
[----:B------:R-:W-:Y:S01]  /*2010*/  FMUL.FTZ R31, R31, UR4 ;  /* 0x000000041f1f7c20 */ /* 0x000fe20008410000 */
[----:B------:R-:W-:Y:S01]  /*2020*/  FMUL.FTZ R41, R41, UR4 ;  /* 0x0000000429297c20 */ /* 0x000fe20008410000 */
[C---:B------:R-:W-:Y:S01]  /*2030*/  ISETP.GT.AND P6, PT, R3.reuse, RZ, PT ;  /* 0x000000ff0300720c */ /* 0x040fe20003fc4270 */
[----:B------:R-:W-:Y:S01]  /*2040*/  MUFU.TANH R28, R28 ;  /* 0x0000001c001c7308 */ /* 0x000fe20000002400 */
[C---:B------:R-:W-:Y:S01]  /*2050*/  ISETP.GT.AND P5, PT, R3.reuse, 0x1, PT ;  /* 0x000000010300780c */ /* 0x040fe20003fa4270 */
[----:B------:R-:W-:Y:S01]  /*2060*/  FMUL.FTZ R34, R34, UR4 ;  /* 0x0000000422227c20 */ /* 0x000fe20008410000 */
[C---:B------:R-:W-:Y:S01]  /*2070*/  ISETP.GT.AND P4, PT, R3.reuse, 0x8, PT ;  /* 0x000000080300780c */ /* 0x040fe20003f84270 */
[----:B------:R-:W-:Y:S01]  /*2080*/  FMUL.FTZ R44, R44, UR4 ;  /* 0x000000042c2c7c20 */ /* 0x000fe20008410000 */
[C---:B------:R-:W-:Y:S01]  /*2090*/  ISETP.GT.AND P3, PT, R3.reuse, 0x9, PT ;  /* 0x000000090300780c */ /* 0x040fe20003f64270 */
        /* <DEDUP_REMOVED lines=18> */
[----:B------:R-:W2:Y:S01]  /*21c0*/  MUFU.TANH R5, R26 ;  /* 0x0000001a00057308 */ /* 0x000ea20000002400 */
[----:B-1----:R-:W-:Y:S01]  /*21d0*/  FSEL R73, R29, -INF , P3 ;  /* 0xff8000001d497808 */ /* 0x002fe20001800000 */
[----:B------:R-:W-:Y:S01]  /*21e0*/  FMUL.FTZ R51, R51, UR4 ;  /* 0x0000000433337c20 */ /* 0x000fe20008410000 */
[----:B------:R-:W-:Y:S01]  /*21f0*/  FMUL.FTZ R60, R60, UR4 ;  /* 0x000000043c3c7c20 */ /* 0x000fe20008410000 */
[----:B------:R-:W-:Y:S01]  /*2200*/  FMUL.FTZ R54, R54, UR4 ;  /* 0x0000000436367c20 */ /* 0x000fe20008410000 */
[----:B------:R-:W-:Y:S01]  /*2210*/  FMUL.FTZ R61, R61, UR4 ;  /* 0x000000043d3d7c20 */ /* 0x000fe20008410000 */
[----:B------:R-:W-:Y:S01]  /*2220*/  FMUL.FTZ R55, R55, UR4 ;  /* 0x0000000437377c20 */ /* 0x000fe20008410000 */
[----:B------:R-:W-:Y:S01]  /*2230*/  FMUL.FTZ R64, R64, UR4 ;  /* 0x0000000440407c20 */ /* 0x000fe20008410000 */
[----:B------:R-:W1:Y:S01]  /*2240*/  MUFU.TANH R33, R33 ;  /* 0x0000002100217308 */ /* 0x000e620000002400 */
[----:B0-----:R-:W-:Y:S01]  /*2250*/  FSEL R75, R32, -INF , P2 ;  /* 0xff800000204b7808 */ /* 0x001fe20001000000 */
[----:B------:R-:W-:Y:S01]  /*2260*/  FMUL.FTZ R65, R65, UR4 ;  /* 0x0000000441417c20 */ /* 0x000fe20008410000 */
[----:B------:R-:W-:Y:S01]  /*2270*/  FMUL.FTZ R58, R58, UR4 ;  /* 0x000000043a3a7c20 */ /* 0x000fe20008410000 */
[----:B------:R-:W-:Y:S01]  /*2280*/  FMUL.FTZ R59, R59, UR4 ;  /* 0x000000043b3b7c20 */ /* 0x000fe20008410000 */
[----:B------:R-:W-:Y:S01]  /*2290*/  FMUL.FTZ R68, R68, UR4 ;  /* 0x0000000444447c20 */ /* 0x000fe20008410000 */
[----:B------:R-:W-:Y:S01]  /*22a0*/  FMUL.FTZ R69, R69, UR4 ;  /* 0x0000000445457c20 */ /* 0x000fe20008410000 */
[----:B------:R-:W-:Y:S01]  /*22b0*/  ULDC UR5, c[0x0][0x988] ;  /* 0x0002620000057ab9 */ /* 0x000fe20000000800 */
[----:B------:R0:W3:Y:S01]  /*22c0*/  MUFU.TANH R21, R35 ;  /* 0x0000002300157308 */ /* 0x0000e20000002400 */
[----:B--2---:R-:W-:Y:S01]  /*22d0*/  FSEL R5, R5, -INF , P6 ;  /* 0xff80000005057808 */ /* 0x004fe20003000000 */
[----:B------:R-:W-:Y:S01]  /*22e0*/  FMUL.FTZ R62, R62, UR4 ;  /* 0x000000043e3e7c20 */ /* 0x000fe20008410000 */
[----:B------:R-:W-:Y:S01]  /*22f0*/  P2R R12, PR, RZ, 0x1 ;  /* 0x00000001ff0c7803 */ /* 0x000fe20000000000 */
[----:B------:R-:W-:Y:S01]  /*2300*/  FMUL.FTZ R63, R63, UR4 ;  /* 0x000000043f3f7c20 */ /* 0x000fe20008410000 */
[----:B------:R-:W-:Y:S01]  /*2310*/  FMUL.FTZ R66, R66, UR4 ;  /* 0x0000000442427c20 */ /* 0x000fe20008410000 */
[----:B------:R-:W-:Y:S01]  /*2320*/  FMUL.FTZ R67, R67, UR4 ;  /* 0x0000000443437c20 */ /* 0x000fe20008410000 */
[----:B------:R-:W-:Y:S01]  /*2330*/  FMUL.FTZ R70, R70, UR4 ;  /* 0x0000000446467c20 */ /* 0x000fe20008410000 */
[----:B------:R-:W2:Y:S01]  /*2340*/  MUFU.TANH R2, R27 ;  /* 0x0000001b00027308 */ /* 0x000ea20000002400 */
[----:B0-----:R-:W-:Y:S01]  /*2350*/  FSEL R35, R24, -INF , P6 ;  /* 0xff80000018237808 */ /* 0x001fe20003000000 */
[----:B------:R-:W-:Y:S01]  /*2360*/  FMUL.FTZ R71, R71, UR4 ;  /* 0x0000000447477c20 */ /* 0x000fe20008410000 */
[----:B------:R-:W-:Y:S01]  /*2370*/  ISETP.GT.AND P6, PT, R3, 0x18, PT ;  /* 0x000000180300780c */ /* 0x000fe20003fc4270 */
[----:B------:R-:W-:Y:S01]  /*2380*/  UISETP.GE.AND UP0, UPT, UR6, 0x61, UPT ;  /* 0x000000610600788c */ /* 0x000fe2000bf06270 */
[----:B------:R-:W-:Y:S01]  /*2390*/  FMNMX.FTZ R4, R35, R10, !PT ;  /* 0x0000000a23047209 */ /* 0x000fe20007810000 */
[--C-:B------:R-:W-:Y:S01]  /*23a0*/  IMAD.MOV.U32 R118, RZ, RZ, R119.reuse ;  /* 0x000000ffff767224 */ /* 0x100fe200078e0077 */
[----:B-1----:R-:W-:Y:S01]  /*23b0*/  FSEL R33, R33, -INF , P1 ;  /* 0xff80000021217808 */ /* 0x002fe20000800000 */
[----:B------:R-:W0:Y:S01]  /*23c0*/  MUFU.TANH R36, R36 ;  /* 0x0000002400247308 */ /* 0x000e220000002400 */
[----:B---3--:R-:W-:Y:S01]  /*23d0*/  FSEL R21, R21, -INF , P1 ;  /* 0xff80000015157808 */ /* 0x008fe20000800000 */
[--C-:B------:R-:W-:Y:S01]  /*23e0*/  IMAD.MOV.U32 R117, RZ, RZ, R119.reuse ;  /* 0x000000ffff757224 */ /* 0x100fe200078e0077 */
[C---:B------:R-:W-:Y:S01]  /*23f0*/  ISETP.GT.AND P1, PT, R3.reuse, 0x29, PT ;  /* 0x000000290300780c */ /* 0x040fe20003f24270 */
[--C-:B------:R-:W-:Y:S01]  /*2400*/  IMAD.MOV.U32 R116, RZ, RZ, R119.reuse ;  /* 0x000000ffff747224 */ /* 0x100fe200078e0077 */
[----:B------:R-:W-:Y:S01]  /*2410*/  R2UR UR4, R0 ;  /* 0x00000000000472ca */ /* 0x000fe200000e0000 */
[--C-:B------:R-:W-:Y:S01]  /*2420*/  IMAD.MOV.U32 R115, RZ, RZ, R119.reuse ;  /* 0x000000ffff737224 */ /* 0x100fe200078e0077 */
[-C--:B------:R-:W-:Y:S01]  /*2430*/  MOV R114, R119.reuse ;  /* 0x0000007700727202 */ /* 0x080fe20000000f00 */
[----:B------:R1:W3:Y:S01]  /*2440*/  MUFU.TANH R27, R39 ;  /* 0x00000027001b7308 */ /* 0x0002e20000002400 */
[----:B--2---:R-:W-:Y:S01]  /*2450*/  FSEL R2, R2, -INF , P5 ;  /* 0xff80000002027808 */ /* 0x004fe20002800000 */
[--C-:B------:R-:W-:Y:S01]  /*2460*/  IMAD.MOV.U32 R113, RZ, RZ, R119.reuse ;  /* 0x000000ffff717224 */ /* 0x100fe200078e0077 */
[----:B------:R-:W-:Y:S01]  /*2470*/  ISETP.GT.AND P5, PT, R3, 0x19, PT ;  /* 0x000000190300780c */ /* 0x000fe20003fa4270 */
[--C-:B------:R-:W-:Y:S01]  /*2480*/  IMAD.MOV.U32 R112, RZ, RZ, R119.reuse ;  /* 0x000000ffff707224 */ /* 0x100fe200078e0077 */
[-C--:B------:R-:W-:Y:S01]  /*2490*/  MOV R109, R119.reuse ;  /* 0x00000077006d7202 */ /* 0x080fe20000000f00 */
[--C-:B------:R-:W-:Y:S01]  /*24a0*/  IMAD.MOV.U32 R111, RZ, RZ, R119.reuse ;  /* 0x000000ffff6f7224 */ /* 0x100fe200078e0077 */
[-C--:B------:R-:W-:Y:S01]  /*24b0*/  MOV R104, R119.reuse ;  /* 0x0000007700687202 */ /* 0x080fe20000000f00 */
[----:B------:R-:W2:Y:S01]  /*24c0*/  MUFU.TANH R11, R30 ;  /* 0x0000001e000b7308 */ /* 0x000ea20000002400 */
[----:B-1----:R-:W-:Y:S01]  /*24d0*/  FSEL R39, R28, -INF , P4 ;  /* 0xff8000001c277808 */ /* 0x002fe20002000000 */
[----:B------:R-:W-:Y:S01]  /*24e0*/  UIADD3 UR4, UR4, 0x30840, URZ ;  /* 0x0003084004047890 */ /* 0x000fe2000fffe03f */
[----:B0-----:R-:W-:Y:S01]  /*24f0*/  FSEL R77, R36, -INF , P6 ;  /* 0xff800000244d7808 */ /* 0x001fe20003000000 */
[--C-:B------:R-:W-:Y:S01]  /*2500*/  IMAD.MOV.U32 R110, RZ, RZ, R119.reuse ;  /* 0x000000ffff6e7224 */ /* 0x100fe200078e0077 */
[----:B------:R-:W-:Y:S01]  /*2510*/  FMNMX.FTZ R4, R39, R4, !PT ;  /* 0x0000000427047209 */ /* 0x000fe20007810000 */
[--C-:B------:R-:W-:Y:S01]  /*2520*/  IMAD.MOV.U32 R108, RZ, RZ, R119.reuse ;  /* 0x000000ffff6c7224 */ /* 0x100fe200078e0077 */
[-C--:B------:R-:W-:Y:S01]  /*2530*/  MOV R94, R119.reuse ;  /* 0x00000077005e7202 */ /* 0x080fe20000000f00 */
[----:B------:R-:W0:Y:S01]  /*2540*/  MUFU.TANH R37, R37 ;  /* 0x0000002500257308 */ /* 0x000e220000002400 */
[----:B------:R-:W-:Y:S01]  /*2550*/  FMNMX.FTZ R4, R73, R4, !PT ;  /* 0x0000000449047209 */ /* 0x000fe20007810000 */
[--C-:B------:R-:W-:Y:S01]  /*2560*/  IMAD.MOV.U32 R107, RZ, RZ, R119.reuse ;  /* 0x000000ffff6b7224 */ /* 0x100fe200078e0077 */
[----:B---3--:R-:W-:Y:S01]  /*2570*/  FSEL R27, R27, -INF , P5 ;  /* 0xff8000001b1b7808 */ /* 0x008fe20002800000 */
[--C-:B------:R-:W-:Y:S01]  /*2580*/  IMAD.MOV.U32 R106, RZ, RZ, R119.reuse ;  /* 0x000000ffff6a7224 */ /* 0x100fe200078e0077 */
[----:B------:R-:W-:Y:S01]  /*2590*/  FMNMX.FTZ R4, R75, R4, !PT ;  /* 0x000000044b047209 */ /* 0x000fe20007810000 */
[--C-:B------:R-:W-:Y:S01]  /*25a0*/  IMAD.MOV.U32 R105, RZ, RZ, R119.reuse ;  /* 0x000000ffff697224 */ /* 0x100fe200078e0077 */
[-C--:B------:R-:W-:Y:S01]  /*25b0*/  MOV R84, R119.reuse ;  /* 0x0000007700547202 */ /* 0x080fe20000000f00 */
[----:B------:R-:W1:Y:S01]  /*25c0*/  MUFU.TANH R13, R31 ;  /* 0x0000001f000d7308 */ /* 0x000e620000002400 */
[----:B------:R-:W-:Y:S01]  /*25d0*/  FMNMX.FTZ R4, R33, R4, !PT ;  /* 0x0000000421047209 */ /* 0x000fe20007810000 */
[--C-:B------:R-:W-:Y:S01]  /*25e0*/  IMAD.MOV.U32 R103, RZ, RZ, R119.reuse ;  /* 0x000000ffff677224 */ /* 0x100fe200078e0077 */
[----:B--2---:R-:W-:Y:S01]  /*25f0*/  FSEL R11, R11, -INF , P4 ;  /* 0xff8000000b0b7808 */ /* 0x004fe20002000000 */
[--C-:B------:R-:W-:Y:S01]  /*2600*/  IMAD.MOV.U32 R102, RZ, RZ, R119.reuse ;  /* 0x000000ffff667224 */ /* 0x100fe200078e0077 */
[----:B------:R-:W-:Y:S01]  /*2610*/  ISETP.GT.AND P4, PT, R3, 0x20, PT ;  /* 0x000000200300780c */ /* 0x000fe20003f84270 */
[--C-:B------:R-:W-:Y:S01]  /*2620*/  IMAD.MOV.U32 R100, RZ, RZ, R119.reuse ;  /* 0x000000ffff647224 */ /* 0x100fe200078e0077 */
[----:B------:R-:W-:Y:S01]  /*2630*/  FMNMX.FTZ R4, R77, R4, !PT ;  /* 0x000000044d047209 */ /* 0x000fe20007810000 */
[----:B------:R-:W2:Y:S01]  /*2640*/  MUFU.TANH R40, R40 ;  /* 0x0000002800287308 */ /* 0x000ea20000002400 */
[----:B0-----:R-:W-:Y:S01]  /*2650*/  FSEL R37, R37, -INF , P5 ;  /* 0xff80000025257808 */ /* 0x001fe20002800000 */
[--C-:B------:R-:W-:Y:S01]  /*2660*/  IMAD.MOV.U32 R98, RZ, RZ, R119.reuse ;  /* 0x000000ffff627224 */ /* 0x100fe200078e0077 */
[----:B------:R-:W-:Y:S01]  /*2670*/  ISETP.GT.AND P5, PT, R3, 0x31, PT ;  /* 0x000000310300780c */ /* 0x000fe20003fa4270 */
[--C-:B------:R-:W-:Y:S01]  /*2680*/  IMAD.MOV.U32 R96, RZ, RZ, R119.reuse ;  /* 0x000000ffff607224 */ /* 0x100fe200078e0077 */
[----:B------:R-:W-:Y:S01]  /*2690*/  FMNMX.FTZ R4, R37, R4, !PT ;  /* 0x0000000425047209 */ /* 0x000fe20007810000 */
[--C-:B------:R-:W-:Y:S01]  /*26a0*/  IMAD.MOV.U32 R92, RZ, RZ, R119.reuse ;  /* 0x000000ffff5c7224 */ /* 0x100fe200078e0077 */
[----:B------:R-:W-:Y:S01]  /*26b0*/  MOV R74, R119 ;  /* 0x00000077004a7202 */ /* 0x000fe20000000f00 */
[----:B------:R-:W0:Y:S01]  /*26c0*/  MUFU.TANH R15, R34 ;  /* 0x00000022000f7308 */ /* 0x000e220000002400 */
[----:B-1----:R-:W-:Y:S01]  /*26d0*/  FSEL R13, R13, -INF , P3 ;  /* 0xff8000000d0d7808 */ /* 0x002fe20001800000 */
[--C-:B------:R-:W-:Y:S01]  /*26e0*/  IMAD.MOV.U32 R90, RZ, RZ, R119.reuse ;  /* 0x000000ffff5a7224 */ /* 0x100fe200078e0077 */
[----:B------:R-:W-:Y:S01]  /*26f0*/  ISETP.GT.AND P3, PT, R3, 0x21, PT ;  /* 0x000000210300780c */ /* 0x000fe20003f64270 */
[----:B------:R-:W-:-:S02]  /*2700*/  IMAD.MOV.U32 R88, RZ, RZ, R119 ;  /* 0x000000ffff587224 */ /* 0x000fc400078e0077 */
[--C-:B------:R-:W-:Y:S02]  /*2710*/  IMAD.MOV.U32 R86, RZ, RZ, R119.reuse ;  /* 0x000000ffff567224 */ /* 0x100fe400078e0077 */
[----:B------:R-:W1:Y:S01]  /*2720*/  MUFU.TANH R41, R41 ;  /* 0x0000002900297308 */ /* 0x000e620000002400 */
[----:B--2---:R-:W-:Y:S01]  /*2730*/  FSEL R79, R40, -INF , P4 ;  /* 0xff800000284f7808 */ /* 0x004fe20002000000 */
[--C-:B------:R-:W-:Y:S02]  /*2740*/  IMAD.MOV.U32 R82, RZ, RZ, R119.reuse ;  /* 0x000000ffff527224 */ /* 0x100fe400078e0077 */
[--C-:B------:R-:W-:Y:S01]  /*2750*/  IMAD.MOV.U32 R80, RZ, RZ, R119.reuse ;  /* 0x000000ffff507224 */ /* 0x100fe200078e0077 */
[----:B------:R-:W-:Y:S01]  /*2760*/  FMNMX.FTZ R4, R79, R4, !PT ;  /* 0x000000044f047209 */ /* 0x000fe20007810000 */
[--C-:B------:R-:W-:Y:S02]  /*2770*/  IMAD.MOV.U32 R78, RZ, RZ, R119.reuse ;  /* 0x000000ffff4e7224 */ /* 0x100fe400078e0077 */
[----:B------:R-:W2:Y:S01]  /*2780*/  MUFU.TANH R44, R44 ;  /* 0x0000002c002c7308 */ /* 0x000ea20000002400 */
[----:B0-----:R-:W-:Y:S01]  /*2790*/  FSEL R15, R15, -INF , P2 ;  /* 0xff8000000f0f7808 */ /* 0x001fe20001000000 */
[--C-:B------:R-:W-:Y:S01]  /*27a0*/  IMAD.MOV.U32 R76, RZ, RZ, R119.reuse ;  /* 0x000000ffff4c7224 */ /* 0x100fe200078e0077 */
[----:B------:R-:W-:Y:S01]  /*27b0*/  ISETP.GT.AND P2, PT, R3, 0x28, PT ;  /* 0x000000280300780c */ /* 0x000fe20003f44270 */
[----:B------:R-:W-:-:S04]  /*27c0*/  IMAD.MOV.U32 R72, RZ, RZ, R119 ;  /* 0x000000ffff487224 */ /* 0x000fc800078e0077 */
[----:B------:R-:W0:Y:S01]  /*27d0*/  MUFU.TANH R38, R38 ;  /* 0x0000002600267308 */ /* 0x000e220000002400 */
[----:B-1----:R-:W-:-:S04]  /*27e0*/  FSEL R81, R41, -INF , P3 ;  /* 0xff80000029517808 */ /* 0x002fc80001800000 */
[----:B------:R-:W-:-:S03]  /*27f0*/  FMNMX.FTZ R4, R81, R4, !PT ;  /* 0x0000000451047209 */ /* 0x000fc60007810000 */
[----:B------:R-:W1:Y:S01]  /*2800*/  MUFU.TANH R45, R45 ;  /* 0x0000002d002d7308 */ /* 0x000e620000002400 */
[----:B--2---:R-:W-:Y:S02]  /*2810*/  FSEL R83, R44, -INF , P2 ;  /* 0xff8000002c537808 */ /* 0x004fe40001000000 */
[----:B------:R-:W-:Y:S02]  /*2820*/  MOV R44, R119 ;  /* 0x00000077002c7202 */ /* 0x000fe40000000f00 */
[----:B------:R-:W-:-:S03]  /*2830*/  FMNMX.FTZ R4, R83, R4, !PT ;  /* 0x0000000453047209 */ /* 0x000fc60007810000 */
[----:B------:R-:W2:Y:S01]  /*2840*/  MUFU.TANH R48, R48 ;  /* 0x0000003000307308 */ /* 0x000ea20000002400 */
[----:B0-----:R-:W-:Y:S02]  /*2850*/  FSEL R25, R38, -INF , P6 ;  /* 0xff80000026197808 */ /* 0x001fe40003000000 */
[----:B------:R-:W-:-:S05]  /*2860*/  ISETP.GT.AND P6, PT, R3, 0x30, PT ;  /* 0x000000300300780c */ /* 0x000fca0003fc4270 */
[----:B------:R-:W0:Y:S01]  /*2870*/  MUFU.TANH R42, R42 ;  /* 0x0000002a002a7308 */ /* 0x000e220000002400 */
[----:B-1----:R-:W-:-:S04]  /*2880*/  FSEL R85, R45, -INF , P1 ;  /* 0xff8000002d557808 */ /* 0x002fc80000800000 */
[----:B------:R-:W-:-:S03]  /*2890*/  FMNMX.FTZ R4, R85, R4, !PT ;  /* 0x0000000455047209 */ /* 0x000fc60007810000 */
[----:B------:R-:W1:Y:S01]  /*28a0*/  MUFU.TANH R49, R49 ;  /* 0x0000003100317308 */ /* 0x000e620000002400 */
[----:B--2---:R-:W-:Y:S01]  /*28b0*/  FSEL R87, R48, -INF , P6 ;  /* 0xff80000030577808 */ /* 0x004fe20003000000 */
[----:B------:R-:W-:-:S03]  /*28c0*/  IMAD.MOV.U32 R48, RZ, RZ, R119 ;  /* 0x000000ffff307224 */ /* 0x000fc600078e0077 */
        /* <DEDUP_REMOVED lines=11> */
[----:B0-----:R-:W-:Y:S01]  /*2980*/  FSEL R91, R52, -INF , P4 ;  /* 0xff800000345b7808 */ /* 0x001fe20002000000 */
[----:B------:R-:W-:-:S03]  /*2990*/  IMAD.MOV.U32 R52, RZ, RZ, R119 ;  /* 0x000000ffff347224 */ /* 0x000fc600078e0077 */
[----:B------:R-:W-:-:S03]  /*29a0*/  FMNMX.FTZ R4, R91, R4, !PT ;  /* 0x000000045b047209 */ /* 0x000fc60007810000 */
[----:B------:R-:W0:Y:S01]  /*29b0*/  MUFU.TANH R47, R47 ;  /* 0x0000002f002f7308 */ /* 0x000e220000002400 */
[----:B-1----:R-:W-:Y:S01]  /*29c0*/  FSEL R45, R46, -INF , P2 ;  /* 0xff8000002e2d7808 */ /* 0x002fe20001000000 */
[----:B------:R-:W-:Y:S01]  /*29d0*/  IMAD.MOV.U32 R46, RZ, RZ, R119 ;  /* 0x000000ffff2e7224 */ /* 0x000fe200078e0077 */
        /* <DEDUP_REMOVED lines=26> */
[----:B0-----:R-:W-:Y:S02]  /*2b80*/  FSEL R53, R54, -INF , P4 ;  /* 0xff80000036357808 */ /* 0x001fe40002000000 */
[----:B------:R-:W-:Y:S02]  /*2b90*/  ISETP.GT.AND P4, PT, R3, 0x50, PT ;  /* 0x000000500300780c */ /* 0x000fe40003f84270 */
[----:B------:R-:W-:-:S03]  /*2ba0*/  MOV R54, R119 ;  /* 0x0000007700367202 */ /* 0x000fc60000000f00 */
[----:B------:R-:W0:Y:S01]  /*2bb0*/  MUFU.TANH R64, R64 ;  /* 0x0000004000407308 */ /* 0x000e220000002400 */
[----:B-1----:R-:W-:-:S04]  /*2bc0*/  FSEL R61, R61, -INF , P5 ;  /* 0xff8000003d3d7808 */ /* 0x002fc80002800000 */
[----:B------:R-:W-:-:S03]  /*2bd0*/  FMNMX.FTZ R4, R61, R4, !PT ;  /* 0x000000043d047209 */ /* 0x000fc60007810000 */
[----:B------:R1:W3:Y:S01]  /*2be0*/  MUFU.TANH R31, R58 ;  /* 0x0000003a001f7308 */ /* 0x0002e20000002400 */
[----:B--2---:R-:W-:Y:S02]  /*2bf0*/  FSEL R55, R55, -INF , P3 ;  /* 0xff80000037377808 */ /* 0x004fe40001800000 */
[----:B------:R-:W-:-:S05]  /*2c00*/  ISETP.GT.AND P3, PT, R3, 0x51, PT ;  /* 0x000000510300780c */ /* 0x000fca0003f64270 */
[----:B------:R-:W2:Y:S01]  /*2c10*/  MUFU.TANH R65, R65 ;  /* 0x0000004100417308 */ /* 0x000ea20000002400 */
[----:B0-----:R-:W-:Y:S01]  /*2c20*/  FSEL R99, R64, -INF , P4 ;  /* 0xff80000040637808 */ /* 0x001fe20002000000 */
[----:B-1----:R-:W-:Y:S01]  /*2c30*/  IMAD.MOV.U32 R58, RZ, RZ, R119 ;  /* 0x000000ffff3a7224 */ /* 0x002fe200078e0077 */
[----:B------:R-:W-:Y:S02]  /*2c40*/  MOV R64, R119 ;  /* 0x0000007700407202 */ /* 0x000fe40000000f00 */
[----:B------:R-:W-:-:S03]  /*2c50*/  FMNMX.FTZ R4, R99, R4, !PT ;  /* 0x0000000463047209 */ /* 0x000fc60007810000 */
[----:B------:R-:W0:Y:S01]  /*2c60*/  MUFU.TANH R59, R59 ;  /* 0x0000003b003b7308 */ /* 0x000e220000002400 */
[----:B---3--:R-:W-:Y:S02]  /*2c70*/  FSEL R31, R31, -INF , P2 ;  /* 0xff8000001f1f7808 */ /* 0x008fe40001000000 */
[----:B------:R-:W-:-:S05]  /*2c80*/  ISETP.GT.AND P2, PT, R3, 0x58, PT ;  /* 0x000000580300780c */ /* 0x000fca0003f44270 */
[----:B------:R-:W1:Y:S01]  /*2c90*/  MUFU.TANH R68, R68 ;  /* 0x0000004400447308 */ /* 0x000e620000002400 */
[----:B--2---:R-:W-:-:S04]  /*2ca0*/  FSEL R65, R65, -INF , P3 ;  /* 0xff80000041417808 */ /* 0x004fc80001800000 */
[----:B------:R-:W-:-:S03]  /*2cb0*/  FMNMX.FTZ R4, R65, R4, !PT ;  /* 0x0000000441047209 */ /* 0x000fc60007810000 */
[----:B------:R-:W2:Y:S01]  /*2cc0*/  MUFU.TANH R69, R69 ;  /* 0x0000004500457308 */ /* 0x000ea20000002400 */
[----:B0-----:R-:W-:Y:S02]  /*2cd0*/  FSEL R29, R59, -INF , P1 ;  /* 0xff8000003b1d7808 */ /* 0x001fe40000800000 */
[----:B------:R-:W-:-:S05]  /*2ce0*/  ISETP.GT.AND P1, PT, R3, 0x59, PT ;  /* 0x000000590300780c */ /* 0x000fca0003f24270 */
[----:B------:R-:W-:Y:S01]  /*2cf0*/  MUFU.TANH R62, R62 ;  /* 0x0000003e003e7308 */ /* 0x000fe20000002400 */
[----:B-1----:R-:W-:Y:S01]  /*2d00*/  FSEL R59, R68, -INF , P2 ;  /* 0xff800000443b7808 */ /* 0x002fe20001000000 */
[----:B------:R-:W-:-:S03]  /*2d10*/  IMAD.MOV.U32 R68, RZ, RZ, R119 ;  /* 0x000000ffff447224 */ /* 0x000fc600078e0077 */
[----:B------:R-:W-:-:S03]  /*2d20*/  FMNMX.FTZ R4, R59, R4, !PT ;  /* 0x000000043b047209 */ /* 0x000fc60007810000 */
[----:B------:R-:W0:Y:S01]  /*2d30*/  MUFU.TANH R63, R63 ;  /* 0x0000003f003f7308 */ /* 0x000e220000002400 */
[----:B--2---:R-:W-:-:S04]  /*2d40*/  FSEL R69, R69, -INF , P1 ;  /* 0xff80000045457808 */ /* 0x004fc80000800000 */
[----:B------:R-:W-:Y:S01]  /*2d50*/  FMNMX.FTZ R14, R69, R4, !PT ;  /* 0x00000004450e7209 */ /* 0x000fe20007810000 */
[----:B------:R-:W-:Y:S01]  /*2d60*/  IMAD.U32 R4, RZ, RZ, UR5 ;  /* 0x00000005ff047e24 */ /* 0x000fe2000f8e00ff */
[----:B------:R-:W1:Y:S01]  /*2d70*/  S2UR UR5, SR_CgaCtaId ;  /* 0x00000000000579c3 */ /* 0x000e620000008800 */
[----:B------:R-:W-:Y:S02]  /*2d80*/  MUFU.TANH R66, R66 ;  /* 0x0000004200427308 */ /* 0x000fe40000002400 */
[----:B------:R-:W2:Y:S06]  /*2d90*/  SHFL.BFLY PT, R3, R14, 0x2, 0x1f ;  /* 0x0c401f000e037f89 */ /* 0x000eac00000e0000 */
[----:B------:R-:W3:Y:S01]  /*2da0*/  MUFU.TANH R67, R67 ;  /* 0x0000004300437308 */ /* 0x000ee20000002400 */
[----:B0-----:R-:W-:-:S07]  /*2db0*/  FSEL R63, R63, -INF , P5 ;  /* 0xff8000003f3f7808 */ /* 0x001fce0002800000 */
[----:B------:R-:W-:Y:S01]  /*2dc0*/  MUFU.TANH R70, R70 ;  /* 0x0000004600467308 */ /* 0x000fe20000002400 */
[----:B-1----:R-:W-:-:S07]  /*2dd0*/  UPRMT UR4, UR5, 0x654, UR4 ;  /* 0x0000065405047896 */ /* 0x002fce0008000004 */
[----:B------:R-:W0:Y:S01]  /*2de0*/  MUFU.TANH R71, R71 ;  /* 0x0000004700477308 */ /* 0x000e220000002400 */
[----:B---3--:R-:W-:Y:S02]  /*2df0*/  FSEL R67, R67, -INF , P3 ;  /* 0xff80000043437808 */ /* 0x008fe40001800000 */
[----:B--2---:R-:W-:-:S05]  /*2e00*/  FMNMX.FTZ R20, R14, R3, !PT ;  /* 0x000000030e147209 */ /* 0x004fca0007810000 */
[----:B------:R-:W1:Y:S01]  /*2e10*/  SHFL.BFLY PT, R3, R20, 0x1, 0x1f ;  /* 0x0c201f0014037f89 */ /* 0x000e6200000e0000 */
[----:B------:R-:W-:Y:S01]  /*2e20*/  SYNCS.ARRIVE.TRANS64.RED.A1T0 RZ, [UR4], RZ ;  /* 0x000000ffffff79a7 */ /* 0x000fe20008100404 */
[----:B0-----:R-:W-:Y:S02]  /*2e30*/  FSEL R71, R71, -INF , P1 ;  /* 0xff80000047477808 */ /* 0x001fe40000800000 */
[----:B-1----:R-:W-:-:S04]  /*2e40*/  FMNMX.FTZ R3, R20, R3, !PT ;  /* 0x0000000314037209 */ /* 0x002fc80007810000 */
[C---:B------:R-:W-:Y:S01]  /*2e50*/  FSETP.NEU.FTZ.AND P0, PT, R3.reuse, -INF , PT ;  /* 0xff8000000300780b */ /* 0x040fe20003f1d000 */
[----:B------:R-:W-:-:S05]  /*2e60*/  FMUL.FTZ R24, R3, R4 ;  /* 0x0000000403187220 */ /* 0x000fca0000410000 */
[----:B------:R-:W-:Y:S02]  /*2e70*/  FSEL R24, R24, RZ, P0 ;  /* 0x000000ff18187208 */ /* 0x000fe40000000000 */
[----:B------:R-:W-:Y:S02]  /*2e80*/  ISETP.NE.AND P0, PT, R12, RZ, PT ;  /* 0x000000ff0c00720c */ /* 0x000fe40003f05270 */
[----:B------:R-:W-:Y:S01]  /*2e90*/  FMNMX.FTZ R12, R5, R2, !PT ;  /* 0x00000002050c7209 */ /* 0x000fe20007810000 */
[-CC-:B------:R-:W-:Y:S01]  /*2ea0*/  FFMA.FTZ R10, R10, R4.reuse, -R24.reuse ;  /* 0x000000040a0a7223 */ /* 0x180fe20000010818 */
[-CC-:B------:R-:W-:Y:S01]  /*2eb0*/  FFMA.FTZ R35, R35, R4.reuse, -R24.reuse ;  /* 0x0000000423237223 */ /* 0x180fe20000010818 */
[--C-:B------:R-:W-:Y:S01]  /*2ec0*/  FFMA.FTZ R14, R37, R4, -R24.reuse ;  /* 0x00000004250e7223 */ /* 0x100fe20000010818 */
[----:B------:R-:W-:Y:S01]  /*2ed0*/  FMNMX.FTZ R12, R11, R12, !PT ;  /* 0x0000000c0b0c7209 */ /* 0x000fe20007810000 */
[----:B------:R0:W-:Y:S01]  /*2ee0*/  MUFU.EX2 R101, R10 ;  /* 0x0000000a00657308 */ /* 0x0001e20000000800 */
[----:B------:R-:W-:Y:S01]  /*2ef0*/  FSEL R37, R70, -INF , P2 ;  /* 0xff80000046257808 */ /* 0x000fe20001000000 */
[--C-:B------:R-:W-:Y:S01]  /*2f00*/  FFMA.FTZ R39, R39, R4, -R24.reuse ;  /* 0x0000000427277223 */ /* 0x100fe20000010818 */
[----:B------:R-:W-:Y:S01]  /*2f10*/  FMNMX.FTZ R12, R13, R12, !PT ;  /* 0x0000000c0d0c7209 */ /* 0x000fe20007810000 */
[-CC-:B------:R-:W-:Y:S01]  /*2f20*/  FFMA.FTZ R73, R73, R4.reuse, -R24.reuse ;  /* 0x0000000449497223 */ /* 0x180fe20000010818 */
[-CC-:B------:R-:W-:Y:S01]  /*2f30*/  FFMA.FTZ R75, R75, R4.reuse, -R24.reuse ;  /* 0x000000044b4b7223 */ /* 0x180fe20000010818 */
[--C-:B------:R-:W-:Y:S01]  /*2f40*/  FFMA.FTZ R77, R77, R4, -R24.reuse ;  /* 0x000000044d4d7223 */ /* 0x100fe20000010818 */
[----:B------:R-:W-:Y:S01]  /*2f50*/  FMNMX.FTZ R12, R15, R12, !PT ;  /* 0x0000000c0f0c7209 */ /* 0x000fe20007810000 */
[----:B------:R1:W-:Y:S01]  /*2f60*/  MUFU.EX2 R188, R35 ;  /* 0x0000002300bc7308 */ /* 0x0003e20000000800 */
[-CC-:B0-----:R-:W-:Y:S01]  /*2f70*/  FFMA.FTZ R10, R33, R4.reuse, -R24.reuse ;  /* 0x00000004210a7223 */ /* 0x181fe20000010818 */
[----:B------:R-:W-:Y:S01]  /*2f80*/  FSEL R33, R62, -INF , P6 ;  /* 0xff8000003e217808 */ /* 0x000fe20003000000 */
[--C-:B------:R-:W-:Y:S01]  /*2f90*/  FFMA.FTZ R79, R79, R4, -R24.reuse ;  /* 0x000000044f4f7223 */ /* 0x100fe20000010818 */
[----:B------:R-:W-:Y:S01]  /*2fa0*/  FMNMX.FTZ R12, R21, R12, !PT ;  /* 0x0000000c150c7209 */ /* 0x000fe20007810000 */
[-CC-:B------:R-:W-:Y:S01]  /*2fb0*/  FFMA.FTZ R81, R81, R4.reuse, -R24.reuse ;  /* 0x0000000451517223 */ /* 0x180fe20000010818 */
[-CC-:B------:R-:W-:Y:S01]  /*2fc0*/  FFMA.FTZ R83, R83, R4.reuse, -R24.reuse ;  /* 0x0000000453537223 */ /* 0x180fe20000010818 */
[--C-:B------:R-:W-:Y:S01]  /*2fd0*/  FFMA.FTZ R85, R85, R4, -R24.reuse ;  /* 0x0000000455557223 */ /* 0x100fe20000010818 */
[----:B------:R-:W-:Y:S01]  /*2fe0*/  FMNMX.FTZ R12, R25, R12, !PT ;  /* 0x0000000c190c7209 */ /* 0x000fe20007810000 */
[----:B------:R-:W-:Y:S01]  /*2ff0*/  MUFU.EX2 R190, R39 ;  /* 0x0000002700be7308 */ /* 0x000fe20000000800 */
[----:B-1----:R-:W-:Y:S01]  /*3000*/  FSEL R35, R66, -INF , P4 ;  /* 0xff80000042237808 */ /* 0x002fe20002000000 */
[--C-:B------:R-:W-:Y:S01]  /*3010*/  FFMA.FTZ R87, R87, R4, -R24.reuse ;  /* 0x0000000457577223 */ /* 0x100fe20000010818 */
[----:B------:R-:W-:Y:S01]  /*3020*/  FMNMX.FTZ R12, R27, R12, !PT ;  /* 0x0000000c1b0c7209 */ /* 0x000fe20007810000 */
[-CC-:B------:R-:W-:Y:S01]  /*3030*/  FFMA.FTZ R89, R89, R4.reuse, -R24.reuse ;  /* 0x0000000459597223 */ /* 0x180fe20000010818 */
[-CC-:B------:R-:W-:Y:S01]  /*3040*/  FFMA.FTZ R91, R91, R4.reuse, -R24.reuse ;  /* 0x000000045b5b7223 */ /* 0x180fe20000010818 */
[--C-:B------:R-:W-:Y:S01]  /*3050*/  FFMA.FTZ R93, R93, R4, -R24.reuse ;  /* 0x000000045d5d7223 */ /* 0x100fe20000010818 */
[----:B------:R-:W-:Y:S01]  /*3060*/  FMNMX.FTZ R12, R41, R12, !PT ;  /* 0x0000000c290c7209 */ /* 0x000fe20007810000 */
[----:B------:R-:W-:Y:S01]  /*3070*/  MUFU.EX2 R184, R10 ;  /* 0x0000000a00b87308 */ /* 0x000fe20000000800 */
[-CC-:B------:R-:W-:Y:S01]  /*3080*/  FFMA.FTZ R95, R95, R4.reuse, -R24.reuse ;  /* 0x000000045f5f7223 */ /* 0x180fe20000010818 */
        /* <DEDUP_REMOVED lines=10> */
[----:B------:R-:W-:Y:S01]  /*3130*/  FFMA.FTZ R24, R69, R4, -R24 ;  /* 0x0000000445187223 */ /* 0x000fe20000010818 */
[--C-:B------:R-:W-:Y:S01]  /*3140*/  IMAD.MOV.U32 R70, RZ, RZ, R119.reuse ;  /* 0x000000ffff467224 */ /* 0x100fe200078e0077 */
[----:B------:R-:W-:Y:S01]  /*3150*/  MOV R69, R119 ;  /* 0x0000007700457202 */ /* 0x000fe20000000f00 */
[--C-:B------:R-:W-:Y:S01]  /*3160*/  IMAD.MOV.U32 R66, RZ, RZ, R119.reuse ;  /* 0x000000ffff427224 */ /* 0x100fe200078e0077 */
[----:B------:R-:W-:Y:S01]  /*3170*/  FMNMX.FTZ R12, R49, R12, !PT ;  /* 0x0000000c310c7209 */ /* 0x000fe20007810000 */
[----:B------:R-:W-:Y:S01]  /*3180*/  MUFU.EX2 R75, R75 ;  /* 0x0000004b004b7308 */ /* 0x000fe20000000800 */
[----:B------:R-:W-:-:S02]  /*3190*/  IMAD.MOV.U32 R62, RZ, RZ, R119 ;  /* 0x000000ffff3e7224 */ /* 0x000fc400078e0077 */
[----:B------:R-:W-:-:S04]  /*31a0*/  FMNMX.FTZ R12, R51, R12, !PT ;  /* 0x0000000c330c7209 */ /* 0x000fc80007810000 */
[----:B------:R-:W-:Y:S01]  /*31b0*/  FMNMX.FTZ R12, R53, R12, !PT ;  /* 0x0000000c350c7209 */ /* 0x000fe20007810000 */
[----:B------:R-:W-:Y:S03]  /*31c0*/  MUFU.EX2 R77, R77 ;  /* 0x0000004d004d7308 */ /* 0x000fe60000000800 */
[----:B------:R-:W-:-:S04]  /*31d0*/  FMNMX.FTZ R12, R55, R12, !PT ;  /* 0x0000000c370c7209 */ /* 0x000fc80007810000 */
[----:B------:R-:W-:Y:S01]  /*31e0*/  FMNMX.FTZ R12, R31, R12, !PT ;  /* 0x0000000c1f0c7209 */ /* 0x000fe20007810000 */
[----:B------:R-:W0:Y:S03]  /*31f0*/  MUFU.EX2 R14, R14 ;  /* 0x0000000e000e7308 */ /* 0x000e260000000800 */
[----:B------:R-:W-:-:S04]  /*3200*/  FMNMX.FTZ R12, R29, R12, !PT ;  /* 0x0000000c1d0c7209 */ /* 0x000fc80007810000 */
[----:B------:R-:W-:Y:S01]  /*3210*/  FMNMX.FTZ R12, R33, R12, !PT ;  /* 0x0000000c210c7209 */ /* 0x000fe20007810000 */
[----:B------:R-:W-:Y:S03]  /*3220*/  MUFU.EX2 R79, R79 ;  /* 0x0000004f004f7308 */ /* 0x000fe60000000800 */
[----:B------:R-:W-:-:S04]  /*3230*/  FMNMX.FTZ R12, R63, R12, !PT ;  /* 0x0000000c3f0c7209 */ /* 0x000fc80007810000 */
[----:B------:R-:W-:Y:S01]  /*3240*/  FMNMX.FTZ R12, R35, R12, !PT ;  /* 0x0000000c230c7209 */ /* 0x000fe20007810000 */
[----:B------:R1:W-:Y:S01]  /*3250*/  MUFU.EX2 R180, R81 ;  /* 0x0000005100b47308 */ /* 0x0003e20000000800 */
[----:B0-----:R-:W-:Y:S02]  /*3260*/  F2FP.F16.F32.PACK_AB R186, R14, R77 ;  /* 0x0000004d0eba723e */ /* 0x001fe400000000ff */
[----:B------:R-:W-:-:S04]  /*3270*/  FMNMX.FTZ R12, R67, R12, !PT ;  /* 0x0000000c430c7209 */ /* 0x000fc80007810000 */
[----:B------:R-:W-:Y:S01]  /*3280*/  FMNMX.FTZ R12, R37, R12, !PT ;  /* 0x0000000c250c7209 */ /* 0x000fe20007810000 */
[----:B------:R-:W-:Y:S01]  /*3290*/  MUFU.EX2 R83, R83 ;  /* 0x0000005300537308 */ /* 0x000fe20000000800 */
[----:B-1----:R-:W-:Y:S02]  /*32a0*/  IMAD.MOV.U32 R81, RZ, RZ, R119 ;  /* 0x000000ffff517224 */ /* 0x002fe400078e0077 */
[----:B------:R-:W-:-:S05]  /*32b0*/  FMNMX.FTZ R12, R71, R12, !PT ;  /* 0x0000000c470c7209 */ /* 0x000fca0007810000 */
[----:B------:R-:W0:Y:S01]  /*32c0*/  SHFL.BFLY PT, R39, R12, 0x2, 0x1f ;  /* 0x0c401f000c277f89 */ /* 0x000e2200000e0000 */
[----:B------:R1:W-:Y:S08]  /*32d0*/  MUFU.EX2 R182, R85 ;  /* 0x0000005500b67308 */ /* 0x0003f00000000800 */
[----:B------:R-:W-:Y:S01]  /*32e0*/  MUFU.EX2 R87, R87 ;  /* 0x0000005700577308 */ /* 0x000fe20000000800 */
[----:B-1----:R-:W-:-:S07]  /*32f0*/  IMAD.MOV.U32 R85, RZ, RZ, R119 ;  /* 0x000000ffff557224 */ /* 0x002fce00078e0077 */
[----:B------:R1:W-:Y:S01]  /*3300*/  MUFU.EX2 R176, R89 ;  /* 0x0000005900b07308 */ /* 0x0003e20000000800 */
[----:B0-----:R-:W-:-:S07]  /*3310*/  FMNMX.FTZ R39, R12, R39, !PT ;  /* 0x000000270c277209 */ /* 0x001fce0007810000 */
[----:B------:R-:W-:Y:S01]  /*3320*/  MUFU.EX2 R91, R91 ;  /* 0x0000005b005b7308 */ /* 0x000fe20000000800 */
[----:B-1----:R-:W-:Y:S01]  /*3330*/  MOV R89, R119 ;  /* 0x0000007700597202 */ /* 0x002fe20000000f00 */
[----:B------:R-:W0:Y:S06]  /*3340*/  SHFL.BFLY PT, R10, R39, 0x1, 0x1f ;  /* 0x0c201f00270a7f89 */ /* 0x000e2c00000e0000 */
[----:B------:R1:W-:Y:S08]  /*3350*/  MUFU.EX2 R178, R93 ;  /* 0x0000005d00b27308 */ /* 0x0003f00000000800 */
[----:B------:R-:W-:Y:S01]  /*3360*/  MUFU.EX2 R95, R95 ;  /* 0x0000005f005f7308 */ /* 0x000fe20000000800 */
[----:B-1----:R-:W-:-:S07]  /*3370*/  IMAD.MOV.U32 R93, RZ, RZ, R119 ;  /* 0x000000ffff5d7224 */ /* 0x002fce00078e0077 */
[----:B------:R1:W-:Y:S01]  /*3380*/  MUFU.EX2 R172, R57 ;  /* 0x0000003900ac7308 */ /* 0x0003e20000000800 */
[----:B0-----:R-:W-:Y:S02]  /*3390*/  FMNMX.FTZ R10, R39, R10, !PT ;  /* 0x0000000a270a7209 */ /* 0x001fe40007810000 */
[----:B------:R-:W-:Y:S02]  /*33a0*/  MOV R39, R119 ;  /* 0x0000007700277202 */ /* 0x000fe40000000f00 */
[C---:B------:R-:W-:Y:S01]  /*33b0*/  FSETP.NEU.FTZ.AND P1, PT, R10.reuse, -INF , PT ;  /* 0xff8000000a00780b */ /* 0x040fe20003f3d000 */
[----:B------:R-:W-:Y:S02]  /*33c0*/  FMUL.FTZ R12, R10, R4 ;  /* 0x000000040a0c7220 */ /* 0x000fe40000410000 */
[----:B------:R-:W-:Y:S01]  /*33d0*/  MUFU.EX2 R97, R97 ;  /* 0x0000006100617308 */ /* 0x000fe20000000800 */
[----:B-1----:R-:W-:Y:S02]  /*33e0*/  IMAD.MOV.U32 R57, RZ, RZ, R119 ;  /* 0x000000ffff397224 */ /* 0x002fe400078e0077 */
[----:B------:R-:W-:-:S02]  /*33f0*/  FSEL R12, R12, RZ, P1 ;  /* 0x000000ff0c0c7208 */ /* 0x000fc40000800000 */
[----:B------:R-:W-:-:S03]  /*3400*/  PLOP3.LUT P1, PT, PT, PT, UP0, 0x80, 0x0 ;  /* 0x000000000000781c */ /* 0x000fc60003f2f008 */
        /* <DEDUP_REMOVED lines=29> */
[----:B------:R-:W-:Y:S01]  /*35e0*/  FADD.FTZ R5, R75, R36 ;  /* 0x000000244b057221 */ /* 0x000fe20000010000 */
[-CC-:B------:R-:W-:Y:S01]  /*35f0*/  FFMA.FTZ R37, R37, R4.reuse, -R12.reuse ;  /* 0x0000000425257223 */ /* 0x180fe2000001080c */
[----:B------:R-:W-:Y:S01]  /*3600*/  FFMA.FTZ R71, R71, R4, -R12 ;  /* 0x0000000447477223 */ /* 0x000fe2000001080c */
[----:B------:R2:W3:Y:S01]  /*3610*/  MUFU.EX2 R20, R13 ;  /* 0x0000000d00147308 */ /* 0x0004e20000000800 */
[----:B-1----:R-:W-:Y:S01]  /*3620*/  FADD.FTZ R36, R189, R2 ;  /* 0x00000002bd247221 */ /* 0x002fe20000010000 */
[----:B------:R-:W-:Y:S01]  /*3630*/  FADD.FTZ R38, R184, R5 ;  /* 0x00000005b8267221 */ /* 0x000fe20000010000 */
[----:B------:R-:W-:Y:S01]  /*3640*/  F2FP.F16.F32.PACK_AB R189, R2, R189 ;  /* 0x000000bd02bd723e */ /* 0x000fe200000000ff */
[--C-:B------:R-:W-:Y:S01]  /*3650*/  IMAD.MOV.U32 R61, RZ, RZ, R119.reuse ;  /* 0x000000ffff3d7224 */ /* 0x100fe200078e0077 */
[----:B------:R-:W-:Y:S01]  /*3660*/  F2FP.F16.F32.PACK_AB R188, R101, R188 ;  /* 0x000000bc65bc723e */ /* 0x000fe200000000ff */
[--C-:B------:R-:W-:Y:S01]  /*3670*/  IMAD.MOV.U32 R101, RZ, RZ, R119.reuse ;  /* 0x000000ffff657224 */ /* 0x100fe200078e0077 */
[----:B------:R-:W-:Y:S01]  /*3680*/  F2FP.F16.F32.PACK_AB R190, R73, R190 ;  /* 0x000000be49be723e */ /* 0x000fe200000000ff */
[----:B------:R-:W1:Y:S01]  /*3690*/  MUFU.EX2 R15, R15 ;  /* 0x0000000f000f7308 */ /* 0x000e620000000800 */
[----:B0-----:R-:W-:Y:S01]  /*36a0*/  FADD.FTZ R5, R11, R36 ;  /* 0x000000240b057221 */ /* 0x001fe20000010000 */
[----:B--2---:R-:W-:Y:S01]  /*36b0*/  FADD.FTZ R13, R77, R38 ;  /* 0x000000264d0d7221 */ /* 0x004fe20000010000 */
[----:B------:R-:W-:Y:S01]  /*36c0*/  F2FP.F16.F32.PACK_AB R184, R184, R75 ;  /* 0x0000004bb8b8723e */ /* 0x000fe200000000ff */
[----:B------:R-:W-:-:S02]  /*36d0*/  IMAD.MOV.U32 R77, RZ, RZ, R119 ;  /* 0x000000ffff4d7224 */ /* 0x000fc400078e0077 */
[----:B------:R-:W-:Y:S01]  /*36e0*/  FADD.FTZ R40, R14, R13 ;  /* 0x0000000d0e287221 */ /* 0x000fe20000010000 */
[----:B------:R-:W-:Y:S01]  /*36f0*/  IMAD.MOV.U32 R75, RZ, RZ, R119 ;  /* 0x000000ffff4b7224 */ /* 0x000fe200078e0077 */
[----:B------:R-:W0:Y:S01]  /*3700*/  MUFU.EX2 R26, R21 ;  /* 0x00000015001a7308 */ /* 0x000e220000000800 */
[C---:B---3--:R-:W-:Y:S01]  /*3710*/  FADD.FTZ R38, R20.reuse, R5 ;  /* 0x0000000514267221 */ /* 0x048fe20000010000 */
[----:B------:R-:W-:Y:S01]  /*3720*/  FADD.FTZ R13, R79, R40 ;  /* 0x000000284f0d7221 */ /* 0x000fe20000010000 */
[----:B------:R-:W-:Y:S01]  /*3730*/  F2FP.F16.F32.PACK_AB R191, R20, R11 ;  /* 0x0000000b14bf723e */ /* 0x000fe200000000ff */
[----:B------:R-:W-:Y:S02]  /*3740*/  IMAD.MOV.U32 R73, RZ, RZ, R119 ;  /* 0x000000ffff497224 */ /* 0x000fe400078e0077 */
        /* <DEDUP_REMOVED lines=12> */
[--C-:B------:R-:W-:Y:S02]  /*3810*/  IMAD.MOV.U32 R83, RZ, RZ, R119.reuse ;  /* 0x000000ffff537224 */ /* 0x100fe400078e0077 */
[--C-:B------:R-:W-:Y:S02]  /*3820*/  IMAD.MOV.U32 R26, RZ, RZ, R119.reuse ;  /* 0x000000ffff1a7224 */ /* 0x100fe400078e0077 */
[----:B------:R-:W0:Y:S01]  /*3830*/  MUFU.EX2 R41, R41 ;  /* 0x0000002900297308 */ /* 0x000e220000000800 */
[----:B--2---:R-:W-:Y:S01]  /*3840*/  FADD.FTZ R5, R25, R38 ;  /* 0x0000002619057221 */ /* 0x004fe20000010000 */
[----:B-1----:R-:W-:-:S06]  /*3850*/  IMAD.MOV.U32 R27, RZ, RZ, R119 ;  /* 0x000000ffff1b7224 */ /* 0x002fcc00078e0077 */
[----:B------:R1:W2:Y:S01]  /*3860*/  MUFU.EX2 R30, R43 ;  /* 0x0000002b001e7308 */ /* 0x0002a20000000800 */
[C---:B---3--:R-:W-:Y:S01]  /*3870*/  FADD.FTZ R40, R28.reuse, R5 ;  /* 0x000000051c287221 */ /* 0x048fe20000010000 */
[----:B------:R-:W-:Y:S01]  /*3880*/  F2FP.F16.F32.PACK_AB R187, R28, R25 ;  /* 0x000000191cbb723e */ /* 0x000fe200000000ff */
[--C-:B------:R-:W-:Y:S02]  /*3890*/  IMAD.MOV.U32 R28, RZ, RZ, R119.reuse ;  /* 0x000000ffff1c7224 */ /* 0x100fe400078e0077 */
[----:B------:R-:W-:-:S03]  /*38a0*/  IMAD.MOV.U32 R25, RZ, RZ, R119 ;  /* 0x000000ffff197224 */ /* 0x000fc600078e0077 */
        /* <DEDUP_REMOVED lines=8> */
[----:B--2---:R-:W-:Y:S01]  /*3930*/  FADD.FTZ R0, R30, R5 ;  /* 0x000000051e007221 */ /* 0x004fe20000010000 */
[C---:B------:R-:W-:Y:S01]  /*3940*/  FADD.FTZ R42, R178.reuse, R13 ;  /* 0x0000000db22a7221 */ /* 0x040fe20000010000 */
[----:B------:R-:W-:Y:S01]  /*3950*/  F2FP.F16.F32.PACK_AB R178, R178, R91 ;  /* 0x0000005bb2b2723e */ /* 0x000fe200000000ff */
[--C-:B------:R-:W-:Y:S01]  /*3960*/  IMAD.MOV.U32 R91, RZ, RZ, R119.reuse ;  /* 0x000000ffff5b7224 */ /* 0x100fe200078e0077 */
[----:B------:R-:W-:Y:S01]  /*3970*/  F2FP.F16.F32.PACK_AB R181, R30, R41 ;  /* 0x000000291eb5723e */ /* 0x000fe200000000ff */
[----:B------:R-:W-:Y:S01]  /*3980*/  FADD.FTZ R13, R95, R42 ;  /* 0x0000002a5f0d7221 */ /* 0x000fe20000010000 */
[--C-:B------:R-:W-:Y:S01]  /*3990*/  IMAD.MOV.U32 R42, RZ, RZ, R119.reuse ;  /* 0x000000ffff2a7224 */ /* 0x100fe200078e0077 */
[----:B------:R-:W2:Y:S01]  /*39a0*/  MUFU.EX2 R49, R49 ;  /* 0x0000003100317308 */ /* 0x000ea20000000800 */
[----:B---3--:R-:W-:Y:S01]  /*39b0*/  FADD.FTZ R5, R45, R0 ;  /* 0x000000002d057221 */ /* 0x008fe20000010000 */
[----:B0-----:R-:W-:-:S02]  /*39c0*/  IMAD.MOV.U32 R47, RZ, RZ, R119 ;  /* 0x000000ffff2f7224 */ /* 0x001fc400078e0077 */
[--C-:B------:R-:W-:Y:S02]  /*39d0*/  IMAD.MOV.U32 R41, RZ, RZ, R119.reuse ;  /* 0x000000ffff297224 */ /* 0x100fe400078e0077 */
[----:B------:R-:W-:Y:S02]  /*39e0*/  IMAD.MOV.U32 R30, RZ, RZ, R119 ;  /* 0x000000ffff1e7224 */ /* 0x000fe400078e0077 */
[----:B------:R0:W3:Y:S01]  /*39f0*/  MUFU.EX2 R34, R51 ;  /* 0x0000003300227308 */ /* 0x0000e20000000800 */
[C---:B-1----:R-:W-:Y:S01]  /*3a00*/  FADD.FTZ R40, R32.reuse, R5 ;  /* 0x0000000520287221 */ /* 0x042fe20000010000 */
[----:B------:R-:W-:Y:S01]  /*3a10*/  F2FP.F16.F32.PACK_AB R183, R32, R45 ;  /* 0x0000002d20b7723e */ /* 0x000fe200000000ff */
[--C-:B------:R-:W-:Y:S02]  /*3a20*/  IMAD.MOV.U32 R45, RZ, RZ, R119.reuse ;  /* 0x000000ffff2d7224 */ /* 0x100fe400078e0077 */
[----:B------:R-:W-:-:S03]  /*3a30*/  IMAD.MOV.U32 R32, RZ, RZ, R119 ;  /* 0x000000ffff207224 */ /* 0x000fc600078e0077 */
[----:B------:R-:W1:Y:S01]  /*3a40*/  MUFU.EX2 R53, R53 ;  /* 0x0000003500357308 */ /* 0x000e620000000800 */
[----:B--2---:R-:W-:Y:S01]  /*3a50*/  FADD.FTZ R5, R49, R40 ;  /* 0x0000002831057221 */ /* 0x004fe20000010000 */
[C---:B------:R-:W-:Y:S01]  /*3a60*/  FADD.FTZ R40, R172.reuse, R13 ;  /* 0x0000000dac287221 */ /* 0x040fe20000010000 */
[----:B------:R-:W-:Y:S01]  /*3a70*/  F2FP.F16.F32.PACK_AB R172, R172, R95 ;  /* 0x0000005facac723e */ /* 0x000fe200000000ff */
[--C-:B------:R-:W-:Y:S02]  /*3a80*/  IMAD.MOV.U32 R95, RZ, RZ, R119.reuse ;  /* 0x000000ffff5f7224 */ /* 0x100fe400078e0077 */
[----:B------:R-:W-:Y:S01]  /*3a90*/  FADD.FTZ R13, R97, R40 ;  /* 0x00000028610d7221 */ /* 0x000fe20000010000 */
[----:B0-----:R-:W-:Y:S01]  /*3aa0*/  IMAD.MOV.U32 R51, RZ, RZ, R119 ;  /* 0x000000ffff337224 */ /* 0x001fe200078e0077 */
[----:B------:R0:W2:Y:S01]  /*3ab0*/  MUFU.EX2 R36, R55 ;  /* 0x0000003700247308 */ /* 0x0000a20000000800 */
[----:B---3--:R-:W-:Y:S01]  /*3ac0*/  FADD.FTZ R12, R34, R5 ;  /* 0x00000005220c7221 */ /* 0x008fe20000010000 */
[C---:B------:R-:W-:Y:S01]  /*3ad0*/  FADD.FTZ R40, R174.reuse, R13 ;  /* 0x0000000dae287221 */ /* 0x040fe20000010000 */
[----:B------:R-:W-:Y:S01]  /*3ae0*/  F2FP.F16.F32.PACK_AB R174, R174, R97 ;  /* 0x00000061aeae723e */ /* 0x000fe200000000ff */
[----:B------:R-:W-:Y:S01]  /*3af0*/  IMAD.MOV.U32 R97, RZ, RZ, R119 ;  /* 0x000000ffff617224 */ /* 0x000fe200078e0077 */
[----:B------:R-:W-:-:S02]  /*3b00*/  F2FP.F16.F32.PACK_AB R177, R34, R49 ;  /* 0x0000003122b1723e */ /* 0x000fc400000000ff */
[-C--:B------:R-:W-:Y:S01]  /*3b10*/  MOV R49, R119.reuse ;  /* 0x0000007700317202 */ /* 0x080fe20000000f00 */
[----:B------:R-:W3:Y:S01]  /*3b20*/  MUFU.EX2 R31, R31 ;  /* 0x0000001f001f7308 */ /* 0x000ee20000000800 */
[----:B-1----:R-:W-:Y:S01]  /*3b30*/  FADD.FTZ R5, R53, R12 ;  /* 0x0000000c35057221 */ /* 0x002fe20000010000 */
[----:B0-----:R-:W-:Y:S01]  /*3b40*/  IMAD.MOV.U32 R55, RZ, RZ, R119 ;  /* 0x000000ffff377224 */ /* 0x001fe200078e0077 */
[----:B------:R-:W-:-:S05]  /*3b50*/  MOV R34, R119 ;  /* 0x0000007700227202 */ /* 0x000fca0000000f00 */
[----:B------:R-:W0:Y:S01]  /*3b60*/  MUFU.EX2 R99, R99 ;  /* 0x0000006300637308 */ /* 0x000e220000000800 */
[C---:B--2---:R-:W-:Y:S01]  /*3b70*/  FADD.FTZ R14, R36.reuse, R5 ;  /* 0x00000005240e7221 */ /* 0x044fe20000010000 */
[----:B------:R-:W-:Y:S01]  /*3b80*/  F2FP.F16.F32.PACK_AB R179, R36, R53 ;  /* 0x0000003524b3723e */ /* 0x000fe200000000ff */
[--C-:B------:R-:W-:Y:S02]  /*3b90*/  IMAD.MOV.U32 R53, RZ, RZ, R119.reuse ;  /* 0x000000ffff357224 */ /* 0x100fe400078e0077 */
[----:B------:R-:W-:-:S03]  /*3ba0*/  IMAD.MOV.U32 R36, RZ, RZ, R119 ;  /* 0x000000ffff247224 */ /* 0x000fc600078e0077 */
[----:B------:R1:W2:Y:S01]  /*3bb0*/  MUFU.EX2 R38, R29 ;  /* 0x0000001d00267308 */ /* 0x0002a20000000800 */
[----:B---3--:R-:W-:-:S07]  /*3bc0*/  FADD.FTZ R5, R31, R14 ;  /* 0x0000000e1f057221 */ /* 0x008fce0000010000 */
[----:B------:R3:W4:Y:S01]  /*3bd0*/  MUFU.EX2 R168, R65 ;  /* 0x0000004100a87308 */ /* 0x0007220000000800 */
[----:B0-----:R-:W-:Y:S01]  /*3be0*/  FADD.FTZ R13, R99, R40 ;  /* 0x00000028630d7221 */ /* 0x001fe20000010000 */
[----:B-1----:R-:W-:-:S06]  /*3bf0*/  MOV R29, R119 ;  /* 0x00000077001d7202 */ /* 0x002fcc0000000f00 */
[----:B------:R-:W0:Y:S01]  /*3c00*/  MUFU.EX2 R33, R33 ;  /* 0x0000002100217308 */ /* 0x000e220000000800 */
[C---:B--2---:R-:W-:Y:S01]  /*3c10*/  FADD.FTZ R14, R38.reuse, R5 ;  /* 0x00000005260e7221 */ /* 0x044fe20000010000 */
[----:B------:R-:W-:Y:S01]  /*3c20*/  F2FP.F16.F32.PACK_AB R173, R38, R31 ;  /* 0x0000001f26ad723e */ /* 0x000fe200000000ff */
[--C-:B---3--:R-:W-:Y:S02]  /*3c30*/  IMAD.MOV.U32 R65, RZ, RZ, R119.reuse ;  /* 0x000000ffff417224 */ /* 0x108fe400078e0077 */
        /* <DEDUP_REMOVED lines=8> */
[----:B------:R-:W0:Y:S01]  /*3cc0*/  MUFU.EX2 R35, R35 ;  /* 0x0000002300237308 */ /* 0x000e220000000800 */
[----:B-1----:R-:W-:Y:S01]  /*3cd0*/  FADD.FTZ R13, R59, R40 ;  /* 0x000000283b0d7221 */ /* 0x002fe20000010000 */
[----:B--2---:R-:W-:-:S06]  /*3ce0*/  IMAD.MOV.U32 R63, RZ, RZ, R119 ;  /* 0x000000ffff3f7224 */ /* 0x004fcc00078e0077 */
[----:B------:R1:W2:Y:S01]  /*3cf0*/  MUFU.EX2 R12, R67 ;  /* 0x00000043000c7308 */ /* 0x0002a20000000800 */
[C---:B---3--:R-:W-:Y:S01]  /*3d00*/  FADD.FTZ R40, R0.reuse, R5 ;  /* 0x0000000500287221 */ /* 0x048fe20000010000 */
[----:B------:R-:W-:Y:S01]  /*3d10*/  F2FP.F16.F32.PACK_AB R175, R0, R33 ;  /* 0x0000002100af723e */ /* 0x000fe200000000ff */
[----:B------:R-:W-:Y:S02]  /*3d20*/  IMAD.MOV.U32 R0, RZ, RZ, 0x3f800000 ;  /* 0x3f800000ff007424 */ /* 0x000fe400078e00ff */
[----:B------:R-:W-:-:S03]  /*3d30*/  IMAD.MOV.U32 R33, RZ, RZ, R119 ;  /* 0x000000ffff217224 */ /* 0x000fc600078e0077 */
[----:B------:R-:W3:Y:S01]  /*3d40*/  MUFU.EX2 R37, R37 ;  /* 0x0000002500257308 */ /* 0x000ee20000000800 */
[----:B0-----:R-:W-:Y:S01]  /*3d50*/  FADD.FTZ R11, R35, R40 ;  /* 0x00000028230b7221 */ /* 0x001fe20000010000 */
[--C-:B-1----:R-:W-:Y:S02]  /*3d60*/  IMAD.MOV.U32 R67, RZ, RZ, R119.reuse ;  /* 0x000000ffff437224 */ /* 0x102fe400078e0077 */
[----:B------:R-:W-:-:S04]  /*3d70*/  IMAD.MOV.U32 R40, RZ, RZ, R119 ;  /* 0x000000ffff287224 */ /* 0x000fc800078e0077 */
[----:B------:R-:W0:Y:S01]  /*3d80*/  MUFU.EX2 R24, R24 ;  /* 0x0000001800187308 */ /* 0x000e220000000800 */
[C---:B--2---:R-:W-:Y:S01]  /*3d90*/  FADD.FTZ R2, R12.reuse, R11 ;  /* 0x0000000b0c027221 */ /* 0x044fe20000010000 */
[----:B------:R-:W-:Y:S01]  /*3da0*/  F2FP.F16.F32.PACK_AB R169, R12, R35 ;  /* 0x000000230ca9723e */ /* 0x000fe200000000ff */
[----:B------:R-:W-:-:S05]  /*3db0*/  IMAD.MOV.U32 R35, RZ, RZ, R119 ;  /* 0x000000ffff237224 */ /* 0x000fca00078e0077 */
[----:B------:R1:W2:Y:S01]  /*3dc0*/  MUFU.EX2 R14, R71 ;  /* 0x00000047000e7308 */ /* 0x0002a20000000800 */
[----:B---3--:R-:W-:Y:S01]  /*3dd0*/  FADD.FTZ R11, R37, R2 ;  /* 0x00000002250b7221 */ /* 0x008fe20000010000 */
[C---:B0-----:R-:W-:Y:S01]  /*3de0*/  FADD.FTZ R5, R24.reuse, R13 ;  /* 0x0000000d18057221 */ /* 0x041fe20000010000 */
[----:B------:R-:W-:Y:S01]  /*3df0*/  F2FP.F16.F32.PACK_AB R170, R24, R59 ;  /* 0x0000003b18aa723e */ /* 0x000fe200000000ff */
[----:B-1----:R-:W-:Y:S01]  /*3e00*/  IMAD.MOV.U32 R71, RZ, RZ, R119 ;  /* 0x000000ffff477224 */ /* 0x002fe200078e0077 */
[-C--:B------:R-:W-:Y:S02]  /*3e10*/  MOV R59, R119.reuse ;  /* 0x00000077003b7202 */ /* 0x080fe40000000f00 */
[----:B------:R-:W-:Y:S01]  /*3e20*/  MOV R24, R119 ;  /* 0x0000007700187202 */ /* 0x000fe20000000f00 */
[C---:B--2---:R-:W-:Y:S01]  /*3e30*/  FADD.FTZ R2, R14.reuse, R11 ;  /* 0x0000000b0e027221 */ /* 0x044fe20000010000 */
[----:B------:R-:W-:Y:S01]  /*3e40*/  F2FP.F16.F32.PACK_AB R171, R14, R37 ;  /* 0x000000250eab723e */ /* 0x000fe200000000ff */
[----:B------:R-:W-:Y:S01]  /*3e50*/  IMAD.MOV.U32 R37, RZ, RZ, R119 ;  /* 0x000000ffff257224 */ /* 0x000fe200078e0077 */
[----:B------:R-:W-:Y:S01]  /*3e60*/  MOV R11, 0x3f800000 ;  /* 0x3f800000000b7802 */ /* 0x000fe20000000f00 */
[----:B------:R-:W-:Y:S06]  /*3e70*/  @!P1 BRA `(.L_x_198) ;  /* 0x0000002400fc9947 */ /* 0x000fec0003800000 */
[----:B------:R-:W-:Y:S01]  /*3e80*/  R2UR UR4, R120 ;  /* 0x00000000780472ca */ /* 0x000fe200000e0000 */
[----:B------:R-:W-:Y:S01]  /*3e90*/  IMAD.MOV.U32 R13, RZ, RZ, R10 ;  /* 0x000000ffff0d7224 */ /* 0x000fe200078e000a */
[----:B------:R-:W-:Y:S01]  /*3ea0*/  CS2R R118, SRZ ;  /* 0x0000000000767805 */ /* 0x000fe2000001ff00 */
[----:B------:R-:W-:Y:S01]  /*3eb0*/  IMAD.MOV.U32 R12, RZ, RZ, R3 ;  /* 0x000000ffff0c7224 */ /* 0x000fe200078e0003 */
[----:B------:R-:W-:Y:S01]  /*3ec0*/  CS2R R114, SRZ ;  /* 0x0000000000727805 */ /* 0x000fe2000001ff00 */
[----:B------:R-:W-:Y:S01]  /*3ed0*/  IMAD.MOV.U32 R0, RZ, RZ, 0x3f800000 ;  /* 0x3f800000ff007424 */ /* 0x000fe200078e00ff */
        /* <DEDUP_REMOVED lines=45> */
[----:B------:R-:W-:Y:S01]  /*41b0*/  CS2R R24, SRZ ;  /* 0x0000000000187805 */ /* 0x000fe2000001ff00 */
[----:B------:R-:W-:Y:S01]  /*41c0*/  UIADD3 UR4, UR4, -0x2, URZ ;  /* 0xfffffffe04047890 */ /* 0x000fe2000fffe03f */
[----:B------:R-:W-:Y:S01]  /*41d0*/  UMOV UR5, UR39 ;  /* 0x0000002700057c82 */ /* 0x000fe20008000000 */
[----:B------:R-:W-:Y:S01]  /*41e0*/  UMOV UR6, UR38 ;  /* 0x0000002600067c82 */ /* 0x000fe20008000000 */
[----:B------:R-:W-:-:S09]  /*41f0*/  ULDC UR7, c[0x0][0x9d8] ;  /* 0x0002760000077ab9 */ /* 0x000fd20000000800 */
.L_x_209:
[----:B------:R-:W-:-:S04]  /*4200*/  UISETP.NE.AND UP0, UPT, UR6, 0x1, UPT ;  /* 0x000000010600788c */ /* 0x000fc8000bf05270 */
[----:B------:R-:W-:-:S04]  /*4210*/  USEL UR39, URZ, 0x1, UP0 ;  /* 0x000000013f277887 */ /* 0x000fc80008000000 */
[----:B------:R-:W-:Y:S01]  /*4220*/  ULOP3.LUT UR39, UR5, UR39, URZ, 0x3c, !UPT ;  /* 0x0000002705277292 */ /* 0x000fe2000f8e3c3f */
[----:B------:R-:W-:Y:S11]  /*4230*/  @!P0 BRA `(.L_x_199) ;  /* 0x0000000000048947 */ /* 0x000ff60003800000 */
[----:B------:R-:W-:Y:S01]  /*4240*/  BPT.TRAP 0x1 ;  /* 0x000000040000795c */ /* 0x000fe20000300000 */
.L_x_199:
[----:B------:R-:W0:Y:S01]  /*4250*/  S2UR UR42, SR_CgaCtaId ;  /* 0x00000000002a79c3 */ /* 0x000e220000008800 */
[----:B------:R-:W-:Y:S01]  /*4260*/  UIADD3 UR38, UR6, 0x1, URZ ;  /* 0x0000000106267890 */ /* 0x000fe2000fffe03f */
[----:B------:R-:W-:Y:S01]  /*4270*/  IMAD.U32 R3, RZ, RZ, UR39 ;  /* 0x00000027ff037e24 */ /* 0x000fe2000f8e00ff */
[----:B------:R-:W-:Y:S02]  /*4280*/  UMOV UR8, 0x400 ;  /* 0x0000040000087882 */ /* 0x000fe40000000000 */
[----:B------:R-:W-:Y:S02]  /*4290*/  UISETP.NE.AND UP0, UPT, UR38, 0x2, UPT ;  /* 0x000000022600788c */ /* 0x000fe4000bf05270 */
[----:B------:R-:W-:Y:S02]  /*42a0*/  SHF.L.U32 R3, R3, 0x1f, RZ ;  /* 0x0000001f03037819 */ /* 0x000fe400000006ff */
[----:B------:R-:W-:Y:S02]  /*42b0*/  USEL UR38, UR38, URZ, UP0 ;  /* 0x0000003f26267287 */ /* 0x000fe40008000000 */
[----:B0-----:R-:W-:-:S04]  /*42c0*/  ULEA UR8, UR42, UR8, 0x18 ;  /* 0x000000082a087291 */ /* 0x001fc8000f8ec03f */
[----:B------:R-:W-:-:S09]  /*42d0*/  ULEA UR9, UR38, UR8, 0x3 ;  /* 0x0000000826097291 */ /* 0x000fd2000f8e183f */
[----:B------:R0:W1:Y:S01]  /*42e0*/  SYNCS.PHASECHK.TRANS64.TRYWAIT P1, [UR9+0x30830], R3 ;  /* 0x03083003ff0075a7 */ /* 0x0000620008020149 */
[----:B------:R-:W-:Y:S05]  /*42f0*/  @!P0 BRA `(.L_x_200) ;  /* 0x0000000000048947 */ /* 0x000fea0003800000 */
[----:B------:R-:W-:Y:S01]  /*4300*/  BPT.TRAP 0x1 ;  /* 0x000000040000795c */ /* 0x000fe20000300000 */
.L_x_200:
[----:B-1----:R-:W-:Y:S05]  /*4310*/  @P1 BRA `(.L_x_201) ;  /* 0x0000000000081947 */ /* 0x002fea0003800000 */
[----:B------:R-:W1:Y:S02]  /*4320*/  SYNCS.PHASECHK.TRANS64.TRYWAIT P1, [UR9+0x30830], R3 ;  /* 0x03083003ff0075a7 */ /* 0x000e640008020149 */
[----:B-1----:R-:W-:Y:S05]  /*4330*/  @!P1 BRA `(.L_x_202) ;  /* 0x000000b0008c9947 */ /* 0x002fea0003800000 */
.L_x_201:
        /* <DEDUP_REMOVED lines=173> */
.L_x_203:
[----:B------:R-:W-:Y:S01]  /*4e10*/  ULEA UR10, UR6, UR8, 0x3 ;  /* 0x00000008060a7291 */ /* 0x000fe2000f8e183f */
[----:B------:R-:W-:-:S04]  /*4e20*/  MOV R0, UR5 ;  /* 0x0000000500007c02 */ /* 0x000fc80008000f00 */
[----:B------:R-:W-:-:S04]  /*4e30*/  SHF.L.U32 R0, R0, 0x1f, RZ ;  /* 0x0000001f00007819 */ /* 0x000fc800000006ff */
[----:B------:R2:W3:Y:S01]  /*4e40*/  SYNCS.PHASECHK.TRANS64.TRYWAIT P1, [UR10+0x30850], R0 ;  /* 0x03085000ff0075a7 */ /* 0x0004e2000802014a */
[----:B------:R-:W-:Y:S05]  /*4e50*/  @!P0 BRA `(.L_x_204) ;  /* 0x0000000000048947 */ /* 0x000fea0003800000 */
[----:B------:R-:W-:Y:S01]  /*4e60*/  BPT.TRAP 0x1 ;  /* 0x000000040000795c */ /* 0x000fe20000300000 */
.L_x_204:
[----:B---3--:R-:W-:Y:S05]  /*4e70*/  @P1 BRA `(.L_x_205) ;  /* 0x0000000000081947 */ /* 0x008fea0003800000 */
[----:B------:R-:W3:Y:S02]  /*4e80*/  SYNCS.PHASECHK.TRANS64.TRYWAIT P1, [UR10+0x30850], R0 ;  /* 0x03085000ff0075a7 */ /* 0x000ee4000802014a */
[----:B---3--:R-:W-:Y:S05]  /*4e90*/  @!P1 BRA `(.L_x_206) ;  /* 0x000000a400cc9947 */ /* 0x008fea0003800000 */
.L_x_205:
        /* <DEDUP_REMOVED lines=37> */
.L_x_207:
        /* <DEDUP_REMOVED lines=209> */
[----:B------:R-:W-:Y:S01]  /*5e00*/  FFMA.FTZ R163, R163, R4, -R12 ;  /* 0x00000004a3a37223 */ /* 0x000fe2000001080c */
[----:B------:R-:W0:Y:S08]  /*5e10*/  MUFU.EX2 R13, R13 ;  /* 0x0000000d000d7308 */ /* 0x000e300000000800 */
        /* <DEDUP_REMOVED lines=26> */
[----:B------:R-:W-:-:S06]  /*5fc0*/  FFMA.FTZ R123, R151, R4, -R12 ;  /* 0x00000004977b7223 */ /* 0x000fcc000001080c */
        /* <DEDUP_REMOVED lines=72> */
.L_x_208:
        /* <DEDUP_REMOVED lines=15> */
[----:B------:R-:W-:Y:S01]  /*6540*/  F2FP.F16.F32.PACK_AB R171, R12, R140 ;  /* 0x0000008c0cab723e */ /* 0x000fe200000000ff */
[----:B------:R-:W-:Y:S01]  /*6550*/  IMAD.MOV.U32 R12, RZ, RZ, R3 ;  /* 0x000000ffff0c7224 */ /* 0x000fe200078e0003 */
        /* <DEDUP_REMOVED lines=15> */
[----:B------:R-:W-:Y:S01]  /*6650*/  F2FP.F16.F32.PACK_AB R170, R161, R170 ;  /* 0x000000aaa1aa723e */ /* 0x000fe200000000ff */
[----:B------:R-:W-:Y:S06]  /*6660*/  @P1 BRA `(.L_x_209) ;  /* 0xffffffd800e41947 */ /* 0x000fec000383ffff */
.L_x_198:
        /* <DEDUP_REMOVED lines=99> */
.L_x_210:
        /* <DEDUP_REMOVED lines=9> */
.L_x_211:
[----:B-1----:R-:W-:Y:S05]  /*6d30*/  @P1 BRA `(.L_x_212) ;  /* 0x0000000000081947 */ /* 0x002fea0003800000 */
[----:B------:R-:W1:Y:S02]  /*6d40*/  SYNCS.PHASECHK.TRANS64.TRYWAIT P1, [UR5+0x30850], R0 ;  /* 0x03085000ff0075a7 */ /* 0x000e640008020145 */
[----:B-1----:R-:W-:Y:S05]  /*6d50*/  @!P1 BRA `(.L_x_213) ;  /* 0x0000008800349947 */ /* 0x002fea0003800000 */
.L_x_212:
[----:B------:R-:W-:Y:S01]  /*6d60*/  UIADD3 UR4, UR4, 0x400, URZ ;  /* 0x0000040004047890 */ /* 0x000fe2000fffe03f */
[----:B------:R-:W-:Y:S01]  /*6d70*/  WARPGROUP.ARRIVE ;  /* 0x00000000000079c5 */ /* 0x000fe20000000000 */
[----:B------:R-:W-:Y:S01]  /*6d80*/  UMOV UR11, 0x40000040 ;  /* 0x40000040000b7882 */ /* 0x000fe20000000000 */
[----:B01----:R-:W0:Y:S01]  /*6d90*/  SHFL.BFLY PT, R0, R5, 0x2, 0x1f ;  /* 0x0c401f0005007f89 */ /* 0x003e2200000e0000 */
[----:B------:R-:W-:Y:S01]  /*6da0*/  USHF.R.U32.HI UR4, URZ, 0x4, UR4 ;  /* 0x000000043f047899 */ /* 0x000fe20008011604 */
[----:B------:R-:W-:Y:S02]  /*6db0*/  MOV R8, RZ ;  /* 0x000000ff00087202 */ /* 0x000fe40000000f00 */
[----:B------:R-:W1:Y:S01]  /*6dc0*/  SHFL.BFLY PT, R7, R2, 0x2, 0x1f ;  /* 0x0c401f0002077f89 */ /* 0x000e6200000e0000 */
[----:B------:R-:W-:-:S04]  /*6dd0*/  ULOP3.LUT UR4, UR4, 0x3fff, URZ, 0xc0, !UPT ;  /* 0x00003fff04047892 */ /* 0x000fc8000f8ec03f */
[----:B------:R-:W-:-:S04]  /*6de0*/  ULOP3.LUT UR4, UR4, 0x3000000, URZ, 0xfc, !UPT ;  /* 0x0300000004047892 */ /* 0x000fc8000f8efc3f */
[----:B------:R-:W-:-:S04]  /*6df0*/  UIMAD UR4, UR38, 0x900, UR4 ;  /* 0x00000900260478a4 */ /* 0x000fc8000f8e0204 */
[----:B------:R-:W-:-:S03]  /*6e00*/  UIADD3 UR6, UR4, 0x80, URZ ;  /* 0x0000008004067890 */ /* 0x000fc6000fffe03f */
[----:B------:R-:W-:Y:S02]  /*6e10*/  UMOV UR10, UR4 ;  /* 0x00000004000a7c82 */ /* 0x000fe40008000000 */
[----:B------:R-:W-:Y:S01]  /*6e20*/  HGMMA.64x192x16.F32 R24, R188, gdesc[UR8].tnspB, R24, gsb0 ;  /* 0x42e00008bc187df0 */ /* 0x000fe20008000818 */
[----:B------:R-:W-:Y:S01]  /*6e30*/  UMOV UR11, 0x40000040 ;  /* 0x40000040000b7882 */ /* 0x000fe20000000000 */
[----:B------:R-:W-:Y:S01]  /*6e40*/  UMOV UR10, UR6 ;  /* 0x00000006000a7c82 */ /* 0x000fe20008000000 */
[----:B------:R-:W-:Y:S01]  /*6e50*/  UIADD3 UR6, UR4, 0x100, URZ ;  /* 0x0000010004067890 */ /* 0x000fe2000fffe03f */
[----:B0-----:R-:W-:Y:S01]  /*6e60*/  FADD.FTZ R0, R0, R5 ;  /* 0x0000000500007221 */ /* 0x001fe20000010000 */
[----:B------:R-:W-:Y:S02]  /*6e70*/  IMAD.MOV.U32 R5, RZ, RZ, RZ ;  /* 0x000000ffff057224 */ /* 0x000fe400078e00ff */
[----:B-1----:R-:W-:Y:S01]  /*6e80*/  FADD.FTZ R6, R7, R2 ;  /* 0x0000000207067221 */ /* 0x002fe20000010000 */
[----:B------:R-:W-:Y:S01]  /*6e90*/  IMAD.MOV.U32 R2, RZ, RZ, -0x800000 ;  /* 0xff800000ff027424 */ /* 0x000fe200078e00ff */
[----:B------:R-:W0:Y:S04]  /*6ea0*/  SHFL.BFLY PT, R7, R0, 0x1, 0x1f ;  /* 0x0c201f0000077f89 */ /* 0x000e2800000e0000 */
[----:B------:R-:W1:Y:S01]  /*6eb0*/  SHFL.BFLY PT, R9, R6, 0x1, 0x1f ;  /* 0x0c201f0006097f89 */ /* 0x000e6200000e0000 */
[----:B0-----:R-:W-:Y:S01]  /*6ec0*/  FADD.FTZ R11, R0, R7 ;  /* 0x00000007000b7221 */ /* 0x001fe20000010000 */
[----:B------:R-:W-:-:S02]  /*6ed0*/  IMAD.MOV.U32 R0, RZ, RZ, -0x800000 ;  /* 0xff800000ff007424 */ /* 0x000fc400078e00ff */
[----:B-1----:R-:W-:Y:S02]  /*6ee0*/  FADD.FTZ R12, R6, R9 ;  /* 0x00000009060c7221 */ /* 0x002fe40000010000 */
[----:B------:R-:W-:-:S03]  /*6ef0*/  FSETP.NE.FTZ.AND P1, PT, R11, RZ, PT ;  /* 0x000000ff0b00720b */ /* 0x000fc60003f35000 */
[----:B------:R-:W-:-:S10]  /*6f00*/  FSETP.NE.FTZ.AND P2, PT, R12, RZ, PT ;  /* 0x000000ff0c00720b */ /* 0x000fd40003f55000 */
[----:B------:R-:W0:Y:S01]  /*6f10*/  @P1 MUFU.LG2 R7, R11 ;  /* 0x0000000b00071308 */ /* 0x000e220000000c00 */
[C---:B------:R-:W-:Y:S02]  /*6f20*/  @P1 FMUL.FTZ R6, R4.reuse, 0.69314718246459960938 ;  /* 0x3f31721804061820 */ /* 0x040fe40000410000 */
[----:B------:R-:W-:-:S05]  /*6f30*/  @P2 FMUL.FTZ R4, R4, 0.69314718246459960938 ;  /* 0x3f31721804042820 */ /* 0x000fca0000410000 */
        /* <DEDUP_REMOVED lines=27> */
[----:B------:R-:W-:Y:S01]  /*70f0*/  HGMMA.64x192x16.F32 R24, R172, gdesc[UR8].tnspB, R24, gsb0 ;  /* 0x42e00008ac187df0 */ /* 0x000fe20008000818 */
[----:B------:R-:W-:Y:S01]  /*7100*/  UMOV UR10, UR4 ;  /* 0x00000004000a7c82 */ /* 0x000fe20008000000 */
[----:B------:R-:W-:Y:S01]  /*7110*/  UMOV UR11, 0x40000040 ;  /* 0x40000040000b7882 */ /* 0x000fe20000000000 */
[----:B------:R-:W-:Y:S02]  /*7120*/  WARPGROUP.DEPBAR.LE gsb0, 0x0 ;  /* 0x00008000000079c5 */ /* 0x000fe40000010000 */
[----:B------:R-:W-:-:S15]  /*7130*/  WARPGROUP.ARRIVE ;  /* 0x00000000000079c5 */ /* 0x000fde0000000000 */
[----:B------:R-:W-:Y:S03]  /*7140*/  HGMMA.64x192x16.F32 R24, R168, gdesc[UR8].tnspB, R24, gsb0 ;  /* 0x42e00008a8187df0 */ /* 0x000fe60008000818 */
[----:B------:R-:W-:Y:S02]  /*7150*/  WARPGROUP.DEPBAR.LE gsb0, 0x0 ;  /* 0x00008000000079c5 */ /* 0x000fe40000010000 */
[----:B0-23--:R-:W-:Y:S05]  /*7160*/  @!P0 BRA `(.L_x_214) ;  /* 0x0000000000048947 */ /* 0x00dfea0003800000 */
[----:B------:R-:W-:Y:S01]  /*7170*/  BPT.TRAP 0x1 ;  /* 0x000000040000795c */ /* 0x000fe20000300000 */
.L_x_214:
[----:B------:R-:W-:Y:S01]  /*7180*/  R2UR UR6, R193 ;  /* 0x00000000c10672ca */ /* 0x000fe200000e0000 */
[----:B------:R-:W-:Y:S01]  /*7190*/  UIADD3 UR4, UR5, 0x30860, URZ ;  /* 0x0003086005047890 */ /* 0x000fe2000fffe03f */
[-C--:B------:R-:W-:Y:S01]  /*71a0*/  FMUL.FTZ R128, R43, R8.reuse ;  /* 0x000000082b807220 */ /* 0x080fe20000410000 */
[----:B------:R-:W-:Y:S01]  /*71b0*/  UIADD3 UR38, UR38, 0x1, URZ ;  /* 0x0000000126267890 */ /* 0x000fe2000fffe03f */
[-C--:B------:R-:W-:Y:S01]  /*71c0*/  FMUL.FTZ R6, R28, R5.reuse ;  /* 0x000000051c067220 */ /* 0x080fe20000410000 */
[----:B------:R-:W-:Y:S01]  /*71d0*/  UPRMT UR4, UR7, 0x654, UR4 ;  /* 0x0000065407047896 */ /* 0x000fe20008000004 */
[-C--:B------:R-:W-:Y:S01]  /*71e0*/  FMUL.FTZ R125, R46, R8.reuse ;  /* 0x000000082e7d7220 */ /* 0x080fe20000410000 */
[----:B------:R-:W-:Y:S01]  /*71f0*/  UISETP.NE.AND UP0, UPT, UR38, 0x2, UPT ;  /* 0x000000022600788c */ /* 0x000fe2000bf05270 */
[-C--:B------:R-:W-:Y:S01]  /*7200*/  FMUL.FTZ R43, R99, R8.reuse ;  /* 0x00000008632b7220 */ /* 0x080fe20000410000 */
[-C--:B------:R-:W-:Y:S01]  /*7210*/  FMUL.FTZ R7, R24, R5.reuse ;  /* 0x0000000518077220 */ /* 0x080fe20000410000 */
[-C--:B------:R-:W-:Y:S01]  /*7220*/  FMUL.FTZ R126, R25, R5.reuse ;  /* 0x00000005197e7220 */ /* 0x080fe20000410000 */
[-C--:B------:R-:W-:Y:S01]  /*7230*/  FMUL.FTZ R123, R29, R5.reuse ;  /* 0x000000051d7b7220 */ /* 0x080fe20000410000 */
[-C--:B------:R-:W-:Y:S01]  /*7240*/  FMUL.FTZ R121, R32, R5.reuse ;  /* 0x0000000520797220 */ /* 0x080fe20000410000 */
[----:B------:R-:W-:Y:S01]  /*7250*/  UIADD3 UR6, UR6, 0x1, URZ ;  /* 0x0000000106067890 */ /* 0x000fe2000fffe03f */
[----:B------:R-:W-:Y:S01]  /*7260*/  SYNCS.ARRIVE.TRANS64.RED.A1T0 RZ, [UR4], RZ ;  /* 0x000000ffffff79a7 */ /* 0x000fe20008100404 */
[----:B------:R-:W-:Y:S01]  /*7270*/  USEL UR4, URZ, 0x1, UP0 ;  /* 0x000000013f047887 */ /* 0x000fe20008000000 */
        /* <DEDUP_REMOVED lines=83> */
[----:B------:R-:W-:Y:S01]  /*77b0*/  IMAD.U32 R193, RZ, RZ, UR6 ;  /* 0x00000006ffc17e24 */ /* 0x000fe2000f8e00ff */
[----:B------:R-:W-:Y:S01]  /*77c0*/  PLOP3.LUT P0, PT, PT, PT, PT, 0x8, 0x0 ;  /* 0x000000000000781c */ /* 0x000fe20003f0e170 */
[-C--:B------:R-:W-:Y:S01]  /*77d0*/  FMUL.FTZ R111, R111, R8.reuse ;  /* 0x000000086f6f7220 */ /* 0x080fe20000410000 */
[-C--:B------:R-:W-:Y:S01]  /*77e0*/  FMUL.FTZ R114, R114, R8.reuse ;  /* 0x0000000872727220 */ /* 0x080fe20000410000 */
[-C--:B------:R-:W-:Y:S01]  /*77f0*/  FMUL.FTZ R115, R115, R8.reuse ;  /* 0x0000000873737220 */ /* 0x080fe20000410000 */
[-C--:B------:R-:W-:Y:S01]  /*7800*/  FMUL.FTZ R118, R118, R8.reuse ;  /* 0x0000000876767220 */ /* 0x080fe20000410000 */
[----:B------:R-:W-:Y:S01]  /*7810*/  FMUL.FTZ R119, R119, R8 ;  /* 0x0000000877777220 */ /* 0x000fe20000410000 */
[----:B------:R-:W-:-:S02]  /*7820*/  USEL UR38, UR38, URZ, UP0 ;  /* 0x0000003f26267287 */ /* 0x000fc40008000000 */
[----:B------:R-:W-:-:S12]  /*7830*/  ULOP3.LUT UR39, UR39, UR4, URZ, 0x3c, !UPT ;  /* 0x0000000427277292 */ /* 0x000fd8000f8e3c3f */
.L_x_190:
[----:B------:R-:W0:Y:S01]  /*7840*/  S2R R5, SR_CgaCtaId ;  /* 0x0000000000057919 */ /* 0x000e220000008800 */
[----:B------:R-:W-:Y:S01]  /*7850*/  MOV R42, 0x400 ;  /* 0x00000400002a7802 */ /* 0x000fe20000000f00 */
[----:B------:R-:W-:Y:S01]  /*7860*/  BSSY B0, `(.L_x_215) ;  /* 0x000027e000007945 */ /* 0x000fe20003800000 */
[----:B------:R-:W-:Y:S02]  /*7870*/  BAR.SYNC.DEFER_BLOCKING 0x5, 0x180 ;  /* 0x0146000000007b1d */ /* 0x000fe40000010000 */
[----:B0-----:R-:W-:-:S05]  /*7880*/  LEA R42, R5, R42, 0x18 ;  /* 0x0000002a052a7211 */ /* 0x001fca00078ec0ff */
[----:B------:R-:W0:Y:S02]  /*7890*/  LDS.128 R36, [R42+0x308d0] ;  /* 0x0308d0002a247984 */ /* 0x000e240000000c00 */
[----:B0-----:R-:W-:Y:S02]  /*78a0*/  R2UR UR5, R37 ;  /* 0x00000000250572ca */ /* 0x001fe400000e0000 */
[----:B------:R-:W-:Y:S01]  /*78b0*/  R2UR UR6, R38 ;  /* 0x00000000260672ca */ /* 0x000fe200000e0000 */
[----:B------:R-:W-:Y:S06]  /*78c0*/  BAR.ARV 0x4, 0x180 ;  /* 0x0106000000007b1d */ /* 0x000fec0000002000 */
[----:B------:R-:W-:Y:S08]  /*78d0*/  @P0 BRA `(.L_x_216) ;  /* 0x0000001800a40947 */ /* 0x000ff00003800000 */
[----:B------:R-:W0:Y:S01]  /*78e0*/  S2R R5, SR_SWINHI ;  /* 0x0000000000057919 */ /* 0x000e220000002f00 */
[----:B------:R-:W-:Y:S01]  /*78f0*/  F2FP.F16.F32.PACK_AB R6, R123, R6 ;  /* 0x000000067b06723e */ /* 0x000fe200000000ff */
[----:B------:R-:W-:Y:S01]  /*7900*/  ULDC.64 UR8, c[0x0][0xc00] ;  /* 0x0003000000087ab9 */ /* 0x000fe20000000a00 */
[----:B------:R-:W-:Y:S01]  /*7910*/  F2FP.F16.F32.PACK_AB R96, R97, R96 ;  /* 0x000000606160723e */ /* 0x000fe200000000ff */
[----:B------:R-:W-:Y:S01]  /*7920*/  UISETP.NE.U32.AND UP0, UPT, UR8, URZ, UPT ;  /* 0x0000003f0800728c */ /* 0x000fe2000bf05070 */
[----:B------:R-:W-:Y:S01]  /*7930*/  F2FP.F16.F32.PACK_AB R97, R43, R98 ;  /* 0x000000622b61723e */ /* 0x000fe200000000ff */
[----:B------:R-:W-:Y:S01]  /*7940*/  USHF.L.U32 UR10, UR60, 0x2, URZ ;  /* 0x000000023c0a7899 */ /* 0x000fe2000800063f */
[----:B------:R-:W-:Y:S01]  /*7950*/  F2FP.F16.F32.PACK_AB R104, R105, R104 ;  /* 0x000000686968723e */ /* 0x000fe200000000ff */
[----:B------:R-:W-:Y:S01]  /*7960*/  UISETP.NE.AND.EX UP0, UPT, UR9, URZ, UPT, UP0 ;  /* 0x0000003f0900728c */ /* 0x000fe2000bf05300 */
        /* <DEDUP_REMOVED lines=9> */
[----:B------:R-:W-:Y:S02]  /*7a00*/  R2UR UR4, R192 ;  /* 0x00000000c00472ca */ /* 0x000fe400000e0000 */
[----:B------:R-:W-:Y:S02]  /*7a10*/  R2UR UR12, R22 ;  /* 0x00000000160c72ca */ /* 0x000fe400000e0000 */
[----:B------:R-:W-:Y:S02]  /*7a20*/  MOV R20, R42 ;  /* 0x0000002a00147202 */ /* 0x000fe40000000f00 */
[----:B0-----:R-:W-:-:S03]  /*7a30*/  MOV R21, R5 ;  /* 0x0000000500157202 */ /* 0x001fc60000000f00 */
[----:B------:R-:W-:-:S04]  /*7a40*/  IMAD.WIDE R4, R199, 0x2, R20 ;  /* 0x00000002c7047825 */ /* 0x000fc800078e0214 */
[----:B------:R-:W-:Y:S01]  /*7a50*/  USHF.L.U64.HI UR11, UR60, 0x2, UR4 ;  /* 0x000000023c0b7899 */ /* 0x000fe20008010204 */
[C---:B------:R-:W-:Y:S01]  /*7a60*/  IADD3 R137, P6, R4.reuse, 0x60, RZ ;  /* 0x0000006004897810 */ /* 0x040fe20007fde0ff */
[----:B------:R-:W-:Y:S01]  /*7a70*/  UIADD3 UR4, UP1, UR10, UR8, URZ ;  /* 0x000000080a047290 */ /* 0x000fe2000ff3e03f */
[C---:B------:R-:W-:Y:S02]  /*7a80*/  LOP3.LUT R29, R4.reuse, 0x380, RZ, 0xc0, !PT ;  /* 0x00000380041d7812 */ /* 0x040fe400078ec0ff */
[C---:B------:R-:W-:Y:S01]  /*7a90*/  IADD3 R47, P2, R4.reuse, 0x20, RZ ;  /* 0x00000020042f7810 */ /* 0x040fe20007f5e0ff */
[--C-:B------:R-:W-:Y:S01]  /*7aa0*/  IMAD.X R13, RZ, RZ, R5.reuse, P6 ;  /* 0x000000ffff0d7224 */ /* 0x100fe200030e0605 */
[C---:B------:R-:W-:Y:S01]  /*7ab0*/  IADD3 R139, P5, R4.reuse, 0x4000, RZ ;  /* 0x00004000048b7810 */ /* 0x040fe20007fbe0ff */
[----:B------:R-:W-:Y:S01]  /*7ac0*/  UIADD3.X UR7, UR11, UR9, URZ, UP1, !UPT ;  /* 0x000000090b077290 */ /* 0x000fe20008ffe43f */
[C---:B------:R-:W-:Y:S01]  /*7ad0*/  IADD3 R103, P1, R4.reuse, 0x40, RZ ;  /* 0x0000004004677810 */ /* 0x040fe20007f3e0ff */
[--C-:B------:R-:W-:Y:S01]  /*7ae0*/  IMAD.X R9, RZ, RZ, R5.reuse, P2 ;  /* 0x000000ffff097224 */ /* 0x100fe200010e0605 */
[----:B------:R-:W-:Y:S01]  /*7af0*/  LOP3.LUT R12, R137, 0x380, RZ, 0xc0, !PT ;  /* 0x00000380890c7812 */ /* 0x000fe200078ec0ff */
[----:B------:R-:W-:Y:S01]  /*7b00*/  IMAD.X R15, RZ, RZ, R5, P5 ;  /* 0x000000ffff0f7224 */ /* 0x000fe200028e0605 */
[----:B------:R-:W-:Y:S01]  /*7b10*/  SHF.R.U64 R29, R29, 0x3, RZ ;  /* 0x000000031d1d7819 */ /* 0x000fe200000012ff */
[----:B------:R-:W-:Y:S01]  /*7b20*/  ULDC.64 UR8, c[0x0][0xc08] ;  /* 0x0003020000087ab9 */ /* 0x000fe20000000a00 */
[----:B------:R-:W-:-:S02]  /*7b30*/  IADD3 R141, P0, R4, 0x4020, RZ ;  /* 0x00004020048d7810 */ /* 0x000fc40007f1e0ff */
[C---:B------:R-:W-:Y:S02]  /*7b40*/  IADD3 R143, P4, R4.reuse, 0x4040, RZ ;  /* 0x00004040048f7810 */ /* 0x040fe40007f9e0ff */
[----:B------:R-:W-:Y:S01]  /*7b50*/  IADD3.X R11, RZ, R5, RZ, P1, !PT ;  /* 0x00000005ff0b7210 */ /* 0x000fe20000ffe4ff */
[--C-:B------:R-:W-:Y:S01]  /*7b60*/  IMAD.X R25, RZ, RZ, R5.reuse, P0 ;  /* 0x000000ffff197224 */ /* 0x100fe200000e0605 */
[C---:B------:R-:W-:Y:S01]  /*7b70*/  IADD3 R151, P6, R4.reuse, 0x8040, RZ ;  /* 0x0000804004977810 */ /* 0x040fe20007fde0ff */
[--C-:B------:R-:W-:Y:S01]  /*7b80*/  IMAD.X R27, RZ, RZ, R5.reuse, P4 ;  /* 0x000000ffff1b7224 */ /* 0x100fe200020e0605 */
[C---:B------:R-:W-:Y:S02]  /*7b90*/  IADD3 R145, P3, R4.reuse, 0x4060, RZ ;  /* 0x0000406004917810 */ /* 0x040fe40007f7e0ff */
[C---:B------:R-:W-:Y:S01]  /*7ba0*/  IADD3 R147, P2, R4.reuse, 0x8000, RZ ;  /* 0x0000800004937810 */ /* 0x040fe20007f5e0ff */
[----:B------:R-:W-:Y:S01]  /*7bb0*/  IMAD.X R37, RZ, RZ, R5, P6 ;  /* 0x000000ffff257224 */ /* 0x000fe200030e0605 */
[----:B------:R-:W-:-:S02]  /*7bc0*/  IADD3 R149, P1, R4, 0x8020, RZ ;  /* 0x0000802004957810 */ /* 0x000fc40007f3e0ff */
[----:B------:R-:W-:Y:S01]  /*7bd0*/  IADD3 R153, P5, R4, 0x8060, RZ ;  /* 0x0000806004997810 */ /* 0x000fe20007fbe0ff */
[--C-:B------:R-:W-:Y:S01]  /*7be0*/  IMAD.X R33, RZ, RZ, R5.reuse, P2 ;  /* 0x000000ffff217224 */ /* 0x100fe200010e0605 */
[----:B------:R-:W-:Y:S01]  /*7bf0*/  SHF.R.U64 R12, R12, 0x3, RZ ;  /* 0x000000030c0c7819 */ /* 0x000fe200000012ff */
[--C-:B------:R-:W-:Y:S01]  /*7c00*/  IMAD.X R35, RZ, RZ, R5.reuse, P1 ;  /* 0x000000ffff237224 */ /* 0x100fe200008e0605 */
[----:B------:R-:W-:Y:S01]  /*7c10*/  LOP3.LUT R4, R29, R4, RZ, 0x3c, !PT ;  /* 0x000000041d047212 */ /* 0x000fe200078e3cff */
[----:B------:R-:W-:Y:S01]  /*7c20*/  IMAD.X R29, RZ, RZ, R5, P5 ;  /* 0x000000ffff1d7224 */ /* 0x000fe200028e0605 */
[----:B------:R-:W-:Y:S02]  /*7c30*/  LOP3.LUT R8, R47, 0x380, RZ, 0xc0, !PT ;  /* 0x000003802f087812 */ /* 0x000fe400078ec0ff */
[----:B------:R-:W-:Y:S02]  /*7c40*/  LOP3.LUT R10, R103, 0x380, RZ, 0xc0, !PT ;  /* 0x00000380670a7812 */ /* 0x000fe400078ec0ff */
[----:B------:R-:W-:-:S02]  /*7c50*/  LOP3.LUT R14, R139, 0x380, RZ, 0xc0, !PT ;  /* 0x000003808b0e7812 */ /* 0x000fc400078ec0ff */
[----:B------:R-:W-:Y:S02]  /*7c60*/  LOP3.LUT R24, R141, 0x380, RZ, 0xc0, !PT ;  /* 0x000003808d187812 */ /* 0x000fe400078ec0ff */
[----:B------:R-:W-:Y:S02]  /*7c70*/  LOP3.LUT R26, R143, 0x380, RZ, 0xc0, !PT ;  /* 0x000003808f1a7812 */ /* 0x000fe400078ec0ff */
[----:B------:R-:W-:Y:S02]  /*7c80*/  LOP3.LUT R36, R151, 0x380, RZ, 0xc0, !PT ;  /* 0x0000038097247812 */ /* 0x000fe400078ec0ff */
[----:B------:R-:W-:Y:S02]  /*7c90*/  LOP3.LUT R12, R12, R137, RZ, 0x3c, !PT ;  /* 0x000000890c0c7212 */ /* 0x000fe400078e3cff */
[----:B------:R-:W-:Y:S02]  /*7ca0*/  LOP3.LUT R30, R145, 0x380, RZ, 0xc0, !PT ;  /* 0x00000380911e7812 */ /* 0x000fe400078ec0ff */
[----:B------:R-:W-:-:S02]  /*7cb0*/  LOP3.LUT R38, R153, 0x380, RZ, 0xc0, !PT ;  /* 0x0000038099267812 */ /* 0x000fc400078ec0ff */
[----:B------:R-:W-:Y:S02]  /*7cc0*/  SHF.R.U64 R8, R8, 0x3, RZ ;  /* 0x0000000308087819 */ /* 0x000fe400000012ff */
[----:B------:R-:W-:Y:S02]  /*7cd0*/  SHF.R.U64 R10, R10, 0x3, RZ ;  /* 0x000000030a0a7819 */ /* 0x000fe400000012ff */
[----:B------:R-:W-:Y:S02]  /*7ce0*/  LOP3.LUT R32, R147, 0x380, RZ, 0xc0, !PT ;  /* 0x0000038093207812 */ /* 0x000fe400078ec0ff */
[----:B------:R-:W-:Y:S02]  /*7cf0*/  MOV R137, R4 ;  /* 0x0000000400897202 */ /* 0x000fe40000000f00 */
[----:B------:R-:W-:Y:S02]  /*7d00*/  LOP3.LUT R34, R149, 0x380, RZ, 0xc0, !PT ;  /* 0x0000038095227812 */ /* 0x000fe400078ec0ff */
[----:B------:R-:W-:-:S02]  /*7d10*/  IADD3.X R31, RZ, R5, RZ, P3, !PT ;  /* 0x00000005ff1f7210 */ /* 0x000fc40001ffe4ff */
[----:B------:R-:W-:Y:S02]  /*7d20*/  SHF.R.U64 R14, R14, 0x3, RZ ;  /* 0x000000030e0e7819 */ /* 0x000fe400000012ff */
[----:B------:R-:W-:Y:S02]  /*7d30*/  F2FP.F16.F32.PACK_AB R4, R126, R7 ;  /* 0x000000077e04723e */ /* 0x000fe400000000ff */
[----:B------:R-:W-:Y:S02]  /*7d40*/  SHF.R.U64 R24, R24, 0x3, RZ ;  /* 0x0000000318187819 */ /* 0x000fe400000012ff */
[----:B------:R-:W-:Y:S02]  /*7d50*/  SHF.R.U64 R26, R26, 0x3, RZ ;  /* 0x000000031a1a7819 */ /* 0x000fe400000012ff */
[----:B------:R-:W-:Y:S02]  /*7d60*/  F2FP.F16.F32.PACK_AB R5, R136, R133 ;  /* 0x000000858805723e */ /* 0x000fe400000000ff */
[----:B------:R-:W-:-:S02]  /*7d70*/  SHF.R.U64 R36, R36, 0x3, RZ ;  /* 0x0000000324247819 */ /* 0x000fc400000012ff */
[----:B------:R-:W-:Y:S01]  /*7d80*/  F2FP.F16.F32.PACK_AB R7, R135, R28 ;  /* 0x0000001c8707723e */ /* 0x000fe200000000ff */
[----:B------:R-:W-:Y:S01]  /*7d90*/  BAR.SYNC.DEFER_BLOCKING 0x1, 0x100 ;  /* 0x0044000000007b1d */ /* 0x000fe20000010000 */
[----:B------:R-:W-:Y:S02]  /*7da0*/  SHF.R.U64 R30, R30, 0x3, RZ ;  /* 0x000000031e1e7819 */ /* 0x000fe400000012ff */
[----:B------:R-:W-:Y:S02]  /*7db0*/  SHF.R.U64 R38, R38, 0x3, RZ ;  /* 0x0000000326267819 */ /* 0x000fe400000012ff */
[----:B------:R-:W-:Y:S02]  /*7dc0*/  LOP3.LUT R8, R8, R47, RZ, 0x3c, !PT ;  /* 0x0000002f08087212 */ /* 0x000fe400078e3cff */
[----:B------:R-:W-:Y:S02]  /*7dd0*/  LOP3.LUT R10, R10, R103, RZ, 0x3c, !PT ;  /* 0x000000670a0a7212 */ /* 0x000fe400078e3cff */
[----:B------:R-:W-:-:S02]  /*7de0*/  SHF.R.U64 R32, R32, 0x3, RZ ;  /* 0x0000000320207819 */ /* 0x000fc400000012ff */
[----:B------:R-:W-:Y:S02]  /*7df0*/  SHF.R.U64 R34, R34, 0x3, RZ ;  /* 0x0000000322227819 */ /* 0x000fe400000012ff */
[----:B------:R-:W-:Y:S02]  /*7e00*/  LOP3.LUT R14, R14, R139, RZ, 0x3c, !PT ;  /* 0x0000008b0e0e7212 */ /* 0x000fe400078e3cff */
[----:B------:R-:W-:Y:S02]  /*7e10*/  LOP3.LUT R24, R24, R141, RZ, 0x3c, !PT ;  /* 0x0000008d18187212 */ /* 0x000fe400078e3cff */
[----:B------:R-:W-:Y:S02]  /*7e20*/  LOP3.LUT R26, R26, R143, RZ, 0x3c, !PT ;  /* 0x0000008f1a1a7212 */ /* 0x000fe400078e3cff */
[----:B------:R-:W-:Y:S02]  /*7e30*/  LOP3.LUT R36, R36, R151, RZ, 0x3c, !PT ;  /* 0x0000009724247212 */ /* 0x000fe400078e3cff */
[----:B------:R-:W-:-:S02]  /*7e40*/  LOP3.LUT R30, R30, R145, RZ, 0x3c, !PT ;  /* 0x000000911e1e7212 */ /* 0x000fc400078e3cff */
[----:B------:R-:W-:Y:S01]  /*7e50*/  LOP3.LUT R28, R38, R153, RZ, 0x3c, !PT ;  /* 0x00000099261c7212 */ /* 0x000fe200078e3cff */
[----:B------:R0:W-:Y:S01]  /*7e60*/  STSM.16.M88.4 [R137], R4 ;  /* 0x0000000489007844 */ /* 0x0001e20000000200 */
[----:B------:R-:W-:Y:S02]  /*7e70*/  LOP3.LUT R32, R32, R147, RZ, 0x3c, !PT ;  /* 0x0000009320207212 */ /* 0x000fe400078e3cff */
[----:B------:R-:W-:Y:S02]  /*7e80*/  LOP3.LUT R34, R34, R149, RZ, 0x3c, !PT ;  /* 0x0000009522227212 */ /* 0x000fe400078e3cff */
[----:B------:R-:W-:Y:S02]  /*7e90*/  MOV R135, R8 ;  /* 0x0000000800877202 */ /* 0x000fe40000000f00 */
[----:B------:R-:W-:Y:S02]  /*7ea0*/  MOV R133, R10 ;  /* 0x0000000a00857202 */ /* 0x000fe40000000f00 */
[----:B------:R-:W-:-:S02]  /*7eb0*/  MOV R126, R12 ;  /* 0x0000000c007e7202 */ /* 0x000fc40000000f00 */
[----:B------:R-:W-:Y:S02]  /*7ec0*/  MOV R123, R14 ;  /* 0x0000000e007b7202 */ /* 0x000fe40000000f00 */
[----:B------:R-:W-:Y:S02]  /*7ed0*/  F2FP.F16.F32.PACK_AB R8, R41, R40 ;  /* 0x000000282908723e */ /* 0x000fe400000000ff */
[----:B------:R-:W-:Y:S02]  /*7ee0*/  F2FP.F16.F32.PACK_AB R9, R128, R127 ;  /* 0x0000007f8009723e */ /* 0x000fe400000000ff */
[----:B0-----:R-:W-:Y:S02]  /*7ef0*/  F2FP.F16.F32.PACK_AB R4, R124, R121 ;  /* 0x000000797c04723e */ /* 0x001fe400000000ff */
[----:B------:R-:W-:Y:S02]  /*7f00*/  F2FP.F16.F32.PACK_AB R5, R132, R131 ;  /* 0x000000838405723e */ /* 0x000fe400000000ff */
[----:B------:R-:W-:-:S02]  /*7f10*/  F2FP.F16.F32.PACK_AB R6, R122, R3 ;  /* 0x000000037a06723e */ /* 0x000fc400000000ff */
[----:B------:R-:W-:Y:S02]  /*7f20*/  F2FP.F16.F32.PACK_AB R7, R134, R129 ;  /* 0x000000818607723e */ /* 0x000fe400000000ff */
[----:B------:R-:W-:Y:S02]  /*7f30*/  F2FP.F16.F32.PACK_AB R10, R45, R44 ;  /* 0x0000002c2d0a723e */ /* 0x000fe400000000ff */
[----:B------:R-:W-:Y:S01]  /*7f40*/  F2FP.F16.F32.PACK_AB R11, R130, R125 ;  /* 0x0000007d820b723e */ /* 0x000fe200000000ff */
[----:B------:R0:W-:Y:S01]  /*7f50*/  STSM.16.M88.4 [R135], R4 ;  /* 0x0000000487007844 */ /* 0x0001e20000000200 */
[----:B------:R-:W-:Y:S02]  /*7f60*/  MOV R120, R24 ;  /* 0x0000001800787202 */ /* 0x000fe40000000f00 */
[----:B------:R-:W-:Y:S01]  /*7f70*/  MOV R103, R26 ;  /* 0x0000001a00677202 */ /* 0x000fe20000000f00 */
[----:B------:R1:W-:Y:S01]  /*7f80*/  STSM.16.M88.4 [R133], R8 ;  /* 0x0000000885007844 */ /* 0x0003e20000000200 */
[----:B------:R-:W-:-:S02]  /*7f90*/  MOV R37, R36 ;  /* 0x0000002400257202 */ /* 0x000fc40000000f00 */
[----:B------:R-:W-:Y:S02]  /*7fa0*/  F2FP.F16.F32.PACK_AB R12, R49, R48 ;  /* 0x00000030310c723e */ /* 0x000fe400000000ff */
[----:B------:R-:W-:Y:S02]  /*7fb0*/  F2FP.F16.F32.PACK_AB R13, R51, R50 ;  /* 0x00000032330d723e */ /* 0x000fe400000000ff */
[----:B------:R-:W-:Y:S02]  /*7fc0*/  F2FP.F16.F32.PACK_AB R14, R53, R52 ;  /* 0x00000034350e723e */ /* 0x000fe400000000ff */
[----:B------:R-:W-:Y:S02]  /*7fd0*/  F2FP.F16.F32.PACK_AB R15, R55, R54 ;  /* 0x00000036370f723e */ /* 0x000fe400000000ff */
[----:B------:R-:W-:Y:S02]  /*7fe0*/  MOV R102, R30 ;  /* 0x0000001e00667202 */ /* 0x000fe40000000f00 */
[----:B------:R-:W-:Y:S01]  /*7ff0*/  F2FP.F16.F32.PACK_AB R24, R57, R56 ;  /* 0x000000383918723e */ /* 0x000fe200000000ff */
[----:B------:R-:W-:Y:S01]  /*8000*/  STSM.16.M88.4 [R126], R12 ;  /* 0x0000000c7e007844 */ /* 0x000fe20000000200 */
[----:B------:R-:W-:-:S02]  /*8010*/  F2FP.F16.F32.PACK_AB R25, R59, R58 ;  /* 0x0000003a3b19723e */ /* 0x000fc400000000ff */
[----:B------:R-:W-:Y:S02]  /*8020*/  F2FP.F16.F32.PACK_AB R26, R61, R60 ;  /* 0x0000003c3d1a723e */ /* 0x000fe400000000ff */
[----:B------:R-:W-:Y:S02]  /*8030*/  F2FP.F16.F32.PACK_AB R27, R63, R62 ;  /* 0x0000003e3f1b723e */ /* 0x000fe400000000ff */
[----:B------:R-:W-:Y:S02]  /*8040*/  MOV R36, R28 ;  /* 0x0000001c00247202 */ /* 0x000fe40000000f00 */
[----:B------:R-:W-:Y:S01]  /*8050*/  MOV R47, R32 ;  /* 0x00000020002f7202 */ /* 0x000fe20000000f00 */
[----:B------:R-:W-:Y:S01]  /*8060*/  STSM.16.M88.4 [R123], R24 ;  /* 0x000000187b007844 */ /* 0x000fe20000000200 */
[----:B------:R-:W-:Y:S02]  /*8070*/  MOV R38, R34 ;  /* 0x0000002200267202 */ /* 0x000fe40000000f00 */
[----:B------:R-:W-:-:S02]  /*8080*/  F2FP.F16.F32.PACK_AB R28, R65, R64 ;  /* 0x00000040411c723e */ /* 0x000fc400000000ff */
[----:B------:R-:W-:Y:S02]  /*8090*/  F2FP.F16.F32.PACK_AB R29, R67, R66 ;  /* 0x00000042431d723e */ /* 0x000fe400000000ff */
[----:B------:R-:W-:Y:S02]  /*80a0*/  F2FP.F16.F32.PACK_AB R30, R69, R68 ;  /* 0x00000044451e723e */ /* 0x000fe400000000ff */
[----:B------:R-:W-:Y:S01]  /*80b0*/  F2FP.F16.F32.PACK_AB R31, R71, R70 ;  /* 0x00000046471f723e */ /* 0x000fe200000000ff */
[----:B------:R-:W-:Y:S01]  /*80c0*/  UISETP.NE.U32.AND UP1, UPT, UR8, URZ, UPT ;  /* 0x0000003f0800728c */ /* 0x000fe2000bf25070 */
[----:B------:R-:W-:Y:S01]  /*80d0*/  F2FP.F16.F32.PACK_AB R32, R73, R72 ;  /* 0x000000484920723e */ /* 0x000fe200000000ff */
[----:B------:R-:W2:Y:S01]  /*80e0*/  LDC R68, c[0x0][0xbe8] ;  /* 0x0002fa00ff447b82 */ /* 0x000ea20000000800 */
[----:B------:R-:W-:Y:S01]  /*80f0*/  F2FP.F16.F32.PACK_AB R33, R75, R74 ;  /* 0x0000004a4b21723e */ /* 0x000fe200000000ff */
[----:B------:R-:W-:Y:S01]  /*8100*/  STSM.16.M88.4 [R120], R28 ;  /* 0x0000001c78007844 */ /* 0x000fe20000000200 */
[----:B------:R-:W-:-:S02]  /*8110*/  F2FP.F16.F32.PACK_AB R34, R77, R76 ;  /* 0x0000004c4d22723e */ /* 0x000fc400000000ff */
[----:B------:R-:W-:Y:S02]  /*8120*/  F2FP.F16.F32.PACK_AB R35, R79, R78 ;  /* 0x0000004e4f23723e */ /* 0x000fe400000000ff */
[----:B0-----:R-:W-:Y:S02]  /*8130*/  F2FP.F16.F32.PACK_AB R4, R81, R80 ;  /* 0x000000505104723e */ /* 0x001fe400000000ff */
[----:B------:R-:W-:Y:S01]  /*8140*/  F2FP.F16.F32.PACK_AB R5, R83, R82 ;  /* 0x000000525305723e */ /* 0x000fe200000000ff */
[----:B------:R-:W-:Y:S01]  /*8150*/  STSM.16.M88.4 [R103], R32 ;  /* 0x0000002067007844 */ /* 0x000fe20000000200 */
[----:B------:R-:W-:Y:S02]  /*8160*/  F2FP.F16.F32.PACK_AB R6, R85, R84 ;  /* 0x000000545506723e */ /* 0x000fe400000000ff */
[----:B------:R-:W-:Y:S02]  /*8170*/  F2FP.F16.F32.PACK_AB R7, R87, R86 ;  /* 0x000000565707723e */ /* 0x000fe400000000ff */
[----:B-1----:R-:W-:-:S02]  /*8180*/  F2FP.F16.F32.PACK_AB R8, R89, R88 ;  /* 0x000000585908723e */ /* 0x002fc400000000ff */
[----:B------:R-:W-:Y:S01]  /*8190*/  F2FP.F16.F32.PACK_AB R9, R91, R90 ;  /* 0x0000005a5b09723e */ /* 0x000fe200000000ff */
[----:B------:R0:W-:Y:S01]  /*81a0*/  STSM.16.M88.4 [R102], R4 ;  /* 0x0000000466007844 */ /* 0x0001e20000000200 */
[----:B------:R-:W-:Y:S02]  /*81b0*/  F2FP.F16.F32.PACK_AB R10, R93, R92 ;  /* 0x0000005c5d0a723e */ /* 0x000fe400000000ff */
[----:B------:R-:W-:Y:S02]  /*81c0*/  F2FP.F16.F32.PACK_AB R11, R95, R94 ;  /* 0x0000005e5f0b723e */ /* 0x000fe400000000ff */
[----:B------:R-:W-:-:S03]  /*81d0*/  PLOP3.LUT P0, PT, PT, PT, UP0, 0x80, 0x0 ;  /* 0x000000000000781c */ /* 0x000fc60003f0f008 */
[----:B------:R1:W-:Y:S04]  /*81e0*/  STSM.16.M88.4 [R47], R8 ;  /* 0x000000082f007844 */ /* 0x0003e80000000200 */
[----:B------:R3:W-:Y:S04]  /*81f0*/  STSM.16.M88.4 [R38], R96 ;  /* 0x0000006026007844 */ /* 0x0007e80000000200 */
[----:B------:R3:W-:Y:S01]  /*8200*/  STSM.16.M88.4 [R37], R104 ;  /* 0x0000006825007844 */ /* 0x0007e20000000200 */
[----:B0-----:R-:W-:Y:S01]  /*8210*/  MOV R4, UR4 ;  /* 0x0000000400047c02 */ /* 0x001fe20008000f00 */
[----:B------:R-:W-:-:S02]  /*8220*/  IMAD.U32 R5, RZ, RZ, UR7 ;  /* 0x00000007ff057e24 */ /* 0x000fc4000f8e00ff */
[----:B------:R3:W-:Y:S01]  /*8230*/  STSM.16.M88.4 [R36], R112 ;  /* 0x0000007024007844 */ /* 0x0007e20000000200 */
[----:B------:R-:W-:Y:S06]  /*8240*/  BAR.SYNC.DEFER_BLOCKING 0x1, 0x100 ;  /* 0x0044000000007b1d */ /* 0x000fec0000010000 */
[----:B------:R-:W4:Y:S01]  /*8250*/  @P0 LDG.E R3, desc[UR36][R4.64] ;  /* 0x0000002404030981 */ /* 0x000f22000c1e1900 */
[----:B------:R-:W-:Y:S01]  /*8260*/  UISETP.NE.AND.EX UP1, UPT, UR9, URZ, UPT, UP1 ;  /* 0x0000003f0900728c */ /* 0x000fe2000bf25310 */
[----:B--2---:R-:W-:Y:S01]  /*8270*/  ISETP.NE.AND P1, PT, R68, 0x1, PT ;  /* 0x000000014400780c */ /* 0x004fe20003f25270 */
[----:B------:R-:W-:Y:S01]  /*8280*/  ULDC UR7, c[0x0][0xa88] ;  /* 0x0002a20000077ab9 */ /* 0x000fe20000000800 */
[----:B------:R-:W-:Y:S01]  /*8290*/  UMOV UR4, URZ ;  /* 0x0000003f00047c82 */ /* 0x000fe20008000000 */
[----:B-1----:R-:W-:-:S02]  /*82a0*/  MOV R9, UR12 ;  /* 0x0000000c00097c02 */ /* 0x002fc40008000f00 */
[----:B------:R-:W-:-:S05]  /*82b0*/  PLOP3.LUT P2, PT, PT, PT, UP1, 0x80, 0x0 ;  /* 0x000000000000781c */ /* 0x000fca0003f4f018 */
[----:B------:R-:W-:-:S03]  /*82c0*/  @UP1 UIADD3 UR8, UP2, UR10, UR8, URZ ;  /* 0x000000080a081290 */ /* 0x000fc6000ff5e03f */
[----:B------:R-:W0:Y:S01]  /*82d0*/  @P1 LDC R6, c[0x0][0xbec] ;  /* 0x0002fb00ff061b82 */ /* 0x000e220000000800 */
[----:B------:R-:W-:Y:S02]  /*82e0*/  @UP1 UIADD3.X UR9, UR11, UR9, URZ, UP2, !UPT ;  /* 0x000000090b091290 */ /* 0x000fe400097fe43f */
[----:B------:R-:W-:-:S04]  /*82f0*/  IMAD.U32 R10, RZ, RZ, UR8 ;  /* 0x00000008ff0a7e24 */ /* 0x000fc8000f8e00ff */
[----:B------:R-:W-:Y:S01]  /*8300*/  IMAD.U32 R11, RZ, RZ, UR9 ;  /* 0x00000009ff0b7e24 */ /* 0x000fe2000f8e00ff */
[----:B------:R-:W1:Y:S01]  /*8310*/  @P1 LDC R8, c[0x0][0xbf0] ;  /* 0x0002fc00ff081b82 */ /* 0x000e620000000800 */
[----:B----4-:R-:W-:Y:S01]  /*8320*/  @P0 R2UR UR4, R3 ;  /* 0x00000000030402ca */ /* 0x010fe200000e0000 */
[----:B------:R-:W-:-:S06]  /*8330*/  IMAD.U32 R3, RZ, RZ, UR7 ;  /* 0x00000007ff037e24 */ /* 0x000fcc000f8e00ff */
[----:B------:R3:W5:Y:S01]  /*8340*/  @P2 LDG.E R3, desc[UR36][R10.64] ;  /* 0x000000240a032981 */ /* 0x000762000c1e1900 */
[----:B01----:R-:W-:Y:S07]  /*8350*/  @P2 BRA `(.L_x_217) ;  /* 0x0000000000102947 */ /* 0x003fee0003800000 */
[----:B------:R-:W-:Y:S05]  /*8360*/  @!P0 BRA `(.L_x_217) ;  /* 0x00000000000c8947 */ /* 0x000fea0003800000 */
[----:B---3--:R-:W2:Y:S04]  /*8370*/  LDG.E R10, desc[UR36][R4.64] ;  /* 0x00000024040a7981 */ /* 0x008ea8000c1e1900 */
[----:B-----5:R-:W2:Y:S02]  /*8380*/  LDG.E R3, desc[UR36][R4.64+0x4] ;  /* 0x0000042404037981 */ /* 0x020ea4000c1e1900 */
[----:B--2---:R-:W-:-:S07]  /*8390*/  IMAD.IADD R3, R3, 0x1, -R10 ;  /* 0x0000000103037824 */ /* 0x004fce00078e0a0a */
.L_x_217:
[----:B------:R-:W-:Y:S01]  /*83a0*/  R2UR UR15, R192 ;  /* 0x00000000c00f72ca */ /* 0x000fe200000e0000 */
[----:B------:R-:W-:Y:S01]  /*83b0*/  USHF.R.S32.HI UR14, URZ, 0x1f, UR61 ;  /* 0x0000001f3f0e7899 */ /* 0x000fe2000801143d */
[----:B------:R-:W-:Y:S01]  /*83c0*/  IMAD R9, R9, 0x80, R198 ;  /* 0x0000008009097824 */ /* 0x000fe200078e02c6 */
[----:B------:R-:W-:Y:S01]  /*83d0*/  ULDC.64 UR12, c[0x0][0xb90] ;  /* 0x0002e400000c7ab9 */ /* 0x000fe20000000a00 */
[----:B------:R-:W-:Y:S01]  /*83e0*/  USHF.R.S32.HI UR11, URZ, 0x1f, UR4 ;  /* 0x0000001f3f0b7899 */ /* 0x000fe20008011404 */
[----:B------:R-:W-:Y:S01]  /*83f0*/  R2UR UR16, R22 ;  /* 0x00000000161072ca */ /* 0x000fe200000e0000 */
[----:B------:R-:W-:Y:S01]  /*8400*/  UIMAD UR7, UR14, UR12, URZ ;  /* 0x0000000c0e0772a4 */ /* 0x000fe2000f8e023f */
[----:B------:R-:W-:Y:S01]  /*8410*/  @P1 IMAD.HI.U32 R5, R9, R6, RZ ;  /* 0x0000000609051227 */ /* 0x000fe200078e00ff */
[----:B------:R-:W-:Y:S01]  /*8420*/  UMOV UR10, UR4 ;  /* 0x00000004000a7c82 */ /* 0x000fe20008000000 */
[----:B------:R-:W-:Y:S02]  /*8430*/  USEL UR60, UR60, URZ, !UP0 ;  /* 0x0000003f3c3c7287 */ /* 0x000fe4000c000000 */
[----:B------:R-:W-:Y:S01]  /*8440*/  UIMAD.WIDE.U32 UR8, UR61, UR12, UR10 ;  /* 0x0000000c3d0872a5 */ /* 0x000fe2000f8e000a */
[----:B------:R-:W-:Y:S01]  /*8450*/  IMAD.MOV.U32 R4, RZ, RZ, R9 ;  /* 0x000000ffff047224 */ /* 0x000fe200078e0009 */
[----:B------:R-:W-:Y:S01]  /*8460*/  UIMAD UR7, UR61, UR13, UR7 ;  /* 0x0000000d3d0772a4 */ /* 0x000fe2000f8e0207 */
[----:B------:R-:W-:Y:S01]  /*8470*/  @P1 SHF.R.U32.HI R4, RZ, R8, R5 ;  /* 0x00000008ff041219 */ /* 0x000fe20000011605 */
[----:B------:R-:W-:Y:S01]  /*8480*/  USEL UR15, UR15, URZ, !UP0 ;  /* 0x0000003f0f0f7287 */ /* 0x000fe2000c000000 */
[----:B------:R-:W-:Y:S01]  /*8490*/  IMAD R5, R23, 0x40, R16 ;  /* 0x0000004017057824 */ /* 0x000fe200078e0210 */
[----:B------:R-:W-:Y:S01]  /*84a0*/  ULDC.64 UR12, c[0x0][0xb98] ;  /* 0x0002e600000c7ab9 */ /* 0x000fe20000000a00 */
[----:B------:R-:W-:Y:S01]  /*84b0*/  UIADD3 UR9, UR9, UR7, URZ ;  /* 0x0000000709097290 */ /* 0x000fe2000fffe03f */
[----:B------:R-:W-:Y:S01]  /*84c0*/  IADD3 R7, -R4, RZ, RZ ;  /* 0x000000ff04077210 */ /* 0x000fe20007ffe1ff */
[----:B------:R-:W-:Y:S01]  /*84d0*/  UIMAD UR7, UR15, UR12, URZ ;  /* 0x0000000c0f0772a4 */ /* 0x000fe2000f8e023f */
[----:B------:R-:W-:Y:S01]  /*84e0*/  IMAD.WIDE R20, R5, 0x2, R20 ;  /* 0x0000000205147825 */ /* 0x000fe200078e0214 */
[----:B------:R-:W-:Y:S01]  /*84f0*/  UIMAD.WIDE.U32 UR8, UR60, UR12, UR8 ;  /* 0x0000000c3c0872a5 */ /* 0x000fe2000f8e0008 */
[----:B------:R-:W-:Y:S01]  /*8500*/  SHF.R.S32.HI R5, RZ, 0x1f, R4 ;  /* 0x0000001fff057819 */ /* 0x000fe20000011404 */
[----:B------:R-:W-:Y:S01]  /*8510*/  UIMAD UR7, UR60, UR13, UR7 ;  /* 0x0000000d3c0772a4 */ /* 0x000fe2000f8e0207 */
[----:B------:R-:W-:Y:S01]  /*8520*/  IMAD R7, R68, R7, R9 ;  /* 0x0000000744077224 */ /* 0x000fe200078e0209 */
[----:B---3--:R-:W-:Y:S01]  /*8530*/  IADD3 R11, P6, R20, 0x2000, RZ ;  /* 0x00002000140b7810 */ /* 0x008fe20007fde0ff */
[----:B-----5:R-:W-:Y:S01]  /*8540*/  IMAD R43, R3, R68, RZ ;  /* 0x00000044032b7224 */ /* 0x020fe200078e02ff */
[----:B------:R-:W-:Y:S01]  /*8550*/  IADD3 R4, P0, R4, UR8, RZ ;  /* 0x0000000804047c10 */ /* 0x000fe2000ff1e0ff */
[----:B------:R-:W-:Y:S01]  /*8560*/  ULDC.64 UR12, c[0x0][0xaa0] ;  /* 0x0002a800000c7ab9 */ /* 0x000fe20000000a00 */
[----:B------:R-:W-:Y:S01]  /*8570*/  IMAD.U32 R6, RZ, RZ, UR7 ;  /* 0x00000007ff067e24 */ /* 0x000fe2000f8e00ff */
[----:B------:R-:W-:-:S02]  /*8580*/  LOP3.LUT R8, R11, 0x380, RZ, 0xc0, !PT ;  /* 0x000003800b087812 */ /* 0x000fc400078ec0ff */
[----:B------:R-:W-:Y:S02]  /*8590*/  IADD3 R13, P2, R20, 0x1000, RZ ;  /* 0x00001000140d7810 */ /* 0x000fe40007f5e0ff */
[----:B------:R-:W-:Y:S01]  /*85a0*/  IADD3.X R5, R5, UR9, R6, P0, !PT ;  /* 0x0000000905057c10 */ /* 0x000fe200087fe406 */
[----:B------:R-:W-:Y:S01]  /*85b0*/  ULDC.64 UR8, c[0x0][0xb88] ;  /* 0x0002e20000087ab9 */ /* 0x000fe20000000a00 */
[----:B------:R-:W-:Y:S02]  /*85c0*/  SHF.R.S32.HI R6, RZ, 0x1f, R7 ;  /* 0x0000001fff067819 */ /* 0x000fe40000011407 */
[----:B------:R-:W-:Y:S01]  /*85d0*/  SHF.R.U64 R8, R8, 0x3, RZ ;  /* 0x0000000308087819 */ /* 0x000fe200000012ff */
[----:B------:R-:W-:Y:S01]  /*85e0*/  IMAD.WIDE.U32 R4, R7, UR8, R4 ;  /* 0x0000000807047c25 */ /* 0x000fe2000f8e0004 */
[----:B------:R-:W-:Y:S02]  /*85f0*/  LOP3.LUT R12, R13, 0x380, RZ, 0xc0, !PT ;  /* 0x000003800d0c7812 */ /* 0x000fe400078ec0ff */
[----:B------:R-:W-:Y:S01]  /*8600*/  LOP3.LUT R8, R8, R11, RZ, 0x3c, !PT ;  /* 0x0000000b08087212 */ /* 0x000fe200078e3cff */
[----:B------:R-:W-:Y:S01]  /*8610*/  IMAD R10, R6, UR8, RZ ;  /* 0x00000008060a7c24 */ /* 0x000fe2000f8e02ff */
[----:B------:R-:W-:-:S02]  /*8620*/  SHF.R.U64 R12, R12, 0x3, RZ ;  /* 0x000000030c0c7819 */ /* 0x000fc400000012ff */
[----:B------:R-:W-:Y:S01]  /*8630*/  IADD3 R45, P0, R20, 0x5000, RZ ;  /* 0x00005000142d7810 */ /* 0x000fe20007f1e0ff */
[----:B------:R-:W-:Y:S01]  /*8640*/  IMAD R11, R7, UR9, R10 ;  /* 0x00000009070b7c24 */ /* 0x000fe2000f8e020a */
[----:B------:R-:W-:Y:S01]  /*8650*/  ULDC.64 UR8, c[0x0][0xb50] ;  /* 0x0002d40000087ab9 */ /* 0x000fe20000000a00 */
[----:B------:R-:W-:Y:S01]  /*8660*/  LOP3.LUT R12, R12, R13, RZ, 0x3c, !PT ;  /* 0x0000000d0c0c7212 */ /* 0x000fe200078e3cff */
[----:B------:R-:W-:Y:S01]  /*8670*/  IMAD.X R13, RZ, RZ, R21, P2 ;  /* 0x000000ffff0d7224 */ /* 0x000fe200010e0615 */
[----:B------:R-:W-:Y:S01]  /*8680*/  LOP3.LUT R44, R45, 0x380, RZ, 0xc0, !PT ;  /* 0x000003802d2c7812 */ /* 0x000fe200078ec0ff */
[----:B------:R-:W-:Y:S01]  /*8690*/  IMAD.IADD R5, R5, 0x1, R11 ;  /* 0x0000000105057824 */ /* 0x000fe200078e020b */
[----:B------:R-:W-:Y:S02]  /*86a0*/  LEA R11, P3, R4, UR8, 0x2 ;  /* 0x00000008040b7c11 */ /* 0x000fe4000f8610ff */
[----:B------:R-:W-:Y:S02]  /*86b0*/  IADD3 R25, P2, R20, 0x7000, RZ ;  /* 0x0000700014197810 */ /* 0x000fe40007f5e0ff */
[----:B------:R-:W-:Y:S01]  /*86c0*/  LEA.HI.X R14, R4, UR9, R5, 0x2, P3 ;  /* 0x00000009040e7c11 */ /* 0x000fe200098f1405 */
[----:B------:R-:W-:Y:S01]  /*86d0*/  SHFL.IDX PT, R36, R11, RZ, 0x1c1f ;  /* 0x001c1fff0b247589 */ /* 0x000fe200000e0000 */
[----:B------:R-:W-:Y:S01]  /*86e0*/  IADD3 R33, P3, R20, 0x6000, RZ ;  /* 0x0000600014217810 */ /* 0x000fe20007f7e0ff */
[----:B------:R-:W-:Y:S01]  /*86f0*/  IMAD.U32 R5, RZ, RZ, UR16 ;  /* 0x00000010ff057e24 */ /* 0x000fe2000f8e00ff */
[----:B------:R-:W-:Y:S01]  /*8700*/  SHF.R.U64 R44, R44, 0x3, RZ ;  /* 0x000000032c2c7819 */ /* 0x000fe200000012ff */
[----:B------:R-:W0:Y:S01]  /*8710*/  SHFL.IDX PT, R37, R14, RZ, 0x1c1f ;  /* 0x001c1fff0e257589 */ /* 0x000e2200000e0000 */
[----:B------:R-:W-:Y:S01]  /*8720*/  LOP3.LUT R32, R33, 0x380, RZ, 0xc0, !PT ;  /* 0x0000038021207812 */ /* 0x000fe200078ec0ff */
[----:B------:R-:W-:Y:S01]  /*8730*/  IMAD R22, R5, 0x80, R196 ;  /* 0x0000008005167824 */ /* 0x000fe200078e02c4 */
[----:B------:R-:W-:Y:S01]  /*8740*/  LOP3.LUT R24, R25, 0x380, RZ, 0xc0, !PT ;  /* 0x0000038019187812 */ /* 0x000fe200078ec0ff */
[----:B------:R-:W-:Y:S01]  /*8750*/  SHFL.IDX PT, R40, R11, 0x1, 0x1c1f ;  /* 0x003c1f000b287f89 */ /* 0x000fe200000e0000 */
[----:B------:R-:W-:-:S02]  /*8760*/  SHF.R.U64 R32, R32, 0x3, RZ ;  /* 0x0000000320207819 */ /* 0x000fc400000012ff */
[----:B------:R-:W-:Y:S01]  /*8770*/  LOP3.LUT R44, R44, R45, RZ, 0x3c, !PT ;  /* 0x0000002d2c2c7212 */ /* 0x000fe200078e3cff */
[--C-:B------:R-:W-:Y:S01]  /*8780*/  IMAD.X R45, RZ, RZ, R21.reuse, P0 ;  /* 0x000000ffff2d7224 */ /* 0x100fe200000e0615 */
[----:B------:R-:W-:Y:S01]  /*8790*/  LOP3.LUT R32, R32, R33, RZ, 0x3c, !PT ;  /* 0x0000002120207212 */ /* 0x000fe200078e3cff */
[----:B------:R-:W-:Y:S01]  /*87a0*/  IMAD.X R33, RZ, RZ, R21, P3 ;  /* 0x000000ffff217224 */ /* 0x000fe200018e0615 */
[----:B------:R-:W-:Y:S01]  /*87b0*/  SHF.R.U64 R24, R24, 0x3, RZ ;  /* 0x0000000318187819 */ /* 0x000fe200000012ff */
[----:B------:R-:W1:Y:S01]  /*87c0*/  SHFL.IDX PT, R41, R14, 0x1, 0x1c1f ;  /* 0x003c1f000e297f89 */ /* 0x000e6200000e0000 */
[----:B------:R-:W-:Y:S02]  /*87d0*/  IADD3 R10, P3, R20, 0xb000, RZ ;  /* 0x0000b000140a7810 */ /* 0x000fe40007f7e0ff */
[----:B------:R-:W-:Y:S02]  /*87e0*/  LOP3.LUT P0, RZ, R194, 0x3, RZ, 0xc0, !PT ;  /* 0x00000003c2ff7812 */ /* 0x000fe4000780c0ff */
[----:B------:R-:W-:-:S02]  /*87f0*/  IADD3 R9, P5, R20, 0x3000, RZ ;  /* 0x0000300014097810 */ /* 0x000fc40007fbe0ff */
[----:B------:R-:W-:Y:S01]  /*8800*/  IADD3 R53, P4, R20, 0x4000, RZ ;  /* 0x0000400014357810 */ /* 0x000fe20007f9e0ff */
[----:B------:R-:W-:Y:S01]  /*8810*/  UIMAD UR7, UR11, UR12, URZ ;  /* 0x0000000c0b0772a4 */ /* 0x000fe2000f8e023f */
[----:B------:R-:W-:Y:S01]  /*8820*/  LOP3.LUT R24, R24, R25, RZ, 0x3c, !PT ;  /* 0x0000001918187212 */ /* 0x000fe200078e3cff */
[--C-:B------:R-:W-:Y:S01]  /*8830*/  IMAD.X R25, RZ, RZ, R21.reuse, P2 ;  /* 0x000000ffff197224 */ /* 0x100fe200010e0615 */
[----:B------:R-:W-:Y:S01]  /*8840*/  LOP3.LUT R3, R10, 0x380, RZ, 0xc0, !PT ;  /* 0x000003800a037812 */ /* 0x000fe200078ec0ff */
[----:B------:R-:W-:Y:S01]  /*8850*/  UIMAD.WIDE.U32 UR8, UR4, UR12, URZ ;  /* 0x0000000c040872a5 */ /* 0x000fe2000f8e003f */
[----:B------:R-:W-:Y:S01]  /*8860*/  ISETP.GE.OR P2, PT, R22, R43, P0 ;  /* 0x0000002b1600720c */ /* 0x000fe20000746670 */
[----:B------:R-:W-:Y:S01]  /*8870*/  IMAD.X R49, RZ, RZ, R21, P3 ;  /* 0x000000ffff317224 */ /* 0x000fe200018e0615 */
[----:B------:R-:W-:Y:S01]  /*8880*/  LOP3.LUT R6, R9, 0x380, RZ, 0xc0, !PT ;  /* 0x0000038009067812 */ /* 0x000fe200078ec0ff */
[----:B------:R-:W-:Y:S01]  /*8890*/  ULDC.64 UR10, c[0x0][0xae8] ;  /* 0x0002ba00000a7ab9 */ /* 0x000fe20000000a00 */
[----:B------:R-:W-:-:S02]  /*88a0*/  LOP3.LUT R52, R53, 0x380, RZ, 0xc0, !PT ;  /* 0x0000038035347812 */ /* 0x000fc400078ec0ff */
[----:B------:R-:W-:Y:S02]  /*88b0*/  SHF.R.U64 R3, R3, 0x3, RZ ;  /* 0x0000000303037819 */ /* 0x000fe400000012ff */
[----:B------:R-:W-:Y:S02]  /*88c0*/  SHF.R.U64 R6, R6, 0x3, RZ ;  /* 0x0000000306067819 */ /* 0x000fe400000012ff */
[----:B------:R-:W-:Y:S02]  /*88d0*/  SHF.R.U64 R52, R52, 0x3, RZ ;  /* 0x0000000334347819 */ /* 0x000fe400000012ff */
[----:B------:R-:W-:Y:S01]  /*88e0*/  IADD3 R4, R22, 0x8, RZ ;  /* 0x0000000816047810 */ /* 0x000fe20007ffe0ff */
[----:B0-----:R0:W-:Y:S01]  /*88f0*/  @!P2 ST.E desc[UR36][R36.64], R0 ;  /* 0x000000002400a985 */ /* 0x0011e2000c101924 */
[----:B------:R-:W-:Y:S02]  /*8900*/  LOP3.LUT R48, R3, R10, RZ, 0x3c, !PT ;  /* 0x0000000a03307212 */ /* 0x000fe400078e3cff */
[----:B------:R-:W-:Y:S01]  /*8910*/  LOP3.LUT R6, R6, R9, RZ, 0x3c, !PT ;  /* 0x0000000906067212 */ /* 0x000fe200078e3cff */
[----:B------:R-:W2:Y:S01]  /*8920*/  @P1 LDC R3, c[0x0][0xbec] ;  /* 0x0002fb00ff031b82 */ /* 0x000ea20000000800 */
[----:B------:R-:W-:Y:S01]  /*8930*/  LOP3.LUT R52, R52, R53, RZ, 0x3c, !PT ;  /* 0x0000003534347212 */ /* 0x000fe200078e3cff */
[--C-:B------:R-:W-:Y:S01]  /*8940*/  IMAD.X R9, RZ, RZ, R21.reuse, P6 ;  /* 0x000000ffff097224 */ /* 0x100fe200030e0615 */
[----:B------:R-:W-:Y:S01]  /*8950*/  IADD3.X R7, RZ, R21, RZ, P5, !PT ;  /* 0x00000015ff077210 */ /* 0x000fe20002ffe4ff */
[----:B------:R-:W-:Y:S01]  /*8960*/  IMAD.X R53, RZ, RZ, R21, P4 ;  /* 0x000000ffff357224 */ /* 0x000fe200020e0615 */
[----:B------:R-:W-:-:S02]  /*8970*/  ISETP.GE.OR P0, PT, R4, R43, P0 ;  /* 0x0000002b0400720c */ /* 0x000fc40000706670 */
[C---:B------:R-:W-:Y:S01]  /*8980*/  IADD3 R65, P6, R20.reuse, 0x8000, RZ ;  /* 0x0000800014417810 */ /* 0x040fe20007fde0ff */
[----:B0-----:R-:W0:Y:S01]  /*8990*/  @P1 LDC R37, c[0x0][0xbf0] ;  /* 0x0002fc00ff251b82 */ /* 0x001e220000000800 */
[C---:B------:R-:W-:Y:S02]  /*89a0*/  IADD3 R61, P5, R20.reuse, 0x9000, RZ ;  /* 0x00009000143d7810 */ /* 0x040fe40007fbe0ff */
[C---:B------:R-:W-:Y:S02]  /*89b0*/  IADD3 R57, P4, R20.reuse, 0xa000, RZ ;  /* 0x0000a00014397810 */ /* 0x040fe40007f9e0ff */
[----:B------:R-:W-:Y:S02]  /*89c0*/  LOP3.LUT R5, R20, 0x380, RZ, 0xc0, !PT ;  /* 0x0000038014057812 */ /* 0x000fe400078ec0ff */
[----:B------:R-:W-:Y:S02]  /*89d0*/  LOP3.LUT R64, R65, 0x380, RZ, 0xc0, !PT ;  /* 0x0000038041407812 */ /* 0x000fe400078ec0ff */
[----:B------:R-:W-:Y:S01]  /*89e0*/  LOP3.LUT R60, R61, 0x380, RZ, 0xc0, !PT ;  /* 0x000003803d3c7812 */ /* 0x000fe200078ec0ff */
[----:B------:R-:W-:Y:S01]  /*89f0*/  UIMAD UR7, UR4, UR13, UR7 ;  /* 0x0000000d040772a4 */ /* 0x000fe2000f8e0207 */
[----:B------:R-:W-:Y:S01]  /*8a00*/  LOP3.LUT R56, R57, 0x380, RZ, 0xc0, !PT ;  /* 0x0000038039387812 */ /* 0x000fe200078ec0ff */
[----:B-1----:R1:W-:Y:S01]  /*8a10*/  @!P0 ST.E desc[UR36][R40.64], R2 ;  /* 0x0000000228008985 */ /* 0x0023e2000c101924 */
[----:B------:R-:W-:-:S02]  /*8a20*/  SHF.R.U64 R5, R5, 0x3, RZ ;  /* 0x0000000305057819 */ /* 0x000fc400000012ff */
[----:B------:R-:W-:Y:S02]  /*8a30*/  SHF.R.U64 R64, R64, 0x3, RZ ;  /* 0x0000000340407819 */ /* 0x000fe400000012ff */
[----:B------:R-:W-:Y:S01]  /*8a40*/  SHF.R.U64 R60, R60, 0x3, RZ ;  /* 0x000000033c3c7819 */ /* 0x000fe200000012ff */
[----:B------:R-:W-:Y:S01]  /*8a50*/  IMAD R0, R19, 0x20, R23 ;  /* 0x0000002013007824 */ /* 0x000fe200078e0217 */
[----:B------:R-:W-:Y:S01]  /*8a60*/  SHF.R.U64 R56, R56, 0x3, RZ ;  /* 0x0000000338387819 */ /* 0x000fe200000012ff */
[----:B------:R-:W-:Y:S01]  /*8a70*/  UIADD3 UR9, UR9, UR7, URZ ;  /* 0x0000000709097290 */ /* 0x000fe2000fffe03f */
[----:B------:R-:W-:Y:S01]  /*8a80*/  LOP3.LUT R20, R5, R20, RZ, 0x3c, !PT ;  /* 0x0000001405147212 */ /* 0x000fe200078e3cff */
[----:B------:R-:W-:Y:S01]  /*8a90*/  UIMAD UR4, UR14, UR10, URZ ;  /* 0x0000000a0e0472a4 */ /* 0x000fe2000f8e023f */
[----:B------:R-:W-:Y:S01]  /*8aa0*/  LOP3.LUT R64, R64, R65, RZ, 0x3c, !PT ;  /* 0x0000004140407212 */ /* 0x000fe200078e3cff */
[--C-:B------:R-:W-:Y:S01]  /*8ab0*/  IMAD.X R65, RZ, RZ, R21.reuse, P6 ;  /* 0x000000ffff417224 */ /* 0x100fe200030e0615 */
[----:B------:R-:W-:Y:S01]  /*8ac0*/  LOP3.LUT R60, R60, R61, RZ, 0x3c, !PT ;  /* 0x0000003d3c3c7212 */ /* 0x000fe200078e3cff */
[----:B------:R-:W-:Y:S01]  /*8ad0*/  IMAD.X R61, RZ, RZ, R21, P5 ;  /* 0x000000ffff3d7224 */ /* 0x000fe200028e0615 */
[----:B------:R-:W-:Y:S01]  /*8ae0*/  LOP3.LUT R56, R56, R57, RZ, 0x3c, !PT ;  /* 0x0000003938387212 */ /* 0x000fe200078e3cff */
[----:B------:R3:W5:Y:S01]  /*8af0*/  LD.E.128 R28, desc[UR36][R20.64] ;  /* 0x00000024141c7980 */ /* 0x000762000c101d00 */
[----:B------:R-:W-:Y:S01]  /*8b00*/  IADD3.X R57, RZ, R21, RZ, P4, !PT ;  /* 0x00000015ff397210 */ /* 0x000fe200027fe4ff */
[----:B------:R-:W-:-:S02]  /*8b10*/  UIMAD UR4, UR61, UR11, UR4 ;  /* 0x0000000b3d0472a4 */ /* 0x000fc4000f8e0204 */
[----:B------:R-:W-:Y:S01]  /*8b20*/  UIMAD.WIDE.U32 UR8, UR61, UR10, UR8 ;  /* 0x0000000a3d0872a5 */ /* 0x000fe2000f8e0008 */
[----:B------:R-:W5:Y:S02]  /*8b30*/  LD.E.128 R12, desc[UR36][R12.64] ;  /* 0x000000240c0c7980 */ /* 0x000f64000c101d00 */
[----:B------:R-:W-:Y:S02]  /*8b40*/  ULDC.64 UR10, c[0x0][0xaf0] ;  /* 0x0002bc00000a7ab9 */ /* 0x000fe40000000a00 */
[----:B------:R-:W5:Y:S01]  /*8b50*/  LD.E.128 R8, desc[UR36][R8.64] ;  /* 0x0000002408087980 */ /* 0x000f62000c101d00 */
[----:B---3--:R-:W-:-:S03]  /*8b60*/  IMAD.U32 R21, RZ, RZ, UR16 ;  /* 0x00000010ff157e24 */ /* 0x008fc6000f8e00ff */
[----:B------:R-:W5:Y:S01]  /*8b70*/  LD.E.128 R4, desc[UR36][R6.64] ;  /* 0x0000002406047980 */ /* 0x000f62000c101d00 */
[----:B------:R-:W-:Y:S01]  /*8b80*/  IMAD R20, R21, 0x80, R0 ;  /* 0x0000008015147824 */ /* 0x000fe200078e0200 */
[----:B------:R-:W-:Y:S02]  /*8b90*/  UIADD3 UR9, UR9, UR4, URZ ;  /* 0x0000000409097290 */ /* 0x000fe4000fffe03f */
[----:B------:R-:W5:Y:S01]  /*8ba0*/  LD.E.128 R52, desc[UR36][R52.64] ;  /* 0x0000002434347980 */ /* 0x000f62000c101d00 */
[----:B--2---:R-:W-:Y:S01]  /*8bb0*/  @P1 IMAD.HI.U32 R0, R20, R3, RZ ;  /* 0x0000000314001227 */ /* 0x004fe200078e00ff */
[----:B------:R-:W-:Y:S01]  /*8bc0*/  UIMAD UR4, UR15, UR10, URZ ;  /* 0x0000000a0f0472a4 */ /* 0x000fe2000f8e023f */
[----:B------:R-:W-:Y:S01]  /*8bd0*/  MOV R21, R20 ;  /* 0x0000001400157202 */ /* 0x000fe20000000f00 */
[----:B------:R-:W-:Y:S01]  /*8be0*/  UIMAD.WIDE.U32 UR8, UR60, UR10, UR8 ;  /* 0x0000000a3c0872a5 */ /* 0x000fe2000f8e0008 */
[----:B------:R-:W5:Y:S01]  /*8bf0*/  LD.E.128 R44, desc[UR36][R44.64] ;  /* 0x000000242c2c7980 */ /* 0x000f62000c101d00 */
[----:B0-----:R-:W-:Y:S01]  /*8c00*/  @P1 SHF.R.U32.HI R21, RZ, R37, R0 ;  /* 0x00000025ff151219 */ /* 0x001fe20000011600 */
[----:B------:R-:W-:-:S02]  /*8c10*/  UIMAD UR4, UR60, UR11, UR4 ;  /* 0x0000000b3c0472a4 */ /* 0x000fc4000f8e0204 */
[----:B------:R-:W5:Y:S01]  /*8c20*/  LD.E.128 R32, desc[UR36][R32.64] ;  /* 0x0000002420207980 */ /* 0x000f62000c101d00 */
[--C-:B------:R-:W-:Y:S01]  /*8c30*/  SHF.R.S32.HI R0, RZ, 0x1f, R21.reuse ;  /* 0x0000001fff007819 */ /* 0x100fe20000011415 */
[----:B------:R-:W-:Y:S01]  /*8c40*/  UIADD3 UR4, UR9, UR4, URZ ;  /* 0x0000000409047290 */ /* 0x000fe2000fffe03f */
[----:B------:R-:W-:Y:S01]  /*8c50*/  IMAD.MOV R37, RZ, RZ, -R21 ;  /* 0x000000ffff257224 */ /* 0x000fe200078e0a15 */
[----:B------:R-:W5:Y:S01]  /*8c60*/  LD.E.128 R24, desc[UR36][R24.64] ;  /* 0x0000002418187980 */ /* 0x000f62000c101d00 */
[----:B-1----:R-:W-:Y:S02]  /*8c70*/  IMAD.U32 R2, RZ, RZ, UR8 ;  /* 0x00000008ff027e24 */ /* 0x002fe4000f8e00ff */
[----:B------:R-:W-:Y:S01]  /*8c80*/  IMAD.U32 R3, RZ, RZ, UR9 ;  /* 0x00000009ff037e24 */ /* 0x000fe2000f8e00ff */
[----:B------:R-:W-:Y:S01]  /*8c90*/  ULDC.64 UR8, c[0x0][0xae0] ;  /* 0x0002b80000087ab9 */ /* 0x000fe20000000a00 */
[----:B------:R-:W-:Y:S01]  /*8ca0*/  IMAD R37, R68, R37, R20 ;  /* 0x0000002544257224 */ /* 0x000fe200078e0214 */
[----:B------:R-:W5:Y:S01]  /*8cb0*/  LD.E.128 R64, desc[UR36][R64.64] ;  /* 0x0000002440407980 */ /* 0x000f62000c101d00 */
[----:B------:R-:W-:-:S02]  /*8cc0*/  IMAD R0, R0, UR8, RZ ;  /* 0x0000000800007c24 */ /* 0x000fc4000f8e02ff */
[----:B------:R-:W-:Y:S01]  /*8cd0*/  IMAD.U32 R3, RZ, RZ, UR4 ;  /* 0x00000004ff037e24 */ /* 0x000fe2000f8e00ff */
[----:B------:R-:W5:Y:S01]  /*8ce0*/  LD.E.128 R60, desc[UR36][R60.64] ;  /* 0x000000243c3c7980 */ /* 0x000f62000c101d00 */
[----:B------:R-:W-:Y:S01]  /*8cf0*/  IMAD R41, R21, UR9, R0 ;  /* 0x0000000915297c24 */ /* 0x000fe2000f8e0200 */
[----:B------:R-:W-:Y:S02]  /*8d00*/  SHF.R.S32.HI R0, RZ, 0x1f, R37 ;  /* 0x0000001fff007819 */ /* 0x000fe40000011425 */
[----:B------:R-:W5:Y:S01]  /*8d10*/  LD.E.128 R56, desc[UR36][R56.64] ;  /* 0x0000002438387980 */ /* 0x000f62000c101d00 */
[----:B------:R-:W-:-:S03]  /*8d20*/  MOV R40, UR16 ;  /* 0x0000001000287c02 */ /* 0x000fc60008000f00 */
[----:B------:R-:W5:Y:S01]  /*8d30*/  LD.E.128 R48, desc[UR36][R48.64] ;  /* 0x0000002430307980 */ /* 0x000f62000c101d00 */
[----:B------:R-:W-:Y:S01]  /*8d40*/  IMAD.WIDE.U32 R2, R21, UR8, R2 ;  /* 0x0000000815027c25 */ /* 0x000fe2000f8e0002 */
[----:B------:R-:W-:Y:S01]  /*8d50*/  ULDC.64 UR8, c[0x0][0xad8] ;  /* 0x0002b60000087ab9 */ /* 0x000fe20000000a00 */
[----:B------:R-:W-:Y:S01]  /*8d60*/  @!PT LDS RZ, [RZ] ;  /* 0x00000000fffff984 */ /* 0x000fe20000000800 */
[----:B------:R-:W-:Y:S01]  /*8d70*/  @!PT LDS RZ, [RZ] ;  /* 0x00000000fffff984 */ /* 0x000fe20000000800 */
[----:B------:R-:W-:Y:S01]  /*8d80*/  @!PT LDS RZ, [RZ] ;  /* 0x00000000fffff984 */ /* 0x000fe20000000800 */
[----:B------:R-:W-:Y:S01]  /*8d90*/  @!PT LDS RZ, [RZ] ;  /* 0x00000000fffff984 */ /* 0x000fe20000000800 */
[----:B------:R0:W-:Y:S06]  /*8da0*/  MEMBAR.ALL.CTA ;  /* 0x0000000000007992 */ /* 0x0001ec0000008000 */
[----:B0-----:R-:W0:Y:S01]  /*8db0*/  FENCE.VIEW.ASYNC.S ;  /* 0x00000000000073c6 */ /* 0x001e220000000000 */
[----:B------:R-:W-:-:S02]  /*8dc0*/  IMAD.IADD R3, R3, 0x1, R41 ;  /* 0x0000000103037824 */ /* 0x000fc400078e0229 */
[----:B------:R-:W-:Y:S02]  /*8dd0*/  IMAD R20, R0, UR8, RZ ;  /* 0x0000000800147c24 */ /* 0x000fe4000f8e02ff */
[----:B------:R-:W-:Y:S02]  /*8de0*/  IMAD R40, R40, 0x80, R23 ;  /* 0x0000008028287824 */ /* 0x000fe400078e0217 */
[C---:B------:R-:W-:Y:S02]  /*8df0*/  IMAD R21, R37.reuse, UR9, R20 ;  /* 0x0000000925157c24 */ /* 0x040fe4000f8e0214 */
[----:B------:R-:W-:Y:S01]  /*8e00*/  IMAD.WIDE.U32 R2, R37, UR8, R2 ;  /* 0x0000000825027c25 */ /* 0x000fe2000f8e0002 */
[C---:B------:R-:W-:Y:S01]  /*8e10*/  ISETP.GE.AND P2, PT, R40.reuse, R43, PT ;  /* 0x0000002b2800720c */ /* 0x040fe20003f46270 */
[----:B------:R-:W-:Y:S02]  /*8e20*/  ULDC.64 UR8, c[0x0][0xa80] ;  /* 0x0002a00000087ab9 */ /* 0x000fe40000000a00 */
[----:B------:R-:W-:Y:S01]  /*8e30*/  VIADD R0, R40, 0x20 ;  /* 0x0000002028007836 */ /* 0x000fe20000000000 */
[----:B------:R-:W-:Y:S01]  /*8e40*/  LEA R22, P3, R2, UR8, 0x1 ;  /* 0x0000000802167c11 */ /* 0x000fe2000f8608ff */
[----:B------:R-:W-:-:S02]  /*8e50*/  IMAD.IADD R3, R3, 0x1, R21 ;  /* 0x0000000103037824 */ /* 0x000fc400078e0215 */
[----:B------:R-:W-:Y:S01]  /*8e60*/  VIADD R42, R42, 0x30820 ;  /* 0x000308202a2a7836 */ /* 0x000fe20000000000 */
[-C--:B------:R-:W-:Y:S02]  /*8e70*/  ISETP.GE.AND P1, PT, R0, R43.reuse, PT ;  /* 0x0000002b0000720c */ /* 0x080fe40003f26270 */
[----:B------:R-:W-:Y:S02]  /*8e80*/  IADD3 R0, R40, 0x40, RZ ;  /* 0x0000004028007810 */ /* 0x000fe40007ffe0ff */
[----:B------:R-:W-:Y:S02]  /*8e90*/  LEA.HI.X R38, R2, UR9, R3, 0x1, P3 ;  /* 0x0000000902267c11 */ /* 0x000fe400098f0c03 */
[----:B------:R-:W-:Y:S01]  /*8ea0*/  PRMT R42, RZ, 0x654, R42 ;  /* 0x00000654ff2a7816 */ /* 0x000fe2000000002a */
[----:B0-----:R0:W1:Y:S01]  /*8eb0*/  SHFL.IDX PT, R37, R22, RZ, 0x181f ;  /* 0x00181fff16257589 */ /* 0x00106200000e0000 */
[----:B------:R-:W-:Y:S01]  /*8ec0*/  ISETP.GE.AND P0, PT, R0, R43, PT ;  /* 0x0000002b0000720c */ /* 0x000fe20003f06270 */
[----:B------:R-:W-:Y:S01]  /*8ed0*/  BSSY B1, `(.L_x_218) ;  /* 0x0000011000017945 */ /* 0x000fe20003800000 */
[----:B------:R0:W-:Y:S01]  /*8ee0*/  SYNCS.ARRIVE.TRANS64.RED.A1T0 RZ, [R42+URZ], RZ ;  /* 0x000000ff2aff79a7 */ /* 0x0001e2000810043f */
[----:B------:R0:W2:Y:S02]  /*8ef0*/  SHFL.IDX PT, R0, R38, RZ, 0x181f ;  /* 0x00181fff26007589 */ /* 0x0000a400000e0000 */
[----:B------:R-:W-:Y:S08]  /*8f00*/  @P2 BRA `(.L_x_219) ;  /* 0x0000000000342947 */ /* 0x000ff00003800000 */
[----:B------:R-:W-:Y:S02]  /*8f10*/  ULDC UR4, c[0x0][0xac8] ;  /* 0x0002b20000047ab9 */ /* 0x000fe40000000800 */
[----:B------:R-:W-:Y:S02]  /*8f20*/  ISETP.GE.AND P4, PT, R16, UR4, PT ;  /* 0x0000000410007c0c */ /* 0x000fe4000bf86270 */
[----:B------:R-:W-:Y:S02]  /*8f30*/  ISETP.GE.AND P3, PT, R17, UR4, PT ;  /* 0x0000000411007c0c */ /* 0x000fe4000bf66270 */
[----:B------:R-:W-:-:S09]  /*8f40*/  ISETP.GE.AND P2, PT, R18, UR4, PT ;  /* 0x0000000412007c0c */ /* 0x000fd2000bf46270 */
[CC--:B-1----:R-:W-:Y:S02]  /*8f50*/  @!P4 LEA R2, P6, R16.reuse, R37.reuse, 0x1 ;  /* 0x000000251002c211 */ /* 0x0c2fe400078c08ff */
[CC--:B------:R-:W-:Y:S02]  /*8f60*/  @!P3 LEA R20, P5, R17.reuse, R37.reuse, 0x1 ;  /* 0x000000251114b211 */ /* 0x0c0fe400078a08ff */
[-C--:B--2---:R-:W-:Y:S02]  /*8f70*/  @!P4 LEA.HI.X R3, R16, R0.reuse, R203, 0x1, P6 ;  /* 0x000000001003c211 */ /* 0x084fe400030f0ccb */
[C---:B------:R-:W-:Y:S02]  /*8f80*/  @!P2 LEA R36, P6, R18.reuse, R37, 0x1 ;  /* 0x000000251224a211 */ /* 0x040fe400078c08ff */
[-C--:B------:R-:W-:Y:S01]  /*8f90*/  @!P3 LEA.HI.X R21, R17, R0.reuse, R202, 0x1, P5 ;  /* 0x000000001115b211 */ /* 0x080fe200028f0cca */
[----:B-----5:R3:W-:Y:S01]  /*8fa0*/  @!P4 ST.E.128 desc[UR36][R2.64], R28 ;  /* 0x0000001c0200c985 */ /* 0x0207e2000c101d24 */
[----:B------:R-:W-:-:S03]  /*8fb0*/  @!P2 LEA.HI.X R37, R18, R0, R201, 0x1, P6 ;  /* 0x000000001225a211 */ /* 0x000fc600030f0cc9 */
[----:B------:R3:W-:Y:S04]  /*8fc0*/  @!P3 ST.E.128 desc[UR36][R20.64], R52 ;  /* 0x000000341400b985 */ /* 0x0007e8000c101d24 */
[----:B------:R3:W-:Y:S02]  /*8fd0*/  @!P2 ST.E.128 desc[UR36][R36.64], R64 ;  /* 0x000000402400a985 */ /* 0x0007e4000c101d24 */
.L_x_219:
[----:B------:R-:W-:Y:S05]  /*8fe0*/  BSYNC B1 ;  /* 0x0000000000017941 */ /* 0x000fea0003800000 */
.L_x_218:
[----:B--2---:R2:W4:Y:S01]  /*8ff0*/  SHFL.IDX PT, R0, R38, 0x1, 0x181f ;  /* 0x00381f0026007f89 */ /* 0x00452200000e0000 */
[----:B------:R-:W-:Y:S03]  /*9000*/  BSSY B1, `(.L_x_220) ;  /* 0x0000010000017945 */ /* 0x000fe60003800000 */
[----:B---3-5:R2:W3:Y:S01]  /*9010*/  SHFL.IDX PT, R29, R22, 0x1, 0x181f ;  /* 0x00381f00161d7f89 */ /* 0x0284e200000e0000 */
[----:B------:R-:W-:Y:S05]  /*9020*/  @P1 BRA `(.L_x_221) ;  /* 0x0000000000341947 */ /* 0x000fea0003800000 */
[----:B------:R-:W-:Y:S02]  /*9030*/  ULDC UR4, c[0x0][0xac8] ;  /* 0x0002b20000047ab9 */ /* 0x000fe40000000800 */
[----:B------:R-:W-:Y:S02]  /*9040*/  ISETP.GE.AND P4, PT, R16, UR4, PT ;  /* 0x0000000410007c0c */ /* 0x000fe4000bf86270 */
[----:B------:R-:W-:Y:S02]  /*9050*/  ISETP.GE.AND P5, PT, R17, UR4, PT ;  /* 0x0000000411007c0c */ /* 0x000fe4000bfa6270 */
[----:B------:R-:W-:-:S09]  /*9060*/  ISETP.GE.AND P6, PT, R18, UR4, PT ;  /* 0x0000000412007c0c */ /* 0x000fd2000bfc6270 */
[-C--:B---3--:R-:W-:Y:S02]  /*9070*/  @!P4 LEA R2, P1, R16, R29.reuse, 0x1 ;  /* 0x0000001d1002c211 */ /* 0x088fe400078208ff */
[CC--:B------:R-:W-:Y:S02]  /*9080*/  @!P5 LEA R20, P2, R17.reuse, R29.reuse, 0x1 ;  /* 0x0000001d1114d211 */ /* 0x0c0fe400078408ff */
[----:B------:R-:W-:Y:S02]  /*9090*/  @!P6 LEA R28, P3, R18, R29, 0x1 ;  /* 0x0000001d121ce211 */ /* 0x000fe400078608ff */
[-C--:B----4-:R-:W-:Y:S02]  /*90a0*/  @!P4 LEA.HI.X R3, R16, R0.reuse, R203, 0x1, P1 ;  /* 0x000000001003c211 */ /* 0x090fe400008f0ccb */
[-C--:B------:R-:W-:Y:S02]  /*90b0*/  @!P5 LEA.HI.X R21, R17, R0.reuse, R202, 0x1, P2 ;  /* 0x000000001115d211 */ /* 0x080fe400010f0cca */
[----:B------:R-:W-:Y:S01]  /*90c0*/  @!P6 LEA.HI.X R29, R18, R0, R201, 0x1, P3 ;  /* 0x00000000121de211 */ /* 0x000fe200018f0cc9 */
[----:B------:R3:W-:Y:S04]  /*90d0*/  @!P4 ST.E.128 desc[UR36][R2.64], R12 ;  /* 0x0000000c0200c985 */ /* 0x0007e8000c101d24 */
[----:B------:R3:W-:Y:S04]  /*90e0*/  @!P5 ST.E.128 desc[UR36][R20.64], R44 ;  /* 0x0000002c1400d985 */ /* 0x0007e8000c101d24 */
[----:B------:R3:W-:Y:S02]  /*90f0*/  @!P6 ST.E.128 desc[UR36][R28.64], R60 ;  /* 0x0000003c1c00e985 */ /* 0x0007e4000c101d24 */
.L_x_221:
[----:B------:R-:W-:Y:S05]  /*9100*/  BSYNC B1 ;  /* 0x0000000000017941 */ /* 0x000fea0003800000 */
.L_x_220:
[----:B----4-:R4:W0:Y:S01]  /*9110*/  SHFL.IDX PT, R0, R38, 0x2, 0x181f ;  /* 0x00581f0026007f89 */ /* 0x01082200000e0000 */
[----:B------:R-:W-:Y:S03]  /*9120*/  BSSY B1, `(.L_x_222) ;  /* 0x0000010000017945 */ /* 0x000fe60003800000 */
[----:B---3--:R4:W3:Y:S01]  /*9130*/  SHFL.IDX PT, R15, R22, 0x2, 0x181f ;  /* 0x00581f00160f7f89 */ /* 0x0088e200000e0000 */
        /* <DEDUP_REMOVED lines=8> */
[-C--:B0-----:R-:W-:Y:S02]  /*91c0*/  @!P3 LEA.HI.X R3, R16, R0.reuse, R203, 0x1, P0 ;  /* 0x000000001003b211 */ /* 0x081fe400000f0ccb */
[-C--:B------:R-:W-:Y:S02]  /*91d0*/  @!P4 LEA.HI.X R13, R17, R0.reuse, R202, 0x1, P1 ;  /* 0x00000000110dc211 */ /* 0x080fe400008f0cca */
[----:B------:R-:W-:Y:S01]  /*91e0*/  @!P5 LEA.HI.X R15, R18, R0, R201, 0x1, P2 ;  /* 0x00000000120fd211 */ /* 0x000fe200010f0cc9 */
[----:B------:R0:W-:Y:S04]  /*91f0*/  @!P3 ST.E.128 desc[UR36][R2.64], R8 ;  /* 0x000000080200b985 */ /* 0x0001e8000c101d24 */
[----:B------:R0:W-:Y:S04]  /*9200*/  @!P4 ST.E.128 desc[UR36][R12.64], R32 ;  /* 0x000000200c00c985 */ /* 0x0001e8000c101d24 */
[----:B------:R0:W-:Y:S02]  /*9210*/  @!P5 ST.E.128 desc[UR36][R14.64], R56 ;  /* 0x000000380e00d985 */ /* 0x0001e4000c101d24 */
.L_x_223:
[----:B------:R-:W-:Y:S05]  /*9220*/  BSYNC B1 ;  /* 0x0000000000017941 */ /* 0x000fea0003800000 */
.L_x_222:
[----:B0-----:R-:W-:Y:S01]  /*9230*/  VIADD R0, R40, 0x60 ;  /* 0x0000006028007836 */ /* 0x001fe20000000000 */
[----:B--2-4-:R-:W4:Y:S04]  /*9240*/  SHFL.IDX PT, R38, R38, 0x3, 0x181f ;  /* 0x00781f0026267f89 */ /* 0x014f2800000e0000 */
[----:B------:R-:W-:Y:S01]  /*9250*/  ISETP.GE.AND P0, PT, R0, R43, PT ;  /* 0x0000002b0000720c */ /* 0x000fe20003f06270 */
[----:B------:R0:W2:-:S12]  /*9260*/  SHFL.IDX PT, R11, R22, 0x3, 0x181f ;  /* 0x00781f00160b7f89 */ /* 0x00009800000e0000 */
[----:B0-----:R-:W-:Y:S05]  /*9270*/  @P0 BRA `(.L_x_224) ;  /* 0x0000000c00700947 */ /* 0x001fea0003800000 */
[----:B------:R-:W-:Y:S02]  /*9280*/  ULDC UR4, c[0x0][0xac8] ;  /* 0x0002b20000047ab9 */ /* 0x000fe40000000800 */
[----:B------:R-:W-:Y:S02]  /*9290*/  ISETP.GE.AND P2, PT, R16, UR4, PT ;  /* 0x0000000410007c0c */ /* 0x000fe4000bf46270 */
[----:B------:R-:W-:-:S11]  /*92a0*/  ISETP.GE.AND P3, PT, R17, UR4, PT ;  /* 0x0000000411007c0c */ /* 0x000fd6000bf66270 */
[CC--:B--2---:R-:W-:Y:S02]  /*92b0*/  @!P2 LEA R2, P0, R16.reuse, R11.reuse, 0x1 ;  /* 0x0000000b1002a211 */ /* 0x0c4fe400078008ff */
[C---:B------:R-:W-:Y:S02]  /*92c0*/  @!P3 LEA R8, P1, R17.reuse, R11, 0x1 ;  /* 0x0000000b1108b211 */ /* 0x040fe400078208ff */
[-C--:B----4-:R-:W-:Y:S02]  /*92d0*/  @!P2 LEA.HI.X R3, R16, R38.reuse, R203, 0x1, P0 ;  /* 0x000000261003a211 */ /* 0x090fe400000f0ccb */
[----:B------:R-:W-:Y:S02]  /*92e0*/  @!P3 LEA.HI.X R9, R17, R38, R202, 0x1, P1 ;  /* 0x000000261109b211 */ /* 0x000fe400008f0cca */
[----:B------:R-:W-:Y:S01]  /*92f0*/  ISETP.GE.AND P0, PT, R18, UR4, PT ;  /* 0x0000000412007c0c */ /* 0x000fe2000bf06270 */
[----:B------:R0:W-:Y:S04]  /*9300*/  @!P2 ST.E.128 desc[UR36][R2.64], R4 ;  /* 0x000000040200a985 */ /* 0x0001e8000c101d24 */
[----:B------:R0:W-:Y:S08]  /*9310*/  @!P3 ST.E.128 desc[UR36][R8.64], R24 ;  /* 0x000000180800b985 */ /* 0x0001f0000c101d24 */
[----:B------:R-:W-:Y:S05]  /*9320*/  @P0 BRA `(.L_x_224) ;  /* 0x0000000c00440947 */ /* 0x000fea0003800000 */
[----:B0-----:R-:W-:-:S04]  /*9330*/  LEA R2, P0, R18, R11, 0x1 ;  /* 0x0000000b12027211 */ /* 0x001fc800078008ff */
[----:B------:R-:W-:-:S05]  /*9340*/  LEA.HI.X R3, R18, R38, R201, 0x1, P0 ;  /* 0x0000002612037211 */ /* 0x000fca00000f0cc9 */
[----:B------:R0:W-:Y:S01]  /*9350*/  ST.E.128 desc[UR36][R2.64], R48 ;  /* 0x0000003002007985 */ /* 0x0001e2000c101d24 */
[----:B------:R-:W-:Y:S05]  /*9360*/  BRA `(.L_x_224) ;  /* 0x0000000c00347947 */ /* 0x000fea0003800000 */
.L_x_216:
[----:B------:R-:W-:Y:S01]  /*9370*/  ULDC.64 UR8, c[0x0][0xc00] ;  /* 0x0003000000087ab9 */ /* 0x000fe20000000a00 */
[----:B------:R-:W-:Y:S01]  /*9380*/  ULDC UR4, c[0x0][0xa88] ;  /* 0x0002a20000047ab9 */ /* 0x000fe20000000800 */
[----:B------:R-:W-:Y:S01]  /*9390*/  UISETP.NE.U32.AND UP0, UPT, UR8, URZ, UPT ;  /* 0x0000003f0800728c */ /* 0x000fe2000bf05070 */
[----:B------:R-:W0:Y:S03]  /*93a0*/  LDC R11, c[0x0][0xbe8] ;  /* 0x0002fa00ff0b7b82 */ /* 0x000e260000000800 */
[----:B------:R-:W-:-:S03]  /*93b0*/  UISETP.NE.AND.EX UP0, UPT, UR9, URZ, UPT, UP0 ;  /* 0x0000003f0900728c */ /* 0x000fc6000bf05300 */
[----:B------:R-:W-:Y:S02]  /*93c0*/  ULDC.64 UR8, c[0x0][0xc00] ;  /* 0x0003000000087ab9 */ /* 0x000fe40000000a00 */
[----:B------:R-:W-:Y:S01]  /*93d0*/  UIMAD.WIDE UR8, UR60, 0x4, UR8 ;  /* 0x000000043c0878a5 */ /* 0x000fe2000f8e0208 */
[----:B------:R-:W-:-:S05]  /*93e0*/  PLOP3.LUT P2, PT, PT, PT, UP0, 0x80, 0x0 ;  /* 0x000000000000781c */ /* 0x000fca0003f4f008 */
[----:B------:R-:W-:Y:S02]  /*93f0*/  IMAD.U32 R2, RZ, RZ, UR8 ;  /* 0x00000008ff027e24 */ /* 0x000fe4000f8e00ff */
[----:B------:R-:W-:Y:S01]  /*9400*/  IMAD.U32 R3, RZ, RZ, UR9 ;  /* 0x00000009ff037e24 */ /* 0x000fe2000f8e00ff */
[----:B------:R-:W-:Y:S02]  /*9410*/  ULDC.64 UR8, c[0x0][0xc08] ;  /* 0x0003020000087ab9 */ /* 0x000fe40000000a00 */
[----:B------:R-:W-:-:S03]  /*9420*/  UISETP.NE.U32.AND UP1, UPT, UR8, URZ, UPT ;  /* 0x0000003f0800728c */ /* 0x000fc6000bf25070 */
[----:B------:R-:W2:Y:S01]  /*9430*/  @P2 LDG.E R6, desc[UR36][R2.64] ;  /* 0x0000002402062981 */ /* 0x000ea2000c1e1900 */
[----:B------:R-:W-:Y:S01]  /*9440*/  UISETP.NE.AND.EX UP1, UPT, UR9, URZ, UPT, UP1 ;  /* 0x0000003f0900728c */ /* 0x000fe2000bf25310 */
[----:B------:R-:W-:-:S05]  /*9450*/  MOV R0, UR4 ;  /* 0x0000000400007c02 */ /* 0x000fca0008000f00 */
[----:B------:R-:W-:-:S05]  /*9460*/  PLOP3.LUT P3, PT, PT, PT, UP1, 0x80, 0x0 ;  /* 0x000000000000781c */ /* 0x000fca0003f6f018 */
[----:B------:R-:W-:Y:S02]  /*9470*/  @UP1 ULDC.64 UR8, c[0x0][0xc08] ;  /* 0x0003020000081ab9 */ /* 0x000fe40000000a00 */
[----:B------:R-:W-:-:S06]  /*9480*/  @UP1 UIMAD.WIDE UR8, UR60, 0x4, UR8 ;  /* 0x000000043c0818a5 */ /* 0x000fcc000f8e0208 */
[----:B------:R-:W-:Y:S02]  /*9490*/  IMAD.U32 R4, RZ, RZ, UR8 ;  /* 0x00000008ff047e24 */ /* 0x000fe4000f8e00ff */
[----:B------:R-:W-:-:S05]  /*94a0*/  IMAD.U32 R5, RZ, RZ, UR9 ;  /* 0x00000009ff057e24 */ /* 0x000fca000f8e00ff */
[----:B------:R1:W5:Y:S01]  /*94b0*/  @P3 LDG.E R0, desc[UR36][R4.64] ;  /* 0x0000002404003981 */ /* 0x000362000c1e1900 */
[----:B0-----:R-:W-:Y:S01]  /*94c0*/  ISETP.NE.AND P0, PT, R11, 0x1, PT ;  /* 0x000000010b00780c */ /* 0x001fe20003f05270 */
[----:B------:R-:W-:Y:S01]  /*94d0*/  UMOV UR4, URZ ;  /* 0x0000003f00047c82 */ /* 0x000fe20008000000 */
[----:B------:R-:W-:Y:S01]  /*94e0*/  USHF.R.S32.HI UR11, URZ, 0x1f, UR61 ;  /* 0x0000001f3f0b7899 */ /* 0x000fe2000801143d */
[----:B------:R-:W-:-:S10]  /*94f0*/  ISETP.GE.AND P1, PT, R204, 0x80, PT ;  /* 0x00000080cc00780c */ /* 0x000fd40003f26270 */
[----:B------:R-:W0:Y:S01]  /*9500*/  @P0 LDC R9, c[0x0][0xbec] ;  /* 0x0002fb00ff090b82 */ /* 0x000e220000000800 */
[----:B--2---:R-:W-:-:S13]  /*9510*/  @P2 R2UR UR4, R6 ;  /* 0x00000000060422ca */ /* 0x004fda00000e0000 */
[----:B------:R-:W-:Y:S01]  /*9520*/  USHF.R.S32.HI UR10, URZ, 0x1f, UR4 ;  /* 0x0000001f3f0a7899 */ /* 0x000fe20008011404 */
[----:B01----:R-:W-:Y:S11]  /*9530*/  @P3 BRA `(.L_x_225) ;  /* 0x0000000000103947 */ /* 0x003ff60003800000 */
[----:B------:R-:W-:Y:S05]  /*9540*/  @!P2 BRA `(.L_x_225) ;  /* 0x00000000000ca947 */ /* 0x000fea0003800000 */
[----:B------:R-:W2:Y:S04]  /*9550*/  LDG.E R5, desc[UR36][R2.64] ;  /* 0x0000002402057981 */ /* 0x000ea8000c1e1900 */
[----:B-----5:R-:W2:Y:S02]  /*9560*/  LDG.E R0, desc[UR36][R2.64+0x4] ;  /* 0x0000042402007981 */ /* 0x020ea4000c1e1900 */
[----:B--2---:R-:W-:-:S07]  /*9570*/  IMAD.IADD R0, R0, 0x1, -R5 ;  /* 0x0000000100007824 */ /* 0x004fce00078e0a05 */
.L_x_225:
[----:B------:R-:W-:Y:S01]  /*9580*/  R2UR UR7, R192 ;  /* 0x00000000c00772ca */ /* 0x000fe200000e0000 */
[----:B------:R-:W-:Y:S01]  /*9590*/  USEL UR60, UR60, URZ, !UP0 ;  /* 0x0000003f3c3c7287 */ /* 0x000fe2000c000000 */
[----:B------:R-:W-:Y:S11]  /*95a0*/  BSSY B1, `(.L_x_226) ;  /* 0x000002e000017945 */ /* 0x000ff60003800000 */
[----:B------:R-:W-:Y:S01]  /*95b0*/  USEL UR12, UR7, URZ, !UP0 ;  /* 0x0000003f070c7287 */ /* 0x000fe2000c000000 */
[----:B------:R-:W-:Y:S11]  /*95c0*/  @P1 BRA `(.L_x_227) ;  /* 0x0000000000ac1947 */ /* 0x000ff60003800000 */
[----:B------:R-:W0:Y:S01]  /*95d0*/  S2R R3, SR_TID.X ;  /* 0x0000000000037919 */ /* 0x000e220000002100 */
[----:B------:R-:W1:Y:S01]  /*95e0*/  LDC R7, c[0x0][0xbe8] ;  /* 0x0002fa00ff077b82 */ /* 0x000e620000000800 */
[----:B------:R-:W-:-:S13]  /*95f0*/  R2UR UR7, R22 ;  /* 0x00000000160772ca */ /* 0x000fda00000e0000 */
[----:B------:R-:W-:-:S05]  /*9600*/  IMAD.U32 R2, RZ, RZ, UR7 ;  /* 0x00000007ff027e24 */ /* 0x000fca000f8e00ff */
[----:B0-----:R-:W-:Y:S01]  /*9610*/  LEA R2, R2, R3, 0x7 ;  /* 0x0000000302027211 */ /* 0x001fe200078e38ff */
[----:B-1---5:R-:W-:-:S04]  /*9620*/  IMAD R3, R0, R7, RZ ;  /* 0x0000000700037224 */ /* 0x022fc800078e02ff */
[----:B------:R-:W-:-:S05]  /*9630*/  VIADD R4, R2, 0xffffff80 ;  /* 0xffffff8002047836 */ /* 0x000fca0000000000 */
[----:B------:R-:W-:-:S13]  /*9640*/  ISETP.GE.AND P1, PT, R4, R3, PT ;  /* 0x000000030400720c */ /* 0x000fda0003f26270 */
[----:B------:R-:W-:Y:S05]  /*9650*/  @P1 BRA `(.L_x_227) ;  /* 0x0000000000881947 */ /* 0x000fea0003800000 */
[----:B------:R-:W-:Y:S01]  /*9660*/  ISETP.NE.AND P1, PT, R7, 0x1, PT ;  /* 0x000000010700780c */ /* 0x000fe20003f25270 */
[----:B------:R-:W-:Y:S01]  /*9670*/  ULDC.64 UR14, c[0x0][0xb90] ;  /* 0x0002e400000e7ab9 */ /* 0x000fe20000000a00 */
[----:B------:R-:W-:Y:S01]  /*9680*/  UMOV UR8, UR4 ;  /* 0x0000000400087c82 */ /* 0x000fe20008000000 */
[----:B------:R-:W-:Y:S01]  /*9690*/  UIMAD UR7, UR11, UR14, URZ ;  /* 0x0000000e0b0772a4 */ /* 0x000fe2000f8e023f */
[----:B------:R-:W-:Y:S01]  /*96a0*/  IMAD.MOV.U32 R2, RZ, RZ, R4 ;  /* 0x000000ffff027224 */ /* 0x000fe200078e0004 */
[----:B------:R-:W-:Y:S02]  /*96b0*/  UMOV UR9, UR10 ;  /* 0x0000000a00097c82 */ /* 0x000fe40008000000 */
[----:B------:R-:W-:Y:S02]  /*96c0*/  UIMAD.WIDE.U32 UR8, UR61, UR14, UR8 ;  /* 0x0000000e3d0872a5 */ /* 0x000fe4000f8e0008 */
[----:B------:R-:W-:-:S03]  /*96d0*/  UIMAD UR7, UR61, UR15, UR7 ;  /* 0x0000000f3d0772a4 */ /* 0x000fc6000f8e0207 */
[----:B------:R-:W-:Y:S01]  /*96e0*/  ULDC.64 UR14, c[0x0][0xb98] ;  /* 0x0002e600000e7ab9 */ /* 0x000fe20000000a00 */
[----:B------:R-:W0:Y:S01]  /*96f0*/  @P1 LDC R3, c[0x0][0xbec] ;  /* 0x0002fb00ff031b82 */ /* 0x000e220000000800 */
[----:B------:R-:W-:Y:S02]  /*9700*/  UIADD3 UR9, UR9, UR7, URZ ;  /* 0x0000000709097290 */ /* 0x000fe4000fffe03f */
[----:B------:R-:W-:Y:S02]  /*9710*/  UIMAD UR7, UR12, UR14, URZ ;  /* 0x0000000e0c0772a4 */ /* 0x000fe4000f8e023f */
[----:B------:R-:W-:Y:S02]  /*9720*/  UIMAD.WIDE.U32 UR8, UR60, UR14, UR8 ;  /* 0x0000000e3c0872a5 */ /* 0x000fe4000f8e0008 */
[----:B------:R-:W-:Y:S01]  /*9730*/  UIMAD UR7, UR60, UR15, UR7 ;  /* 0x0000000f3c0772a4 */ /* 0x000fe2000f8e0207 */
[----:B------:R-:W1:Y:S02]  /*9740*/  @P1 LDC R6, c[0x0][0xbf0] ;  /* 0x0002fc00ff061b82 */ /* 0x000e640000000800 */
[----:B------:R-:W-:Y:S01]  /*9750*/  ULDC.64 UR14, c[0x0][0xb88] ;  /* 0x0002e200000e7ab9 */ /* 0x000fe20000000a00 */
[----:B0-----:R-:W-:-:S05]  /*9760*/  @P1 IMAD.HI.U32 R3, R4, R3, RZ ;  /* 0x0000000304031227 */ /* 0x001fca00078e00ff */
[----:B-1----:R-:W-:Y:S01]  /*9770*/  @P1 SHF.R.U32.HI R2, RZ, R6, R3 ;  /* 0x00000006ff021219 */ /* 0x002fe20000011603 */
[----:B------:R-:W-:-:S03]  /*9780*/  IMAD.U32 R6, RZ, RZ, UR7 ;  /* 0x00000007ff067e24 */ /* 0x000fc6000f8e00ff */
[--C-:B------:R-:W-:Y:S01]  /*9790*/  SHF.R.S32.HI R3, RZ, 0x1f, R2.reuse ;  /* 0x0000001fff037819 */ /* 0x100fe20000011402 */
[----:B------:R-:W-:Y:S01]  /*97a0*/  IMAD.MOV R5, RZ, RZ, -R2 ;  /* 0x000000ffff057224 */ /* 0x000fe200078e0a02 */
[----:B------:R-:W-:-:S03]  /*97b0*/  IADD3 R2, P1, R2, UR8, RZ ;  /* 0x0000000802027c10 */ /* 0x000fc6000ff3e0ff */
[----:B------:R-:W-:Y:S01]  /*97c0*/  IMAD R5, R7, R5, R4 ;  /* 0x0000000507057224 */ /* 0x000fe200078e0204 */
[----:B------:R-:W-:Y:S01]  /*97d0*/  IADD3.X R3, R3, UR9, R6, P1, !PT ;  /* 0x0000000903037c10 */ /* 0x000fe20008ffe406 */
[----:B------:R-:W-:-:S03]  /*97e0*/  ULDC.64 UR8, c[0x0][0xb50] ;  /* 0x0002d40000087ab9 */ /* 0x000fc60000000a00 */
[----:B------:R-:W-:Y:S01]  /*97f0*/  SHF.R.S32.HI R4, RZ, 0x1f, R5 ;  /* 0x0000001fff047819 */ /* 0x000fe20000011405 */
[----:B------:R-:W-:-:S04]  /*9800*/  IMAD.WIDE.U32 R2, R5, UR14, R2 ;  /* 0x0000000e05027c25 */ /* 0x000fc8000f8e0002 */
[----:B------:R-:W-:-:S04]  /*9810*/  IMAD R4, R4, UR14, RZ ;  /* 0x0000000e04047c24 */ /* 0x000fc8000f8e02ff */
[----:B------:R-:W-:Y:S01]  /*9820*/  IMAD R7, R5, UR15, R4 ;  /* 0x0000000f05077c24 */ /* 0x000fe2000f8e0204 */
[----:B------:R-:W-:-:S04]  /*9830*/  LEA R4, P1, R2, UR8, 0x2 ;  /* 0x0000000802047c11 */ /* 0x000fc8000f8210ff */
[----:B------:R-:W-:-:S04]  /*9840*/  IADD3 R3, R3, R7, RZ ;  /* 0x0000000703037210 */ /* 0x000fc80007ffe0ff */
[----:B------:R-:W-:Y:S01]  /*9850*/  LEA.HI.X R5, R2, UR9, R3, 0x2, P1 ;  /* 0x0000000902057c11 */ /* 0x000fe200088f1403 */
[----:B------:R-:W-:-:S05]  /*9860*/  IMAD.MOV.U32 R3, RZ, RZ, -0x800000 ;  /* 0xff800000ff037424 */ /* 0x000fca00078e00ff */
[----:B------:R0:W-:Y:S02]  /*9870*/  STG.E desc[UR36][R4.64], R3 ;  /* 0x0000000304007986 */ /* 0x0001e4000c101924 */
.L_x_227:
[----:B------:R-:W-:Y:S05]  /*9880*/  BSYNC B1 ;  /* 0x0000000000017941 */ /* 0x000fea0003800000 */
.L_x_226:
[----:B------:R-:W-:Y:S01]  /*9890*/  R2UR UR13, R22 ;  /* 0x00000000160d72ca */ /* 0x000fe200000e0000 */
[----:B0-----:R-:W0:Y:S01]  /*98a0*/  @P0 LDC R3, c[0x0][0xbf0] ;  /* 0x0002fc00ff030b82 */ /* 0x001e220000000800 */
[----:B------:R-:W-:Y:S01]  /*98b0*/  ULDC.64 UR14, c[0x0][0xaa0] ;  /* 0x0002a800000e7ab9 */ /* 0x000fe20000000a00 */
[----:B------:R-:W-:Y:S01]  /*98c0*/  IMAD R2, R19, 0x20, R23 ;  /* 0x0000002013027824 */ /* 0x000fe200078e0217 */
[----:B------:R-:W-:Y:S01]  /*98d0*/  UIMAD UR7, UR10, UR14, URZ ;  /* 0x0000000e0a0772a4 */ /* 0x000fe2000f8e023f */
[----:B------:R-:W-:Y:S01]  /*98e0*/  BSSY B1, `(.L_x_228) ;  /* 0x000003f000017945 */ /* 0x000fe20003800000 */
[----:B------:R-:W-:Y:S02]  /*98f0*/  UIMAD.WIDE.U32 UR8, UR4, UR14, URZ ;  /* 0x0000000e040872a5 */ /* 0x000fe4000f8e003f */
[----:B------:R-:W-:-:S03]  /*9900*/  UIMAD UR7, UR4, UR15, UR7 ;  /* 0x0000000f040772a4 */ /* 0x000fc6000f8e0207 */
[----:B------:R-:W-:Y:S01]  /*9910*/  ULDC.64 UR14, c[0x0][0xae8] ;  /* 0x0002ba00000e7ab9 */ /* 0x000fe20000000a00 */
[----:B------:R-:W-:Y:S01]  /*9920*/  UIADD3 UR9, UR9, UR7, URZ ;  /* 0x0000000709097290 */ /* 0x000fe2000fffe03f */
[----:B------:R-:W-:Y:S01]  /*9930*/  IMAD.U32 R5, RZ, RZ, UR13 ;  /* 0x0000000dff057e24 */ /* 0x000fe2000f8e00ff */
[----:B------:R-:W-:Y:S02]  /*9940*/  UIMAD UR4, UR11, UR14, URZ ;  /* 0x0000000e0b0472a4 */ /* 0x000fe4000f8e023f */
[----:B------:R-:W-:Y:S01]  /*9950*/  UIMAD.WIDE.U32 UR8, UR61, UR14, UR8 ;  /* 0x0000000e3d0872a5 */ /* 0x000fe2000f8e0008 */
[----:B------:R-:W-:Y:S01]  /*9960*/  IMAD R6, R5, 0x80, R2 ;  /* 0x0000008005067824 */ /* 0x000fe200078e0202 */
[----:B------:R-:W-:Y:S01]  /*9970*/  UIMAD UR4, UR61, UR15, UR4 ;  /* 0x0000000f3d0472a4 */ /* 0x000fe2000f8e0204 */
[----:B------:R-:W-:Y:S02]  /*9980*/  ULDC.64 UR10, c[0x0][0xaf0] ;  /* 0x0002bc00000a7ab9 */ /* 0x000fe40000000a00 */
[----:B------:R-:W-:Y:S01]  /*9990*/  @P0 IMAD.HI.U32 R2, R6, R9, RZ ;  /* 0x0000000906020227 */ /* 0x000fe200078e00ff */
[----:B------:R-:W-:Y:S01]  /*99a0*/  UIADD3 UR9, UR9, UR4, URZ ;  /* 0x0000000409097290 */ /* 0x000fe2000fffe03f */
[----:B------:R-:W-:Y:S01]  /*99b0*/  MOV R5, R6 ;  /* 0x0000000600057202 */ /* 0x000fe20000000f00 */
[----:B------:R-:W-:-:S02]  /*99c0*/  UIMAD UR4, UR12, UR10, URZ ;  /* 0x0000000a0c0472a4 */ /* 0x000fc4000f8e023f */
[----:B0-----:R-:W-:Y:S01]  /*99d0*/  @P0 SHF.R.U32.HI R5, RZ, R3, R2 ;  /* 0x00000003ff050219 */ /* 0x001fe20000011602 */
[----:B------:R-:W-:Y:S02]  /*99e0*/  UIMAD.WIDE.U32 UR8, UR60, UR10, UR8 ;  /* 0x0000000a3c0872a5 */ /* 0x000fe4000f8e0008 */
[----:B------:R-:W-:Y:S01]  /*99f0*/  UIMAD UR4, UR60, UR11, UR4 ;  /* 0x0000000b3c0472a4 */ /* 0x000fe2000f8e0204 */
[--C-:B------:R-:W-:Y:S01]  /*9a00*/  SHF.R.S32.HI R2, RZ, 0x1f, R5.reuse ;  /* 0x0000001fff027819 */ /* 0x100fe20000011405 */
[----:B------:R-:W-:Y:S01]  /*9a10*/  IMAD.MOV R7, RZ, RZ, -R5 ;  /* 0x000000ffff077224 */ /* 0x000fe200078e0a05 */
[----:B------:R-:W-:Y:S01]  /*9a20*/  ULDC.64 UR10, c[0x0][0xae0] ;  /* 0x0002b800000a7ab9 */ /* 0x000fe20000000a00 */
[----:B------:R-:W-:Y:S02]  /*9a30*/  UIADD3 UR4, UR9, UR4, URZ ;  /* 0x0000000409047290 */ /* 0x000fe4000fffe03f */
[----:B------:R-:W-:Y:S02]  /*9a40*/  IMAD.U32 R3, RZ, RZ, UR9 ;  /* 0x00000009ff037e24 */ /* 0x000fe4000f8e00ff */
[----:B------:R-:W-:-:S02]  /*9a50*/  IMAD R4, R2, UR10, RZ ;  /* 0x0000000a02047c24 */ /* 0x000fc4000f8e02ff */
[----:B------:R-:W-:Y:S01]  /*9a60*/  IMAD R7, R11, R7, R6 ;  /* 0x000000070b077224 */ /* 0x000fe200078e0206 */
[----:B------:R-:W-:Y:S01]  /*9a70*/  MOV R6, UR13 ;  /* 0x0000000d00067c02 */ /* 0x000fe20008000f00 */
[----:B------:R-:W-:Y:S01]  /*9a80*/  IMAD.U32 R2, RZ, RZ, UR8 ;  /* 0x00000008ff027e24 */ /* 0x000fe2000f8e00ff */
[----:B------:R-:W-:Y:S01]  /*9a90*/  ULDC.64 UR8, c[0x0][0xad8] ;  /* 0x0002b60000087ab9 */ /* 0x000fe20000000a00 */
[----:B------:R-:W-:Y:S02]  /*9aa0*/  IMAD.U32 R3, RZ, RZ, UR4 ;  /* 0x00000004ff037e24 */ /* 0x000fe4000f8e00ff */
[C---:B------:R-:W-:Y:S01]  /*9ab0*/  IMAD R9, R5.reuse, UR11, R4 ;  /* 0x0000000b05097c24 */ /* 0x040fe2000f8e0204 */
[----:B------:R-:W-:Y:S01]  /*9ac0*/  SHF.R.S32.HI R4, RZ, 0x1f, R7 ;  /* 0x0000001fff047819 */ /* 0x000fe20000011407 */
[----:B------:R-:W-:-:S04]  /*9ad0*/  IMAD.WIDE.U32 R2, R5, UR10, R2 ;  /* 0x0000000a05027c25 */ /* 0x000fc8000f8e0002 */
[----:B------:R-:W-:Y:S02]  /*9ae0*/  IMAD.IADD R3, R3, 0x1, R9 ;  /* 0x0000000103037824 */ /* 0x000fe400078e0209 */
[----:B------:R-:W-:Y:S02]  /*9af0*/  IMAD R4, R4, UR8, RZ ;  /* 0x0000000804047c24 */ /* 0x000fe4000f8e02ff */
[----:B------:R-:W-:Y:S02]  /*9b00*/  IMAD R6, R6, 0x80, R23 ;  /* 0x0000008006067824 */ /* 0x000fe400078e0217 */
[----:B-----5:R-:W-:Y:S02]  /*9b10*/  IMAD R11, R0, R11, RZ ;  /* 0x0000000b000b7224 */ /* 0x020fe400078e02ff */
[C---:B------:R-:W-:Y:S02]  /*9b20*/  IMAD R5, R7.reuse, UR9, R4 ;  /* 0x0000000907057c24 */ /* 0x040fe4000f8e0204 */
[----:B------:R-:W-:Y:S01]  /*9b30*/  IMAD.WIDE.U32 R2, R7, UR8, R2 ;  /* 0x0000000807027c25 */ /* 0x000fe2000f8e0002 */
[----:B------:R-:W-:Y:S01]  /*9b40*/  ISETP.GE.AND P2, PT, R6, R11, PT ;  /* 0x0000000b0600720c */ /* 0x000fe20003f46270 */
[----:B------:R-:W-:-:S02]  /*9b50*/  ULDC.64 UR8, c[0x0][0xa80] ;  /* 0x0002a00000087ab9 */ /* 0x000fc40000000a00 */
[----:B------:R-:W-:Y:S01]  /*9b60*/  VIADD R0, R6, 0x20 ;  /* 0x0000002006007836 */ /* 0x000fe20000000000 */
[----:B------:R-:W-:Y:S02]  /*9b70*/  IADD3 R3, R3, R5, RZ ;  /* 0x0000000503037210 */ /* 0x000fe40007ffe0ff */
[----:B------:R-:W-:Y:S02]  /*9b80*/  LEA R4, P3, R2, UR8, 0x1 ;  /* 0x0000000802047c11 */ /* 0x000fe4000f8608ff */
[-C--:B------:R-:W-:Y:S01]  /*9b90*/  ISETP.GE.AND P1, PT, R0, R11.reuse, PT ;  /* 0x0000000b0000720c */ /* 0x080fe20003f26270 */
[----:B------:R-:W-:Y:S01]  /*9ba0*/  VIADD R0, R6, 0x40 ;  /* 0x0000004006007836 */ /* 0x000fe20000000000 */
[----:B------:R-:W-:Y:S02]  /*9bb0*/  LEA.HI.X R5, R2, UR9, R3, 0x1, P3 ;  /* 0x0000000902057c11 */ /* 0x000fe400098f0c03 */
[----:B------:R0:W1:Y:S02]  /*9bc0*/  SHFL.IDX PT, R3, R4, RZ, 0x181f ;  /* 0x00181fff04037589 */ /* 0x00006400000e0000 */
[----:B------:R-:W-:-:S02]  /*9bd0*/  ISETP.GE.AND P0, PT, R0, R11, PT ;  /* 0x0000000b0000720c */ /* 0x000fc40003f06270 */
[----:B------:R0:W2:Y:S01]  /*9be0*/  SHFL.IDX PT, R0, R5, RZ, 0x181f ;  /* 0x00181fff05007589 */ /* 0x0000a200000e0000 */
[----:B------:R-:W-:Y:S10]  /*9bf0*/  @P2 BRA `(.L_x_229) ;  /* 0x0000000000342947 */ /* 0x000ff40003800000 */
        /* <DEDUP_REMOVED lines=9> */
[----:B------:R3:W-:Y:S01]  /*9c90*/  @!P4 ST.E.128 desc[UR36][R8.64], RZ ;  /* 0x000000ff0800c985 */ /* 0x0007e2000c101d24 */
[----:B------:R-:W-:-:S03]  /*9ca0*/  @!P2 LEA.HI.X R3, R18, R0, R201, 0x1, P6 ;  /* 0x000000001203a211 */ /* 0x000fc600030f0cc9 */
[----:B------:R3:W-:Y:S04]  /*9cb0*/  @!P3 ST.E.128 desc[UR36][R12.64], RZ ;  /* 0x000000ff0c00b985 */ /* 0x0007e8000c101d24 */
[----:B------:R3:W-:Y:S02]  /*9cc0*/  @!P2 ST.E.128 desc[UR36][R2.64], RZ ;  /* 0x000000ff0200a985 */ /* 0x0007e4000c101d24 */
.L_x_229:
[----:B------:R-:W-:Y:S05]  /*9cd0*/  BSYNC B1 ;  /* 0x0000000000017941 */ /* 0x000fea0003800000 */
.L_x_228:
[----:B--2---:R2:W4:Y:S01]  /*9ce0*/  SHFL.IDX PT, R0, R5, 0x1, 0x181f ;  /* 0x00381f0005007f89 */ /* 0x00452200000e0000 */
[----:B------:R-:W-:Y:S03]  /*9cf0*/  BSSY B1, `(.L_x_230) ;  /* 0x0000010000017945 */ /* 0x000fe60003800000 */
[----:B-1-3--:R2:W1:Y:S01]  /*9d00*/  SHFL.IDX PT, R3, R4, 0x1, 0x181f ;  /* 0x00381f0004037f89 */ /* 0x00a46200000e0000 */
[----:B------:R-:W-:Y:S05]  /*9d10*/  @P1 BRA `(.L_x_231) ;  /* 0x0000000000341947 */ /* 0x000fea0003800000 */
[----:B------:R-:W-:Y:S02]  /*9d20*/  ULDC UR4, c[0x0][0xac8] ;  /* 0x0002b20000047ab9 */ /* 0x000fe40000000800 */
[----:B------:R-:W-:Y:S02]  /*9d30*/  ISETP.GE.AND P4, PT, R16, UR4, PT ;  /* 0x0000000410007c0c */ /* 0x000fe4000bf86270 */
[----:B------:R-:W-:Y:S02]  /*9d40*/  ISETP.GE.AND P5, PT, R17, UR4, PT ;  /* 0x0000000411007c0c */ /* 0x000fe4000bfa6270 */
[----:B------:R-:W-:-:S09]  /*9d50*/  ISETP.GE.AND P6, PT, R18, UR4, PT ;  /* 0x0000000412007c0c */ /* 0x000fd2000bfc6270 */
[-C--:B-1----:R-:W-:Y:S02]  /*9d60*/  @!P4 LEA R8, P1, R16, R3.reuse, 0x1 ;  /* 0x000000031008c211 */ /* 0x082fe400078208ff */
[CC--:B------:R-:W-:Y:S02]  /*9d70*/  @!P5 LEA R12, P2, R17.reuse, R3.reuse, 0x1 ;  /* 0x00000003110cd211 */ /* 0x0c0fe400078408ff */
[----:B------:R-:W-:Y:S02]  /*9d80*/  @!P6 LEA R2, P3, R18, R3, 0x1 ;  /* 0x000000031202e211 */ /* 0x000fe400078608ff */
[-C--:B----4-:R-:W-:Y:S02]  /*9d90*/  @!P4 LEA.HI.X R9, R16, R0.reuse, R203, 0x1, P1 ;  /* 0x000000001009c211 */ /* 0x090fe400008f0ccb */
[-C--:B------:R-:W-:Y:S02]  /*9da0*/  @!P5 LEA.HI.X R13, R17, R0.reuse, R202, 0x1, P2 ;  /* 0x00000000110dd211 */ /* 0x080fe400010f0cca */
[----:B------:R-:W-:Y:S01]  /*9db0*/  @!P6 LEA.HI.X R3, R18, R0, R201, 0x1, P3 ;  /* 0x000000001203e211 */ /* 0x000fe200018f0cc9 */
[----:B------:R3:W-:Y:S04]  /*9dc0*/  @!P4 ST.E.128 desc[UR36][R8.64], RZ ;  /* 0x000000ff0800c985 */ /* 0x0007e8000c101d24 */
[----:B------:R3:W-:Y:S04]  /*9dd0*/  @!P5 ST.E.128 desc[UR36][R12.64], RZ ;  /* 0x000000ff0c00d985 */ /* 0x0007e8000c101d24 */
[----:B------:R3:W-:Y:S02]  /*9de0*/  @!P6 ST.E.128 desc[UR36][R2.64], RZ ;  /* 0x000000ff0200e985 */ /* 0x0007e4000c101d24 */
.L_x_231:
[----:B------:R-:W-:Y:S05]  /*9df0*/  BSYNC B1 ;  /* 0x0000000000017941 */ /* 0x000fea0003800000 */
.L_x_230:
[----:B----4-:R4:W0:Y:S01]  /*9e00*/  SHFL.IDX PT, R0, R5, 0x2, 0x181f ;  /* 0x00581f0005007f89 */ /* 0x01082200000e0000 */
        /* <DEDUP_REMOVED lines=10> */
[-C--:B0-----:R-:W-:Y:S02]  /*9eb0*/  @!P3 LEA.HI.X R9, R16, R0.reuse, R203, 0x1, P0 ;  /* 0x000000001009b211 */ /* 0x081fe400000f0ccb */
[-C--:B------:R-:W-:Y:S02]  /*9ec0*/  @!P4 LEA.HI.X R13, R17, R0.reuse, R202, 0x1, P1 ;  /* 0x00000000110dc211 */ /* 0x080fe400008f0cca */
[----:B------:R-:W-:Y:S01]  /*9ed0*/  @!P5 LEA.HI.X R3, R18, R0, R201, 0x1, P2 ;  /* 0x000000001203d211 */ /* 0x000fe200010f0cc9 */
[----:B------:R3:W-:Y:S04]  /*9ee0*/  @!P3 ST.E.128 desc[UR36][R8.64], RZ ;  /* 0x000000ff0800b985 */ /* 0x0007e8000c101d24 */
[----:B------:R3:W-:Y:S04]  /*9ef0*/  @!P4 ST.E.128 desc[UR36][R12.64], RZ ;  /* 0x000000ff0c00c985 */ /* 0x0007e8000c101d24 */
[----:B------:R3:W-:Y:S02]  /*9f00*/  @!P5 ST.E.128 desc[UR36][R2.64], RZ ;  /* 0x000000ff0200d985 */ /* 0x0007e4000c101d24 */
.L_x_233:
[----:B------:R-:W-:Y:S05]  /*9f10*/  BSYNC B1 ;  /* 0x0000000000017941 */ /* 0x000fea0003800000 */
.L_x_232:
[----:B0-----:R-:W-:Y:S01]  /*9f20*/  VIADD R0, R6, 0x60 ;  /* 0x0000006006007836 */ /* 0x001fe20000000000 */
[----:B--2-4-:R-:W0:Y:S04]  /*9f30*/  SHFL.IDX PT, R5, R5, 0x3, 0x181f ;  /* 0x00781f0005057f89 */ /* 0x014e2800000e0000 */
[----:B------:R-:W-:Y:S01]  /*9f40*/  ISETP.GE.AND P0, PT, R0, R11, PT ;  /* 0x0000000b0000720c */ /* 0x000fe20003f06270 */
[----:B-1-3--:R1:W2:-:S12]  /*9f50*/  SHFL.IDX PT, R3, R4, 0x3, 0x181f ;  /* 0x00781f0004037f89 */ /* 0x00a29800000e0000 */
[----:B-1----:R-:W-:Y:S05]  /*9f60*/  @P0 BRA `(.L_x_224) ;  /* 0x0000000000340947 */ /* 0x002fea0003800000 */
[----:B------:R-:W-:Y:S02]  /*9f70*/  ULDC UR4, c[0x0][0xac8] ;  /* 0x0002b20000047ab9 */ /* 0x000fe40000000800 */
[----:B------:R-:W-:Y:S02]  /*9f80*/  ISETP.GE.AND P3, PT, R16, UR4, PT ;  /* 0x0000000410007c0c */ /* 0x000fe4000bf66270 */
[----:B------:R-:W-:Y:S02]  /*9f90*/  ISETP.GE.AND P4, PT, R17, UR4, PT ;  /* 0x0000000411007c0c */ /* 0x000fe4000bf86270 */
[----:B------:R-:W-:-:S09]  /*9fa0*/  ISETP.GE.AND P5, PT, R18, UR4, PT ;  /* 0x0000000412007c0c */ /* 0x000fd2000bfa6270 */
[-C--:B--2---:R-:W-:Y:S02]  /*9fb0*/  @!P3 LEA R6, P0, R16, R3.reuse, 0x1 ;  /* 0x000000031006b211 */ /* 0x084fe400078008ff */
        /* <DEDUP_REMOVED lines=8> */
.L_x_224:
[----:B------:R-:W-:Y:S05]  /*a040*/  BSYNC B0 ;  /* 0x0000000000007941 */ /* 0x000fea0003800000 */
.L_x_215:
[----:B------:R-:W-:Y:S02]  /*a050*/  ULDC UR4, c[0x0][0xc3c] ;  /* 0x00030f0000047ab9 */ /* 0x000fe40000000800 */
[----:B------:R-:W-:-:S13]  /*a060*/  ISETP.GE.AND P0, PT, R39, UR4, PT ;  /* 0x0000000427007c0c */ /* 0x000fda000bf06270 */
[----:B------:R-:W-:Y:S05]  /*a070*/  @!P0 BRA `(.L_x_234) ;  /* 0xffffff6c00488947 */ /* 0x000fea000383ffff */
[----:B------:R-:W-:Y:S05]  /*a080*/  EXIT ;  /* 0x000000000000794d */ /* 0x000fea0003800000 */
.L_x_187:
[----:B------:R-:W-:-:S08]  /*a090*/  NOP ;  /* 0x0000000000007918 */ /* 0x000fd00000000000 */
[----:B0-----:R-:W0:-:S00]  /*a0a0*/  USETMAXREG.DEALLOC.CTAPOOL 0x28 ;  /* 0x00000028000079c8 */ /* 0x001e0000080e0500 */
[----:B0-----:R-:W-:Y:S02]  /*a0b0*/  LOP3.LUT R0, R0, 0x3, RZ, 0xc0, !PT ;  /* 0x0000000300007812 */ /* 0x001fe400078ec0ff */
[----:B------:R-:W-:-:S04]  /*a0c0*/  LOP3.LUT R23, R23, 0xffffff7f, RZ, 0xc0, !PT ;  /* 0xffffff7f17177812 */ /* 0x000fc800078ec0ff */
[----:B------:R-:W0:Y:S02]  /*a0d0*/  SHFL.IDX PT, R0, R0, RZ, 0x1f ;  /* 0x00001fff00007589 */ /* 0x000e2400000e0000 */
[----:B0-----:R-:W-:Y:S01]  /*a0e0*/  ISETP.NE.AND P0, PT, R0, RZ, PT ;  /* 0x000000ff0000720c */ /* 0x001fe20003f05270 */
[----:B------:R-:W-:-:S12]  /*a0f0*/  IMAD.MOV.U32 R0, RZ, RZ, RZ ;  /* 0x000000ffff007224 */ /* 0x000fd800078e00ff */
[----:B------:R-:W-:Y:S01]  /*a100*/  @P0 LOP3.LUT R23, R23, 0x80, RZ, 0xfc, !PT ;  /* 0x0000008017170812 */ /* 0x000fe200078efcff */
[----:B------:R-:W-:Y:S06]  /*a110*/  @!P0 BRA `(.L_x_235) ;  /* 0x00000000001c8947 */ /* 0x000fec0003800000 */
[----:B------:R-:W0:Y:S08]  /*a120*/  S2UR UR5, SR_CgaCtaId ;  /* 0x00000000000579c3 */ /* 0x000e300000008800 */
[----:B------:R-:W-:Y:S06]  /*a130*/  BAR.SYNC.DEFER_BLOCKING 0x5, 0x180 ;  /* 0x0146000000007b1d */ /* 0x000fec0000010000 */
[----:B------:R-:W-:-:S02]  /*a140*/  UMOV UR4, 0x400 ;  /* 0x0000040000047882 */ /* 0x000fc40000000000 */
[----:B0-----:R-:W-:-:S09]  /*a150*/  ULEA UR4, UR5, UR4, 0x18 ;  /* 0x0000000405047291 */ /* 0x001fd2000f8ec03f */
[----:B------:R-:W1:Y:S01]  /*a160*/  LDS.128 R16, [UR4+0x308d0] ;  /* 0x0308d004ff107984 */ /* 0x000e620008000c00 */
[----:B------:R-:W-:Y:S06]  /*a170*/  BAR.ARV 0x4, 0x180 ;  /* 0x0106000000007b1d */ /* 0x000fec0000002000 */
[----:B------:R-:W-:Y:S05]  /*a180*/  BRA `(.L_x_236) ;  /* 0x0000000800007947 */ /* 0x000fea0003800000 */
.L_x_235:
[----:B------:R-:W0:Y:S01]  /*a190*/  S2R R2, SR_TID.X ;  /* 0x0000000000027919 */ /* 0x000e220000002100 */
[----:B------:R-:W-:Y:S01]  /*a1a0*/  ULDC UR4, c[0x0][0xc3c] ;  /* 0x00030f0000047ab9 */ /* 0x000fe20000000800 */
[----:B------:R-:W1:Y:S01]  /*a1b0*/  S2UR UR6, SR_CTAID.X ;  /* 0x00000000000679c3 */ /* 0x000e620000002500 */
[----:B------:R-:W-:Y:S01]  /*a1c0*/  ULDC UR5, c[0x0][0xc38] ;  /* 0x00030e0000057ab9 */ /* 0x000fe20000000800 */
[----:B0-----:R-:W-:-:S04]  /*a1d0*/  LOP3.LUT R5, R2, 0x1f, RZ, 0xc0, !PT ;  /* 0x0000001f02057812 */ /* 0x001fc800078ec0ff */
[----:B------:R-:W-:-:S04]  /*a1e0*/  ISETP.NE.AND P0, PT, R5, 0x1f, PT ;  /* 0x0000001f0500780c */ /* 0x000fc80003f05270 */
[----:B------:R-:W-:-:S13]  /*a1f0*/  ISETP.GE.OR P1, PT, R5, UR4, !P0 ;  /* 0x0000000405007c0c */ /* 0x000fda000c726670 */
[----:B------:R-:W0:Y:S02]  /*a200*/  @!P1 LDC.64 R2, c[0x0][0xc80] ;  /* 0x00032000ff029b82 */ /* 0x000e240000000a00 */
[----:B0-----:R-:W-:-:S05]  /*a210*/  @!P1 IMAD.WIDE.U32 R2, R5, 0x4, R2 ;  /* 0x0000000405029825 */ /* 0x001fca00078e0002 */
[----:B------:R-:W2:Y:S01]  /*a220*/  @!P1 LDG.E R0, desc[UR36][R2.64] ;  /* 0x0000002402009981 */ /* 0x000ea2000c1e1900 */
[C---:B------:R-:W-:Y:S01]  /*a230*/  ISETP.NE.AND P1, PT, R5.reuse, RZ, PT ;  /* 0x000000ff0500720c */ /* 0x040fe20003f25270 */
[----:B------:R-:W-:Y:S01]  /*a240*/  UMOV UR4, URZ ;  /* 0x0000003f00047c82 */ /* 0x000fe20008000000 */
[C---:B------:R-:W-:Y:S01]  /*a250*/  ISETP.GE.U32.AND P2, PT, R5.reuse, 0x2, PT ;  /* 0x000000020500780c */ /* 0x040fe20003f46070 */
[----:B------:R-:W-:Y:S01]  /*a260*/  IMAD.MOV.U32 R16, RZ, RZ, RZ ;  /* 0x000000ffff107224 */ /* 0x000fe200078e00ff */
[C---:B------:R-:W-:Y:S02]  /*a270*/  ISETP.GE.U32.AND P3, PT, R5.reuse, 0x4, PT ;  /* 0x000000040500780c */ /* 0x040fe40003f66070 */
[C---:B------:R-:W-:Y:S02]  /*a280*/  ISETP.GE.U32.AND P4, PT, R5.reuse, 0x8, PT ;  /* 0x000000080500780c */ /* 0x040fe40003f86070 */
[----:B------:R-:W-:Y:S01]  /*a290*/  ISETP.GE.U32.AND P5, PT, R5, 0x10, PT ;  /* 0x000000100500780c */ /* 0x000fe20003fa6070 */
[----:B--2---:R-:W0:Y:S02]  /*a2a0*/  SHFL.UP PT, R4, R0, 0x1, RZ ;  /* 0x0420000000047989 */ /* 0x004e2400000e00ff */
[----:B0-----:R-:W-:-:S05]  /*a2b0*/  SEL R7, R4, RZ, P1 ;  /* 0x000000ff04077207 */ /* 0x001fca0000800000 */
[----:B------:R-:W-:-:S05]  /*a2c0*/  IMAD.IADD R7, R0, 0x1, R7 ;  /* 0x0000000100077824 */ /* 0x000fca00078e0207 */
[----:B------:R-:W0:Y:S02]  /*a2d0*/  SHFL.UP PT, R4, R7, 0x2, RZ ;  /* 0x0440000007047989 */ /* 0x000e2400000e00ff */
[----:B0-----:R-:W-:-:S05]  /*a2e0*/  SEL R4, R4, RZ, P2 ;  /* 0x000000ff04047207 */ /* 0x001fca0001000000 */
[----:B------:R-:W-:-:S05]  /*a2f0*/  IMAD.IADD R4, R7, 0x1, R4 ;  /* 0x0000000107047824 */ /* 0x000fca00078e0204 */
[----:B------:R-:W0:Y:S02]  /*a300*/  SHFL.UP PT, R6, R4, 0x4, RZ ;  /* 0x0480000004067989 */ /* 0x000e2400000e00ff */
[----:B0-----:R-:W-:-:S04]  /*a310*/  SEL R3, R6, RZ, P3 ;  /* 0x000000ff06037207 */ /* 0x001fc80001800000 */
[----:B------:R-:W-:-:S05]  /*a320*/  IADD3 R3, R4, R3, RZ ;  /* 0x0000000304037210 */ /* 0x000fca0007ffe0ff */
[----:B------:R-:W0:Y:S02]  /*a330*/  SHFL.UP PT, R2, R3, 0x8, RZ ;  /* 0x0500000003027989 */ /* 0x000e2400000e00ff */
[----:B0-----:R-:W-:-:S05]  /*a340*/  SEL R2, R2, RZ, P4 ;  /* 0x000000ff02027207 */ /* 0x001fca0002000000 */
[----:B------:R-:W-:-:S05]  /*a350*/  IMAD.IADD R2, R3, 0x1, R2 ;  /* 0x0000000103027824 */ /* 0x000fca00078e0202 */
[----:B------:R-:W0:Y:S02]  /*a360*/  SHFL.UP PT, R6, R2, 0x10, RZ ;  /* 0x0600000002067989 */ /* 0x000e2400000e00ff */
[----:B0-----:R-:W-:-:S05]  /*a370*/  SEL R7, R6, RZ, P5 ;  /* 0x000000ff06077207 */ /* 0x001fca0002800000 */
[----:B------:R-:W-:-:S05]  /*a380*/  IMAD.IADD R7, R2, 0x1, R7 ;  /* 0x0000000102077824 */ /* 0x000fca00078e0207 */
[----:B------:R-:W0:Y:S02]  /*a390*/  SHFL.IDX PT, R4, R7, 0x1f, 0x1f ;  /* 0x03e01f0007047f89 */ /* 0x000e2400000e0000 */
[----:B0-----:R-:W-:-:S04]  /*a3a0*/  IMAD R4, R4, UR5, RZ ;  /* 0x0000000504047c24 */ /* 0x001fc8000f8e02ff */
[----:B------:R-:W-:Y:S01]  /*a3b0*/  IMAD.MOV.U32 R3, RZ, RZ, R4 ;  /* 0x000000ffff037224 */ /* 0x000fe200078e0004 */
[----:B-1----:R-:W-:-:S13]  /*a3c0*/  ISETP.GT.AND P6, PT, R4, UR6, PT ;  /* 0x0000000604007c0c */ /* 0x002fda000bfc4270 */
[----:B------:R-:W-:Y:S05]  /*a3d0*/  @P6 BRA `(.L_x_237) ;  /* 0x0000000000946947 */ /* 0x000fea0003800000 */
[----:B------:R-:W-:Y:S01]  /*a3e0*/  MOV R4, R3 ;  /* 0x0000000300047202 */ /* 0x000fe20000000f00 */
[----:B------:R-:W-:Y:S01]  /*a3f0*/  UMOV UR4, URZ ;  /* 0x0000003f00047c82 */ /* 0x000fe20008000000 */
[----:B------:R-:W-:-:S05]  /*a400*/  ULDC UR5, c[0x0][0xc38] ;  /* 0x00030e0000057ab9 */ /* 0x000fca0000000800 */
.L_x_241:
[----:B------:R-:W0:Y:S01]  /*a410*/  LDC R2, c[0x0][0xc3c] ;  /* 0x00030f00ff027b82 */ /* 0x000e220000000800 */
[----:B------:R-:W-:-:S06]  /*a420*/  UIADD3 UR4, UR4, 0x1f, URZ ;  /* 0x0000001f04047890 */ /* 0x000fcc000fffe03f */
[----:B0-----:R-:W-:-:S13]  /*a430*/  ISETP.LE.AND P6, PT, R2, UR4, PT ;  /* 0x0000000402007c0c */ /* 0x001fda000bfc3270 */
[----:B------:R-:W-:Y:S05]  /*a440*/  @P6 BRA `(.L_x_238) ;  /* 0x0000000400246947 */ /* 0x000fea0003800000 */
[----:B------:R-:W-:Y:S01]  /*a450*/  VIADD R7, R5, UR4 ;  /* 0x0000000405077c36 */ /* 0x000fe20008000000 */
[----:B------:R-:W-:Y:S01]  /*a460*/  BSSY B0, `(.L_x_239) ;  /* 0x0000007000007945 */ /* 0x000fe20003800000 */
[----:B------:R-:W-:-:S03]  /*a470*/  IMAD.MOV.U32 R0, RZ, RZ, RZ ;  /* 0x000000ffff007224 */ /* 0x000fc600078e00ff */
[----:B------:R-:W-:-:S13]  /*a480*/  ISETP.GE.OR P6, PT, R7, R2, !P0 ;  /* 0x000000020700720c */ /* 0x000fda00047c6670 */
[----:B------:R-:W-:Y:S05]  /*a490*/  @P6 BRA `(.L_x_240) ;  /* 0x00000000000c6947 */ /* 0x000fea0003800000 */
[----:B------:R-:W0:Y:S02]  /*a4a0*/  LDC.64 R2, c[0x0][0xc80] ;  /* 0x00032000ff027b82 */ /* 0x000e240000000a00 */
[----:B0-----:R-:W-:-:S05]  /*a4b0*/  IMAD.WIDE R2, R7, 0x4, R2 ;  /* 0x0000000407027825 */ /* 0x001fca00078e0202 */
[----:B------:R0:W5:Y:S02]  /*a4c0*/  LDG.E R0, desc[UR36][R2.64] ;  /* 0x0000002402007981 */ /* 0x000164000c1e1900 */
.L_x_240:
[----:B------:R-:W-:Y:S05]  /*a4d0*/  BSYNC B0 ;  /* 0x0000000000007941 */ /* 0x000fea0003800000 */
.L_x_239:
[----:B0----5:R-:W0:Y:S02]  /*a4e0*/  SHFL.UP PT, R2, R0, 0x1, RZ ;  /* 0x0420000000027989 */ /* 0x021e2400000e00ff */
        /* <DEDUP_REMOVED lines=16> */
[----:B------:R-:W-:-:S05]  /*a5f0*/  IMAD.IADD R4, R3, 0x1, R4 ;  /* 0x0000000103047824 */ /* 0x000fca00078e0204 */
[----:B------:R-:W-:-:S13]  /*a600*/  ISETP.GT.AND P6, PT, R4, UR6, PT ;  /* 0x0000000604007c0c */ /* 0x000fda000bfc4270 */
[----:B------:R-:W-:Y:S05]  /*a610*/  @!P6 BRA `(.L_x_241) ;  /* 0xfffffffc007ce947 */ /* 0x000fea000383ffff */
[----:B------:R-:W-:-:S07]  /*a620*/  IMAD.MOV.U32 R7, RZ, RZ, R9 ;  /* 0x000000ffff077224 */ /* 0x000fce00078e0009 */
.L_x_237:
[----:B------:R-:W-:-:S05]  /*a630*/  IADD3 R8, -R3, R4, RZ ;  /* 0x0000000403087210 */ /* 0x000fca0007ffe1ff */
[----:B------:R-:W-:-:S05]  /*a640*/  IMAD R2, R7, UR5, R8 ;  /* 0x0000000507027c24 */ /* 0x000fca000f8e0208 */
[----:B------:R-:W-:-:S13]  /*a650*/  ISETP.GT.AND P0, PT, R2, UR6, PT ;  /* 0x0000000602007c0c */ /* 0x000fda000bf04270 */
[----:B------:R-:W-:-:S04]  /*a660*/  VOTE.ANY R4, PT, !P0 ;  /* 0x0000000000047806 */ /* 0x000fc800040e0100 */
[----:B------:R-:W0:Y:S01]  /*a670*/  POPC R19, R4 ;  /* 0x0000000400137309 */ /* 0x000e220000000000 */
[----:B------:R-:W-:Y:S01]  /*a680*/  ISETP.NE.AND P0, PT, R4, RZ, PT ;  /* 0x000000ff0400720c */ /* 0x000fe20003f05270 */
[----:B0-----:R-:W0:Y:S02]  /*a690*/  SHFL.IDX PT, R10, R0, R19, 0x1f ;  /* 0x00001f13000a7589 */ /* 0x001e2400000e0000 */
[----:B0-----:R-:W-:-:S04]  /*a6a0*/  IABS R9, R10 ;  /* 0x0000000a00097213 */ /* 0x001fc80000000000 */
[----:B------:R-:W0:Y:S08]  /*a6b0*/  I2F.RP R6, R9 ;  /* 0x0000000900067306 */ /* 0x000e300000209400 */
[----:B0-----:R-:W0:Y:S02]  /*a6c0*/  MUFU.RCP R6, R6 ;  /* 0x0000000600067308 */ /* 0x001e240000001000 */
[----:B0-----:R-:W-:-:S06]  /*a6d0*/  VIADD R2, R6, 0xffffffe ;  /* 0x0ffffffe06027836 */ /* 0x001fcc0000000000 */
[----:B------:R0:W1:Y:S01]  /*a6e0*/  F2I.FTZ.U32.TRUNC.NTZ R3, R2 ;  /* 0x0000000200037305 */ /* 0x000062000021f000 */
[----:B------:R-:W-:Y:S05]  /*a6f0*/  @!P0 BRA `(.L_x_242) ;  /* 0x0000000000088947 */ /* 0x000fea0003800000 */
[----:B------:R-:W-:-:S06]  /*a700*/  VIADD R16, R19, 0xffffffff ;  /* 0xffffffff13107836 */ /* 0x000fcc0000000000 */
[----:B------:R2:W3:Y:S02]  /*a710*/  SHFL.IDX PT, R16, R7, R16, 0x1f ;  /* 0x00001f1007107589 */ /* 0x0004e400000e0000 */
.L_x_242:
[----:B---3--:R-:W-:Y:S01]  /*a720*/  IMAD R16, R16, UR5, R8 ;  /* 0x0000000510107c24 */ /* 0x008fe2000f8e0208 */
[----:B0-----:R-:W-:Y:S01]  /*a730*/  IABS R2, R10 ;  /* 0x0000000a00027213 */ /* 0x001fe20000000000 */
[----:B-1----:R-:W-:Y:S02]  /*a740*/  IMAD.MOV R0, RZ, RZ, -R3 ;  /* 0x000000ffff007224 */ /* 0x002fe400078e0a03 */
[----:B------:R-:W-:Y:S01]  /*a750*/  VIADD R19, R19, UR4 ;  /* 0x0000000413137c36 */ /* 0x000fe20008000000 */
[----:B------:R-:W-:Y:S01]  /*a760*/  IADD3 R11, -R16, UR6, RZ ;  /* 0x00000006100b7c10 */ /* 0x000fe2000fffe1ff */
[----:B------:R-:W-:Y:S01]  /*a770*/  IMAD.MOV R4, RZ, RZ, -R2 ;  /* 0x000000ffff047224 */ /* 0x000fe200078e0a02 */
[----:B------:R-:W-:Y:S01]  /*a780*/  MOV R2, RZ ;  /* 0x000000ff00027202 */ /* 0x000fe20000000f00 */
[----:B--2---:R-:W-:Y:S01]  /*a790*/  IMAD R7, R0, R9, RZ ;  /* 0x0000000900077224 */ /* 0x004fe200078e02ff */
[----:B------:R-:W-:-:S03]  /*a7a0*/  IABS R0, R11 ;  /* 0x0000000b00007213 */ /* 0x000fc60000000000 */
[----:B------:R-:W-:-:S04]  /*a7b0*/  IMAD.HI.U32 R2, R3, R7, R2 ;  /* 0x0000000703027227 */ /* 0x000fc800078e0002 */
[----:B------:R-:W-:Y:S02]  /*a7c0*/  IMAD.MOV.U32 R3, RZ, RZ, R0 ;  /* 0x000000ffff037224 */ /* 0x000fe400078e0000 */
[----:B------:R-:W-:Y:S02]  /*a7d0*/  IMAD.MOV.U32 R0, RZ, RZ, R4 ;  /* 0x000000ffff007224 */ /* 0x000fe400078e0004 */
[----:B------:R-:W-:-:S04]  /*a7e0*/  IMAD.HI.U32 R2, R2, R3, RZ ;  /* 0x0000000302027227 */ /* 0x000fc800078e00ff */
[----:B------:R-:W-:-:S05]  /*a7f0*/  IMAD R0, R2, R0, R3 ;  /* 0x0000000002007224 */ /* 0x000fca00078e0203 */
[----:B------:R-:W-:-:S13]  /*a800*/  ISETP.GT.U32.AND P1, PT, R9, R0, PT ;  /* 0x000000000900720c */ /* 0x000fda0003f24070 */
[----:B------:R-:W-:Y:S02]  /*a810*/  @!P1 IMAD.IADD R0, R0, 0x1, -R9 ;  /* 0x0000000100009824 */ /* 0x000fe400078e0a09 */
[----:B------:R-:W-:Y:S01]  /*a820*/  @!P1 VIADD R2, R2, 0x1 ;  /* 0x0000000102029836 */ /* 0x000fe20000000000 */
[----:B------:R-:W-:Y:S02]  /*a830*/  ISETP.NE.AND P1, PT, R10, RZ, PT ;  /* 0x000000ff0a00720c */ /* 0x000fe40003f25270 */
[----:B------:R-:W-:Y:S02]  /*a840*/  ISETP.GE.U32.AND P0, PT, R0, R9, PT ;  /* 0x000000090000720c */ /* 0x000fe40003f06070 */
[----:B------:R-:W-:-:S04]  /*a850*/  LOP3.LUT R0, R11, R10, RZ, 0x3c, !PT ;  /* 0x0000000a0b007212 */ /* 0x000fc800078e3cff */
[----:B------:R-:W-:-:S07]  /*a860*/  ISETP.GE.AND P2, PT, R0, RZ, PT ;  /* 0x000000ff0000720c */ /* 0x000fce0003f46270 */
[----:B------:R-:W-:-:S06]  /*a870*/  @P0 IADD3 R2, R2, 0x1, RZ ;  /* 0x0000000102020810 */ /* 0x000fcc0007ffe0ff */
[----:B------:R-:W-:Y:S01]  /*a880*/  @!P2 IMAD.MOV R2, RZ, RZ, -R2 ;  /* 0x000000ffff02a224 */ /* 0x000fe200078e0a02 */
[----:B------:R-:W-:-:S05]  /*a890*/  @!P1 LOP3.LUT R2, RZ, R10, RZ, 0x33, !PT ;  /* 0x0000000aff029212 */ /* 0x000fca00078e33ff */
[--C-:B------:R-:W-:Y:S02]  /*a8a0*/  IMAD.MOV R17, RZ, RZ, -R2.reuse ;  /* 0x000000ffff117224 */ /* 0x100fe400078e0a02 */
[----:B------:R-:W-:Y:S02]  /*a8b0*/  IMAD.MOV.U32 R18, RZ, RZ, R2 ;  /* 0x000000ffff127224 */ /* 0x000fe400078e0002 */
[----:B------:R-:W-:Y:S01]  /*a8c0*/  IMAD R17, R10, R17, R11 ;  /* 0x000000110a117224 */ /* 0x000fe200078e020b */
[----:B------:R-:W-:Y:S06]  /*a8d0*/  BRA `(.L_x_243) ;  /* 0x0000000000147947 */ /* 0x000fec0003800000 */
.L_x_238:
[----:B------:R-:W-:Y:S01]  /*a8e0*/  ULDC UR4, c[0x0][0xc3c] ;  /* 0x00030f0000047ab9 */ /* 0x000fe20000000800 */
[----:B------:R-:W-:Y:S01]  /*a8f0*/  MOV R17, RZ ;  /* 0x000000ff00117202 */ /* 0x000fe20000000f00 */
[----:B------:R-:W-:Y:S02]  /*a900*/  IMAD.U32 R16, RZ, RZ, UR6 ;  /* 0x00000006ff107e24 */ /* 0x000fe4000f8e00ff */
[----:B------:R-:W-:Y:S02]  /*a910*/  IMAD.MOV.U32 R18, RZ, RZ, RZ ;  /* 0x000000ffff127224 */ /* 0x000fe400078e00ff */
[----:B------:R-:W-:-:S07]  /*a920*/  IMAD.U32 R19, RZ, RZ, UR4 ;  /* 0x00000004ff137e24 */ /* 0x000fce000f8e00ff */
.L_x_243:
[----:B------:R-:W-:-:S13]  /*a930*/  ISETP.NE.AND P0, PT, R5, RZ, PT ;  /* 0x000000ff0500720c */ /* 0x000fda0003f05270 */
[----:B------:R-:W0:Y:S01]  /*a940*/  @!P0 S2R R3, SR_CgaCtaId ;  /* 0x0000000000038919 */ /* 0x000e220000008800 */
[----:B------:R-:W-:-:S04]  /*a950*/  @!P0 MOV R0, 0x400 ;  /* 0x0000040000008802 */ /* 0x000fc80000000f00 */
[----:B0-----:R-:W-:-:S05]  /*a960*/  @!P0 LEA R0, R3, R0, 0x18 ;  /* 0x0000000003008211 */ /* 0x001fca00078ec0ff */
[----:B------:R0:W-:Y:S01]  /*a970*/  @!P0 STS.128 [R0+0x308d0], R16 ;  /* 0x0308d01000008388 */ /* 0x0001e20000000c00 */
[----:B------:R-:W-:Y:S06]  /*a980*/  BAR.ARV 0x5, 0x180 ;  /* 0x0146000000007b1d */ /* 0x000fec0000002000 */
.L_x_236:
[----:B------:R2:W-:Y:S01]  /*a990*/  STL [R1+0x1c], RZ ;  /* 0x00001cff01007387 */ /* 0x0005e20000100800 */
[----:B------:R-:W-:Y:S01]  /*a9a0*/  ULDC UR4, c[0x0][0xc3c] ;  /* 0x00030f0000047ab9 */ /* 0x000fe20000000800 */
[----:B------:R-:W-:Y:S01]  /*a9b0*/  IMAD.MOV.U32 R28, RZ, RZ, 0x1 ;  /* 0x00000001ff1c7424 */ /* 0x000fe200078e00ff */
[----:B-1----:R-:W-:Y:S02]  /*a9c0*/  ISETP.GE.AND P0, PT, R19, UR4, PT ;  /* 0x0000000413007c0c */ /* 0x002fe4000bf06270 */
[----:B------:R-:W-:-:S11]  /*a9d0*/  MOV R27, RZ ;  /* 0x000000ff001b7202 */ /* 0x000fd60000000f00 */
[----:B--2---:R-:W-:Y:S05]  /*a9e0*/  @P0 BRA `(.L_x_244) ;  /* 0x0000004400c40947 */ /* 0x004fea0003800000 */
[----:B0-----:R-:W2:Y:S01]  /*a9f0*/  LDL R0, [R1+0x28] ;  /* 0x0000280001007983 */ /* 0x001ea20000100800 */
[----:B------:R-:W0:Y:S01]  /*aa00*/  S2UR UR5, SR_CgaCtaId ;  /* 0x00000000000579c3 */ /* 0x000e220000008800 */
[----:B------:R-:W-:Y:S01]  /*aa10*/  BSSY B8, `(.L_x_244) ;  /* 0x000046e000087945 */ /* 0x000fe20003800000 */
[----:B------:R-:W-:Y:S01]  /*aa20*/  IMAD.MOV.U32 R28, RZ, RZ, 0x1 ;  /* 0x00000001ff1c7424 */ /* 0x000fe200078e00ff */
[----:B------:R-:W1:Y:S01]  /*aa30*/  S2R R4, SR_TID.X ;  /* 0x0000000000047919 */ /* 0x000e620000002100 */
[----:B------:R-:W-:Y:S01]  /*aa40*/  IMAD.MOV.U32 R27, RZ, RZ, RZ ;  /* 0x000000ffff1b7224 */ /* 0x000fe200078e00ff */
[----:B------:R-:W-:Y:S01]  /*aa50*/  ULDC UR39, c[0x0][0xc] ;  /* 0x0000030000277ab9 */ /* 0x000fe20000000800 */
[----:B------:R3:W-:Y:S01]  /*aa60*/  STL [R1+0x1c], RZ ;  /* 0x00001cff01007387 */ /* 0x0007e20000100800 */
[C---:B-1----:R-:W-:Y:S01]  /*aa70*/  IMAD.SHL.U32 R32, R4.reuse, 0x8, RZ ;  /* 0x0000000804207824 */ /* 0x042fe200078e00ff */
[----:B------:R-:W-:-:S04]  /*aa80*/  LOP3.LUT R2, R4, 0x7f, RZ, 0xc0, !PT ;  /* 0x0000007f04027812 */ /* 0x000fc800078ec0ff */
[----:B------:R-:W-:Y:S02]  /*aa90*/  SHF.R.U32.HI R2, RZ, 0x3, R2 ;  /* 0x00000003ff027819 */ /* 0x000fe40000011602 */
[----:B--2---:R-:W-:Y:S02]  /*aaa0*/  R2UR UR4, R0 ;  /* 0x00000000000472ca */ /* 0x004fe400000e0000 */
[----:B------:R-:W-:-:S04]  /*aab0*/  LOP3.LUT R0, R32, 0x1f8, RZ, 0xc0, !PT ;  /* 0x000001f820007812 */ /* 0x000fc800078ec0ff */
[----:B------:R-:W-:Y:S01]  /*aac0*/  LOP3.LUT R3, R0, 0x38, R4, 0x78, !PT ;  /* 0x0000003800037812 */ /* 0x000fe200078e7804 */
[----:B------:R-:W-:-:S03]  /*aad0*/  IMAD.SHL.U32 R0, R4, 0x10, RZ ;  /* 0x0000001004007824 */ /* 0x000fc600078e00ff */
[----:B------:R-:W-:Y:S02]  /*aae0*/  LOP3.LUT R36, R3, 0x200, R32, 0xf8, !PT ;  /* 0x0000020003247812 */ /* 0x000fe400078ef820 */
[----:B------:R-:W-:Y:S01]  /*aaf0*/  LOP3.LUT R32, R32, 0x38, RZ, 0xc0, !PT ;  /* 0x0000003820207812 */ /* 0x000fe200078ec0ff */
[----:B------:R-:W-:Y:S01]  /*ab00*/  ULOP3.LUT UR38, UR4, 0x2, URZ, 0xfc, !UPT ;  /* 0x0000000204267892 */ /* 0x000fe2000f8efc3f */
[----:B------:R-:W-:Y:S02]  /*ab10*/  LOP3.LUT R0, R2, 0x70, R0, 0xf8, !PT ;  /* 0x0000007002007812 */ /* 0x000fe400078ef800 */
[----:B------:R-:W-:Y:S01]  /*ab20*/  UMOV UR4, 0x400 ;  /* 0x0000040000047882 */ /* 0x000fe20000000000 */
[C---:B------:R-:W-:Y:S01]  /*ab30*/  LOP3.LUT R34, R32.reuse, 0x40, RZ, 0xfc, !PT ;  /* 0x0000004020227812 */ /* 0x040fe200078efcff */
[----:B0-----:R-:W-:Y:S01]  /*ab40*/  ULEA UR4, UR5, UR4, 0x18 ;  /* 0x0000000405047291 */ /* 0x001fe2000f8ec03f */
[----:B------:R-:W-:-:S05]  /*ab50*/  LOP3.LUT R33, R32, 0x80, RZ, 0xfc, !PT ;  /* 0x0000008020217812 */ /* 0x000fca00078efcff */
[----:B------:R-:W-:-:S05]  /*ab60*/  MOV R22, UR4 ;  /* 0x0000000400167c02 */ /* 0x000fca0008000f00 */
[----:B---3--:R-:W-:-:S07]  /*ab70*/  IMAD R37, R36, 0x2, R22 ;  /* 0x0000000224257824 */ /* 0x008fce00078e0216 */
.L_x_307:
[----:B0-----:R-:W0:Y:S02]  /*ab80*/  LDC.64 R2, c[0x0][0xc88] ;  /* 0x00032200ff027b82 */ /* 0x001e240000000a00 */
[----:B0-----:R-:W-:-:S05]  /*ab90*/  IMAD.WIDE R2, R19, 0x4, R2 ;  /* 0x0000000413027825 */ /* 0x001fca00078e0202 */
[----:B------:R-:W2:Y:S01]  /*aba0*/  LDG.E R29, desc[UR36][R2.64] ;  /* 0x00000024021d7981 */ /* 0x000ea2000c1e1900 */
[----:B------:R-:W-:Y:S05]  /*abb0*/  YIELD ;  /* 0x0000000000007946 */ /* 0x000fea0003800000 */
[----:B------:R-:W-:Y:S01]  /*abc0*/  ULDC.64 UR4, c[0x0][0xa28] ;  /* 0x00028a0000047ab9 */ /* 0x000fe20000000a00 */
[----:B------:R-:W-:Y:S01]  /*abd0*/  IMAD.MOV.U32 R30, RZ, RZ, RZ ;  /* 0x000000ffff1e7224 */ /* 0x000fe200078e00ff */
[----:B------:R-:W-:Y:S01]  /*abe0*/  ISETP.NE.U32.AND P0, PT, RZ, UR4, PT ;  /* 0x00000004ff007c0c */ /* 0x000fe2000bf05070 */
[----:B------:R-:W-:-:S03]  /*abf0*/  ULDC.64 UR6, c[0x0][0xa18] ;  /* 0x0002860000067ab9 */ /* 0x000fc60000000a00 */
[----:B------:R-:W-:Y:S01]  /*ac00*/  ISETP.NE.AND.EX P0, PT, RZ, UR5, PT, P0 ;  /* 0x00000005ff007c0c */ /* 0x000fe2000bf05300 */
[----:B------:R-:W-:Y:S01]  /*ac10*/  IMAD.MOV.U32 R35, RZ, RZ, RZ ;  /* 0x000000ffff237224 */ /* 0x000fe200078e00ff */
[----:B--2---:R-:W-:-:S11]  /*ac20*/  SHF.R.S32.HI R0, RZ, 0x1f, R29 ;  /* 0x0000001fff007819 */ /* 0x004fd6000001141d */
[C---:B------:R-:W-:Y:S01]  /*ac30*/  @P0 LEA R2, P1, R29.reuse, UR4, 0x2 ;  /* 0x000000041d020c11 */ /* 0x040fe2000f8210ff */
[C---:B------:R-:W-:Y:S01]  /*ac40*/  IMAD.SHL.U32 R24, R29.reuse, 0x4, RZ ;  /* 0x000000041d187824 */ /* 0x040fe200078e00ff */
[C-C-:B------:R-:W-:Y:S01]  /*ac50*/  SHF.L.U64.HI R25, R29.reuse, 0x2, R0.reuse ;  /* 0x000000021d197819 */ /* 0x140fe20000010200 */
[----:B------:R0:W-:Y:S01]  /*ac60*/  STL [R1+0x10], R0 ;  /* 0x0000100001007387 */ /* 0x0001e20000100800 */
[----:B------:R-:W-:Y:S01]  /*ac70*/  @P0 LEA.HI.X R3, R29, UR5, R0, 0x2, P1 ;  /* 0x000000051d030c11 */ /* 0x000fe200088f1400 */
[----:B------:R-:W-:-:S04]  /*ac80*/  ULDC.64 UR4, c[0x0][0xa00] ;  /* 0x0002800000047ab9 */ /* 0x000fc80000000a00 */
[----:B-1----:R1:W2:Y:S01]  /*ac90*/  @P0 LDG.E R30, desc[UR36][R2.64] ;  /* 0x00000024021e0981 */ /* 0x0022a2000c1e1900 */
[----:B------:R-:W-:Y:S02]  /*aca0*/  ISETP.NE.U32.AND P0, PT, RZ, UR4, PT ;  /* 0x00000004ff007c0c */ /* 0x000fe4000bf05070 */
[----:B------:R-:W-:Y:S02]  /*acb0*/  LOP3.LUT R23, R23, 0xffffffbf, RZ, 0xc0, !PT ;  /* 0xffffffbf17177812 */ /* 0x000fe400078ec0ff */
[----:B------:R-:W-:Y:S02]  /*acc0*/  ISETP.NE.AND.EX P2, PT, RZ, UR5, PT, P0 ;  /* 0x00000005ff007c0c */ /* 0x000fe4000bf45300 */
[----:B------:R-:W-:Y:S02]  /*acd0*/  ISETP.NE.U32.AND P0, PT, RZ, UR6, PT ;  /* 0x00000006ff007c0c */ /* 0x000fe4000bf05070 */
[----:B-1----:R-:W-:Y:S02]  /*ace0*/  IADD3 R2, P1, R24, UR4, RZ ;  /* 0x0000000418027c10 */ /* 0x002fe4000ff3e0ff */
[----:B------:R-:W-:-:S02]  /*acf0*/  ISETP.NE.AND.EX P0, PT, RZ, UR7, PT, P0 ;  /* 0x00000007ff007c0c */ /* 0x000fc4000bf05300 */
[----:B------:R-:W-:Y:S01]  /*ad00*/  IADD3.X R3, R25, UR5, RZ, P1, !PT ;  /* 0x0000000519037c10 */ /* 0x000fe20008ffe4ff */
[----:B------:R-:W-:-:S04]  /*ad10*/  ULDC.64 UR4, c[0x0][0x418] ;  /* 0x0001060000047ab9 */ /* 0x000fc80000000a00 */
[----:B------:R-:W-:Y:S01]  /*ad20*/  @P2 LOP3.LUT R23, R23, 0x40, RZ, 0xfc, !PT ;  /* 0x0000004017172812 */ /* 0x000fe200078efcff */
[----:B------:R1:W5:Y:S05]  /*ad30*/  @P2 LDG.E R35, desc[UR36][R2.64] ;  /* 0x0000002402232981 */ /* 0x00036a000c1e1900 */
[----:B------:R-:W-:-:S04]  /*ad40*/  @P0 IADD3 R4, P1, R24, UR6, RZ ;  /* 0x0000000618040c10 */ /* 0x000fc8000ff3e0ff */
[----:B------:R-:W-:-:S05]  /*ad50*/  @P0 IADD3.X R5, R25, UR7, RZ, P1, !PT ;  /* 0x0000000719050c10 */ /* 0x000fca0008ffe4ff */
[----:B---3--:R-:W3:Y:S01]  /*ad60*/  @P0 LDG.E R4, desc[UR36][R4.64] ;  /* 0x0000002404040981 */ /* 0x008ee2000c1e1900 */
[----:B------:R-:W-:-:S03]  /*ad70*/  UISETP.NE.U32.AND UP0, UPT, UR4, URZ, UPT ;  /* 0x0000003f0400728c */ /* 0x000fc6000bf05070 */
[----:B------:R-:W-:Y:S01]  /*ad80*/  ULDC UR4, c[0x0][0x424] ;  /* 0x0001090000047ab9 */ /* 0x000fe20000000800 */
[----:B------:R-:W-:-:S03]  /*ad90*/  UISETP.NE.AND.EX UP0, UPT, UR5, URZ, UPT, UP0 ;  /* 0x0000003f0500728c */ /* 0x000fc6000bf05300 */
[----:B------:R-:W-:Y:S01]  /*ada0*/  ULDC UR5, c[0x0][0x2f0] ;  /* 0x0000bc0000057ab9 */ /* 0x000fe20000000800 */
[----:B------:R-:W-:-:S04]  /*adb0*/  USEL UR4, UR4, 0x1, UP0 ;  /* 0x0000000104047887 */ /* 0x000fc80008000000 */
[----:B------:R-:W-:-:S06]  /*adc0*/  UIMAD UR4, UR4, UR5, URZ ;  /* 0x00000005040472a4 */ /* 0x000fcc000f8e023f */
[----:B0-----:R-:W-:Y:S01]  /*add0*/  MOV R0, UR4 ;  /* 0x0000000400007c02 */ /* 0x001fe20008000f00 */
[----:B--2---:R1:W-:Y:S04]  /*ade0*/  STL [R1+0x4], R30 ;  /* 0x0000041e01007387 */ /* 0x0043e80000100800 */
[----:B---3--:R1:W-:Y:S01]  /*adf0*/  @P0 STL [R1+0x18], R4 ;  /* 0x0000180401000387 */ /* 0x0083e20000100800 */
[----:B------:R-:W-:Y:S05]  /*ae00*/  @P0 BRA `(.L_x_245) ;  /* 0x0000000000200947 */ /* 0x000fea0003800000 */
[----:B------:R-:W-:Y:S02]  /*ae10*/  ULDC UR4, c[0x0][0x288] ;  /* 0x0000a20000047ab9 */ /* 0x000fe40000000800 */
[----:B-1----:R-:W-:-:S05]  /*ae20*/  IMAD.U32 R4, RZ, RZ, UR4 ;  /* 0x00000004ff047e24 */ /* 0x002fca000f8e00ff */
[----:B------:R0:W-:Y:S01]  /*ae30*/  STL [R1+0x18], R4 ;  /* 0x0000180401007387 */ /* 0x0001e20000100800 */
[----:B------:R-:W-:Y:S05]  /*ae40*/  @!P2 BRA `(.L_x_245) ;  /* 0x000000000010a947 */ /* 0x000fea0003800000 */
[----:B------:R-:W2:Y:S04]  /*ae50*/  LDG.E R5, desc[UR36][R2.64] ;  /* 0x0000002402057981 */ /* 0x000ea8000c1e1900 */
[----:B0-----:R-:W2:Y:S02]  /*ae60*/  LDG.E R4, desc[UR36][R2.64+0x4] ;  /* 0x0000042402047981 */ /* 0x001ea4000c1e1900 */
[----:B--2---:R-:W-:-:S05]  /*ae70*/  IMAD.IADD R2, R4, 0x1, -R5 ;  /* 0x0000000104027824 */ /* 0x004fca00078e0a05 */
[----:B------:R2:W-:Y:S02]  /*ae80*/  STL [R1+0x18], R2 ;  /* 0x0000180201007387 */ /* 0x0005e40000100800 */
.L_x_245:
[----:B------:R-:W-:Y:S01]  /*ae90*/  ULDC.64 UR4, c[0x0][0xa20] ;  /* 0x0002880000047ab9 */ /* 0x000fe20000000a00 */
[----:B------:R-:W-:Y:S01]  /*aea0*/  IMAD.MOV.U32 R31, RZ, RZ, R29 ;  /* 0x000000ffff1f7224 */ /* 0x000fe200078e001d */
[----:B------:R-:W-:-:S04]  /*aeb0*/  ISETP.NE.U32.AND P0, PT, RZ, UR4, PT ;  /* 0x00000004ff007c0c */ /* 0x000fc8000bf05070 */
[----:B------:R-:W-:-:S13]  /*aec0*/  ISETP.NE.AND.EX P0, PT, RZ, UR5, PT, P0 ;  /* 0x00000005ff007c0c */ /* 0x000fda000bf05300 */
[----:B------:R-:W-:Y:S05]  /*aed0*/  @!P0 BRA `(.L_x_246) ;  /* 0x0000000000108947 */ /* 0x000fea0003800000 */
[----:B-12---:R-:W-:-:S04]  /*aee0*/  IADD3 R2, P0, R24, UR4, RZ ;  /* 0x0000000418027c10 */ /* 0x006fc8000ff1e0ff */
[----:B------:R-:W-:-:S05]  /*aef0*/  IADD3.X R3, R25, UR5, RZ, P0, !PT ;  /* 0x0000000519037c10 */ /* 0x000fca00087fe4ff */
[----:B------:R3:W5:Y:S01]  /*af00*/  LDG.E R0, desc[UR36][R2.64] ;  /* 0x0000002402007981 */ /* 0x000762000c1e1900 */
[----:B------:R-:W-:Y:S05]  /*af10*/  BRA `(.L_x_247) ;  /* 0x0000000000247947 */ /* 0x000fea0003800000 */
.L_x_246:
[----:B------:R-:W-:Y:S02]  /*af20*/  ULDC.64 UR4, c[0x0][0xa08] ;  /* 0x0002820000047ab9 */ /* 0x000fe40000000a00 */
[----:B------:R-:W-:-:S04]  /*af30*/  ISETP.NE.U32.AND P0, PT, RZ, UR4, PT ;  /* 0x00000004ff007c0c */ /* 0x000fc8000bf05070 */
[----:B------:R-:W-:-:S13]  /*af40*/  ISETP.NE.AND.EX P0, PT, RZ, UR5, PT, P0 ;  /* 0x00000005ff007c0c */ /* 0x000fda000bf05300 */
[----:B------:R-:W-:Y:S05]  /*af50*/  @!P0 BRA `(.L_x_247) ;  /* 0x0000000000148947 */ /* 0x000fea0003800000 */
[----:B-12---:R-:W1:Y:S02]  /*af60*/  LDC.64 R2, c[0x0][0xa08] ;  /* 0x00028200ff027b82 */ /* 0x006e640000000a00 */
[----:B-1----:R-:W-:-:S05]  /*af70*/  IMAD.WIDE R2, R31, 0x4, R2 ;  /* 0x000000041f027825 */ /* 0x002fca00078e0202 */
[----:B------:R-:W2:Y:S04]  /*af80*/  LDG.E R0, desc[UR36][R2.64] ;  /* 0x0000002402007981 */ /* 0x000ea8000c1e1900 */
[----:B------:R-:W2:Y:S02]  /*af90*/  LDG.E R5, desc[UR36][R2.64+0x4] ;  /* 0x0000042402057981 */ /* 0x000ea4000c1e1900 */
[----:B--2---:R-:W-:-:S07]  /*afa0*/  IMAD.IADD R0, R5, 0x1, -R0 ;  /* 0x0000000105007824 */ /* 0x004fce00078e0a00 */
.L_x_247:
[----:B-123-5:R-:W-:Y:S01]  /*afb0*/  IADD3 R2, -R30, R0, RZ ;  /* 0x000000001e027210 */ /* 0x02efe20007ffe1ff */
[----:B------:R-:W-:Y:S03]  /*afc0*/  BSSY B7, `(.L_x_248) ;  /* 0x0000374000077945 */ /* 0x000fe60003800000 */
[C---:B------:R-:W-:Y:S01]  /*afd0*/  ISETP.GT.AND P0, PT, R2.reuse, RZ, PT ;  /* 0x000000ff0200720c */ /* 0x040fe20003f04270 */
[----:B------:R-:W-:Y:S01]  /*afe0*/  VIADD R0, R2, 0x5f ;  /* 0x0000005f02007836 */ /* 0x000fe20000000000 */
[----:B------:R1:W-:Y:S03]  /*aff0*/  STL [R1], R2 ;  /* 0x0000000201007387 */ /* 0x0003e60000100800 */
[----:B------:R-:W-:-:S05]  /*b000*/  IMAD.HI R0, R0, 0x2aaaaaab, RZ ;  /* 0x2aaaaaab00007827 */ /* 0x000fca00078e02ff */
[----:B------:R-:W-:-:S04]  /*b010*/  SHF.R.U32.HI R3, RZ, 0x1f, R0 ;  /* 0x0000001fff037819 */ /* 0x000fc80000011600 */
[----:B------:R-:W-:-:S05]  /*b020*/  LEA.HI.SX32 R0, R0, R3, 0x1c ;  /* 0x0000000300007211 */ /* 0x000fca00078fe2ff */
[----:B------:R1:W-:Y:S01]  /*b030*/  STL [R1+0x20], R0 ;  /* 0x0000200001007387 */ /* 0x0003e20000100800 */
[----:B------:R-:W-:Y:S05]  /*b040*/  @P0 BRA `(.L_x_249) ;  /* 0x0000000000440947 */ /* 0x000fea0003800000 */
[----:B-1----:R-:W1:Y:S02]  /*b050*/  S2R R2, SR_TID.X ;  /* 0x0000000000027919 */ /* 0x002e640000002100 */
[----:B-1----:R-:W-:-:S04]  /*b060*/  LOP3.LUT R2, R2, 0x7f, RZ, 0xc0, !PT ;  /* 0x0000007f02027812 */ /* 0x002fc800078ec0ff */
[----:B------:R-:W-:-:S13]  /*b070*/  ISETP.NE.AND P0, PT, R2, RZ, PT ;  /* 0x000000ff0200720c */ /* 0x000fda0003f05270 */
[----:B------:R-:W-:Y:S05]  /*b080*/  @P0 BRA `(.L_x_250) ;  /* 0x00000034009c0947 */ /* 0x000fea0003800000 */
[----:B------:R-:W1:Y:S01]  /*b090*/  S2R R7, SR_LANEID ;  /* 0x0000000000077919 */ /* 0x000e620000000000 */
[----:B------:R-:W-:Y:S01]  /*b0a0*/  VOTEU.ANY UR4, UPT, PT ;  /* 0x0000000000047886 */ /* 0x000fe200038e0100 */
[----:B------:R-:W2:Y:S01]  /*b0b0*/  LDC.64 R2, c[0x0][0xc60] ;  /* 0x00031800ff027b82 */ /* 0x000ea20000000a00 */
[----:B------:R-:W1:Y:S08]  /*b0c0*/  FLO.U32 R0, UR4 ;  /* 0x0000000400007d00 */ /* 0x000e7000080e0000 */
[----:B------:R-:W2:Y:S01]  /*b0d0*/  POPC R5, UR4 ;  /* 0x0000000400057d09 */ /* 0x000ea20008000000 */
[----:B-1----:R-:W-:-:S13]  /*b0e0*/  ISETP.EQ.U32.AND P0, PT, R0, R7, PT ;  /* 0x000000070000720c */ /* 0x002fda0003f02070 */
[----:B--2---:R-:W2:Y:S01]  /*b0f0*/  @P0 ATOMG.E.ADD.STRONG.GPU PT, R3, desc[UR36][R2.64], R5 ;  /* 0x00000005020309a8 */ /* 0x004ea200081ee1e4 */
[----:B0-----:R-:W0:Y:S02]  /*b100*/  S2R R4, SR_LTMASK ;  /* 0x0000000000047919 */ /* 0x001e240000003900 */
[----:B0-----:R-:W-:-:S04]  /*b110*/  LOP3.LUT R4, R4, UR4, RZ, 0xc0, !PT ;  /* 0x0000000404047c12 */ /* 0x001fc8000f8ec0ff */
[----:B------:R-:W0:Y:S01]  /*b120*/  POPC R7, R4 ;  /* 0x0000000400077309 */ /* 0x000e220000000000 */
[----:B--2---:R-:W0:Y:S02]  /*b130*/  SHFL.IDX PT, R0, R3, R0, 0x1f ;  /* 0x00001f0003007589 */ /* 0x004e2400000e0000 */
[----:B0-----:R-:W-:Y:S01]  /*b140*/  IADD3 R16, R0, UR39, R7 ;  /* 0x0000002700107c10 */ /* 0x001fe2000fffe007 */
[----:B------:R-:W-:Y:S06]  /*b150*/  BRA `(.L_x_250) ;  /* 0x0000003400687947 */ /* 0x000fec0003800000 */
.L_x_249:
[----:B-1----:R-:W-:Y:S01]  /*b160*/  VIADD R0, R22, 0x1e400 ;  /* 0x0001e40016007836 */ /* 0x002fe20000000000 */
[----:B------:R-:W-:Y:S04]  /*b170*/  BSSY B6, `(.L_x_251) ;  /* 0x0000013000067945 */ /* 0x000fe80003800000 */
[----:B------:R-:W-:-:S13]  /*b180*/  LOP3.LUT P0, RZ, R0, 0x3ff, RZ, 0xc0, !PT ;  /* 0x000003ff00ff7812 */ /* 0x000fda000780c0ff */
[----:B------:R-:W-:Y:S05]  /*b190*/  @!P0 BRA `(.L_x_252) ;  /* 0x0000000000408947 */ /* 0x000fea0003800000 */
[----:B------:R-:W-:Y:S01]  /*b1a0*/  MOV R2, 0x0 ;  /* 0x0000000000027802 */ /* 0x000fe20000000f00 */
[----:B------:R-:W-:Y:S01]  /*b1b0*/  ULDC.64 UR6, c[0x4][0x88] ;  /* 0x0100220000067ab9 */ /* 0x000fe20000000a00 */
[----:B------:R-:W-:Y:S01]  /*b1c0*/  ULDC.64 UR8, c[0x4][0x90] ;  /* 0x0100240000087ab9 */ /* 0x000fe20000000a00 */
[----:B------:R-:W-:Y:S01]  /*b1d0*/  ULDC.64 UR4, c[0x4][0x8] ;  /* 0x0100020000047ab9 */ /* 0x000fe20000000a00 */
[----:B0-----:R-:W-:Y:S01]  /*b1e0*/  IMAD.U32 R4, RZ, RZ, UR6 ;  /* 0x00000006ff047e24 */ /* 0x001fe2000f8e00ff */
[----:B------:R-:W-:Y:S01]  /*b1f0*/  MOV R6, UR8 ;  /* 0x0000000800067c02 */ /* 0x000fe20008000f00 */
[----:B------:R-:W0:Y:S01]  /*b200*/  LDC.64 R2, c[0x4][R2] ;  /* 0x0100000002027b82 */ /* 0x000e220000000a00 */
[----:B------:R-:W-:Y:S01]  /*b210*/  IMAD.U32 R5, RZ, RZ, UR7 ;  /* 0x00000007ff057e24 */ /* 0x000fe2000f8e00ff */
[----:B------:R-:W-:Y:S01]  /*b220*/  MOV R12, 0x1 ;  /* 0x00000001000c7802 */ /* 0x000fe20000000f00 */
[----:B------:R-:W-:Y:S02]  /*b230*/  IMAD.U32 R7, RZ, RZ, UR9 ;  /* 0x00000009ff077e24 */ /* 0x000fe4000f8e00ff */
[----:B------:R-:W-:-:S02]  /*b240*/  IMAD.U32 R10, RZ, RZ, UR4 ;  /* 0x00000004ff0a7e24 */ /* 0x000fc4000f8e00ff */
[----:B------:R-:W-:Y:S02]  /*b250*/  IMAD.U32 R11, RZ, RZ, UR5 ;  /* 0x00000005ff0b7e24 */ /* 0x000fe4000f8e00ff */
[----:B------:R-:W-:Y:S02]  /*b260*/  IMAD.MOV.U32 R8, RZ, RZ, 0x70 ;  /* 0x00000070ff087424 */ /* 0x000fe400078e00ff */
[----:B------:R-:W-:-:S07]  /*b270*/  IMAD.MOV.U32 R13, RZ, RZ, RZ ;  /* 0x000000ffff0d7224 */ /* 0x000fce00078e00ff */
[----:B------:R-:W-:-:S07]  /*b280*/  LEPC R20, `(.L_x_252) ;  /* 0x000000001014794e */ /* 0x000fce0000000000 */
[----:B0-----:R-:W-:Y:S05]  /*b290*/  CALL.ABS.NOINC R2 ;  /* 0x0000000002007343 */ /* 0x001fea0003c00000 */
.L_x_252:
[----:B------:R-:W-:Y:S05]  /*b2a0*/  BSYNC B6 ;  /* 0x0000000000067941 */ /* 0x000fea0003800000 */
.L_x_251:
[----:B------:R-:W-:Y:S01]  /*b2b0*/  VIADD R0, R22, 0x400 ;  /* 0x0000040016007836 */ /* 0x000fe20000000000 */
[----:B------:R-:W-:Y:S04]  /*b2c0*/  BSSY B6, `(.L_x_253) ;  /* 0x0000022000067945 */ /* 0x000fe80003800000 */
[----:B------:R-:W-:-:S13]  /*b2d0*/  LOP3.LUT P0, RZ, R0, 0x3ff, RZ, 0xc0, !PT ;  /* 0x000003ff00ff7812 */ /* 0x000fda000780c0ff */
[----:B------:R-:W-:Y:S05]  /*b2e0*/  @!P0 BRA `(.L_x_254) ;  /* 0x00000000007c8947 */ /* 0x000fea0003800000 */
[----:B------:R-:W-:Y:S01]  /*b2f0*/  MOV R26, 0x0 ;  /* 0x00000000001a7802 */ /* 0x000fe20000000f00 */
[----:B------:R-:W-:Y:S01]  /*b300*/  ULDC.64 UR6, c[0x4][0x88] ;  /* 0x0100220000067ab9 */ /* 0x000fe20000000a00 */
[----:B------:R-:W-:Y:S01]  /*b310*/  ULDC.64 UR8, c[0x4][0x90] ;  /* 0x0100240000087ab9 */ /* 0x000fe20000000a00 */
[----:B------:R-:W-:Y:S01]  /*b320*/  ULDC.64 UR4, c[0x4][0x10] ;  /* 0x0100040000047ab9 */ /* 0x000fe20000000a00 */
[----:B------:R1:W2:Y:S01]  /*b330*/  LDC.64 R2, c[0x4][R26] ;  /* 0x010000001a027b82 */ /* 0x0002a20000000a00 */
[----:B0-----:R-:W-:Y:S01]  /*b340*/  IMAD.U32 R4, RZ, RZ, UR6 ;  /* 0x00000006ff047e24 */ /* 0x001fe2000f8e00ff */
[----:B------:R-:W-:Y:S01]  /*b350*/  MOV R6, UR8 ;  /* 0x0000000800067c02 */ /* 0x000fe20008000f00 */
[----:B------:R-:W-:Y:S01]  /*b360*/  IMAD.U32 R5, RZ, RZ, UR7 ;  /* 0x00000007ff057e24 */ /* 0x000fe2000f8e00ff */
[----:B------:R-:W-:Y:S01]  /*b370*/  MOV R12, 0x1 ;  /* 0x00000001000c7802 */ /* 0x000fe20000000f00 */
[----:B------:R-:W-:Y:S02]  /*b380*/  IMAD.U32 R7, RZ, RZ, UR9 ;  /* 0x00000009ff077e24 */ /* 0x000fe4000f8e00ff */
[----:B------:R-:W-:-:S02]  /*b390*/  IMAD.U32 R10, RZ, RZ, UR4 ;  /* 0x00000004ff0a7e24 */ /* 0x000fc4000f8e00ff */
[----:B------:R-:W-:Y:S02]  /*b3a0*/  IMAD.U32 R11, RZ, RZ, UR5 ;  /* 0x00000005ff0b7e24 */ /* 0x000fe4000f8e00ff */
[----:B------:R-:W-:Y:S02]  /*b3b0*/  IMAD.MOV.U32 R8, RZ, RZ, 0x70 ;  /* 0x00000070ff087424 */ /* 0x000fe400078e00ff */
[----:B-1----:R-:W-:-:S07]  /*b3c0*/  IMAD.MOV.U32 R13, RZ, RZ, RZ ;  /* 0x000000ffff0d7224 */ /* 0x002fce00078e00ff */
[----:B------:R-:W-:-:S07]  /*b3d0*/  LEPC R20, `(.L_x_255) ;  /* 0x000000001014794e */ /* 0x000fce0000000000 */
[----:B--2---:R-:W-:Y:S05]  /*b3e0*/  CALL.ABS.NOINC R2 ;  /* 0x0000000002007343 */ /* 0x004fea0003c00000 */
.L_x_255:
[----:B------:R0:W1:Y:S01]  /*b3f0*/  LDC.64 R2, c[0x4][R26] ;  /* 0x010000001a027b82 */ /* 0x0000620000000a00 */
[----:B------:R-:W-:Y:S01]  /*b400*/  ULDC.64 UR6, c[0x4][0x88] ;  /* 0x0100220000067ab9 */ /* 0x000fe20000000a00 */
[----:B------:R-:W-:Y:S01]  /*b410*/  ULDC.64 UR8, c[0x4][0x90] ;  /* 0x0100240000087ab9 */ /* 0x000fe20000000a00 */
[----:B------:R-:W-:Y:S01]  /*b420*/  ULDC.64 UR4, c[0x4][0x18] ;  /* 0x0100060000047ab9 */ /* 0x000fe20000000a00 */
[----:B------:R-:W-:Y:S01]  /*b430*/  IMAD.U32 R4, RZ, RZ, UR6 ;  /* 0x00000006ff047e24 */ /* 0x000fe2000f8e00ff */
[----:B------:R-:W-:Y:S01]  /*b440*/  MOV R7, UR9 ;  /* 0x0000000900077c02 */ /* 0x000fe20008000f00 */
[----:B------:R-:W-:Y:S01]  /*b450*/  IMAD.U32 R5, RZ, RZ, UR7 ;  /* 0x00000007ff057e24 */ /* 0x000fe2000f8e00ff */
[----:B------:R-:W-:Y:S01]  /*b460*/  MOV R13, RZ ;  /* 0x000000ff000d7202 */ /* 0x000fe20000000f00 */
[----:B------:R-:W-:Y:S02]  /*b470*/  IMAD.U32 R6, RZ, RZ, UR8 ;  /* 0x00000008ff067e24 */ /* 0x000fe4000f8e00ff */
[----:B------:R-:W-:-:S02]  /*b480*/  IMAD.U32 R10, RZ, RZ, UR4 ;  /* 0x00000004ff0a7e24 */ /* 0x000fc4000f8e00ff */
[----:B------:R-:W-:Y:S02]  /*b490*/  IMAD.U32 R11, RZ, RZ, UR5 ;  /* 0x00000005ff0b7e24 */ /* 0x000fe4000f8e00ff */
[----:B------:R-:W-:Y:S02]  /*b4a0*/  IMAD.MOV.U32 R8, RZ, RZ, 0x70 ;  /* 0x00000070ff087424 */ /* 0x000fe400078e00ff */
[----:B0-----:R-:W-:-:S07]  /*b4b0*/  IMAD.MOV.U32 R12, RZ, RZ, 0x1 ;  /* 0x00000001ff0c7424 */ /* 0x001fce00078e00ff */
[----:B------:R-:W-:-:S07]  /*b4c0*/  LEPC R20, `(.L_x_254) ;  /* 0x000000001014794e */ /* 0x000fce0000000000 */
[----:B-1----:R-:W-:Y:S05]  /*b4d0*/  CALL.ABS.NOINC R2 ;  /* 0x0000000002007343 */ /* 0x002fea0003c00000 */
.L_x_254:
[----:B------:R-:W-:Y:S05]  /*b4e0*/  BSYNC B6 ;  /* 0x0000000000067941 */ /* 0x000fea0003800000 */
.L_x_253:
[----:B------:R-:W2:Y:S01]  /*b4f0*/  LDL R26, [R1+0x20] ;  /* 0x00002000011a7983 */ /* 0x000ea20000100800 */
[----:B------:R-:W-:Y:S01]  /*b500*/  ULDC.64 UR4, c[0x0][0x9f8] ;  /* 0x00027e0000047ab9 */ /* 0x000fe20000000a00 */
[----:B------:R-:W1:Y:S02]  /*b510*/  LDC R8, c[0x0][0x430] ;  /* 0x00010c00ff087b82 */ /* 0x000e640000000800 */
[----:B------:R-:W3:Y:S01]  /*b520*/  LDL R2, [R1] ;  /* 0x0000000001027983 */ /* 0x000ee20000100800 */
[----:B------:R-:W-:Y:S01]  /*b530*/  ISETP.NE.U32.AND P0, PT, RZ, UR4, PT ;  /* 0x00000004ff007c0c */ /* 0x000fe2000bf05070 */
[----:B------:R-:W4:Y:S03]  /*b540*/  S2R R20, SR_TID.X ;  /* 0x0000000000147919 */ /* 0x000f260000002100 */
[----:B------:R-:W-:-:S13]  /*b550*/  ISETP.NE.AND.EX P0, PT, RZ, UR5, PT, P0 ;  /* 0x00000005ff007c0c */ /* 0x000fda000bf05300 */
[----:B------:R-:W-:Y:S01]  /*b560*/  @P0 IADD3 R24, P1, R24, UR4, RZ ;  /* 0x0000000418180c10 */ /* 0x000fe2000ff3e0ff */
[----:B------:R-:W0:Y:S01]  /*b570*/  S2R R21, SR_TID.X ;  /* 0x0000000000157919 */ /* 0x000e220000002100 */
[----:B------:R-:W-:Y:S01]  /*b580*/  LOP3.LUT R23, R23, 0xffffffdf, RZ, 0xc0, !PT ;  /* 0xffffffdf17177812 */ /* 0x000fe200078ec0ff */
[----:B------:R-:W-:Y:S01]  /*b590*/  ULDC UR4, c[0x0][0x2f4] ;  /* 0x0000bd0000047ab9 */ /* 0x000fe20000000800 */
[----:B------:R-:W-:-:S05]  /*b5a0*/  @P0 IADD3.X R25, R25, UR5, RZ, P1, !PT ;  /* 0x0000000519190c10 */ /* 0x000fca0008ffe4ff */
[----:B------:R-:W3:Y:S01]  /*b5b0*/  @P0 LDG.E R31, desc[UR36][R24.64] ;  /* 0x00000024181f0981 */ /* 0x000ee2000c1e1900 */
[----:B-1----:R-:W-:Y:S02]  /*b5c0*/  ISETP.NE.AND P2, PT, R8, 0x1, PT ;  /* 0x000000010800780c */ /* 0x002fe40003f45270 */
[----:B----4-:R-:W-:-:S04]  /*b5d0*/  LOP3.LUT R20, R20, 0x7f, RZ, 0xc0, !PT ;  /* 0x0000007f14147812 */ /* 0x010fc800078ec0ff */
[----:B------:R-:W-:-:S07]  /*b5e0*/  SHF.R.U32.HI R0, RZ, 0x3, R20 ;  /* 0x00000003ff007819 */ /* 0x000fce0000011614 */
[----:B------:R-:W1:Y:S08]  /*b5f0*/  @P2 LDC R7, c[0x0][0x434] ;  /* 0x00010d00ff072b82 */ /* 0x000e700000000800 */
[----:B------:R-:W4:Y:S01]  /*b600*/  @P2 LDC R5, c[0x0][0x438] ;  /* 0x00010e00ff052b82 */ /* 0x000f220000000800 */
[----:B0-----:R-:W-:-:S05]  /*b610*/  IMAD.SHL.U32 R20, R21, 0x10, RZ ;  /* 0x0000001015147824 */ /* 0x001fca00078e00ff */
[----:B------:R-:W-:Y:S02]  /*b620*/  LOP3.LUT R20, R0, 0x70, R20, 0xf8, !PT ;  /* 0x0000007000147812 */ /* 0x000fe400078ef814 */
[----:B------:R-:W-:-:S04]  /*b630*/  @P2 LOP3.LUT R23, R23, 0x20, RZ, 0xfc, !PT ;  /* 0x0000002017172812 */ /* 0x000fc800078efcff */
[----:B------:R-:W-:Y:S01]  /*b640*/  LOP3.LUT R23, R23, 0xffffffef, RZ, 0xc0, !PT ;  /* 0xffffffef17177812 */ /* 0x000fe200078ec0ff */
[----:B------:R-:W-:Y:S01]  /*b650*/  UMOV UR5, 0xffffffff ;  /* 0xffffffff00057882 */ /* 0x000fe20000000000 */
[----:B--2---:R-:W-:-:S04]  /*b660*/  VIADD R26, R26, 0xffffffff ;  /* 0xffffffff1a1a7836 */ /* 0x004fc80000000000 */
[----:B------:R-:W-:-:S05]  /*b670*/  IMAD R0, R26, 0x60, R20 ;  /* 0x000000601a007824 */ /* 0x000fca00078e0214 */
[----:B---3--:R-:W-:-:S04]  /*b680*/  ISETP.GE.AND P0, PT, R0, R2, PT ;  /* 0x000000020000720c */ /* 0x008fc80003f06270 */
[----:B------:R-:W-:Y:S01]  /*b690*/  ISETP.GT.U32.OR P0, PT, R20, 0x5f, P0 ;  /* 0x0000005f1400780c */ /* 0x000fe20000704470 */
[----:B------:R-:W-:-:S04]  /*b6a0*/  IMAD.IADD R0, R0, 0x1, R30 ;  /* 0x0000000100007824 */ /* 0x000fc800078e021e */
[----:B-1----:R-:W-:-:S08]  /*b6b0*/  @P2 IMAD.HI.U32 R6, R0, R7, RZ ;  /* 0x0000000700062227 */ /* 0x002fd000078e00ff */
[----:B------:R-:W0:Y:S01]  /*b6c0*/  @!P0 LDC.64 R2, c[0x0][0x428] ;  /* 0x00010a00ff028b82 */ /* 0x000e220000000a00 */
[----:B------:R-:W-:Y:S01]  /*b6d0*/  IMAD.MOV.U32 R4, RZ, RZ, R0 ;  /* 0x000000ffff047224 */ /* 0x000fe200078e0000 */
[----:B----4-:R-:W-:Y:S02]  /*b6e0*/  @P2 SHF.R.U32.HI R4, RZ, R5, R6 ;  /* 0x00000005ff042219 */ /* 0x010fe40000011606 */
[----:B------:R-:W-:Y:S02]  /*b6f0*/  SHF.R.S32.HI R6, RZ, 0x1f, R31 ;  /* 0x0000001fff067819 */ /* 0x000fe4000001141f */
[----:B------:R-:W-:-:S03]  /*b700*/  IADD3 R5, -R4, RZ, RZ ;  /* 0x000000ff04057210 */ /* 0x000fc60007ffe1ff */
[----:B------:R0:W-:Y:S02]  /*b710*/  STL [R1+0x8], R6 ;  /* 0x0000080601007387 */ /* 0x0001e40000100800 */
[----:B------:R-:W-:Y:S01]  /*b720*/  IMAD R0, R8, R5, R0 ;  /* 0x0000000508007224 */ /* 0x000fe200078e0200 */
[--C-:B------:R-:W-:Y:S01]  /*b730*/  @!P0 SHF.R.S32.HI R5, RZ, 0x1f, R4.reuse ;  /* 0x0000001fff058819 */ /* 0x100fe20000011404 */
[-C--:B0-----:R-:W-:Y:S02]  /*b740*/  @!P0 IMAD R6, R6, R2.reuse, RZ ;  /* 0x0000000206068224 */ /* 0x081fe400078e02ff */
[----:B------:R-:W-:-:S04]  /*b750*/  @!P0 IMAD.WIDE.U32 R4, R31, R2, R4 ;  /* 0x000000021f048225 */ /* 0x000fc800078e0004 */
[----:B------:R-:W-:Y:S02]  /*b760*/  @!P0 IMAD R6, R31, R3, R6 ;  /* 0x000000031f068224 */ /* 0x000fe400078e0206 */
[----:B------:R-:W0:Y:S02]  /*b770*/  @!P0 LDC.64 R2, c[0x0][0x418] ;  /* 0x00010600ff028b82 */ /* 0x000e240000000a00 */
[----:B------:R-:W-:Y:S02]  /*b780*/  @!P0 IMAD.IADD R6, R5, 0x1, R6 ;  /* 0x0000000105068824 */ /* 0x000fe400078e0206 */
[----:B------:R-:W-:-:S05]  /*b790*/  IMAD.U32 R5, RZ, RZ, UR38 ;  /* 0x00000026ff057e24 */ /* 0x000fca000f8e00ff */
[----:B------:R-:W-:Y:S02]  /*b7a0*/  ISETP.NE.AND P2, PT, R5, 0x3, PT ;  /* 0x000000030500780c */ /* 0x000fe40003f45270 */
[----:B0-----:R-:W-:-:S04]  /*b7b0*/  @!P0 LEA R2, P1, R4, R2, 0x2 ;  /* 0x0000000204028211 */ /* 0x001fc800078210ff */
[----:B------:R-:W-:Y:S01]  /*b7c0*/  @!P0 LEA.HI.X R3, R4, R3, R6, 0x2, P1 ;  /* 0x0000000304038211 */ /* 0x000fe200008f1406 */
[----:B------:R-:W-:-:S06]  /*b7d0*/  IMAD.MOV.U32 R4, RZ, RZ, RZ ;  /* 0x000000ffff047224 */ /* 0x000fcc00078e00ff */
[----:B------:R0:W5:Y:S01]  /*b7e0*/  @!P0 LDG.E R4, desc[UR36][R2.64] ;  /* 0x0000002402048981 */ /* 0x000162000c1e1900 */
[----:B------:R-:W-:Y:S02]  /*b7f0*/  ISETP.GE.AND P0, PT, R32, UR4, PT ;  /* 0x0000000420007c0c */ /* 0x000fe4000bf06270 */
[----:B------:R-:W-:-:S04]  /*b800*/  @P2 LOP3.LUT R23, R23, 0x10, RZ, 0xfc, !PT ;  /* 0x0000001017172812 */ /* 0x000fc800078efcff */
[----:B------:R-:W-:Y:S02]  /*b810*/  LOP3.LUT R23, R23, 0xfffffffb, RZ, 0xc0, !PT ;  /* 0xfffffffb17177812 */ /* 0x000fe400078ec0ff */
[----:B------:R-:W-:-:S05]  /*b820*/  ISETP.GE.AND P1, PT, R34, UR4, PT ;  /* 0x0000000422007c0c */ /* 0x000fca000bf26270 */
[----:B------:R-:W-:Y:S02]  /*b830*/  @P0 LOP3.LUT R23, R23, 0x4, RZ, 0xfc, !PT ;  /* 0x0000000417170812 */ /* 0x000fe400078efcff */
[----:B------:R-:W-:Y:S02]  /*b840*/  ISETP.GE.AND P0, PT, R33, UR4, PT ;  /* 0x0000000421007c0c */ /* 0x000fe4000bf06270 */
[----:B------:R-:W-:-:S04]  /*b850*/  LOP3.LUT R23, R23, 0xfffffffe, RZ, 0xc0, !PT ;  /* 0xfffffffe17177812 */ /* 0x000fc800078ec0ff */
[----:B------:R-:W-:-:S04]  /*b860*/  LOP3.LUT R23, R23, 0xfffffffd, RZ, 0xc0, !PT ;  /* 0xfffffffd17177812 */ /* 0x000fc800078ec0ff */
[----:B------:R-:W-:-:S04]  /*b870*/  @P1 LOP3.LUT R23, R23, 0x2, RZ, 0xfc, !PT ;  /* 0x0000000217171812 */ /* 0x000fc800078efcff */
[----:B------:R-:W-:Y:S01]  /*b880*/  @P0 LOP3.LUT R23, R23, 0x1, RZ, 0xfc, !PT ;  /* 0x0000000117170812 */ /* 0x000fe200078efcff */
[----:B0-----:R-:W-:Y:S06]  /*b890*/  BRA.DIV UR5, `(.L_x_256) ;  /* 0x0000003e057c7947 */ /* 0x001fec000b800000 */
.L_x_324:
[----:B------:R-:W-:Y:S02]  /*b8a0*/  ISETP.GT.U32.AND P0, PT, R20, 0x5f, PT ;  /* 0x0000005f1400780c */ /* 0x000fe40003f04070 */
[----:B------:R-:W-:Y:S02]  /*b8b0*/  LOP3.LUT R23, R23, 0xfffffff7, RZ, 0xc0, !PT ;  /* 0xfffffff717177812 */ /* 0x000fe400078ec0ff */
[----:B------:R-:W-:-:S09]  /*b8c0*/  SHF.R.S32.HI R30, RZ, 0x1f, R18 ;  /* 0x0000001fff1e7819 */ /* 0x000fd20000011412 */
[----:B------:R-:W-:Y:S01]  /*b8d0*/  @P0 LOP3.LUT R23, R23, 0x8, RZ, 0xfc, !PT ;  /* 0x0000000817170812 */ /* 0x000fe200078efcff */
[----:B------:R-:W-:Y:S06]  /*b8e0*/  @!P2 BRA `(.L_x_257) ;  /* 0x000000000004a947 */ /* 0x000fec0003800000 */
[----:B------:R-:W-:Y:S01]  /*b8f0*/  BPT.TRAP 0x1 ;  /* 0x000000040000795c */ /* 0x000fe20000300000 */
.L_x_257:
[----:B------:R-:W-:Y:S01]  /*b900*/  SHF.R.S32.HI R5, RZ, 0x1f, R0 ;  /* 0x0000001fff057819 */ /* 0x000fe20000011400 */
[----:B------:R-:W-:Y:S01]  /*b910*/  ULDC.64 UR4, c[0x0][0x328] ;  /* 0x0000ca0000047ab9 */ /* 0x000fe20000000a00 */
[----:B------:R-:W-:Y:S03]  /*b920*/  BSSY B0, `(.L_x_258) ;  /* 0x0000017000007945 */ /* 0x000fe60003800000 */
[----:B------:R-:W-:-:S04]  /*b930*/  IMAD R3, R5, UR4, RZ ;  /* 0x0000000405037c24 */ /* 0x000fc8000f8e02ff */
[C---:B------:R-:W-:Y:S02]  /*b940*/  IMAD R6, R0.reuse, UR5, R3 ;  /* 0x0000000500067c24 */ /* 0x040fe4000f8e0203 */
[----:B------:R-:W-:Y:S01]  /*b950*/  IMAD.WIDE.U32 R2, R0, UR4, RZ ;  /* 0x0000000400027c25 */ /* 0x000fe2000f8e00ff */
[----:B------:R-:W-:-:S03]  /*b960*/  ULDC.64 UR4, c[0x0][0x338] ;  /* 0x0000ce0000047ab9 */ /* 0x000fc60000000a00 */
[----:B------:R-:W-:Y:S01]  /*b970*/  IMAD.IADD R3, R3, 0x1, R6 ;  /* 0x0000000103037824 */ /* 0x000fe200078e0206 */
[----:B-----5:R-:W-:Y:S01]  /*b980*/  SHF.R.S32.HI R6, RZ, 0x1f, R4 ;  /* 0x0000001fff067819 */ /* 0x020fe20000011404 */
[----:B------:R-:W-:-:S04]  /*b990*/  IMAD.WIDE.U32 R2, R4, UR4, R2 ;  /* 0x0000000404027c25 */ /* 0x000fc8000f8e0002 */
[----:B------:R-:W-:-:S04]  /*b9a0*/  IMAD R7, R6, UR4, RZ ;  /* 0x0000000406077c24 */ /* 0x000fc8000f8e02ff */
[----:B------:R-:W-:Y:S01]  /*b9b0*/  IMAD R7, R4, UR5, R7 ;  /* 0x0000000504077c24 */ /* 0x000fe2000f8e0207 */
[----:B------:R-:W-:-:S04]  /*b9c0*/  ULDC.64 UR4, c[0x0][0x330] ;  /* 0x0000cc0000047ab9 */ /* 0x000fc80000000a00 */
[----:B------:R-:W-:Y:S01]  /*b9d0*/  IADD3 R3, R3, R7, RZ ;  /* 0x0000000703037210 */ /* 0x000fe20007ffe0ff */
[----:B------:R-:W-:Y:S02]  /*b9e0*/  IMAD R7, R30, UR4, RZ ;  /* 0x000000041e077c24 */ /* 0x000fe4000f8e02ff */
[----:B------:R-:W-:-:S04]  /*b9f0*/  IMAD.WIDE.U32 R2, R18, UR4, R2 ;  /* 0x0000000412027c25 */ /* 0x000fc8000f8e0002 */
[----:B------:R-:W-:Y:S01]  /*ba00*/  IMAD R7, R18, UR5, R7 ;  /* 0x0000000512077c24 */ /* 0x000fe2000f8e0207 */
[----:B------:R-:W-:Y:S02]  /*ba10*/  ULDC.64 UR4, c[0x0][0x318] ;  /* 0x0000c60000047ab9 */ /* 0x000fe40000000a00 */
[----:B------:R-:W-:Y:S01]  /*ba20*/  LEA R24, P0, R2, UR4, 0x1 ;  /* 0x0000000402187c11 */ /* 0x000fe2000f8008ff */
[----:B------:R-:W-:-:S05]  /*ba30*/  IMAD.IADD R7, R3, 0x1, R7 ;  /* 0x0000000103077824 */ /* 0x000fca00078e0207 */
[----:B------:R-:W-:Y:S01]  /*ba40*/  LEA.HI.X R25, R2, UR5, R7, 0x1, P0 ;  /* 0x0000000502197c11 */ /* 0x000fe200080f0c07 */
[----:B------:R-:W-:Y:S01]  /*ba50*/  IMAD R7, R27, 0x8, R22 ;  /* 0x000000081b077824 */ /* 0x000fe200078e0216 */
[----:B------:R-:W-:-:S04]  /*ba60*/  SHF.L.U32 R2, R28, 0x1f, RZ ;  /* 0x0000001f1c027819 */ /* 0x000fc800000006ff */
[----:B------:R-:W0:Y:S02]  /*ba70*/  SYNCS.PHASECHK.TRANS64.TRYWAIT P0, [R7+URZ+0x30840], R2 ;  /* 0x03084002070075a7 */ /* 0x000e24000800017f */
[----:B0-----:R-:W-:Y:S05]  /*ba80*/  @!P0 BRA `(.L_x_259) ;  /* 0x0000003c00308947 */ /* 0x001fea0003800000 */
.L_x_325:
[----:B------:R-:W-:Y:S05]  /*ba90*/  BSYNC B0 ;  /* 0x0000000000007941 */ /* 0x000fea0003800000 */
.L_x_258:
[----:B------:R-:W2:Y:S01]  /*baa0*/  LDL R9, [R1] ;  /* 0x0000000001097983 */ /* 0x000ea20000100800 */
[----:B------:R-:W-:Y:S01]  /*bab0*/  ULDC.64 UR4, c[0x0][0x300] ;  /* 0x0000c00000047ab9 */ /* 0x000fe20000000a00 */
[----:B------:R-:W-:Y:S01]  /*bac0*/  LOP3.LUT P4, RZ, R23, 0x4, RZ, 0xc0, !PT ;  /* 0x0000000417ff7812 */ /* 0x000fe2000788c0ff */
[----:B------:R-:W-:Y:S01]  /*bad0*/  IMAD R5, R5, UR4, RZ ;  /* 0x0000000405057c24 */ /* 0x000fe2000f8e02ff */
[----:B------:R-:W1:Y:S01]  /*bae0*/  S2R R8, SR_TID.X ;  /* 0x0000000000087919 */ /* 0x000e620000002100 */
[C---:B0-----:R-:W-:Y:S01]  /*baf0*/  IMAD.WIDE.U32 R2, R0.reuse, UR4, RZ ;  /* 0x0000000400027c25 */ /* 0x041fe2000f8e00ff */
[C---:B------:R-:W-:Y:S02]  /*bb00*/  LOP3.LUT P3, RZ, R23.reuse, 0x2, RZ, 0xc0, !PT ;  /* 0x0000000217ff7812 */ /* 0x040fe4000786c0ff */
[----:B------:R-:W-:Y:S01]  /*bb10*/  LOP3.LUT P2, RZ, R23, 0x1, RZ, 0xc0, !PT ;  /* 0x0000000117ff7812 */ /* 0x000fe2000784c0ff */
[----:B------:R-:W-:Y:S01]  /*bb20*/  IMAD R5, R0, UR5, R5 ;  /* 0x0000000500057c24 */ /* 0x000fe2000f8e0205 */
[----:B------:R-:W-:-:S02]  /*bb30*/  ULDC.64 UR4, c[0x0][0x310] ;  /* 0x0000c40000047ab9 */ /* 0x000fc40000000a00 */
[----:B------:R-:W-:Y:S02]  /*bb40*/  IMAD R6, R6, UR4, RZ ;  /* 0x0000000406067c24 */ /* 0x000fe4000f8e02ff */
[----:B------:R-:W-:Y:S02]  /*bb50*/  IMAD.IADD R3, R3, 0x1, R5 ;  /* 0x0000000103037824 */ /* 0x000fe400078e0205 */
[C---:B------:R-:W-:Y:S02]  /*bb60*/  IMAD R6, R4.reuse, UR5, R6 ;  /* 0x0000000504067c24 */ /* 0x040fe4000f8e0206 */
[----:B------:R-:W-:Y:S01]  /*bb70*/  IMAD.WIDE.U32 R2, R4, UR4, R2 ;  /* 0x0000000404027c25 */ /* 0x000fe2000f8e0002 */
[----:B------:R-:W-:-:S03]  /*bb80*/  ULDC.64 UR4, c[0x0][0x308] ;  /* 0x0000c20000047ab9 */ /* 0x000fc60000000a00 */
[----:B------:R-:W-:Y:S02]  /*bb90*/  IMAD.IADD R3, R3, 0x1, R6 ;  /* 0x0000000103037824 */ /* 0x000fe400078e0206 */
[----:B------:R-:W-:Y:S02]  /*bba0*/  IMAD R0, R30, UR4, RZ ;  /* 0x000000041e007c24 */ /* 0x000fe4000f8e02ff */
[----:B------:R-:W-:-:S04]  /*bbb0*/  IMAD.WIDE.U32 R2, R18, UR4, R2 ;  /* 0x0000000412027c25 */ /* 0x000fc8000f8e0002 */
[----:B------:R-:W-:Y:S01]  /*bbc0*/  IMAD R0, R18, UR5, R0 ;  /* 0x0000000512007c24 */ /* 0x000fe2000f8e0200 */
[----:B------:R-:W-:Y:S01]  /*bbd0*/  ULDC.64 UR4, c[0x0][0x2e8] ;  /* 0x0000ba0000047ab9 */ /* 0x000fe20000000a00 */
[----:B------:R-:W-:Y:S01]  /*bbe0*/  IMAD R5, R27, 0x4800, R36 ;  /* 0x000048001b057824 */ /* 0x000fe200078e0224 */
[----:B------:R-:W-:Y:S01]  /*bbf0*/  LEA R4, P0, R2, UR4, 0x1 ;  /* 0x0000000402047c11 */ /* 0x000fe2000f8008ff */
[----:B------:R-:W-:Y:S01]  /*bc00*/  UMOV UR4, 0xffffffff ;  /* 0xffffffff00047882 */ /* 0x000fe20000000000 */
[----:B------:R-:W-:Y:S02]  /*bc10*/  IADD3 R0, R3, R0, RZ ;  /* 0x0000000003007210 */ /* 0x000fe40007ffe0ff */
[----:B-1----:R-:W-:Y:S02]  /*bc20*/  LOP3.LUT R8, R8, 0x7f, RZ, 0xc0, !PT ;  /* 0x0000007f08087812 */ /* 0x002fe400078ec0ff */
[----:B------:R-:W-:Y:S02]  /*bc30*/  LEA.HI.X R0, R2, UR5, R0, 0x1, P0 ;  /* 0x0000000502007c11 */ /* 0x000fe400080f0c00 */
[----:B------:R-:W-:Y:S01]  /*bc40*/  SHF.R.U32.HI R8, RZ, 0x3, R8 ;  /* 0x00000003ff087819 */ /* 0x000fe20000011608 */
[----:B--2---:R-:W-:-:S04]  /*bc50*/  IMAD R6, R26, -0x60, R9 ;  /* 0xffffffa01a067824 */ /* 0x004fc800078e0209 */
[----:B------:R-:W-:-:S05]  /*bc60*/  IMAD.IADD R6, R6, 0x1, -R8 ;  /* 0x0000000106067824 */ /* 0x000fca00078e0a08 */
[----:B------:R-:W-:Y:S01]  /*bc70*/  ISETP.GE.AND P0, PT, R6, 0x1, PT ;  /* 0x000000010600780c */ /* 0x000fe20003f06270 */
[----:B------:R-:W-:-:S12]  /*bc80*/  BRA.DIV UR4, `(.L_x_260) ;  /* 0x0000003a04c47947 */ /* 0x000fd8000b800000 */
[----:B------:R-:W0:Y:S01]  /*bc90*/  SHFL.IDX PT, R3, R4, RZ, 0x181f ;  /* 0x00181fff04037589 */ /* 0x000e2200000e0000 */
[----:B------:R-:W-:-:S03]  /*bca0*/  @P0 IMAD R8, R5, 0x2, R22 ;  /* 0x0000000205080824 */ /* 0x000fc600078e0216 */
[----:B------:R-:W1:Y:S01]  /*bcb0*/  SHFL.IDX PT, R2, R0, RZ, 0x181f ;  /* 0x00181fff00027589 */ /* 0x000e6200000e0000 */
[----:B0-----:R-:W-:-:S05]  /*bcc0*/  @P0 LEA R3, P1, R32, R3, 0x1 ;  /* 0x0000000320030211 */ /* 0x001fca00078208ff */
[----:B-1----:R-:W-:Y:S01]  /*bcd0*/  @P0 IMAD.X R2, RZ, RZ, R2, P1 ;  /* 0x000000ffff020224 */ /* 0x002fe200008e0602 */
[----:B------:R-:W-:-:S04]  /*bce0*/  ISETP.GE.AND P1, PT, R6, 0x11, PT ;  /* 0x000000110600780c */ /* 0x000fc80003f26270 */
[----:B------:R-:W-:-:S04]  /*bcf0*/  @P0 LOP3.LUT R3, R3, R2, RZ, 0x3c, !PT ;  /* 0x0000000203030212 */ /* 0x000fc800078e3cff */
[----:B------:R-:W-:-:S04]  /*bd00*/  @P0 LOP3.LUT R2, R3, R2, RZ, 0x3c, !PT ;  /* 0x0000000203020212 */ /* 0x000fc800078e3cff */
[----:B------:R-:W-:-:S05]  /*bd10*/  @P0 LOP3.LUT R3, R3, R2, RZ, 0x3c, !PT ;  /* 0x0000000203030212 */ /* 0x000fca00078e3cff */
[----:B------:R-:W-:Y:S01]  /*bd20*/  @!PT LDS RZ, [RZ] ;  /* 0x00000000fffff984 */ /* 0x000fe20000000800 */
[----:B------:R-:W-:Y:S04]  /*bd30*/  @P0 LDGSTS.E.BYPASS.LTC128B.128 [R8+0x1e400], desc[UR36][R2.64], !P4 ;  /* 0x1e40000002080fae */ /* 0x000fe8000e101d64 */
[----:B------:R-:W-:Y:S04]  /*bd40*/  @P0 LDGSTS.E.BYPASS.LTC128B.128 [R8+0x21400], desc[UR36][R2.64+0x80], !P3 ;  /* 0x2140008002080fae */ /* 0x000fe8000d901d64 */
[----:B------:R0:W-:Y:S04]  /*bd50*/  @P0 LDGSTS.E.BYPASS.LTC128B.128 [R8+0x24400], desc[UR36][R2.64+0x100], !P2 ;  /* 0x2440010002080fae */ /* 0x0001e8000d101d64 */
[----:B0-----:R-:W0:Y:S01]  /*bd60*/  SHFL.IDX PT, R3, R4, 0x1, 0x181f ;  /* 0x00381f0004037f89 */ /* 0x001e2200000e0000 */
[----:B------:R-:W-:-:S03]  /*bd70*/  @P1 LEA R8, R5, R22, 0x1 ;  /* 0x0000001605081211 */ /* 0x000fc600078e08ff */
[----:B------:R-:W1:Y:S01]  /*bd80*/  SHFL.IDX PT, R2, R0, 0x1, 0x181f ;  /* 0x00381f0000027f89 */ /* 0x000e6200000e0000 */
[----:B0-----:R-:W-:-:S05]  /*bd90*/  @P1 LEA R3, P0, R32, R3, 0x1 ;  /* 0x0000000320031211 */ /* 0x001fca00078008ff */
[----:B-1----:R-:W-:-:S05]  /*bda0*/  @P1 IMAD.X R2, RZ, RZ, R2, P0 ;  /* 0x000000ffff021224 */ /* 0x002fca00000e0602 */
[----:B------:R-:W-:-:S04]  /*bdb0*/  @P1 LOP3.LUT R3, R3, R2, RZ, 0x3c, !PT ;  /* 0x0000000203031212 */ /* 0x000fc800078e3cff */
[----:B------:R-:W-:-:S04]  /*bdc0*/  @P1 LOP3.LUT R2, R3, R2, RZ, 0x3c, !PT ;  /* 0x0000000203021212 */ /* 0x000fc800078e3cff */
[----:B------:R-:W-:-:S05]  /*bdd0*/  @P1 LOP3.LUT R3, R3, R2, RZ, 0x3c, !PT ;  /* 0x0000000203031212 */ /* 0x000fca00078e3cff */
[----:B------:R-:W-:Y:S04]  /*bde0*/  @P1 LDGSTS.E.BYPASS.LTC128B.128 [R8+0x1ec00], desc[UR36][R2.64], !P4 ;  /* 0x1ec0000002081fae */ /* 0x000fe8000e101d64 */
[----:B------:R-:W-:Y:S04]  /*bdf0*/  @P1 LDGSTS.E.BYPASS.LTC128B.128 [R8+0x21c00], desc[UR36][R2.64+0x80], !P3 ;  /* 0x21c0008002081fae */ /* 0x000fe8000d901d64 */
[----:B------:R0:W-:Y:S01]  /*be00*/  @P1 LDGSTS.E.BYPASS.LTC128B.128 [R8+0x24c00], desc[UR36][R2.64+0x100], !P2 ;  /* 0x24c0010002081fae */ /* 0x0001e2000d101d64 */
[----:B------:R-:W-:-:S03]  /*be10*/  ISETP.GE.AND P1, PT, R6, 0x21, PT ;  /* 0x000000210600780c */ /* 0x000fc60003f26270 */
[----:B0-----:R-:W0:Y:S10]  /*be20*/  SHFL.IDX PT, R3, R4, 0x2, 0x181f ;  /* 0x00581f0004037f89 */ /* 0x001e3400000e0000 */
[----:B------:R-:W-:Y:S01]  /*be30*/  @P1 IMAD R8, R5, 0x2, R22 ;  /* 0x0000000205081824 */ /* 0x000fe200078e0216 */
        /* <DEDUP_REMOVED lines=24> */
[----:B------:R-:W1:Y:S04]  /*bfc0*/  SHFL.IDX PT, R2, R0, 0x4, 0x181f ;  /* 0x00981f0000027f89 */ /* 0x000e6800000e0000 */
[----:B------:R-:W2:Y:S01]  /*bfd0*/  SHFL.IDX PT, R0, R0, 0x5, 0x181f ;  /* 0x00b81f0000007f89 */ /* 0x000ea200000e0000 */
[----:B0-----:R-:W-:-:S04]  /*bfe0*/  @P1 LEA R3, P0, R32, R3, 0x1 ;  /* 0x0000000320031211 */ /* 0x001fc800078008ff */
[----:B-1----:R-:W-:-:S04]  /*bff0*/  @P1 IADD3.X R2, RZ, R2, RZ, P0, !PT ;  /* 0x00000002ff021210 */ /* 0x002fc800007fe4ff */
[----:B------:R-:W-:-:S04]  /*c000*/  @P1 LOP3.LUT R3, R3, R2, RZ, 0x3c, !PT ;  /* 0x0000000203031212 */ /* 0x000fc800078e3cff */
[----:B------:R-:W-:-:S04]  /*c010*/  @P1 LOP3.LUT R2, R3, R2, RZ, 0x3c, !PT ;  /* 0x0000000203021212 */ /* 0x000fc800078e3cff */
[----:B------:R-:W-:-:S05]  /*c020*/  @P1 LOP3.LUT R3, R3, R2, RZ, 0x3c, !PT ;  /* 0x0000000203031212 */ /* 0x000fca00078e3cff */
[----:B------:R-:W-:Y:S04]  /*c030*/  @P1 LDGSTS.E.BYPASS.LTC128B.128 [R8+0x20400], desc[UR36][R2.64], !P4 ;  /* 0x2040000002081fae */ /* 0x000fe8000e101d64 */
[----:B------:R-:W-:Y:S04]  /*c040*/  @P1 LDGSTS.E.BYPASS.LTC128B.128 [R8+0x23400], desc[UR36][R2.64+0x80], !P3 ;  /* 0x2340008002081fae */ /* 0x000fe8000d901d64 */
[----:B------:R0:W-:Y:S04]  /*c050*/  @P1 LDGSTS.E.BYPASS.LTC128B.128 [R8+0x26400], desc[UR36][R2.64+0x100], !P2 ;  /* 0x2640010002081fae */ /* 0x0001e8000d101d64 */
[----:B0-2---:R0:W1:Y:S02]  /*c060*/  SHFL.IDX PT, R2, R4, 0x5, 0x181f ;  /* 0x00b81f0004027f89 */ /* 0x00506400000e0000 */
.L_x_339:
[----:B------:R-:W-:-:S13]  /*c070*/  ISETP.GE.AND P0, PT, R6, 0x51, PT ;  /* 0x000000510600780c */ /* 0x000fda0003f06270 */
[----:B-1----:R-:W-:Y:S01]  /*c080*/  @P0 LEA R2, P1, R32, R2, 0x1 ;  /* 0x0000000220020211 */ /* 0x002fe200078208ff */
[----:B------:R-:W-:-:S04]  /*c090*/  @P0 IMAD R5, R5, 0x2, R22 ;  /* 0x0000000205050824 */ /* 0x000fc800078e0216 */
[----:B------:R-:W-:-:S05]  /*c0a0*/  @P0 IMAD.X R3, RZ, RZ, R0, P1 ;  /* 0x000000ffff030224 */ /* 0x000fca00008e0600 */
        /* <DEDUP_REMOVED lines=8> */
.L_x_261:
        /* <DEDUP_REMOVED lines=10> */
.L_x_262:
[----:B------:R2:W5:Y:S01]  /*c1d0*/  LDL.LU R0, [R1+0x10] ;  /* 0x0000100001007983 */ /* 0x0005620000300800 */
[----:B------:R-:W-:Y:S01]  /*c1e0*/  LOP3.LUT P0, RZ, R23, 0x40, RZ, 0xc0, !PT ;  /* 0x0000004017ff7812 */ /* 0x000fe2000780c0ff */
[----:B------:R2:W-:-:S12]  /*c1f0*/  SYNCS.ARRIVE.TRANS64.A1T0 RZ, [R7+URZ+0x30830], RZ ;  /* 0x030830ff07ff79a7 */ /* 0x0005d8000810003f */
[----:B------:R-:W-:Y:S05]  /*c200*/  WARPSYNC.ALL ;  /* 0x0000000000007948 */ /* 0x000fea0003800000 */
[----:B------:R-:W-:Y:S01]  /*c210*/  ULDC.64 UR4, c[0x0][0x298] ;  /* 0x0000a60000047ab9 */ /* 0x000fe20000000a00 */
[----:B------:R-:W-:Y:S01]  /*c220*/  SEL R29, R29, RZ, !P0 ;  /* 0x000000ff1d1d7207 */ /* 0x000fe20004000000 */
[----:B01----:R-:W-:Y:S01]  /*c230*/  IMAD.WIDE.U32 R4, R35, UR4, RZ ;  /* 0x0000000423047c25 */ /* 0x003fe2000f8e00ff */
[----:B------:R-:W-:Y:S01]  /*c240*/  BSSY B6, `(.L_x_263) ;  /* 0x000001c000067945 */ /* 0x000fe20003800000 */
[----:B------:R-:W-:Y:S01]  /*c250*/  BAR.SYNC.DEFER_BLOCKING 0x8, 0x180 ;  /* 0x0206000000007b1d */ /* 0x000fe20000010000 */
[----:B-----5:R-:W-:-:S02]  /*c260*/  SEL R2, R0, RZ, !P0 ;  /* 0x000000ff00027207 */ /* 0x020fc40004000000 */
[----:B------:R-:W-:-:S03]  /*c270*/  SHF.R.S32.HI R0, RZ, 0x1f, R35 ;  /* 0x0000001fff007819 */ /* 0x000fc60000011423 */
[----:B------:R0:W-:Y:S02]  /*c280*/  STL [R1+0x24], R2 ;  /* 0x0000240201007387 */ /* 0x0001e40000100800 */
[----:B------:R-:W-:Y:S02]  /*c290*/  IMAD R0, R0, UR4, RZ ;  /* 0x0000000400007c24 */ /* 0x000fe4000f8e02ff */
[----:B------:R1:W-:Y:S02]  /*c2a0*/  STL.64 [R1+0x10], R4 ;  /* 0x0000100401007387 */ /* 0x0003e40000100a00 */
[----:B------:R-:W-:Y:S02]  /*c2b0*/  IMAD R0, R35, UR5, R0 ;  /* 0x0000000523007c24 */ /* 0x000fe4000f8e0200 */
[----:B0-----:R-:W-:-:S03]  /*c2c0*/  VIADD R2, R22, 0x12400 ;  /* 0x0001240016027836 */ /* 0x001fc60000000000 */
[----:B------:R-:W-:Y:S02]  /*c2d0*/  IADD3 R35, R5, R0, RZ ;  /* 0x0000000005237210 */ /* 0x000fe40007ffe0ff */
[----:B------:R-:W-:-:S13]  /*c2e0*/  LOP3.LUT P0, RZ, R2, 0x3ff, RZ, 0xc0, !PT ;  /* 0x000003ff02ff7812 */ /* 0x000fda000780c0ff */
[----:B-1----:R-:W-:Y:S05]  /*c2f0*/  @!P0 BRA `(.L_x_264) ;  /* 0x0000000000408947 */ /* 0x002fea0003800000 */
[----:B------:R-:W-:Y:S01]  /*c300*/  MOV R2, 0x0 ;  /* 0x0000000000027802 */ /* 0x000fe20000000f00 */
[----:B------:R-:W-:Y:S01]  /*c310*/  ULDC.64 UR6, c[0x4][0x88] ;  /* 0x0100220000067ab9 */ /* 0x000fe20000000a00 */
[----:B------:R-:W-:Y:S01]  /*c320*/  ULDC.64 UR8, c[0x4][0x90] ;  /* 0x0100240000087ab9 */ /* 0x000fe20000000a00 */
[----:B------:R-:W-:Y:S01]  /*c330*/  ULDC.64 UR4, c[0x4][0x20] ;  /* 0x0100080000047ab9 */ /* 0x000fe20000000a00 */
[----:B------:R-:W-:Y:S01]  /*c340*/  IMAD.U32 R4, RZ, RZ, UR6 ;  /* 0x00000006ff047e24 */ /* 0x000fe2000f8e00ff */
[----:B------:R-:W-:Y:S01]  /*c350*/  MOV R10, UR4 ;  /* 0x00000004000a7c02 */ /* 0x000fe20008000f00 */
[----:B------:R-:W0:Y:S01]  /*c360*/  LDC.64 R2, c[0x4][R2] ;  /* 0x0100000002027b82 */ /* 0x000e220000000a00 */
[----:B------:R-:W-:Y:S02]  /*c370*/  IMAD.U32 R5, RZ, RZ, UR7 ;  /* 0x00000007ff057e24 */ /* 0x000fe4000f8e00ff */
[----:B------:R-:W-:Y:S02]  /*c380*/  IMAD.U32 R6, RZ, RZ, UR8 ;  /* 0x00000008ff067e24 */ /* 0x000fe4000f8e00ff */
[----:B--2---:R-:W-:-:S02]  /*c390*/  IMAD.U32 R7, RZ, RZ, UR9 ;  /* 0x00000009ff077e24 */ /* 0x004fc4000f8e00ff */
[----:B------:R-:W-:Y:S02]  /*c3a0*/  IMAD.U32 R11, RZ, RZ, UR5 ;  /* 0x00000005ff0b7e24 */ /* 0x000fe4000f8e00ff */
[----:B------:R-:W-:Y:S02]  /*c3b0*/  IMAD.MOV.U32 R8, RZ, RZ, 0x70 ;  /* 0x00000070ff087424 */ /* 0x000fe400078e00ff */
[----:B------:R-:W-:Y:S02]  /*c3c0*/  IMAD.MOV.U32 R12, RZ, RZ, 0x1 ;  /* 0x00000001ff0c7424 */ /* 0x000fe400078e00ff */
[----:B------:R-:W-:-:S07]  /*c3d0*/  IMAD.MOV.U32 R13, RZ, RZ, RZ ;  /* 0x000000ffff0d7224 */ /* 0x000fce00078e00ff */
[----:B------:R-:W-:-:S07]  /*c3e0*/  LEPC R20, `(.L_x_264) ;  /* 0x000000001014794e */ /* 0x000fce0000000000 */
[----:B0-----:R-:W-:Y:S05]  /*c3f0*/  CALL.ABS.NOINC R2 ;  /* 0x0000000002007343 */ /* 0x001fea0003c00000 */
.L_x_264:
[----:B------:R-:W-:Y:S05]  /*c400*/  BSYNC B6 ;  /* 0x0000000000067941 */ /* 0x000fea0003800000 */
.L_x_263:
[----:B------:R-:W3:Y:S01]  /*c410*/  LDL.LU R20, [R1+0x24] ;  /* 0x0000240001147983 */ /* 0x000ee20000300800 */
[----:B------:R-:W0:Y:S01]  /*c420*/  LDC R6, c[0x0][0x448] ;  /* 0x00011200ff067b82 */ /* 0x000e220000000800 */
[----:B------:R-:W-:Y:S02]  /*c430*/  ULDC.64 UR4, c[0x0][0x2d8] ;  /* 0x0000b60000047ab9 */ /* 0x000fe40000000a00 */
[----:B------:R-:W4:Y:S01]  /*c440*/  LDL.LU.64 R2, [R1+0x10] ;  /* 0x0000100001027983 */ /* 0x000f220000300a00 */
[----:B------:R-:W-:Y:S02]  /*c450*/  IMAD.SHL.U32 R4, R17, 0x80, RZ ;  /* 0x0000008011047824 */ /* 0x000fe400078e00ff */
[----:B------:R-:W-:Y:S01]  /*c460*/  IMAD R0, R30, UR4, RZ ;  /* 0x000000041e007c24 */ /* 0x000fe2000f8e02ff */
[----:B------:R1:W5:Y:S03]  /*c470*/  LDL R17, [R1+0x18] ;  /* 0x0000180001117983 */ /* 0x0003660000100800 */
[----:B------:R-:W-:Y:S01]  /*c480*/  IMAD R5, R18, UR5, R0 ;  /* 0x0000000512057c24 */ /* 0x000fe2000f8e0200 */
[----:B0-----:R-:W-:-:S13]  /*c490*/  ISETP.NE.AND P0, PT, R6, 0x1, PT ;  /* 0x000000010600780c */ /* 0x001fda0003f05270 */
[----:B------:R-:W0:Y:S01]  /*c4a0*/  @P0 LDC R8, c[0x0][0x450] ;  /* 0x00011400ff080b82 */ /* 0x000e220000000800 */
[----:B---3--:R-:W-:Y:S02]  /*c4b0*/  MOV R21, R20 ;  /* 0x0000001400157202 */ /* 0x008fe40000000f00 */
[----:B------:R-:W3:Y:S01]  /*c4c0*/  S2R R20, SR_TID.X ;  /* 0x0000000000147919 */ /* 0x000ee20000002100 */
[----:B----4-:R-:W-:Y:S02]  /*c4d0*/  IMAD.MOV.U32 R3, RZ, RZ, R35 ;  /* 0x000000ffff037224 */ /* 0x010fe400078e0023 */
[----:B------:R-:W-:Y:S01]  /*c4e0*/  IMAD.WIDE.U32 R2, R18, UR4, R2 ;  /* 0x0000000412027c25 */ /* 0x000fe2000f8e0002 */
[----:B------:R-:W-:-:S03]  /*c4f0*/  ULDC.64 UR4, c[0x0][0x2e0] ;  /* 0x0000b80000047ab9 */ /* 0x000fc60000000a00 */
[----:B------:R-:W-:Y:S02]  /*c500*/  IMAD.IADD R3, R3, 0x1, R5 ;  /* 0x0000000103037824 */ /* 0x000fe400078e0205 */
[----:B------:R-:W4:Y:S01]  /*c510*/  @P0 LDC R5, c[0x0][0x44c] ;  /* 0x00011300ff050b82 */ /* 0x000f220000000800 */
[----:B------:R-:W-:Y:S02]  /*c520*/  IMAD R0, R21, UR4, RZ ;  /* 0x0000000415007c24 */ /* 0x000fe4000f8e02ff */
[----:B------:R-:W-:-:S04]  /*c530*/  IMAD.WIDE.U32 R2, R29, UR4, R2 ;  /* 0x000000041d027c25 */ /* 0x000fc8000f8e0002 */
[----:B------:R-:W-:Y:S01]  /*c540*/  IMAD R0, R29, UR5, R0 ;  /* 0x000000051d007c24 */ /* 0x000fe2000f8e0200 */
[----:B------:R-:W-:Y:S01]  /*c550*/  ULDC.64 UR4, c[0x0][0x2d0] ;  /* 0x0000b40000047ab9 */ /* 0x000fe20000000a00 */
[C---:B---3--:R-:W-:Y:S01]  /*c560*/  LOP3.LUT R21, R20.reuse, 0x7f, RZ, 0xc0, !PT ;  /* 0x0000007f14157812 */ /* 0x048fe200078ec0ff */
[----:B------:R-:W-:-:S03]  /*c570*/  IMAD.SHL.U32 R20, R20, 0x10, RZ ;  /* 0x0000001014147824 */ /* 0x000fc600078e00ff */
[----:B------:R-:W-:-:S04]  /*c580*/  SHF.R.U32.HI R21, RZ, 0x3, R21 ;  /* 0x00000003ff157819 */ /* 0x000fc80000011615 */
[----:B------:R-:W-:-:S04]  /*c590*/  LOP3.LUT R20, R21, 0x70, R20, 0xf8, !PT ;  /* 0x0000007015147812 */ /* 0x000fc800078ef814 */
[----:B--2---:R-:W-:-:S05]  /*c5a0*/  LOP3.LUT R7, R20, R4, RZ, 0xfc, !PT ;  /* 0x0000000414077212 */ /* 0x004fca00078efcff */
[----:B----4-:R-:W-:Y:S01]  /*c5b0*/  @P0 IMAD.HI.U32 R9, R7, R5, RZ ;  /* 0x0000000507090227 */ /* 0x010fe200078e00ff */
[----:B------:R-:W-:-:S04]  /*c5c0*/  MOV R5, R7 ;  /* 0x0000000700057202 */ /* 0x000fc80000000f00 */
[----:B0-----:R-:W-:Y:S01]  /*c5d0*/  @P0 SHF.R.U32.HI R5, RZ, R8, R9 ;  /* 0x00000008ff050219 */ /* 0x001fe20000011609 */
[----:B------:R-:W-:Y:S01]  /*c5e0*/  IMAD.IADD R3, R3, 0x1, R0 ;  /* 0x0000000103037824 */ /* 0x000fe200078e0200 */
[----:B------:R-:W0:Y:S03]  /*c5f0*/  S2R R20, SR_TID.X ;  /* 0x0000000000147919 */ /* 0x000e260000002100 */
[----:B------:R-:W-:-:S04]  /*c600*/  IMAD.MOV R0, RZ, RZ, -R5 ;  /* 0x000000ffff007224 */ /* 0x000fc800078e0a05 */
[----:B------:R-:W-:Y:S01]  /*c610*/  IMAD R0, R6, R0, R7 ;  /* 0x0000000006007224 */ /* 0x000fe200078e0207 */
[----:B------:R-:W-:Y:S01]  /*c620*/  SHF.R.S32.HI R7, RZ, 0x1f, R5 ;  /* 0x0000001fff077819 */ /* 0x000fe20000011405 */
[----:B------:R-:W-:-:S04]  /*c630*/  IMAD.WIDE.U32 R2, R5, UR4, R2 ;  /* 0x0000000405027c25 */ /* 0x000fc8000f8e0002 */
[----:B------:R-:W-:-:S04]  /*c640*/  IMAD R8, R7, UR4, RZ ;  /* 0x0000000407087c24 */ /* 0x000fc8000f8e02ff */
        /* <DEDUP_REMOVED lines=10> */
[----:B------:R-:W-:Y:S01]  /*c6f0*/  ULDC UR4, c[0x0][0x2b8] ;  /* 0x0000ae0000047ab9 */ /* 0x000fe20000000800 */
[----:B0-----:R-:W-:-:S03]  /*c700*/  LOP3.LUT R20, R20, 0x7f, RZ, 0xc0, !PT ;  /* 0x0000007f14147812 */ /* 0x001fc600078ec0ff */
[----:B------:R-:W-:Y:S01]  /*c710*/  LEA.HI.X R5, R2, UR5, R5, 0x1, P0 ;  /* 0x0000000502057c11 */ /* 0x000fe200080f0c05 */
[----:B------:R-:W-:Y:S01]  /*c720*/  UMOV UR5, 0xffffffff ;  /* 0xffffffff00057882 */ /* 0x000fe20000000000 */
[----:B------:R-:W-:Y:S02]  /*c730*/  ISETP.GE.AND P3, PT, R32, UR4, PT ;  /* 0x0000000420007c0c */ /* 0x000fe4000bf66270 */
[----:B------:R-:W-:Y:S02]  /*c740*/  ISETP.GE.AND P2, PT, R34, UR4, PT ;  /* 0x0000000422007c0c */ /* 0x000fe4000bf46270 */
[----:B------:R-:W-:Y:S02]  /*c750*/  ISETP.GE.AND P0, PT, R33, UR4, PT ;  /* 0x0000000421007c0c */ /* 0x000fe4000bf06270 */
[----:B------:R-:W-:Y:S01]  /*c760*/  SHF.R.U32.HI R10, RZ, 0x3, R20 ;  /* 0x00000003ff0a7819 */ /* 0x000fe20000011614 */
[----:B-1----:R-:W-:Y:S10]  /*c770*/  BRA.DIV UR5, `(.L_x_265) ;  /* 0x0000003a05307947 */ /* 0x002ff4000b800000 */
[----:B------:R-:W0:Y:S01]  /*c780*/  SHFL.IDX PT, R14, R0, RZ, 0x181f ;  /* 0x00181fff000e7589 */ /* 0x000e2200000e0000 */
[----:B-----5:R-:W-:Y:S01]  /*c790*/  IMAD R6, R17, R6, RZ ;  /* 0x0000000611067224 */ /* 0x020fe200078e02ff */
[----:B------:R-:W-:Y:S02]  /*c7a0*/  IADD3 R4, R10, R4, RZ ;  /* 0x000000040a047210 */ /* 0x000fe40007ffe0ff */
[----:B------:R-:W1:Y:S02]  /*c7b0*/  SHFL.IDX PT, R2, R5, RZ, 0x181f ;  /* 0x00181fff05027589 */ /* 0x000e6400000e0000 */
[C---:B------:R-:W-:Y:S01]  /*c7c0*/  ISETP.GE.AND P1, PT, R4.reuse, R6, PT ;  /* 0x000000060400720c */ /* 0x040fe20003f26270 */
[----:B------:R-:W-:-:S12]  /*c7d0*/  VIADD R7, R4, 0x10 ;  /* 0x0000001004077836 */ /* 0x000fd80000000000 */
[----:B0-----:R-:W-:-:S05]  /*c7e0*/  @!P1 LEA R14, P4, R32, R14, 0x1 ;  /* 0x0000000e200e9211 */ /* 0x001fca00078808ff */
[----:B-1----:R-:W-:Y:S02]  /*c7f0*/  @!P1 IMAD.X R3, RZ, RZ, R2, P4 ;  /* 0x000000ffff039224 */ /* 0x002fe400020e0602 */
[----:B------:R-:W-:Y:S02]  /*c800*/  @!P1 IMAD.MOV.U32 R2, RZ, RZ, R14 ;  /* 0x000000ffff029224 */ /* 0x000fe400078e000e */
[----:B------:R-:W0:Y:S04]  /*c810*/  SHFL.IDX PT, R14, R0, 0x1, 0x181f ;  /* 0x00381f00000e7f89 */ /* 0x000e2800000e0000 */
[----:B------:R-:W-:Y:S04]  /*c820*/  @!P1 LDGSTS.E.BYPASS.LTC128B.128 [R37+0x12400], desc[UR36][R2.64], !P3 ;  /* 0x1240000002259fae */ /* 0x000fe8000d901d64 */
[----:B------:R-:W-:Y:S04]  /*c830*/  @!P1 LDGSTS.E.BYPASS.LTC128B.128 [R37+0x16400], desc[UR36][R2.64+0x80], !P2 ;  /* 0x1640008002259fae */ /* 0x000fe8000d101d64 */
[----:B------:R1:W-:Y:S01]  /*c840*/  @!P1 LDGSTS.E.BYPASS.LTC128B.128 [R37+0x1a400], desc[UR36][R2.64+0x100], !P0 ;  /* 0x1a40010002259fae */ /* 0x0003e2000c101d64 */
[----:B------:R-:W-:-:S03]  /*c850*/  ISETP.GE.AND P1, PT, R7, R6, PT ;  /* 0x000000060700720c */ /* 0x000fc60003f26270 */
[----:B-1----:R-:W1:Y:S10]  /*c860*/  SHFL.IDX PT, R2, R5, 0x1, 0x181f ;  /* 0x00381f0005027f89 */ /* 0x002e7400000e0000 */
[----:B0-----:R-:W-:-:S05]  /*c870*/  @!P1 LEA R14, P4, R32, R14, 0x1 ;  /* 0x0000000e200e9211 */ /* 0x001fca00078808ff */
[----:B-1----:R-:W-:Y:S01]  /*c880*/  @!P1 IMAD.X R7, RZ, RZ, R2, P4 ;  /* 0x000000ffff079224 */ /* 0x002fe200020e0602 */
[----:B------:R-:W-:Y:S02]  /*c890*/  @!P1 MOV R2, R14 ;  /* 0x0000000e00029202 */ /* 0x000fe40000000f00 */
[----:B------:R-:W0:Y:S01]  /*c8a0*/  SHFL.IDX PT, R14, R0, 0x2, 0x181f ;  /* 0x00581f00000e7f89 */ /* 0x000e2200000e0000 */
[----:B------:R-:W-:Y:S02]  /*c8b0*/  @!P1 IMAD.MOV.U32 R3, RZ, RZ, R7 ;  /* 0x000000ffff039224 */ /* 0x000fe400078e0007 */
[----:B------:R-:W-:-:S03]  /*c8c0*/  VIADD R7, R4, 0x20 ;  /* 0x0000002004077836 */ /* 0x000fc60000000000 */
[----:B------:R-:W-:Y:S04]  /*c8d0*/  @!P1 LDGSTS.E.BYPASS.LTC128B.128 [R37+0x12c00], desc[UR36][R2.64], !P3 ;  /* 0x12c0000002259fae */ /* 0x000fe8000d901d64 */
[----:B------:R-:W-:Y:S04]  /*c8e0*/  @!P1 LDGSTS.E.BYPASS.LTC128B.128 [R37+0x16c00], desc[UR36][R2.64+0x80], !P2 ;  /* 0x16c0008002259fae */ /* 0x000fe8000d101d64 */
[----:B------:R1:W-:Y:S01]  /*c8f0*/  @!P1 LDGSTS.E.BYPASS.LTC128B.128 [R37+0x1ac00], desc[UR36][R2.64+0x100], !P0 ;  /* 0x1ac0010002259fae */ /* 0x0003e2000c101d64 */
[----:B------:R-:W-:-:S03]  /*c900*/  ISETP.GE.AND P1, PT, R7, R6, PT ;  /* 0x000000060700720c */ /* 0x000fc60003f26270 */
[----:B-1----:R-:W1:Y:S10]  /*c910*/  SHFL.IDX PT, R2, R5, 0x2, 0x181f ;  /* 0x00581f0005027f89 */ /* 0x002e7400000e0000 */
[----:B0-----:R-:W-:-:S05]  /*c920*/  @!P1 LEA R14, P4, R32, R14, 0x1 ;  /* 0x0000000e200e9211 */ /* 0x001fca00078808ff */
[----:B-1----:R-:W-:Y:S02]  /*c930*/  @!P1 IMAD.X R7, RZ, RZ, R2, P4 ;  /* 0x000000ffff079224 */ /* 0x002fe400020e0602 */
[----:B------:R-:W-:Y:S02]  /*c940*/  @!P1 IMAD.MOV.U32 R2, RZ, RZ, R14 ;  /* 0x000000ffff029224 */ /* 0x000fe400078e000e */
[----:B------:R-:W0:Y:S01]  /*c950*/  SHFL.IDX PT, R14, R0, 0x3, 0x181f ;  /* 0x00781f00000e7f89 */ /* 0x000e2200000e0000 */
[----:B------:R-:W-:Y:S01]  /*c960*/  @!P1 MOV R3, R7 ;  /* 0x0000000700039202 */ /* 0x000fe20000000f00 */
[----:B------:R-:W-:-:S04]  /*c970*/  VIADD R7, R4, 0x30 ;  /* 0x0000003004077836 */ /* 0x000fc80000000000 */
        /* <DEDUP_REMOVED lines=8> */
[----:B------:R-:W-:Y:S01]  /*ca00*/  @!P1 IMAD.MOV.U32 R3, RZ, RZ, R7 ;  /* 0x000000ffff039224 */ /* 0x000fe200078e0007 */
[----:B------:R-:W0:Y:S01]  /*ca10*/  SHFL.IDX PT, R14, R0, 0x4, 0x181f ;  /* 0x00981f00000e7f89 */ /* 0x000e2200000e0000 */
[----:B------:R-:W-:-:S03]  /*ca20*/  IADD3 R7, R4, 0x40, RZ ;  /* 0x0000004004077810 */ /* 0x000fc60007ffe0ff */
        /* <DEDUP_REMOVED lines=10> */
[----:B------:R-:W-:-:S03]  /*cad0*/  VIADD R7, R4, 0x50 ;  /* 0x0000005004077836 */ /* 0x000fc60000000000 */
[----:B------:R-:W-:Y:S04]  /*cae0*/  @!P1 LDGSTS.E.BYPASS.LTC128B.128 [R37+0x14400], desc[UR36][R2.64], !P3 ;  /* 0x1440000002259fae */ /* 0x000fe8000d901d64 */
[----:B------:R-:W-:Y:S04]  /*caf0*/  @!P1 LDGSTS.E.BYPASS.LTC128B.128 [R37+0x18400], desc[UR36][R2.64+0x80], !P2 ;  /* 0x1840008002259fae */ /* 0x000fe8000d101d64 */
[----:B------:R1:W-:Y:S01]  /*cb00*/  @!P1 LDGSTS.E.BYPASS.LTC128B.128 [R37+0x1c400], desc[UR36][R2.64+0x100], !P0 ;  /* 0x1c40010002259fae */ /* 0x0003e2000c101d64 */
[----:B------:R-:W-:-:S03]  /*cb10*/  ISETP.GE.AND P1, PT, R7, R6, PT ;  /* 0x000000060700720c */ /* 0x000fc60003f26270 */
[----:B-1----:R-:W1:Y:S10]  /*cb20*/  SHFL.IDX PT, R2, R5, 0x5, 0x181f ;  /* 0x00b81f0005027f89 */ /* 0x002e7400000e0000 */
[----:B0-----:R-:W-:-:S04]  /*cb30*/  @!P1 LEA R14, P4, R32, R14, 0x1 ;  /* 0x0000000e200e9211 */ /* 0x001fc800078808ff */
[----:B-1----:R-:W-:Y:S01]  /*cb40*/  @!P1 IADD3.X R7, RZ, R2, RZ, P4, !PT ;  /* 0x00000002ff079210 */ /* 0x002fe200027fe4ff */
[----:B------:R-:W-:Y:S02]  /*cb50*/  @!P1 IMAD.MOV.U32 R2, RZ, RZ, R14 ;  /* 0x000000ffff029224 */ /* 0x000fe400078e000e */
[----:B------:R-:W0:Y:S02]  /*cb60*/  SHFL.IDX PT, R14, R0, 0x6, 0x181f ;  /* 0x00d81f00000e7f89 */ /* 0x000e2400000e0000 */
[----:B------:R-:W-:Y:S02]  /*cb70*/  @!P1 IMAD.MOV.U32 R3, RZ, RZ, R7 ;  /* 0x000000ffff039224 */ /* 0x000fe400078e0007 */
[----:B------:R-:W-:-:S03]  /*cb80*/  VIADD R7, R4, 0x60 ;  /* 0x0000006004077836 */ /* 0x000fc60000000000 */
[----:B------:R-:W-:Y:S04]  /*cb90*/  @!P1 LDGSTS.E.BYPASS.LTC128B.128 [R37+0x14c00], desc[UR36][R2.64], !P3 ;  /* 0x14c0000002259fae */ /* 0x000fe8000d901d64 */
[----:B------:R-:W-:Y:S04]  /*cba0*/  @!P1 LDGSTS.E.BYPASS.LTC128B.128 [R37+0x18c00], desc[UR36][R2.64+0x80], !P2 ;  /* 0x18c0008002259fae */ /* 0x000fe8000d101d64 */
[----:B------:R1:W-:Y:S01]  /*cbb0*/  @!P1 LDGSTS.E.BYPASS.LTC128B.128 [R37+0x1cc00], desc[UR36][R2.64+0x100], !P0 ;  /* 0x1cc0010002259fae */ /* 0x0003e2000c101d64 */
[----:B------:R-:W-:-:S03]  /*cbc0*/  ISETP.GE.AND P1, PT, R7, R6, PT ;  /* 0x000000060700720c */ /* 0x000fc60003f26270 */
[----:B-1----:R-:W1:Y:S10]  /*cbd0*/  SHFL.IDX PT, R2, R5, 0x6, 0x181f ;  /* 0x00d81f0005027f89 */ /* 0x002e7400000e0000 */
[----:B0-----:R-:W-:Y:S01]  /*cbe0*/  @!P1 LEA R14, P4, R32, R14, 0x1 ;  /* 0x0000000e200e9211 */ /* 0x001fe200078808ff */
[----:B------:R-:W0:Y:S04]  /*cbf0*/  SHFL.IDX PT, R5, R5, 0x7, 0x181f ;  /* 0x00f81f0005057f89 */ /* 0x000e2800000e0000 */
[----:B-1----:R-:W-:Y:S01]  /*cc00*/  @!P1 IMAD.X R7, RZ, RZ, R2, P4 ;  /* 0x000000ffff079224 */ /* 0x002fe200020e0602 */
[----:B------:R-:W-:-:S02]  /*cc10*/  @!P1 MOV R2, R14 ;  /* 0x0000000e00029202 */ /* 0x000fc40000000f00 */
[----:B------:R1:W2:Y:S01]  /*cc20*/  SHFL.IDX PT, R14, R0, 0x7, 0x181f ;  /* 0x00f81f00000e7f89 */ /* 0x0002a200000e0000 */
[----:B------:R-:W-:-:S05]  /*cc30*/  @!P1 IMAD.MOV.U32 R3, RZ, RZ, R7 ;  /* 0x000000ffff039224 */ /* 0x000fca00078e0007 */
[----:B------:R1:W-:Y:S04]  /*cc40*/  @!P1 LDGSTS.E.BYPASS.LTC128B.128 [R37+0x15400], desc[UR36][R2.64], !P3 ;  /* 0x1540000002259fae */ /* 0x0003e8000d901d64 */
[----:B------:R1:W-:Y:S04]  /*cc50*/  @!P1 LDGSTS.E.BYPASS.LTC128B.128 [R37+0x19400], desc[UR36][R2.64+0x80], !P2 ;  /* 0x1940008002259fae */ /* 0x0003e8000d101d64 */
[----:B0-----:R1:W-:Y:S02]  /*cc60*/  @!P1 LDGSTS.E.BYPASS.LTC128B.128 [R37+0x1d400], desc[UR36][R2.64+0x100], !P0 ;  /* 0x1d40010002259fae */ /* 0x0013e4000c101d64 */
.L_x_356:
[----:B-1----:R-:W-:Y:S01]  /*cc70*/  VIADD R3, R4, 0x70 ;  /* 0x0000007004037836 */ /* 0x002fe20000000000 */
[----:B------:R-:W-:Y:S04]  /*cc80*/  BSSY B0, `(.L_x_266) ;  /* 0x000000b000007945 */ /* 0x000fe80003800000 */
[----:B------:R-:W-:-:S13]  /*cc90*/  ISETP.GE.AND P1, PT, R3, R6, PT ;  /* 0x000000060300720c */ /* 0x000fda0003f26270 */
[----:B------:R-:W-:Y:S05]  /*cca0*/  @P1 BRA `(.L_x_267) ;  /* 0x0000000000201947 */ /* 0x000fea0003800000 */
[----:B--2---:R-:W-:-:S05]  /*ccb0*/  LEA R2, P1, R32, R14, 0x1 ;  /* 0x0000000e20027211 */ /* 0x004fca00078208ff */
[----:B------:R-:W-:-:S05]  /*ccc0*/  IMAD.X R3, RZ, RZ, R5, P1 ;  /* 0x000000ffff037224 */ /* 0x000fca00008e0605 */
[----:B------:R-:W-:Y:S01]  /*ccd0*/  @!PT LDS RZ, [RZ] ;  /* 0x00000000fffff984 */ /* 0x000fe20000000800 */
[----:B------:R-:W-:Y:S01]  /*cce0*/  @!PT LDS RZ, [RZ] ;  /* 0x00000000fffff984 */ /* 0x000fe20000000800 */
[----:B------:R-:W-:Y:S01]  /*ccf0*/  @!PT LDS RZ, [RZ] ;  /* 0x00000000fffff984 */ /* 0x000fe20000000800 */
[----:B------:R0:W-:Y:S04]  /*cd00*/  LDGSTS.E.BYPASS.LTC128B.128 [R37+0x15c00], desc[UR36][R2.64], !P3 ;  /* 0x15c0000002257fae */ /* 0x0001e8000d901d64 */
[----:B------:R0:W-:Y:S04]  /*cd10*/  LDGSTS.E.BYPASS.LTC128B.128 [R37+0x19c00], desc[UR36][R2.64+0x80], !P2 ;  /* 0x19c0008002257fae */ /* 0x0001e8000d101d64 */
[----:B------:R0:W-:Y:S02]  /*cd20*/  LDGSTS.E.BYPASS.LTC128B.128 [R37+0x1dc00], desc[UR36][R2.64+0x100], !P0 ;  /* 0x1dc0010002257fae */ /* 0x0001e4000c101d64 */
.L_x_267:
[----:B------:R-:W-:Y:S05]  /*cd30*/  BSYNC B0 ;  /* 0x0000000000007941 */ /* 0x000fea0003800000 */
.L_x_266:
[----:B------:R-:W-:Y:S01]  /*cd40*/  NOP ;  /* 0x0000000000007918 */ /* 0x000fe20000000000 */
[----:B------:R-:W-:-:S13]  /*cd50*/  PLOP3.LUT P0, PT, PT, PT, PT, 0x80, 0x0 ;  /* 0x000000000000781c */ /* 0x000fda0003f0f070 */
.L_x_268:
[----:B------:R-:W-:Y:S02]  /*cd60*/  PLOP3.LUT P1, PT, P1, P0, PT, 0xa2, 0x0 ;  /* 0x000000000000781c */ /* 0x000fe40000f21472 */
[----:B------:R-:W-:-:S08]  /*cd70*/  @P0 R2UR P1, UR4, R22 ;  /* 0x00000000160402ca */ /* 0x000fd00000020000 */
[----:B------:R-:W-:-:S05]  /*cd80*/  @P0 PLOP3.LUT P0, PT, P1, PT, PT, 0x80, 0x0 ;  /* 0x000000000000081c */ /* 0x000fca0000f0f070 */
[----:B------:R-:W-:Y:S01]  /*cd90*/  @!P1 SYNCS.ARRIVE.TRANS64.RED.A0T1 RZ, [UR4+0x30800], RZ ;  /* 0x030800ffffff99a7 */ /* 0x000fe20008200404 */
[----:B------:R-:W-:Y:S07]  /*cda0*/  @!P1 ARRIVES.LDGSTSBAR.64.TRANSCNT [UR4+0x30800] ;  /* 0x03080000ff0099b0 */ /* 0x000fee0008000a84 */
[----:B------:R-:W-:Y:S05]  /*cdb0*/  @P0 BRA.U.ANY `(.L_x_268) ;  /* 0xfffffffd00e80947 */ /* 0x000fea000393ffff */
[----:B0-----:R-:W3:Y:S02]  /*cdc0*/  LDL.LU R2, [R1+0x1c] ;  /* 0x00001c0001027983 */ /* 0x001ee40000300800 */
[----:B---3--:R-:W-:-:S05]  /*cdd0*/  VIADD R2, R2, 0x1 ;  /* 0x0000000102027836 */ /* 0x008fca0000000000 */
[----:B------:R0:W-:Y:S01]  /*cde0*/  STL [R1+0x1c], R2 ;  /* 0x00001c0201007387 */ /* 0x0001e20000100800 */
[----:B------:R-:W-:-:S04]  /*cdf0*/  LEA.HI R0, R2, R2, RZ, 0x1 ;  /* 0x0000000202007211 */ /* 0x000fc800078f08ff */
[----:B------:R-:W-:-:S04]  /*ce00*/  LOP3.LUT R0, R0, 0xfffffffe, RZ, 0xc0, !PT ;  /* 0xfffffffe00007812 */ /* 0x000fc800078ec0ff */
[----:B------:R-:W-:-:S04]  /*ce10*/  IADD3 R0, R2, -R0, RZ ;  /* 0x8000000002007210 */ /* 0x000fc80007ffe0ff */
[----:B------:R-:W-:Y:S01]  /*ce20*/  SHF.L.U32 R3, R0, 0x1f, RZ ;  /* 0x0000001f00037819 */ /* 0x000fe200000006ff */
[----:B------:R-:W-:Y:S01]  /*ce30*/  NOP ;  /* 0x0000000000007918 */ /* 0x000fe20000000000 */
[----:B------:R0:W-:Y:S01]  /*ce40*/  SYNCS.ARRIVE.TRANS64.A1T0 RZ, [R22+URZ+0x30800], RZ ;  /* 0x030800ff16ff79a7 */ /* 0x0001e2000810003f */
[----:B------:R-:W-:Y:S01]  /*ce50*/  BSSY B0, `(.L_x_269) ;  /* 0x0000003000007945 */ /* 0x000fe20003800000 */
[----:B------:R-:W1:Y:S03]  /*ce60*/  SYNCS.PHASECHK.TRANS64.TRYWAIT P0, [R22+URZ+0x30820], R3 ;  /* 0x03082003160075a7 */ /* 0x000e66000800017f */
[----:B01----:R-:W-:Y:S05]  /*ce70*/  @!P0 BRA `(.L_x_270) ;  /* 0x0000003c000c8947 */ /* 0x003fea0003800000 */
.L_x_357:
[----:B------:R-:W-:Y:S05]  /*ce80*/  BSYNC B0 ;  /* 0x0000000000007941 */ /* 0x000fea0003800000 */
.L_x_269:
[----:B------:R-:W3:Y:S01]  /*ce90*/  LDL R0, [R1] ;  /* 0x0000000001007983 */ /* 0x000ee20000100800 */
[----:B------:R-:W-:Y:S01]  /*cea0*/  BSSY B0, `(.L_x_271) ;  /* 0x000010a000007945 */ /* 0x000fe20003800000 */
[----:B---3--:R-:W-:-:S13]  /*ceb0*/  ISETP.GE.AND P0, PT, R0, 0x61, PT ;  /* 0x000000610000780c */ /* 0x008fda0003f06270 */
[----:B------:R-:W-:Y:S05]  /*cec0*/  @!P0 BRA `(.L_x_272) ;  /* 0x00000010001c8947 */ /* 0x000fea0003800000 */
[----:B------:R-:W3:Y:S01]  /*ced0*/  LDL.LU R0, [R1+0x20] ;  /* 0x0000200001007983 */ /* 0x000ee20000300800 */
[----:B------:R-:W-:Y:S01]  /*cee0*/  ULDC UR4, c[0x0][0x2f4] ;  /* 0x0000bd0000047ab9 */ /* 0x000fe20000000800 */
[----:B------:R-:W-:Y:S01]  /*cef0*/  IMAD.MOV.U32 R17, RZ, RZ, R28 ;  /* 0x000000ffff117224 */ /* 0x000fe200078e001c */
[----:B------:R-:W-:Y:S01]  /*cf00*/  ISETP.GE.AND P3, PT, R32, UR4, PT ;  /* 0x0000000420007c0c */ /* 0x000fe2000bf66270 */
[----:B------:R-:W-:Y:S01]  /*cf10*/  IMAD.MOV.U32 R10, RZ, RZ, R27 ;  /* 0x000000ffff0a7224 */ /* 0x000fe200078e001b */
[----:B------:R-:W-:Y:S01]  /*cf20*/  ISETP.GE.AND P2, PT, R34, UR4, PT ;  /* 0x0000000422007c0c */ /* 0x000fe2000bf46270 */
[----:B------:R-:W-:Y:S01]  /*cf30*/  IMAD.MOV.U32 R29, RZ, RZ, R26 ;  /* 0x000000ffff1d7224 */ /* 0x000fe200078e001a */
[----:B------:R-:W-:Y:S01]  /*cf40*/  ISETP.GE.AND P1, PT, R33, UR4, PT ;  /* 0x0000000421007c0c */ /* 0x000fe2000bf26270 */
[----:B---3--:R-:W-:-:S12]  /*cf50*/  VIADD R8, R0, 0xfffffffe ;  /* 0xfffffffe00087836 */ /* 0x008fd80000000000 */
.L_x_285:
[----:B------:R-:W3:Y:S04]  /*cf60*/  LDL R5, [R1+0x4] ;  /* 0x0000040001057983 */ /* 0x000ee80000100800 */
[----:B------:R-:W4:Y:S01]  /*cf70*/  LDL R12, [R1+0x8] ;  /* 0x00000800010c7983 */ /* 0x000f220000100800 */
[----:B------:R-:W1:Y:S01]  /*cf80*/  S2R R0, SR_TID.X ;  /* 0x0000000000007919 */ /* 0x000e620000002100 */
[----:B------:R-:W2:Y:S01]  /*cf90*/  S2R R4, SR_TID.X ;  /* 0x0000000000047919 */ /* 0x000ea20000002100 */
[----:B-1----:R-:W-:-:S04]  /*cfa0*/  LOP3.LUT R0, R0, 0x7f, RZ, 0xc0, !PT ;  /* 0x0000007f00007812 */ /* 0x002fc800078ec0ff */
[----:B0-----:R-:W-:Y:S02]  /*cfb0*/  SHF.R.U32.HI R3, RZ, 0x3, R0 ;  /* 0x00000003ff037819 */ /* 0x001fe40000011600 */
[----:B------:R-:W0:Y:S01]  /*cfc0*/  LDC R0, c[0x0][0x430] ;  /* 0x00010c00ff007b82 */ /* 0x000e220000000800 */
[----:B--2---:R-:W-:-:S04]  /*cfd0*/  SHF.L.U32 R4, R4, 0x4, RZ ;  /* 0x0000000404047819 */ /* 0x004fc800000006ff */
[----:B------:R-:W-:-:S04]  /*cfe0*/  LOP3.LUT R4, R3, 0x70, R4, 0xf8, !PT ;  /* 0x0000007003047812 */ /* 0x000fc800078ef804 */
[----:B------:R-:W-:-:S13]  /*cff0*/  ISETP.GT.U32.AND P5, PT, R4, 0x5f, PT ;  /* 0x0000005f0400780c */ /* 0x000fda0003fa4070 */
[----:B------:R-:W4:Y:S01]  /*d000*/  @!P5 LDC.64 R6, c[0x0][0x428] ;  /* 0x00010a00ff06db82 */ /* 0x000f220000000a00 */
[----:B0-----:R-:W-:-:S13]  /*d010*/  ISETP.NE.AND P0, PT, R0, 0x1, PT ;  /* 0x000000010000780c */ /* 0x001fda0003f05270 */
[----:B------:R-:W0:Y:S08]  /*d020*/  @P0 LDC R0, c[0x0][0x434] ;  /* 0x00010d00ff000b82 */ /* 0x000e300000000800 */
[----:B------:R-:W1:Y:S01]  /*d030*/  @P0 LDC R3, c[0x0][0x438] ;  /* 0x00010e00ff030b82 */ /* 0x000e620000000800 */
[----:B---3--:R-:W-:-:S04]  /*d040*/  IMAD R9, R8, 0x60, R5 ;  /* 0x0000006008097824 */ /* 0x008fc800078e0205 */
[----:B------:R-:W-:-:S03]  /*d050*/  IMAD.IADD R9, R4, 0x1, R9 ;  /* 0x0000000104097824 */ /* 0x000fc600078e0209 */
[----:B------:R-:W2:Y:S01]  /*d060*/  @!P5 LDC.64 R4, c[0x0][0x418] ;  /* 0x00010600ff04db82 */ /* 0x000ea20000000a00 */
[----:B0-----:R-:W-:-:S04]  /*d070*/  @P0 IMAD.HI.U32 R0, R9, R0, RZ ;  /* 0x0000000009000227 */ /* 0x001fc800078e00ff */
[----:B------:R-:W-:Y:S01]  /*d080*/  IMAD.MOV.U32 R11, RZ, RZ, R9 ;  /* 0x000000ffff0b7224 */ /* 0x000fe200078e0009 */
[----:B-1----:R-:W-:Y:S01]  /*d090*/  @P0 SHF.R.U32.HI R11, RZ, R3, R0 ;  /* 0x00000003ff0b0219 */ /* 0x002fe20000011600 */
[----:B----4-:R-:W-:-:S03]  /*d0a0*/  @!P5 IMAD R0, R12, R6, RZ ;  /* 0x000000060c00d224 */ /* 0x010fc600078e02ff */
[--C-:B------:R-:W-:Y:S01]  /*d0b0*/  @!P5 SHF.R.S32.HI R3, RZ, 0x1f, R11.reuse ;  /* 0x0000001fff03d819 */ /* 0x100fe2000001140b */
[----:B------:R-:W-:Y:S02]  /*d0c0*/  @!P5 IMAD.MOV.U32 R2, RZ, RZ, R11 ;  /* 0x000000ffff02d224 */ /* 0x000fe400078e000b */
[C---:B------:R-:W-:Y:S02]  /*d0d0*/  @!P5 IMAD R7, R31.reuse, R7, R0 ;  /* 0x000000071f07d224 */ /* 0x040fe400078e0200 */
[----:B------:R-:W-:-:S04]  /*d0e0*/  @!P5 IMAD.WIDE.U32 R2, R31, R6, R2 ;  /* 0x000000061f02d225 */ /* 0x000fc800078e0002 */
[----:B------:R-:W-:Y:S01]  /*d0f0*/  @!P5 IMAD.IADD R7, R7, 0x1, R3 ;  /* 0x000000010707d824 */ /* 0x000fe200078e0203 */
[----:B--2---:R-:W-:Y:S01]  /*d100*/  @!P5 LEA R4, P0, R2, R4, 0x2 ;  /* 0x000000040204d211 */ /* 0x004fe200078010ff */
[----:B------:R-:W-:-:S03]  /*d110*/  IMAD.MOV.U32 R0, RZ, RZ, RZ ;  /* 0x000000ffff007224 */ /* 0x000fc600078e00ff */
[----:B------:R-:W-:-:S05]  /*d120*/  @!P5 LEA.HI.X R5, R2, R5, R7, 0x2, P0 ;  /* 0x000000050205d211 */ /* 0x000fca00000f1407 */
[----:B------:R0:W5:Y:S01]  /*d130*/  @!P5 LDG.E R0, desc[UR36][R4.64] ;  /* 0x000000240400d981 */ /* 0x000162000c1e1900 */
[----:B------:R-:W-:Y:S02]  /*d140*/  LOP3.LUT P4, RZ, R23, 0x10, RZ, 0xc0, !PT ;  /* 0x0000001017ff7812 */ /* 0x000fe4000788c0ff */
[----:B------:R-:W-:Y:S01]  /*d150*/  IADD3 R27, R10, 0x1, RZ ;  /* 0x000000010a1b7810 */ /* 0x000fe20007ffe0ff */
[----:B------:R-:W-:Y:S01]  /*d160*/  IMAD.MOV R2, RZ, RZ, -R11 ;  /* 0x000000ffff027224 */ /* 0x000fe200078e0a0b */
[----:B------:R-:W-:Y:S05]  /*d170*/  YIELD ;  /* 0x0000000000007946 */ /* 0x000fea0003800000 */
[----:B------:R-:W-:Y:S01]  /*d180*/  ISETP.NE.AND P0, PT, R27, 0x2, PT ;  /* 0x000000021b00780c */ /* 0x000fe20003f05270 */
[----:B------:R-:W-:-:S02]  /*d190*/  ULDC UR4, c[0x0][0x430] ;  /* 0x00010c0000047ab9 */ /* 0x000fc40000000800 */
[----:B------:R-:W-:Y:S01]  /*d1a0*/  IMAD R9, R2, UR4, R9 ;  /* 0x0000000402097c24 */ /* 0x000fe2000f8e0209 */
[----:B------:R-:W-:Y:S01]  /*d1b0*/  SEL R28, RZ, 0x1, P0 ;  /* 0x00000001ff1c7807 */ /* 0x000fe20000000000 */
[----:B------:R-:W-:Y:S01]  /*d1c0*/  IMAD.MOV.U32 R26, RZ, RZ, R8 ;  /* 0x000000ffff1a7224 */ /* 0x000fe200078e0008 */
[----:B------:R-:W-:Y:S02]  /*d1d0*/  SEL R27, R27, RZ, P0 ;  /* 0x000000ff1b1b7207 */ /* 0x000fe40000000000 */
[----:B------:R-:W-:Y:S01]  /*d1e0*/  LOP3.LUT R28, R17, R28, RZ, 0x3c, !PT ;  /* 0x0000001c111c7212 */ /* 0x000fe200078e3cff */
[----:B0-----:R-:W-:Y:S06]  /*d1f0*/  @!P4 BRA `(.L_x_273) ;  /* 0x000000000004c947 */ /* 0x001fec0003800000 */
[----:B------:R-:W-:Y:S01]  /*d200*/  BPT.TRAP 0x1 ;  /* 0x000000040000795c */ /* 0x000fe20000300000 */
.L_x_273:
[----:B------:R-:W-:Y:S01]  /*d210*/  IMAD R7, R27, 0x8, R22 ;  /* 0x000000081b077824 */ /* 0x000fe200078e0216 */
[----:B------:R-:W-:Y:S01]  /*d220*/  SHF.L.U32 R2, R28, 0x1f, RZ ;  /* 0x0000001f1c027819 */ /* 0x000fe200000006ff */
[----:B------:R-:W-:Y:S03]  /*d230*/  BSSY B1, `(.L_x_274) ;  /* 0x0000003000017945 */ /* 0x000fe60003800000 */
[----:B------:R-:W0:Y:S02]  /*d240*/  SYNCS.PHASECHK.TRANS64.TRYWAIT P0, [R7+URZ+0x30840], R2 ;  /* 0x03084002070075a7 */ /* 0x000e24000800017f */
[----:B0-----:R-:W-:Y:S05]  /*d250*/  @!P0 BRA `(.L_x_275) ;  /* 0x0000003800288947 */ /* 0x001fea0003800000 */
.L_x_358:
[----:B------:R-:W-:Y:S05]  /*d260*/  BSYNC B1 ;  /* 0x0000000000017941 */ /* 0x000fea0003800000 */
.L_x_274:
[----:B------:R-:W-:Y:S01]  /*d270*/  SHF.R.S32.HI R20, RZ, 0x1f, R9 ;  /* 0x0000001fff147819 */ /* 0x000fe20000011409 */
[----:B------:R-:W-:Y:S01]  /*d280*/  ULDC.64 UR4, c[0x0][0x300] ;  /* 0x0000c00000047ab9 */ /* 0x000fe20000000a00 */
[----:B-----5:R-:W-:Y:S01]  /*d290*/  SHF.R.S32.HI R21, RZ, 0x1f, R0 ;  /* 0x0000001fff157819 */ /* 0x020fe20000011400 */
[----:B0-----:R-:W-:Y:S01]  /*d2a0*/  IMAD.WIDE.U32 R2, R9, UR4, RZ ;  /* 0x0000000409027c25 */ /* 0x001fe2000f8e00ff */
[C---:B------:R-:W-:Y:S02]  /*d2b0*/  LOP3.LUT P5, RZ, R23.reuse, 0x2, RZ, 0xc0, !PT ;  /* 0x0000000217ff7812 */ /* 0x040fe400078ac0ff */
[----:B------:R-:W-:Y:S01]  /*d2c0*/  LOP3.LUT P4, RZ, R23, 0x1, RZ, 0xc0, !PT ;  /* 0x0000000117ff7812 */ /* 0x000fe2000788c0ff */
[----:B------:R-:W-:Y:S02]  /*d2d0*/  IMAD R4, R20, UR4, RZ ;  /* 0x0000000414047c24 */ /* 0x000fe4000f8e02ff */
[----:B------:R-:W-:Y:S02]  /*d2e0*/  IMAD R5, R27, 0x4800, R36 ;  /* 0x000048001b057824 */ /* 0x000fe400078e0224 */
[----:B------:R-:W-:Y:S01]  /*d2f0*/  IMAD R4, R9, UR5, R4 ;  /* 0x0000000509047c24 */ /* 0x000fe2000f8e0204 */
        /* <DEDUP_REMOVED lines=17> */
[----:B------:R-:W-:Y:S01]  /*d410*/  IMAD.SHL.U32 R4, R32, 0x2, RZ ;  /* 0x0000000220047824 */ /* 0x000fe200078e00ff */
[----:B------:R-:W-:Y:S02]  /*d420*/  LOP3.LUT P6, RZ, R23, 0x4, RZ, 0xc0, !PT ;  /* 0x0000000417ff7812 */ /* 0x000fe400078cc0ff */
[----:B------:R-:W1:Y:S01]  /*d430*/  SHFL.IDX PT, R3, R6, RZ, 0x181f ;  /* 0x00181fff06037589 */ /* 0x000e6200000e0000 */
[----:B------:R-:W-:-:S03]  /*d440*/  LEA R5, R5, R22, 0x1 ;  /* 0x0000001605057211 */ /* 0x000fc600078e08ff */
[----:B------:R-:W-:Y:S01]  /*d450*/  SHFL.IDX PT, R35, R6, 0x2, 0x181f ;  /* 0x00581f0006237f89 */ /* 0x000fe200000e0000 */
[----:B0-----:R-:W-:-:S05]  /*d460*/  IADD3 R2, P0, R2, R4, RZ ;  /* 0x0000000402027210 */ /* 0x001fca0007f1e0ff */
[----:B-1----:R-:W-:-:S05]  /*d470*/  IMAD.X R3, RZ, RZ, R3, P0 ;  /* 0x000000ffff037224 */ /* 0x002fca00000e0603 */
[----:B------:R-:W-:Y:S04]  /*d480*/  LDGSTS.E.BYPASS.LTC128B.128 [R5+0x1e400], desc[UR36][R2.64], !P6 ;  /* 0x1e40000002057fae */ /* 0x000fe8000f101d64 */
[----:B------:R-:W-:Y:S04]  /*d490*/  LDGSTS.E.BYPASS.LTC128B.128 [R5+0x21400], desc[UR36][R2.64+0x80], !P5 ;  /* 0x2140008002057fae */ /* 0x000fe8000e901d64 */
[----:B------:R0:W-:Y:S04]  /*d4a0*/  LDGSTS.E.BYPASS.LTC128B.128 [R5+0x24400], desc[UR36][R2.64+0x100], !P4 ;  /* 0x2440010002057fae */ /* 0x0001e8000e101d64 */
[----:B0-----:R-:W0:Y:S04]  /*d4b0*/  SHFL.IDX PT, R2, R8, 0x1, 0x181f ;  /* 0x00381f0008027f89 */ /* 0x001e2800000e0000 */
[----:B------:R-:W1:Y:S01]  /*d4c0*/  SHFL.IDX PT, R3, R6, 0x1, 0x181f ;  /* 0x00381f0006037f89 */ /* 0x000e6200000e0000 */
[----:B0-----:R-:W-:-:S05]  /*d4d0*/  IADD3 R2, P0, R2, R4, RZ ;  /* 0x0000000402027210 */ /* 0x001fca0007f1e0ff */
[----:B-1----:R-:W-:-:S05]  /*d4e0*/  IMAD.X R3, RZ, RZ, R3, P0 ;  /* 0x000000ffff037224 */ /* 0x002fca00000e0603 */
[----:B------:R-:W-:Y:S04]  /*d4f0*/  LDGSTS.E.BYPASS.LTC128B.128 [R5+0x1ec00], desc[UR36][R2.64], !P6 ;  /* 0x1ec0000002057fae */ /* 0x000fe8000f101d64 */
[----:B------:R-:W-:Y:S04]  /*d500*/  LDGSTS.E.BYPASS.LTC128B.128 [R5+0x21c00], desc[UR36][R2.64+0x80], !P5 ;  /* 0x21c0008002057fae */ /* 0x000fe8000e901d64 */
[----:B------:R0:W-:Y:S04]  /*d510*/  LDGSTS.E.BYPASS.LTC128B.128 [R5+0x24c00], desc[UR36][R2.64+0x100], !P4 ;  /* 0x24c0010002057fae */ /* 0x0001e8000e101d64 */
[----:B0-----:R-:W0:Y:S02]  /*d520*/  SHFL.IDX PT, R2, R8, 0x2, 0x181f ;  /* 0x00581f0008027f89 */ /* 0x001e2400000e0000 */
[----:B0-----:R-:W-:-:S05]  /*d530*/  IADD3 R2, P0, R2, R4, RZ ;  /* 0x0000000402027210 */ /* 0x001fca0007f1e0ff */
[----:B------:R-:W-:Y:S02]  /*d540*/  IMAD.X R3, RZ, RZ, R35, P0 ;  /* 0x000000ffff037224 */ /* 0x000fe400000e0623 */
[----:B------:R-:W-:Y:S04]  /*d550*/  SHFL.IDX PT, R35, R6, 0x3, 0x181f ;  /* 0x00781f0006237f89 */ /* 0x000fe800000e0000 */
        /* <DEDUP_REMOVED lines=13> */
[----:B------:R0:W1:Y:S04]  /*d630*/  SHFL.IDX PT, R35, R6, 0x5, 0x181f ;  /* 0x00b81f0006237f89 */ /* 0x00006800000e0000 */
[----:B------:R-:W-:Y:S04]  /*d640*/  LDGSTS.E.BYPASS.LTC128B.128 [R5+0x20400], desc[UR36][R2.64], !P6 ;  /* 0x2040000002057fae */ /* 0x000fe8000f101d64 */
[----:B------:R-:W-:Y:S04]  /*d650*/  LDGSTS.E.BYPASS.LTC128B.128 [R5+0x23400], desc[UR36][R2.64+0x80], !P5 ;  /* 0x2340008002057fae */ /* 0x000fe8000e901d64 */
[----:B------:R2:W-:Y:S04]  /*d660*/  LDGSTS.E.BYPASS.LTC128B.128 [R5+0x26400], desc[UR36][R2.64+0x100], !P4 ;  /* 0x2640010002057fae */ /* 0x0005e8000e101d64 */
[----:B-12---:R0:W2:Y:S02]  /*d670*/  SHFL.IDX PT, R2, R8, 0x5, 0x181f ;  /* 0x00b81f0008027f89 */ /* 0x0060a400000e0000 */
.L_x_372:
[----:B------:R-:W-:Y:S02]  /*d680*/  LOP3.LUT P6, RZ, R23, 0x4, RZ, 0xc0, !PT ;  /* 0x0000000417ff7812 */ /* 0x000fe400078cc0ff */
[----:B--2---:R-:W-:-:S04]  /*d690*/  IADD3 R2, P0, R2, R4, RZ ;  /* 0x0000000402027210 */ /* 0x004fc80007f1e0ff */
[----:B------:R-:W-:Y:S02]  /*d6a0*/  IADD3.X R3, RZ, R35, RZ, P0, !PT ;  /* 0x00000023ff037210 */ /* 0x000fe400007fe4ff */
[----:B------:R-:W-:-:S05]  /*d6b0*/  PLOP3.LUT P0, PT, PT, PT, PT, 0x80, 0x0 ;  /* 0x000000000000781c */ /* 0x000fca0003f0f070 */
[----:B------:R-:W-:Y:S01]  /*d6c0*/  @!PT LDS RZ, [RZ] ;  /* 0x00000000fffff984 */ /* 0x000fe20000000800 */
[----:B------:R-:W-:Y:S01]  /*d6d0*/  @!PT LDS RZ, [RZ] ;  /* 0x00000000fffff984 */ /* 0x000fe20000000800 */
[----:B------:R-:W-:Y:S01]  /*d6e0*/  @!PT LDS RZ, [RZ] ;  /* 0x00000000fffff984 */ /* 0x000fe20000000800 */
[----:B------:R1:W-:Y:S04]  /*d6f0*/  LDGSTS.E.BYPASS.LTC128B.128 [R5+0x20c00], desc[UR36][R2.64], !P6 ;  /* 0x20c0000002057fae */ /* 0x0003e8000f101d64 */
[----:B------:R1:W-:Y:S04]  /*d700*/  LDGSTS.E.BYPASS.LTC128B.128 [R5+0x23c00], desc[UR36][R2.64+0x80], !P5 ;  /* 0x23c0008002057fae */ /* 0x0003e8000e901d64 */
[----:B------:R1:W-:Y:S01]  /*d710*/  LDGSTS.E.BYPASS.LTC128B.128 [R5+0x26c00], desc[UR36][R2.64+0x100], !P4 ;  /* 0x26c0010002057fae */ /* 0x0003e2000e101d64 */
[----:B------:R-:W-:Y:S01]  /*d720*/  NOP ;  /* 0x0000000000007918 */ /* 0x000fe20000000000 */
.L_x_277:
        /* <DEDUP_REMOVED lines=10> */
.L_x_278:
[----:B------:R2:W-:Y:S01]  /*d7d0*/  SYNCS.ARRIVE.TRANS64.A1T0 RZ, [R7+URZ+0x30830], RZ ;  /* 0x030830ff07ff79a7 */ /* 0x0005e2000810003f */
[----:B------:R-:W-:Y:S05]  /*d7e0*/  @!P5 BRA `(.L_x_279) ;  /* 0x000000000004d947 */ /* 0x000fea0003800000 */
[----:B------:R-:W-:Y:S01]  /*d7f0*/  BPT.TRAP 0x1 ;  /* 0x000000040000795c */ /* 0x000fe20000300000 */
.L_x_279:
[----:B-1----:R-:W2:Y:S01]  /*d800*/  LDL R3, [R1] ;  /* 0x0000000001037983 */ /* 0x002ea20000100800 */
[----:B------:R-:W-:Y:S01]  /*d810*/  SHF.L.U32 R2, R17, 0x1f, RZ ;  /* 0x0000001f11027819 */ /* 0x000fe200000006ff */
[----:B0-----:R-:W-:Y:S01]  /*d820*/  IMAD R6, R10, 0x8, R22 ;  /* 0x000000080a067824 */ /* 0x001fe200078e0216 */
[----:B------:R-:W-:Y:S03]  /*d830*/  BSSY B1, `(.L_x_280) ;  /* 0x0000004000017945 */ /* 0x000fe60003800000 */
[----:B------:R-:W0:Y:S01]  /*d840*/  SYNCS.PHASECHK.TRANS64.TRYWAIT P0, [R6+URZ+0x30860], R2 ;  /* 0x03086002060075a7 */ /* 0x000e22000800017f */
[----:B--2---:R-:W-:Y:S01]  /*d850*/  IMAD R7, R29, -0x60, R3 ;  /* 0xffffffa01d077824 */ /* 0x004fe200078e0203 */
[----:B0-----:R-:W-:Y:S06]  /*d860*/  @!P0 BRA `(.L_x_281) ;  /* 0x0000003800988947 */ /* 0x001fec0003800000 */
.L_x_373:
[----:B------:R-:W-:Y:S05]  /*d870*/  BSYNC B1 ;  /* 0x0000000000017941 */ /* 0x000fea0003800000 */
.L_x_280:
[----:B------:R-:W1:Y:S01]  /*d880*/  S2R R3, SR_TID.X ;  /* 0x0000000000037919 */ /* 0x000e620000002100 */
[----:B------:R-:W-:Y:S01]  /*d890*/  UMOV UR4, 0xffffffff ;  /* 0xffffffff00047882 */ /* 0x000fe20000000000 */
[----:B------:R-:W-:Y:S01]  /*d8a0*/  IMAD R5, R10, 0x4800, R36 ;  /* 0x000048000a057824 */ /* 0x000fe200078e0224 */
[----:B-1----:R-:W-:-:S04]  /*d8b0*/  LOP3.LUT R3, R3, 0x7f, RZ, 0xc0, !PT ;  /* 0x0000007f03037812 */ /* 0x002fc800078ec0ff */
[----:B------:R-:W-:-:S05]  /*d8c0*/  SHF.R.U32.HI R3, RZ, 0x3, R3 ;  /* 0x00000003ff037819 */ /* 0x000fca0000011603 */
[----:B------:R-:W-:Y:S01]  /*d8d0*/  IMAD.IADD R7, R7, 0x1, -R3 ;  /* 0x0000000107077824 */ /* 0x000fe200078e0a03 */
[----:B------:R-:W-:Y:S06]  /*d8e0*/  BRA.DIV UR4, `(.L_x_282) ;  /* 0x0000003a048c7947 */ /* 0x000fec000b800000 */
[----:B0-----:R-:W0:Y:S01]  /*d8f0*/  SHFL.IDX PT, R2, R24, RZ, 0x181f ;  /* 0x00181fff18027589 */ /* 0x001e2200000e0000 */
[----:B------:R-:W-:-:S03]  /*d900*/  IMAD R5, R5, 0x2, R22 ;  /* 0x0000000205057824 */ /* 0x000fc600078e0216 */
[----:B------:R-:W1:Y:S04]  /*d910*/  SHFL.IDX PT, R3, R25, RZ, 0x181f ;  /* 0x00181fff19037589 */ /* 0x000e6800000e0000 */
[----:B------:R-:W-:Y:S01]  /*d920*/  SHFL.IDX PT, R14, R24, 0x5, 0x181f ;  /* 0x00b81f00180e7f89 */ /* 0x000fe200000e0000 */
[----:B0-----:R-:W-:-:S05]  /*d930*/  IADD3 R2, P0, R2, R4, RZ ;  /* 0x0000000402027210 */ /* 0x001fca0007f1e0ff */
[----:B-1----:R-:W-:Y:S01]  /*d940*/  IMAD.X R3, RZ, RZ, R3, P0 ;  /* 0x000000ffff037224 */ /* 0x002fe200000e0603 */
[----:B------:R-:W-:-:S13]  /*d950*/  ISETP.LT.OR P0, PT, R7, 0x1, P3 ;  /* 0x000000010700780c */ /* 0x000fda0001f01670 */
[----:B------:R-:W-:Y:S01]  /*d960*/  LDGSTS.E.BYPASS.LTC128B.128 [R5+0x400], desc[UR36][R2.64], !P0 ;  /* 0x0040000002057fae */ /* 0x000fe2000c101d64 */
[----:B------:R-:W-:-:S13]  /*d970*/  ISETP.LT.OR P0, PT, R7, 0x1, P2 ;  /* 0x000000010700780c */ /* 0x000fda0001701670 */
[----:B------:R-:W-:Y:S01]  /*d980*/  LDGSTS.E.BYPASS.LTC128B.128 [R5+0x3400], desc[UR36][R2.64+0x80], !P0 ;  /* 0x0340008002057fae */ /* 0x000fe2000c101d64 */
[----:B------:R-:W-:-:S13]  /*d990*/  ISETP.LT.OR P0, PT, R7, 0x1, P1 ;  /* 0x000000010700780c */ /* 0x000fda0000f01670 */
[----:B------:R0:W-:Y:S04]  /*d9a0*/  LDGSTS.E.BYPASS.LTC128B.128 [R5+0x6400], desc[UR36][R2.64+0x100], !P0 ;  /* 0x0640010002057fae */ /* 0x0001e8000c101d64 */
[----:B0-----:R-:W0:Y:S04]  /*d9b0*/  SHFL.IDX PT, R2, R24, 0x1, 0x181f ;  /* 0x00381f0018027f89 */ /* 0x001e2800000e0000 */
[----:B------:R-:W1:Y:S01]  /*d9c0*/  SHFL.IDX PT, R3, R25, 0x1, 0x181f ;  /* 0x00381f0019037f89 */ /* 0x000e6200000e0000 */
[----:B0-----:R-:W-:-:S04]  /*d9d0*/  IADD3 R2, P0, R2, R4, RZ ;  /* 0x0000000402027210 */ /* 0x001fc80007f1e0ff */
[----:B-1----:R-:W-:Y:S02]  /*d9e0*/  IADD3.X R3, RZ, R3, RZ, P0, !PT ;  /* 0x00000003ff037210 */ /* 0x002fe400007fe4ff */
        /* <DEDUP_REMOVED lines=27> */
[----:B------:R-:W1:Y:S04]  /*dba0*/  SHFL.IDX PT, R3, R25, 0x4, 0x181f ;  /* 0x00981f0019037f89 */ /* 0x000e6800000e0000 */
[----:B------:R-:W2:Y:S01]  /*dbb0*/  SHFL.IDX PT, R25, R25, 0x5, 0x181f ;  /* 0x00b81f0019197f89 */ /* 0x000ea200000e0000 */
[----:B0-----:R-:W-:-:S05]  /*dbc0*/  IADD3 R2, P0, R2, R4, RZ ;  /* 0x0000000402027210 */ /* 0x001fca0007f1e0ff */
[----:B-1----:R-:W-:Y:S01]  /*dbd0*/  IMAD.X R3, RZ, RZ, R3, P0 ;  /* 0x000000ffff037224 */ /* 0x002fe200000e0603 */
[----:B------:R-:W-:-:S13]  /*dbe0*/  ISETP.LT.OR P0, PT, R7, 0x41, P3 ;  /* 0x000000410700780c */ /* 0x000fda0001f01670 */
[----:B------:R0:W-:Y:S01]  /*dbf0*/  LDGSTS.E.BYPASS.LTC128B.128 [R5+0x2400], desc[UR36][R2.64], !P0 ;  /* 0x0240000002057fae */ /* 0x0001e2000c101d64 */
[----:B------:R-:W-:-:S13]  /*dc00*/  ISETP.LT.OR P0, PT, R7, 0x41, P2 ;  /* 0x000000410700780c */ /* 0x000fda0001701670 */
[----:B------:R0:W-:Y:S01]  /*dc10*/  LDGSTS.E.BYPASS.LTC128B.128 [R5+0x5400], desc[UR36][R2.64+0x80], !P0 ;  /* 0x0540008002057fae */ /* 0x0001e2000c101d64 */
[----:B------:R-:W-:-:S13]  /*dc20*/  ISETP.LT.OR P0, PT, R7, 0x41, P1 ;  /* 0x000000410700780c */ /* 0x000fda0000f01670 */
[----:B--2---:R0:W-:Y:S02]  /*dc30*/  LDGSTS.E.BYPASS.LTC128B.128 [R5+0x8400], desc[UR36][R2.64+0x100], !P0 ;  /* 0x0840010002057fae */ /* 0x0041e4000c101d64 */
.L_x_387:
[----:B01----:R-:W-:Y:S01]  /*dc40*/  IADD3 R2, P0, R14, R4, RZ ;  /* 0x000000040e027210 */ /* 0x003fe20007f1e0ff */
[----:B------:R-:W-:Y:S02]  /*dc50*/  ULDC.64 UR4, c[0x0][0x328] ;  /* 0x0000ca0000047ab9 */ /* 0x000fe40000000a00 */
[----:B------:R-:W-:Y:S02]  /*dc60*/  IMAD R20, R20, UR4, RZ ;  /* 0x0000000414147c24 */ /* 0x000fe4000f8e02ff */
[----:B------:R-:W-:Y:S01]  /*dc70*/  IMAD.X R3, RZ, RZ, R25, P0 ;  /* 0x000000ffff037224 */ /* 0x000fe200000e0619 */
[----:B------:R-:W-:-:S13]  /*dc80*/  ISETP.LT.OR P0, PT, R7, 0x51, P3 ;  /* 0x000000510700780c */ /* 0x000fda0001f01670 */
[----:B------:R-:W-:Y:S01]  /*dc90*/  @!PT LDS RZ, [RZ] ;  /* 0x00000000fffff984 */ /* 0x000fe20000000800 */
[----:B------:R-:W-:Y:S01]  /*dca0*/  @!PT LDS RZ, [RZ] ;  /* 0x00000000fffff984 */ /* 0x000fe20000000800 */
[----:B------:R-:W-:Y:S01]  /*dcb0*/  @!PT LDS RZ, [RZ] ;  /* 0x00000000fffff984 */ /* 0x000fe20000000800 */
[----:B------:R-:W-:Y:S01]  /*dcc0*/  LDGSTS.E.BYPASS.LTC128B.128 [R5+0x2c00], desc[UR36][R2.64], !P0 ;  /* 0x02c0000002057fae */ /* 0x000fe2000c101d64 */
[----:B------:R-:W-:-:S13]  /*dcd0*/  ISETP.LT.OR P0, PT, R7, 0x51, P2 ;  /* 0x000000510700780c */ /* 0x000fda0001701670 */
[----:B------:R-:W-:Y:S01]  /*dce0*/  LDGSTS.E.BYPASS.LTC128B.128 [R5+0x5c00], desc[UR36][R2.64+0x80], !P0 ;  /* 0x05c0008002057fae */ /* 0x000fe2000c101d64 */
[----:B------:R-:W-:Y:S01]  /*dcf0*/  ISETP.LT.OR P0, PT, R7, 0x51, P1 ;  /* 0x000000510700780c */ /* 0x000fe20000f01670 */
[----:B------:R-:W-:-:S12]  /*dd00*/  IMAD R7, R9, UR5, R20 ;  /* 0x0000000509077c24 */ /* 0x000fd8000f8e0214 */
[----:B------:R0:W-:Y:S02]  /*dd10*/  LDGSTS.E.BYPASS.LTC128B.128 [R5+0x8c00], desc[UR36][R2.64+0x100], !P0 ;  /* 0x08c0010002057fae */ /* 0x0001e4000c101d64 */
[----:B0-----:R-:W-:Y:S01]  /*dd20*/  IMAD.WIDE.U32 R2, R9, UR4, RZ ;  /* 0x0000000409027c25 */ /* 0x001fe2000f8e00ff */
[----:B------:R-:W-:-:S03]  /*dd30*/  ULDC.64 UR4, c[0x0][0x338] ;  /* 0x0000ce0000047ab9 */ /* 0x000fc60000000a00 */
[----:B------:R-:W-:Y:S01]  /*dd40*/  IMAD R21, R21, UR4, RZ ;  /* 0x0000000415157c24 */ /* 0x000fe2000f8e02ff */
[----:B------:R-:W-:-:S03]  /*dd50*/  IADD3 R3, R3, R7, RZ ;  /* 0x0000000703037210 */ /* 0x000fc60007ffe0ff */
[C---:B------:R-:W-:Y:S02]  /*dd60*/  IMAD R21, R0.reuse, UR5, R21 ;  /* 0x0000000500157c24 */ /* 0x040fe4000f8e0215 */
[----:B------:R-:W-:Y:S01]  /*dd70*/  IMAD.WIDE.U32 R2, R0, UR4, R2 ;  /* 0x0000000400027c25 */ /* 0x000fe2000f8e0002 */
[----:B------:R-:W-:Y:S01]  /*dd80*/  ULDC.64 UR4, c[0x0][0x330] ;  /* 0x0000cc0000047ab9 */ /* 0x000fe20000000a00 */
[----:B------:R-:W-:Y:S02]  /*dd90*/  NOP ;  /* 0x0000000000007918 */ /* 0x000fe40000000000 */
[----:B------:R-:W-:Y:S02]  /*dda0*/  IMAD.IADD R3, R3, 0x1, R21 ;  /* 0x0000000103037824 */ /* 0x000fe400078e0215 */
[----:B------:R-:W-:Y:S02]  /*ddb0*/  IMAD R5, R30, UR4, RZ ;  /* 0x000000041e057c24 */ /* 0x000fe4000f8e02ff */
[----:B------:R-:W-:-:S04]  /*ddc0*/  IMAD.WIDE.U32 R2, R18, UR4, R2 ;  /* 0x0000000412027c25 */ /* 0x000fc8000f8e0002 */
[----:B------:R-:W-:Y:S01]  /*ddd0*/  IMAD R5, R18, UR5, R5 ;  /* 0x0000000512057c24 */ /* 0x000fe2000f8e0205 */
[----:B------:R-:W-:Y:S02]  /*dde0*/  ULDC.64 UR4, c[0x0][0x318] ;  /* 0x0000c60000047ab9 */ /* 0x000fe40000000a00 */
[----:B------:R-:W-:Y:S01]  /*ddf0*/  LEA R24, P0, R2, UR4, 0x1 ;  /* 0x0000000402187c11 */ /* 0x000fe2000f8008ff */
[----:B------:R-:W-:-:S05]  /*de00*/  IMAD.IADD R3, R5, 0x1, R3 ;  /* 0x0000000105037824 */ /* 0x000fca00078e0203 */
[----:B------:R-:W-:Y:S02]  /*de10*/  LEA.HI.X R25, R2, UR5, R3, 0x1, P0 ;  /* 0x0000000502197c11 */ /* 0x000fe400080f0c03 */
[----:B------:R-:W-:-:S13]  /*de20*/  PLOP3.LUT P0, PT, PT, PT, PT, 0x80, 0x0 ;  /* 0x000000000000781c */ /* 0x000fda0003f0f070 */
.L_x_283:
        /* <DEDUP_REMOVED lines=10> */
.L_x_284:
[C---:B------:R-:W-:Y:S01]  /*ded0*/  ISETP.GT.AND P0, PT, R26.reuse, RZ, PT ;  /* 0x000000ff1a00720c */ /* 0x040fe20003f04270 */
[----:B------:R1:W-:Y:S01]  /*dee0*/  SYNCS.ARRIVE.TRANS64.A1T0 RZ, [R6+URZ+0x30850], RZ ;  /* 0x030850ff06ff79a7 */ /* 0x0003e2000810003f */
[----:B------:R-:W-:Y:S01]  /*def0*/  VIADD R8, R26, 0xffffffff ;  /* 0xffffffff1a087836 */ /* 0x000fe20000000000 */
[----:B------:R-:W-:Y:S01]  /*df00*/  MOV R17, R28 ;  /* 0x0000001c00117202 */ /* 0x000fe20000000f00 */
[----:B------:R-:W-:Y:S02]  /*df10*/  IMAD.MOV.U32 R10, RZ, RZ, R27 ;  /* 0x000000ffff0a7224 */ /* 0x000fe400078e001b */
[----:B------:R-:W-:-:S07]  /*df20*/  IMAD.MOV.U32 R29, RZ, RZ, R26 ;  /* 0x000000ffff1d7224 */ /* 0x000fce00078e001a */
[----:B-1----:R-:W-:Y:S05]  /*df30*/  @P0 BRA `(.L_x_285) ;  /* 0xfffffff000080947 */ /* 0x002fea000383ffff */
.L_x_272:
[----:B------:R-:W-:Y:S05]  /*df40*/  BSYNC B0 ;  /* 0x0000000000007941 */ /* 0x000fea0003800000 */
.L_x_271:
[----:B------:R-:W1:Y:S01]  /*df50*/  S2R R0, SR_TID.X ;  /* 0x0000000000007919 */ /* 0x000e620000002100 */
[----:B------:R-:W-:Y:S01]  /*df60*/  BSSY B0, `(.L_x_286) ;  /* 0x0000010000007945 */ /* 0x000fe20003800000 */
[----:B-1----:R-:W-:-:S04]  /*df70*/  LOP3.LUT R0, R0, 0x7f, RZ, 0xc0, !PT ;  /* 0x0000007f00007812 */ /* 0x002fc800078ec0ff */
[----:B------:R-:W-:-:S13]  /*df80*/  ISETP.NE.AND P0, PT, R0, RZ, PT ;  /* 0x000000ff0000720c */ /* 0x000fda0003f05270 */
[----:B------:R-:W-:Y:S05]  /*df90*/  @P0 BRA `(.L_x_287) ;  /* 0x0000000000300947 */ /* 0x000fea0003800000 */
[----:B------:R-:W1:Y:S01]  /*dfa0*/  S2R R5, SR_LANEID ;  /* 0x0000000000057919 */ /* 0x000e620000000000 */
[----:B------:R-:W-:Y:S01]  /*dfb0*/  VOTEU.ANY UR4, UPT, PT ;  /* 0x0000000000047886 */ /* 0x000fe200038e0100 */
[----:B0-----:R-:W0:Y:S01]  /*dfc0*/  LDC.64 R2, c[0x0][0xc60] ;  /* 0x00031800ff027b82 */ /* 0x001e220000000a00 */
[----:B------:R-:W1:Y:S02]  /*dfd0*/  FLO.U32 R0, UR4 ;  /* 0x0000000400007d00 */ /* 0x000e6400080e0000 */
[----:B-1----:R-:W-:-:S06]  /*dfe0*/  ISETP.EQ.U32.AND P0, PT, R0, R5, PT ;  /* 0x000000050000720c */ /* 0x002fcc0003f02070 */
[----:B------:R-:W0:Y:S07]  /*dff0*/  POPC R5, UR4 ;  /* 0x0000000400057d09 */ /* 0x000e2e0008000000 */
[----:B0-----:R-:W3:Y:S01]  /*e000*/  @P0 ATOMG.E.ADD.STRONG.GPU PT, R3, desc[UR36][R2.64], R5 ;  /* 0x00000005020309a8 */ /* 0x001ee200081ee1e4 */
[----:B------:R-:W0:Y:S02]  /*e010*/  S2R R4, SR_LTMASK ;  /* 0x0000000000047919 */ /* 0x000e240000003900 */
[----:B0-----:R-:W-:-:S04]  /*e020*/  LOP3.LUT R4, R4, UR4, RZ, 0xc0, !PT ;  /* 0x0000000404047c12 */ /* 0x001fc8000f8ec0ff */
[----:B------:R-:W0:Y:S01]  /*e030*/  POPC R7, R4 ;  /* 0x0000000400077309 */ /* 0x000e220000000000 */
[----:B---3--:R-:W0:Y:S02]  /*e040*/  SHFL.IDX PT, R0, R3, R0, 0x1f ;  /* 0x00001f0003007589 */ /* 0x008e2400000e0000 */
[----:B0-----:R-:W-:-:S07]  /*e050*/  IADD3 R16, R0, UR39, R7 ;  /* 0x0000002700107c10 */ /* 0x001fce000fffe007 */
.L_x_287:
[----:B------:R-:W-:Y:S05]  /*e060*/  BSYNC B0 ;  /* 0x0000000000007941 */ /* 0x000fea0003800000 */
.L_x_286:
[----:B------:R-:W-:-:S13]  /*e070*/  LOP3.LUT P0, RZ, R23, 0x10, RZ, 0xc0, !PT ;  /* 0x0000001017ff7812 */ /* 0x000fda000780c0ff */
[----:B------:R-:W-:Y:S05]  /*e080*/  @!P0 BRA `(.L_x_288) ;  /* 0x0000000000048947 */ /* 0x000fea0003800000 */
[----:B------:R-:W-:Y:S01]  /*e090*/  BPT.TRAP 0x1 ;  /* 0x000000040000795c */ /* 0x000fe20000300000 */
.L_x_288:
[----:B------:R-:W3:Y:S01]  /*e0a0*/  LDL.LU R2, [R1] ;  /* 0x0000000001027983 */ /* 0x000ee20000300800 */
[----:B------:R-:W-:Y:S01]  /*e0b0*/  IMAD R0, R27, 0x8, R22 ;  /* 0x000000081b007824 */ /* 0x000fe200078e0216 */
[----:B0-----:R-:W-:Y:S01]  /*e0c0*/  SHF.L.U32 R3, R28, 0x1f, RZ ;  /* 0x0000001f1c037819 */ /* 0x001fe200000006ff */
[----:B------:R-:W-:Y:S03]  /*e0d0*/  BSSY B0, `(.L_x_289) ;  /* 0x0000004000007945 */ /* 0x000fe60003800000 */
[----:B------:R-:W0:Y:S01]  /*e0e0*/  SYNCS.PHASECHK.TRANS64.TRYWAIT P0, [R0+URZ+0x30860], R3 ;  /* 0x03086003000075a7 */ /* 0x000e22000800017f */
[----:B---3--:R-:W-:Y:S01]  /*e0f0*/  IMAD R6, R26, -0x60, R2 ;  /* 0xffffffa01a067824 */ /* 0x008fe200078e0202 */
[----:B0-----:R-:W-:Y:S06]  /*e100*/  @!P0 BRA `(.L_x_290) ;  /* 0x0000003800948947 */ /* 0x001fec0003800000 */
.L_x_388:
[----:B------:R-:W-:Y:S05]  /*e110*/  BSYNC B0 ;  /* 0x0000000000007941 */ /* 0x000fea0003800000 */
.L_x_289:
[----:B------:R-:W1:Y:S01]  /*e120*/  S2R R2, SR_TID.X ;  /* 0x0000000000027919 */ /* 0x000e620000002100 */
[----:B------:R-:W-:Y:S01]  /*e130*/  UMOV UR4, 0xffffffff ;  /* 0xffffffff00047882 */ /* 0x000fe20000000000 */
[----:B------:R-:W-:Y:S01]  /*e140*/  IMAD R7, R27, 0x4800, R36 ;  /* 0x000048001b077824 */ /* 0x000fe200078e0224 */
[----:B-1----:R-:W-:-:S04]  /*e150*/  LOP3.LUT R2, R2, 0x7f, RZ, 0xc0, !PT ;  /* 0x0000007f02027812 */ /* 0x002fc800078ec0ff */
[----:B------:R-:W-:-:S04]  /*e160*/  SHF.R.U32.HI R2, RZ, 0x3, R2 ;  /* 0x00000003ff027819 */ /* 0x000fc80000011602 */
[----:B------:R-:W-:Y:S01]  /*e170*/  IADD3 R6, -R2, R6, RZ ;  /* 0x0000000602067210 */ /* 0x000fe20007ffe1ff */
[----:B------:R-:W-:Y:S06]  /*e180*/  BRA.DIV UR4, `(.L_x_291) ;  /* 0x0000003a04887947 */ /* 0x000fec000b800000 */
[----:B--2---:R-:W1:Y:S01]  /*e190*/  SHFL.IDX PT, R14, R24, RZ, 0x181f ;  /* 0x00181fff180e7589 */ /* 0x004e6200000e0000 */
[----:B------:R-:W-:Y:S01]  /*e1a0*/  ULDC UR4, c[0x0][0x2f4] ;  /* 0x0000bd0000047ab9 */ /* 0x000fe20000000800 */
[C---:B------:R-:W-:Y:S01]  /*e1b0*/  IMAD.SHL.U32 R5, R32.reuse, 0x2, RZ ;  /* 0x0000000220057824 */ /* 0x040fe200078e00ff */
[----:B------:R-:W-:Y:S01]  /*e1c0*/  ISETP.GE.AND P2, PT, R32, UR4, PT ;  /* 0x0000000420007c0c */ /* 0x000fe2000bf46270 */
[----:B0-----:R-:W0:Y:S01]  /*e1d0*/  SHFL.IDX PT, R3, R25, RZ, 0x181f ;  /* 0x00181fff19037589 */ /* 0x001e2200000e0000 */
[----:B------:R-:W-:Y:S01]  /*e1e0*/  IMAD R4, R7, 0x2, R22 ;  /* 0x0000000207047824 */ /* 0x000fe200078e0216 */
[----:B------:R-:W-:Y:S02]  /*e1f0*/  ISETP.GE.AND P1, PT, R34, UR4, PT ;  /* 0x0000000422007c0c */ /* 0x000fe4000bf26270 */
[C---:B------:R-:W-:Y:S01]  /*e200*/  ISETP.LT.OR P4, PT, R6.reuse, 0x1, P2 ;  /* 0x000000010600780c */ /* 0x040fe20001781670 */
[----:B------:R-:W-:Y:S01]  /*e210*/  SHFL.IDX PT, R7, R25, 0x1, 0x181f ;  /* 0x00381f0019077f89 */ /* 0x000fe200000e0000 */
[----:B------:R-:W-:-:S02]  /*e220*/  ISETP.LT.OR P3, PT, R6, 0x1, P1 ;  /* 0x000000010600780c */ /* 0x000fc40000f61670 */
[----:B-1----:R-:W-:Y:S02]  /*e230*/  IADD3 R2, P0, R14, R5, RZ ;  /* 0x000000050e027210 */ /* 0x002fe40007f1e0ff */
[----:B------:R-:W1:Y:S03]  /*e240*/  SHFL.IDX PT, R14, R24, 0x1, 0x181f ;  /* 0x00381f00180e7f89 */ /* 0x000e6600000e0000 */
[----:B0-----:R-:W-:Y:S01]  /*e250*/  IMAD.X R3, RZ, RZ, R3, P0 ;  /* 0x000000ffff037224 */ /* 0x001fe200000e0603 */
[----:B------:R-:W-:-:S04]  /*e260*/  ISETP.GE.AND P0, PT, R33, UR4, PT ;  /* 0x0000000421007c0c */ /* 0x000fc8000bf06270 */
[----:B------:R-:W-:Y:S01]  /*e270*/  LDGSTS.E.BYPASS.LTC128B.128 [R4+0x400], desc[UR36][R2.64], !P4 ;  /* 0x0040000002047fae */ /* 0x000fe2000e101d64 */
[----:B------:R-:W-:-:S03]  /*e280*/  ISETP.LT.OR P4, PT, R6, 0x1, P0 ;  /* 0x000000010600780c */ /* 0x000fc60000781670 */
[----:B------:R-:W-:Y:S10]  /*e290*/  LDGSTS.E.BYPASS.LTC128B.128 [R4+0x3400], desc[UR36][R2.64+0x80], !P3 ;  /* 0x0340008002047fae */ /* 0x000ff4000d901d64 */
[----:B------:R1:W-:Y:S01]  /*e2a0*/  LDGSTS.E.BYPASS.LTC128B.128 [R4+0x6400], desc[UR36][R2.64+0x100], !P4 ;  /* 0x0640010002047fae */ /* 0x0003e2000e101d64 */
[----:B------:R-:W-:-:S02]  /*e2b0*/  ISETP.LT.OR P4, PT, R6, 0x11, P2 ;  /* 0x000000110600780c */ /* 0x000fc40001781670 */
[----:B-1----:R-:W-:Y:S02]  /*e2c0*/  IADD3 R2, P3, R14, R5, RZ ;  /* 0x000000050e027210 */ /* 0x002fe40007f7e0ff */
[----:B------:R-:W0:Y:S02]  /*e2d0*/  SHFL.IDX PT, R14, R24, 0x2, 0x181f ;  /* 0x00581f00180e7f89 */ /* 0x000e2400000e0000 */
[----:B------:R-:W-:Y:S02]  /*e2e0*/  IADD3.X R3, RZ, R7, RZ, P3, !PT ;  /* 0x00000007ff037210 */ /* 0x000fe40001ffe4ff */
[----:B------:R-:W1:Y:S01]  /*e2f0*/  SHFL.IDX PT, R7, R25, 0x2, 0x181f ;  /* 0x00581f0019077f89 */ /* 0x000e6200000e0000 */
[----:B------:R-:W-:-:S04]  /*e300*/  ISETP.LT.OR P3, PT, R6, 0x11, P1 ;  /* 0x000000110600780c */ /* 0x000fc80000f61670 */
[----:B------:R-:W-:Y:S01]  /*e310*/  LDGSTS.E.BYPASS.LTC128B.128 [R4+0xc00], desc[UR36][R2.64], !P4 ;  /* 0x00c0000002047fae */ /* 0x000fe2000e101d64 */
[----:B------:R-:W-:-:S08]  /*e320*/  ISETP.LT.OR P4, PT, R6, 0x11, P0 ;  /* 0x000000110600780c */ /* 0x000fd00000781670 */
[----:B------:R-:W-:Y:S05]  /*e330*/  LDGSTS.E.BYPASS.LTC128B.128 [R4+0x3c00], desc[UR36][R2.64+0x80], !P3 ;  /* 0x03c0008002047fae */ /* 0x000fea000d901d64 */
[----:B------:R0:W-:Y:S01]  /*e340*/  LDGSTS.E.BYPASS.LTC128B.128 [R4+0x6c00], desc[UR36][R2.64+0x100], !P4 ;  /* 0x06c0010002047fae */ /* 0x0001e2000e101d64 */
[----:B------:R-:W-:Y:S02]  /*e350*/  ISETP.LT.OR P4, PT, R6, 0x21, P2 ;  /* 0x000000210600780c */ /* 0x000fe40001781670 */
[----:B0-----:R-:W-:Y:S02]  /*e360*/  IADD3 R2, P3, R14, R5, RZ ;  /* 0x000000050e027210 */ /* 0x001fe40007f7e0ff */
[----:B------:R-:W0:Y:S03]  /*e370*/  SHFL.IDX PT, R14, R24, 0x3, 0x181f ;  /* 0x00781f00180e7f89 */ /* 0x000e2600000e0000 */
[----:B-1----:R-:W-:Y:S01]  /*e380*/  IMAD.X R3, RZ, RZ, R7, P3 ;  /* 0x000000ffff037224 */ /* 0x002fe200018e0607 */
[C---:B------:R-:W-:Y:S01]  /*e390*/  ISETP.LT.OR P3, PT, R6.reuse, 0x21, P1 ;  /* 0x000000210600780c */ /* 0x040fe20000f61670 */
[----:B------:R-:W1:Y:S04]  /*e3a0*/  SHFL.IDX PT, R7, R25, 0x3, 0x181f ;  /* 0x00781f0019077f89 */ /* 0x000e6800000e0000 */
[----:B------:R-:W-:Y:S01]  /*e3b0*/  LDGSTS.E.BYPASS.LTC128B.128 [R4+0x1400], desc[UR36][R2.64], !P4 ;  /* 0x0140000002047fae */ /* 0x000fe2000e101d64 */
[----:B------:R-:W-:-:S07]  /*e3c0*/  ISETP.LT.OR P4, PT, R6, 0x21, P0 ;  /* 0x000000210600780c */ /* 0x000fce0000781670 */
[----:B------:R-:W-:Y:S06]  /*e3d0*/  LDGSTS.E.BYPASS.LTC128B.128 [R4+0x4400], desc[UR36][R2.64+0x80], !P3 ;  /* 0x0440008002047fae */ /* 0x000fec000d901d64 */
        /* <DEDUP_REMOVED lines=8> */
[----:B------:R-:W-:-:S03]  /*e460*/  ISETP.LT.OR P4, PT, R6, 0x31, P0 ;  /* 0x000000310600780c */ /* 0x000fc60000781670 */
[----:B------:R-:W2:Y:S04]  /*e470*/  SHFL.IDX PT, R25, R25, 0x5, 0x181f ;  /* 0x00b81f0019197f89 */ /* 0x000ea800000e0000 */
[----:B------:R-:W-:Y:S06]  /*e480*/  LDGSTS.E.BYPASS.LTC128B.128 [R4+0x4c00], desc[UR36][R2.64+0x80], !P3 ;  /* 0x04c0008002047fae */ /* 0x000fec000d901d64 */
[----:B------:R0:W-:Y:S01]  /*e490*/  LDGSTS.E.BYPASS.LTC128B.128 [R4+0x7c00], desc[UR36][R2.64+0x100], !P4 ;  /* 0x07c0010002047fae */ /* 0x0001e2000e101d64 */
[----:B------:R-:W-:-:S02]  /*e4a0*/  ISETP.LT.OR P4, PT, R6, 0x41, P2 ;  /* 0x000000410600780c */ /* 0x000fc40001781670 */
[----:B0-----:R-:W-:Y:S02]  /*e4b0*/  IADD3 R2, P3, R14, R5, RZ ;  /* 0x000000050e027210 */ /* 0x001fe40007f7e0ff */
[----:B------:R0:W3:Y:S03]  /*e4c0*/  SHFL.IDX PT, R14, R24, 0x5, 0x181f ;  /* 0x00b81f00180e7f89 */ /* 0x0000e600000e0000 */
[----:B-1----:R-:W-:Y:S01]  /*e4d0*/  IMAD.X R3, RZ, RZ, R7, P3 ;  /* 0x000000ffff037224 */ /* 0x002fe200018e0607 */
[----:B------:R-:W-:-:S05]  /*e4e0*/  ISETP.LT.OR P3, PT, R6, 0x41, P1 ;  /* 0x000000410600780c */ /* 0x000fca0000f61670 */
[----:B------:R0:W-:Y:S01]  /*e4f0*/  LDGSTS.E.BYPASS.LTC128B.128 [R4+0x2400], desc[UR36][R2.64], !P4 ;  /* 0x0240000002047fae */ /* 0x0001e2000e101d64 */
[----:B------:R-:W-:-:S07]  /*e500*/  ISETP.LT.OR P4, PT, R6, 0x41, P0 ;  /* 0x000000410600780c */ /* 0x000fce0000781670 */
[----:B------:R0:W-:Y:S06]  /*e510*/  LDGSTS.E.BYPASS.LTC128B.128 [R4+0x5400], desc[UR36][R2.64+0x80], !P3 ;  /* 0x0540008002047fae */ /* 0x0001ec000d901d64 */
[----:B--2---:R0:W-:Y:S02]  /*e520*/  LDGSTS.E.BYPASS.LTC128B.128 [R4+0x8400], desc[UR36][R2.64+0x100], !P4 ;  /* 0x0840010002047fae */ /* 0x0041e4000e101d64 */
.L_x_402:
[C---:B------:R-:W-:Y:S02]  /*e530*/  ISETP.LT.OR P2, PT, R6.reuse, 0x51, P2 ;  /* 0x000000510600780c */ /* 0x040fe40001741670 */
[C---:B------:R-:W-:Y:S02]  /*e540*/  ISETP.LT.OR P1, PT, R6.reuse, 0x51, P1 ;  /* 0x000000510600780c */ /* 0x040fe40000f21670 */
[----:B------:R-:W-:Y:S02]  /*e550*/  ISETP.LT.OR P0, PT, R6, 0x51, P0 ;  /* 0x000000510600780c */ /* 0x000fe40000701670 */
[----:B0--3--:R-:W-:-:S04]  /*e560*/  IADD3 R2, P3, R14, R5, RZ ;  /* 0x000000050e027210 */ /* 0x009fc80007f7e0ff */
[----:B------:R-:W-:-:S05]  /*e570*/  IADD3.X R3, RZ, R25, RZ, P3, !PT ;  /* 0x00000019ff037210 */ /* 0x000fca0001ffe4ff */
[----:B------:R-:W-:Y:S01]  /*e580*/  @!PT LDS RZ, [RZ] ;  /* 0x00000000fffff984 */ /* 0x000fe20000000800 */
[----:B------:R-:W-:Y:S01]  /*e590*/  @!PT LDS RZ, [RZ] ;  /* 0x00000000fffff984 */ /* 0x000fe20000000800 */
[----:B------:R-:W-:Y:S01]  /*e5a0*/  @!PT LDS RZ, [RZ] ;  /* 0x00000000fffff984 */ /* 0x000fe20000000800 */
[----:B------:R0:W-:Y:S04]  /*e5b0*/  LDGSTS.E.BYPASS.LTC128B.128 [R4+0x2c00], desc[UR36][R2.64], !P2 ;  /* 0x02c0000002047fae */ /* 0x0001e8000d101d64 */
[----:B------:R0:W-:Y:S04]  /*e5c0*/  LDGSTS.E.BYPASS.LTC128B.128 [R4+0x5c00], desc[UR36][R2.64+0x80], !P1 ;  /* 0x05c0008002047fae */ /* 0x0001e8000c901d64 */
[----:B------:R0:W-:Y:S01]  /*e5d0*/  LDGSTS.E.BYPASS.LTC128B.128 [R4+0x8c00], desc[UR36][R2.64+0x100], !P0 ;  /* 0x08c0010002047fae */ /* 0x0001e2000c101d64 */
[----:B------:R-:W-:Y:S01]  /*e5e0*/  PLOP3.LUT P0, PT, PT, PT, PT, 0x80, 0x0 ;  /* 0x000000000000781c */ /* 0x000fe20003f0f070 */
[----:B------:R-:W-:-:S12]  /*e5f0*/  NOP ;  /* 0x0000000000007918 */ /* 0x000fd80000000000 */
.L_x_292:
        /* <DEDUP_REMOVED lines=10> */
.L_x_293:
[----:B------:R1:W-:Y:S01]  /*e6a0*/  SYNCS.ARRIVE.TRANS64.A1T0 RZ, [R0+URZ+0x30850], RZ ;  /* 0x030850ff00ff79a7 */ /* 0x0003e2000810003f */
[----:B------:R-:W-:-:S05]  /*e6b0*/  VIADD R27, R27, 0x1 ;  /* 0x000000011b1b7836 */ /* 0x000fca0000000000 */
[----:B------:R-:W-:-:S04]  /*e6c0*/  ISETP.NE.AND P0, PT, R27, 0x2, PT ;  /* 0x000000021b00780c */ /* 0x000fc80003f05270 */
[----:B0-----:R-:W-:Y:S02]  /*e6d0*/  SEL R3, RZ, 0x1, P0 ;  /* 0x00000001ff037807 */ /* 0x001fe40000000000 */
[----:B------:R-:W-:Y:S02]  /*e6e0*/  SEL R27, R27, RZ, P0 ;  /* 0x000000ff1b1b7207 */ /* 0x000fe40000000000 */
[----:B-1----:R-:W-:-:S07]  /*e6f0*/  LOP3.LUT R28, R28, R3, RZ, 0x3c, !PT ;  /* 0x000000031c1c7212 */ /* 0x002fce00078e3cff */
.L_x_250:
[----:B------:R-:W-:Y:S05]  /*e700*/  BSYNC B7 ;  /* 0x0000000000077941 */ /* 0x000fea0003800000 */
.L_x_248:
[----:B------:R-:W-:-:S13]  /*e710*/  LOP3.LUT P0, RZ, R23, 0x80, RZ, 0xc0, !PT ;  /* 0x0000008017ff7812 */ /* 0x000fda000780c0ff */
[----:B------:R-:W-:Y:S05]  /*e720*/  @!P0 BRA `(.L_x_294) ;  /* 0x0000000000248947 */ /* 0x000fea0003800000 */
[----:B------:R-:W-:Y:S05]  /*e730*/  WARPSYNC.ALL ;  /* 0x0000000000007948 */ /* 0x000fea0003800000 */
[----:B------:R-:W1:Y:S08]  /*e740*/  S2UR UR5, SR_CgaCtaId ;  /* 0x00000000000579c3 */ /* 0x000e700000008800 */
[----:B------:R-:W-:Y:S06]  /*e750*/  BAR.SYNC.DEFER_BLOCKING 0x5, 0x180 ;  /* 0x0146000000007b1d */ /* 0x000fec0000010000 */
[----:B------:R-:W-:-:S02]  /*e760*/  UMOV UR4, 0x400 ;  /* 0x0000040000047882 */ /* 0x000fc40000000000 */
[----:B-1----:R-:W-:-:S06]  /*e770*/  ULEA UR4, UR5, UR4, 0x18 ;  /* 0x0000000405047291 */ /* 0x002fcc000f8ec03f */
[----:B------:R-:W-:-:S05]  /*e780*/  IMAD.U32 R22, RZ, RZ, UR4 ;  /* 0x00000004ff167e24 */ /* 0x000fca000f8e00ff */
[----:B------:R1:W2:Y:S01]  /*e790*/  LDS.128 R16, [R22+0x308d0] ;  /* 0x0308d00016107984 */ /* 0x0002a20000000c00 */
[----:B------:R-:W-:Y:S06]  /*e7a0*/  BAR.ARV 0x4, 0x180 ;  /* 0x0106000000007b1d */ /* 0x000fec0000002000 */
[----:B------:R-:W-:Y:S05]  /*e7b0*/  BRA `(.L_x_295) ;  /* 0x0000000800407947 */ /* 0x000fea0003800000 */
.L_x_294:
[----:B------:R-:W1:Y:S01]  /*e7c0*/  S2R R0, SR_TID.X ;  /* 0x0000000000007919 */ /* 0x000e620000002100 */
[----:B------:R-:W-:Y:S01]  /*e7d0*/  UMOV UR4, 0xffffffff ;  /* 0xffffffff00047882 */ /* 0x000fe20000000000 */
[----:B-1----:R-:W-:-:S04]  /*e7e0*/  LOP3.LUT R8, R0, 0x1f, RZ, 0xc0, !PT ;  /* 0x0000001f00087812 */ /* 0x002fc800078ec0ff */
[----:B------:R-:W-:Y:S01]  /*e7f0*/  ISETP.NE.AND P0, PT, R8, 0x1f, PT ;  /* 0x0000001f0800780c */ /* 0x000fe20003f05270 */
[----:B------:R-:W-:-:S12]  /*e800*/  BRA.DIV UR4, `(.L_x_296) ;  /* 0x0000003a04ec7947 */ /* 0x000fd8000b800000 */
[----:B------:R-:W-:Y:S01]  /*e810*/  IMAD.IADD R5, R19, 0x1, R8 ;  /* 0x0000000113057824 */ /* 0x000fe200078e0208 */
[----:B------:R-:W-:-:S04]  /*e820*/  ULDC UR4, c[0x0][0xc3c] ;  /* 0x00030f0000047ab9 */ /* 0x000fc80000000800 */
[----:B------:R-:W-:-:S13]  /*e830*/  ISETP.GE.OR P1, PT, R5, UR4, !P0 ;  /* 0x0000000405007c0c */ /* 0x000fda000c726670 */
[----:B------:R-:W1:Y:S02]  /*e840*/  @!P1 LDC.64 R2, c[0x0][0xc80] ;  /* 0x00032000ff029b82 */ /* 0x000e640000000a00 */
[----:B-1----:R-:W-:-:S06]  /*e850*/  @!P1 IMAD.WIDE R2, R5, 0x4, R2 ;  /* 0x0000000405029825 */ /* 0x002fcc00078e0202 */
[----:B------:R-:W2:Y:S01]  /*e860*/  @!P1 LDG.E R2, desc[UR36][R2.64] ;  /* 0x0000002402029981 */ /* 0x000ea2000c1e1900 */
[----:B0-----:R-:W-:Y:S02]  /*e870*/  MOV R4, RZ ;  /* 0x000000ff00047202 */ /* 0x001fe40000000f00 */
[C---:B------:R-:W-:Y:S01]  /*e880*/  ISETP.GE.U32.AND P2, PT, R8.reuse, 0x2, PT ;  /* 0x000000020800780c */ /* 0x040fe20003f46070 */
[----:B------:R-:W-:Y:S01]  /*e890*/  SHFL.IDX PT, R0, R16, 0x1, 0x1f ;  /* 0x00201f0010007f89 */ /* 0x000fe200000e0000 */
[C---:B------:R-:W-:Y:S02]  /*e8a0*/  ISETP.GE.U32.AND P3, PT, R8.reuse, 0x4, PT ;  /* 0x000000040800780c */ /* 0x040fe40003f66070 */
[C---:B------:R-:W-:Y:S02]  /*e8b0*/  ISETP.GE.U32.AND P4, PT, R8.reuse, 0x8, PT ;  /* 0x000000080800780c */ /* 0x040fe40003f86070 */
[C---:B------:R-:W-:Y:S01]  /*e8c0*/  ISETP.GE.U32.AND P5, PT, R8.reuse, 0x10, PT ;  /* 0x000000100800780c */ /* 0x040fe20003fa6070 */
[----:B--2---:R-:W-:Y:S01]  /*e8d0*/  @!P1 IMAD.MOV.U32 R4, RZ, RZ, R2 ;  /* 0x000000ffff049224 */ /* 0x004fe200078e0002 */
[----:B------:R-:W-:-:S04]  /*e8e0*/  ISETP.NE.AND P1, PT, R8, RZ, PT ;  /* 0x000000ff0800720c */ /* 0x000fc80003f25270 */
[----:B------:R-:W0:Y:S02]  /*e8f0*/  SHFL.UP PT, R14, R4, 0x1, RZ ;  /* 0x04200000040e7989 */ /* 0x000e2400000e00ff */
[----:B0-----:R-:W-:-:S05]  /*e900*/  SEL R5, R14, RZ, P1 ;  /* 0x000000ff0e057207 */ /* 0x001fca0000800000 */
[----:B------:R-:W-:Y:S02]  /*e910*/  IMAD.IADD R6, R4, 0x1, R5 ;  /* 0x0000000104067824 */ /* 0x000fe400078e0205 */
[----:B------:R-:W-:Y:S04]  /*e920*/  SHFL.IDX PT, R5, R16, RZ, 0x1f ;  /* 0x00001fff10057589 */ /* 0x000fe800000e0000 */
        /* <DEDUP_REMOVED lines=12> */
[----:B------:R0:W1:Y:S02]  /*e9f0*/  SHFL.IDX PT, R14, R6, 0x1f, 0x1f ;  /* 0x03e01f00060e7f89 */ /* 0x00006400000e0000 */
.L_x_412:
[----:B------:R-:W-:Y:S02]  /*ea00*/  ULDC UR4, c[0x0][0xc38] ;  /* 0x00030e0000047ab9 */ /* 0x000fe40000000800 */
[----:B------:R-:W-:-:S04]  /*ea10*/  IMAD.U32 R7, RZ, RZ, UR4 ;  /* 0x00000004ff077e24 */ /* 0x000fc8000f8e00ff */
[----:B-1----:R-:W-:-:S05]  /*ea20*/  IMAD R3, R14, R7, RZ ;  /* 0x000000070e037224 */ /* 0x002fca00078e02ff */
[----:B------:R-:W-:-:S04]  /*ea30*/  IADD3 R8, R0, R3, RZ ;  /* 0x0000000300087210 */ /* 0x000fc80007ffe0ff */
[----:B------:R-:W-:-:S13]  /*ea40*/  ISETP.GT.AND P6, PT, R8, R5, PT ;  /* 0x000000050800720c */ /* 0x000fda0003fc4270 */
[----:B------:R-:W-:Y:S05]  /*ea50*/  @P6 BRA `(.L_x_297) ;  /* 0x00000000009c6947 */ /* 0x000fea0003800000 */
.L_x_302:
[----:B------:R-:W1:Y:S01]  /*ea60*/  LDC R0, c[0x0][0xc3c] ;  /* 0x00030f00ff007b82 */ /* 0x000e620000000800 */
[----:B------:R-:W-:-:S05]  /*ea70*/  VIADD R19, R19, 0x1f ;  /* 0x0000001f13137836 */ /* 0x000fca0000000000 */
[----:B-1----:R-:W-:-:S13]  /*ea80*/  ISETP.GE.AND P6, PT, R19, R0, PT ;  /* 0x000000001300720c */ /* 0x002fda0003fc6270 */
[----:B------:R-:W-:Y:S05]  /*ea90*/  @P6 BRA `(.L_x_298) ;  /* 0x0000000400446947 */ /* 0x000fea0003800000 */
[----:B------:R-:W1:Y:S01]  /*eaa0*/  S2R R2, SR_TID.X ;  /* 0x0000000000027919 */ /* 0x000e620000002100 */
[----:B------:R-:W-:Y:S01]  /*eab0*/  BSSY B0, `(.L_x_299) ;  /* 0x0000009000007945 */ /* 0x000fe20003800000 */
[----:B------:R-:W-:Y:S01]  /*eac0*/  IMAD.MOV.U32 R4, RZ, RZ, RZ ;  /* 0x000000ffff047224 */ /* 0x000fe200078e00ff */
[----:B-1----:R-:W-:-:S05]  /*ead0*/  LOP3.LUT R2, R2, 0x1f, RZ, 0xc0, !PT ;  /* 0x0000001f02027812 */ /* 0x002fca00078ec0ff */
[----:B------:R-:W-:-:S05]  /*eae0*/  IMAD.IADD R7, R19, 0x1, R2 ;  /* 0x0000000113077824 */ /* 0x000fca00078e0202 */
[----:B------:R-:W-:-:S13]  /*eaf0*/  ISETP.GE.OR P6, PT, R7, R0, !P0 ;  /* 0x000000000700720c */ /* 0x000fda00047c6670 */
[----:B------:R-:W-:Y:S05]  /*eb00*/  @P6 BRA `(.L_x_300) ;  /* 0x00000000000c6947 */ /* 0x000fea0003800000 */
[----:B------:R-:W1:Y:S02]  /*eb10*/  LDC.64 R2, c[0x0][0xc80] ;  /* 0x00032000ff027b82 */ /* 0x000e640000000a00 */
[----:B-1----:R-:W-:-:S05]  /*eb20*/  IMAD.WIDE R2, R7, 0x4, R2 ;  /* 0x0000000407027825 */ /* 0x002fca00078e0202 */
[----:B------:R1:W5:Y:S02]  /*eb30*/  LDG.E R4, desc[UR36][R2.64] ;  /* 0x0000002402047981 */ /* 0x000364000c1e1900 */
.L_x_300:
[----:B------:R-:W-:Y:S05]  /*eb40*/  BSYNC B0 ;  /* 0x0000000000007941 */ /* 0x000fea0003800000 */
.L_x_299:
[----:B------:R-:W-:-:S03]  /*eb50*/  UMOV UR4, 0xffffffff ;  /* 0xffffffff00047882 */ /* 0x000fc60000000000 */
[----:B------:R-:W-:Y:S05]  /*eb60*/  BRA.DIV UR4, `(.L_x_301) ;  /* 0x0000003e04387947 */ /* 0x000fea000b800000 */
[----:B-----5:R-:W2:Y:S02]  /*eb70*/  SHFL.UP PT, R14, R4, 0x1, RZ ;  /* 0x04200000040e7989 */ /* 0x020ea400000e00ff */
[----:B--2---:R-:W-:-:S04]  /*eb80*/  SEL R13, R14, RZ, P1 ;  /* 0x000000ff0e0d7207 */ /* 0x004fc80000800000 */
[----:B------:R-:W-:-:S05]  /*eb90*/  IADD3 R13, R4, R13, RZ ;  /* 0x0000000d040d7210 */ /* 0x000fca0007ffe0ff */
[----:B------:R-:W2:Y:S02]  /*eba0*/  SHFL.UP PT, R14, R13, 0x2, RZ ;  /* 0x044000000d0e7989 */ /* 0x000ea400000e00ff */
[----:B--2---:R-:W-:-:S05]  /*ebb0*/  SEL R0, R14, RZ, P2 ;  /* 0x000000ff0e007207 */ /* 0x004fca0001000000 */
[----:B------:R-:W-:-:S05]  /*ebc0*/  IMAD.IADD R0, R13, 0x1, R0 ;  /* 0x000000010d007824 */ /* 0x000fca00078e0200 */
[----:B------:R-:W1:Y:S02]  /*ebd0*/  SHFL.UP PT, R14, R0, 0x4, RZ ;  /* 0x04800000000e7989 */ /* 0x000e6400000e00ff */
[----:B-1----:R-:W-:-:S05]  /*ebe0*/  SEL R3, R14, RZ, P3 ;  /* 0x000000ff0e037207 */ /* 0x002fca0001800000 */
[----:B------:R-:W-:-:S05]  /*ebf0*/  IMAD.IADD R2, R0, 0x1, R3 ;  /* 0x0000000100027824 */ /* 0x000fca00078e0203 */
[----:B------:R-:W1:Y:S02]  /*ec00*/  SHFL.UP PT, R14, R2, 0x8, RZ ;  /* 0x05000000020e7989 */ /* 0x000e6400000e00ff */
[----:B-1----:R-:W-:-:S05]  /*ec10*/  SEL R3, R14, RZ, P4 ;  /* 0x000000ff0e037207 */ /* 0x002fca0002000000 */
[----:B------:R-:W-:-:S05]  /*ec20*/  IMAD.IADD R3, R2, 0x1, R3 ;  /* 0x0000000102037824 */ /* 0x000fca00078e0203 */
[----:B------:R-:W0:Y:S02]  /*ec30*/  SHFL.UP PT, R14, R3, 0x10, RZ ;  /* 0x06000000030e7989 */ /* 0x000e2400000e00ff */
[----:B0-----:R-:W-:-:S04]  /*ec40*/  SEL R6, R14, RZ, P5 ;  /* 0x000000ff0e067207 */ /* 0x001fc80002800000 */
[----:B------:R-:W-:-:S05]  /*ec50*/  IADD3 R6, R3, R6, RZ ;  /* 0x0000000603067210 */ /* 0x000fca0007ffe0ff */
[----:B------:R0:W1:Y:S02]  /*ec60*/  SHFL.IDX PT, R14, R6, 0x1f, 0x1f ;  /* 0x03e01f00060e7f89 */ /* 0x00006400000e0000 */
.L_x_420:
[----:B------:R-:W-:Y:S02]  /*ec70*/  ULDC UR4, c[0x0][0xc38] ;  /* 0x00030e0000047ab9 */ /* 0x000fe40000000800 */
[----:B------:R-:W-:-:S04]  /*ec80*/  IMAD.U32 R7, RZ, RZ, UR4 ;  /* 0x00000004ff077e24 */ /* 0x000fc8000f8e00ff */
[----:B-1----:R-:W-:-:S04]  /*ec90*/  IMAD R3, R14, R7, RZ ;  /* 0x000000070e037224 */ /* 0x002fc800078e02ff */
[----:B------:R-:W-:-:S05]  /*eca0*/  IMAD.IADD R8, R3, 0x1, R8 ;  /* 0x0000000103087824 */ /* 0x000fca00078e0208 */
[----:B------:R-:W-:-:S13]  /*ecb0*/  ISETP.GT.AND P6, PT, R8, R5, PT ;  /* 0x000000050800720c */ /* 0x000fda0003fc4270 */
[----:B------:R-:W-:Y:S05]  /*ecc0*/  @!P6 BRA `(.L_x_302) ;  /* 0xfffffffc0064e947 */ /* 0x000fea000383ffff */
.L_x_297:
[----:B------:R-:W-:Y:S01]  /*ecd0*/  IMAD.IADD R8, R8, 0x1, -R3 ;  /* 0x0000000108087824 */ /* 0x000fe200078e0a03 */
[----:B------:R-:W-:-:S03]  /*ece0*/  UMOV UR4, 0xffffffff ;  /* 0xffffffff00047882 */ /* 0x000fc60000000000 */
[----:B------:R-:W-:-:S05]  /*ecf0*/  IMAD R0, R6, R7, R8 ;  /* 0x0000000706007224 */ /* 0x000fca00078e0208 */
[----:B------:R-:W-:Y:S01]  /*ed00*/  ISETP.GT.AND P6, PT, R0, R5, PT ;  /* 0x000000050000720c */ /* 0x000fe20003fc4270 */
[----:B------:R-:W-:-:S12]  /*ed10*/  BRA.DIV UR4, `(.L_x_303) ;  /* 0x0000003e04887947 */ /* 0x000fd8000b800000 */
[----:B------:R-:W-:-:S04]  /*ed20*/  VOTE.ANY R2, PT, !P6 ;  /* 0x0000000000027806 */ /* 0x000fc800070e0100 */
[----:B------:R-:W1:Y:S02]  /*ed30*/  POPC R0, R2 ;  /* 0x0000000200007309 */ /* 0x000e640000000000 */
[----:B-1----:R1:W2:Y:S02]  /*ed40*/  SHFL.IDX PT, R4, R4, R0, 0x1f ;  /* 0x00001f0004047589 */ /* 0x0022a400000e0000 */
.L_x_424:
[----:B------:R-:W-:Y:S02]  /*ed50*/  ISETP.NE.AND P0, PT, R2, RZ, PT ;  /* 0x000000ff0200720c */ /* 0x000fe40003f05270 */
[----:B------:R-:W-:-:S11]  /*ed60*/  MOV R14, RZ ;  /* 0x000000ff000e7202 */ /* 0x000fd60000000f00 */
[----:B------:R-:W-:Y:S05]  /*ed70*/  @!P0 BRA `(.L_x_304) ;  /* 0x0000000000108947 */ /* 0x000fea0003800000 */
[----:B------:R-:W-:Y:S01]  /*ed80*/  UMOV UR4, 0xffffffff ;  /* 0xffffffff00047882 */ /* 0x000fe20000000000 */
[----:B------:R-:W-:Y:S02]  /*ed90*/  VIADD R12, R0, 0xffffffff ;  /* 0xffffffff000c7836 */ /* 0x000fe40000000000 */
[----:B------:R-:W-:Y:S05]  /*eda0*/  BRA.DIV UR4, `(.L_x_305) ;  /* 0x0000003e04ac7947 */ /* 0x000fea000b800000 */
[----:B------:R3:W4:Y:S02]  /*edb0*/  SHFL.IDX PT, R14, R6, R12, 0x1f ;  /* 0x00001f0c060e7589 */ /* 0x00072400000e0000 */
.L_x_304:
[----:B0-23--:R-:W-:Y:S01]  /*edc0*/  IABS R6, R4 ;  /* 0x0000000400067213 */ /* 0x00dfe20000000000 */
[----:B----4-:R-:W-:Y:S01]  /*edd0*/  IMAD R16, R14, R7, R8 ;  /* 0x000000070e107224 */ /* 0x010fe200078e0208 */
[----:B------:R-:W-:Y:S02]  /*ede0*/  IADD3 R19, R0, R19, RZ ;  /* 0x0000001300137210 */ /* 0x000fe40007ffe0ff */
[----:B------:R-:W0:Y:S08]  /*edf0*/  I2F.RP R9, R6 ;  /* 0x0000000600097306 */ /* 0x000e300000209400 */
[----:B0-----:R-:W0:Y:S02]  /*ee00*/  MUFU.RCP R9, R9 ;  /* 0x0000000900097308 */ /* 0x001e240000001000 */
[----:B0-----:R-:W-:-:S06]  /*ee10*/  VIADD R2, R9, 0xffffffe ;  /* 0x0ffffffe09027836 */ /* 0x001fcc0000000000 */
[----:B------:R0:W2:Y:S02]  /*ee20*/  F2I.FTZ.U32.TRUNC.NTZ R3, R2 ;  /* 0x0000000200037305 */ /* 0x0000a4000021f000 */
[----:B0-----:R-:W-:Y:S01]  /*ee30*/  MOV R2, RZ ;  /* 0x000000ff00027202 */ /* 0x001fe20000000f00 */
[----:B--2---:R-:W-:-:S04]  /*ee40*/  IMAD.MOV R7, RZ, RZ, -R3 ;  /* 0x000000ffff077224 */ /* 0x004fc800078e0a03 */
[----:B------:R-:W-:-:S04]  /*ee50*/  IMAD R7, R7, R6, RZ ;  /* 0x0000000607077224 */ /* 0x000fc800078e02ff */
[----:B------:R-:W-:-:S04]  /*ee60*/  IMAD.HI.U32 R3, R3, R7, R2 ;  /* 0x0000000703037227 */ /* 0x000fc800078e0002 */
[----:B------:R-:W-:Y:S01]  /*ee70*/  IMAD.IADD R7, R5, 0x1, -R16 ;  /* 0x0000000105077824 */ /* 0x000fe200078e0a10 */
[----:B------:R-:W-:-:S04]  /*ee80*/  IABS R5, R4 ;  /* 0x0000000400057213 */ /* 0x000fc80000000000 */
[----:B------:R-:W-:Y:S01]  /*ee90*/  IABS R2, R7 ;  /* 0x0000000700027213 */ /* 0x000fe20000000000 */
[----:B------:R-:W-:-:S04]  /*eea0*/  IMAD.MOV R5, RZ, RZ, -R5 ;  /* 0x000000ffff057224 */ /* 0x000fc800078e0a05 */
[----:B------:R-:W-:-:S04]  /*eeb0*/  IMAD.HI.U32 R3, R3, R2, RZ ;  /* 0x0000000203037227 */ /* 0x000fc800078e00ff */
[----:B------:R-:W-:Y:S01]  /*eec0*/  IMAD R5, R3, R5, R2 ;  /* 0x0000000503057224 */ /* 0x000fe200078e0202 */
[----:B------:R-:W-:-:S04]  /*eed0*/  LOP3.LUT R2, R7, R4, RZ, 0x3c, !PT ;  /* 0x0000000407027212 */ /* 0x000fc800078e3cff */
[----:B------:R-:W-:Y:S02]  /*eee0*/  ISETP.GT.U32.AND P1, PT, R6, R5, PT ;  /* 0x000000050600720c */ /* 0x000fe40003f24070 */
[----:B------:R-:W-:-:S11]  /*eef0*/  ISETP.GE.AND P2, PT, R2, RZ, PT ;  /* 0x000000ff0200720c */ /* 0x000fd60003f46270 */
[----:B------:R-:W-:Y:S01]  /*ef00*/  @!P1 IMAD.IADD R5, R5, 0x1, -R6 ;  /* 0x0000000105059824 */ /* 0x000fe200078e0a06 */
[----:B------:R-:W-:Y:S02]  /*ef10*/  @!P1 IADD3 R3, R3, 0x1, RZ ;  /* 0x0000000103039810 */ /* 0x000fe40007ffe0ff */
[----:B------:R-:W-:Y:S02]  /*ef20*/  ISETP.NE.AND P1, PT, R4, RZ, PT ;  /* 0x000000ff0400720c */ /* 0x000fe40003f25270 */
[----:B------:R-:W-:-:S13]  /*ef30*/  ISETP.GE.U32.AND P0, PT, R5, R6, PT ;  /* 0x000000060500720c */ /* 0x000fda0003f06070 */
[----:B------:R-:W-:-:S04]  /*ef40*/  @P0 VIADD R3, R3, 0x1 ;  /* 0x0000000103030836 */ /* 0x000fc80000000000 */
[----:B------:R-:W-:Y:S01]  /*ef50*/  @!P2 IMAD.MOV R3, RZ, RZ, -R3 ;  /* 0x000000ffff03a224 */ /* 0x000fe200078e0a03 */
[----:B------:R-:W-:-:S05]  /*ef60*/  @!P1 LOP3.LUT R3, RZ, R4, RZ, 0x33, !PT ;  /* 0x00000004ff039212 */ /* 0x000fca00078e33ff */
[--C-:B------:R-:W-:Y:S02]  /*ef70*/  IMAD.MOV R17, RZ, RZ, -R3.reuse ;  /* 0x000000ffff117224 */ /* 0x100fe400078e0a03 */
[----:B------:R-:W-:Y:S02]  /*ef80*/  IMAD.MOV.U32 R18, RZ, RZ, R3 ;  /* 0x000000ffff127224 */ /* 0x000fe400078e0003 */
[----:B------:R-:W-:Y:S01]  /*ef90*/  IMAD R17, R4, R17, R7 ;  /* 0x0000001104117224 */ /* 0x000fe200078e0207 */
[----:B------:R-:W-:Y:S06]  /*efa0*/  BRA `(.L_x_306) ;  /* 0x00000000001c7947 */ /* 0x000fec0003800000 */
.L_x_298:
[----:B------:R-:W-:Y:S01]  /*efb0*/  UMOV UR4, URZ ;  /* 0x0000003f00047c82 */ /* 0x000fe20008000000 */
[----:B------:R-:W-:Y:S01]  /*efc0*/  UMOV UR5, URZ ;  /* 0x0000003f00057c82 */ /* 0x000fe20008000000 */
[----:B------:R-:W-:Y:S01]  /*efd0*/  ULDC UR6, c[0x0][0xc3c] ;  /* 0x00030f0000067ab9 */ /* 0x000fe20000000800 */
[----:B------:R-:W-:Y:S01]  /*efe0*/  IMAD.MOV.U32 R16, RZ, RZ, R5 ;  /* 0x000000ffff107224 */ /* 0x000fe200078e0005 */
[----:B------:R-:W-:Y:S01]  /*eff0*/  MOV R18, UR5 ;  /* 0x0000000500127c02 */ /* 0x000fe20008000f00 */
[----:B------:R-:W-:Y:S02]  /*f000*/  IMAD.U32 R17, RZ, RZ, UR4 ;  /* 0x00000004ff117e24 */ /* 0x000fe4000f8e00ff */
[----:B------:R-:W-:-:S07]  /*f010*/  IMAD.U32 R19, RZ, RZ, UR6 ;  /* 0x00000006ff137e24 */ /* 0x000fce000f8e00ff */
.L_x_306:
[----:B-1----:R-:W1:Y:S01]  /*f020*/  S2R R0, SR_TID.X ;  /* 0x0000000000007919 */ /* 0x002e620000002100 */
[----:B------:R-:W-:Y:S05]  /*f030*/  WARPSYNC.ALL ;  /* 0x0000000000007948 */ /* 0x000fea0003800000 */
[----:B------:R-:W-:Y:S01]  /*f040*/  BAR.SYNC.DEFER_BLOCKING 0x4, 0x180 ;  /* 0x0106000000007b1d */ /* 0x000fe20000010000 */
[----:B-1----:R-:W-:-:S04]  /*f050*/  LOP3.LUT R0, R0, 0x1f, RZ, 0xc0, !PT ;  /* 0x0000001f00007812 */ /* 0x002fc800078ec0ff */
[----:B------:R-:W-:-:S13]  /*f060*/  ISETP.NE.AND P0, PT, R0, RZ, PT ;  /* 0x000000ff0000720c */ /* 0x000fda0003f05270 */
[----:B------:R-:W1:Y:S01]  /*f070*/  @!P0 S2R R3, SR_CgaCtaId ;  /* 0x0000000000038919 */ /* 0x000e620000008800 */
[----:B------:R-:W-:-:S04]  /*f080*/  @!P0 MOV R0, 0x400 ;  /* 0x0000040000008802 */ /* 0x000fc80000000f00 */
[----:B-1----:R-:W-:-:S05]  /*f090*/  @!P0 LEA R22, R3, R0, 0x18 ;  /* 0x0000000003168211 */ /* 0x002fca00078ec0ff */
[----:B------:R3:W-:Y:S01]  /*f0a0*/  @!P0 STS.128 [R22+0x308d0], R16 ;  /* 0x0308d01016008388 */ /* 0x0007e20000000c00 */
[----:B------:R-:W-:Y:S06]  /*f0b0*/  BAR.ARV 0x5, 0x180 ;  /* 0x0146000000007b1d */ /* 0x000fec0000002000 */
.L_x_295:
[----:B------:R-:W-:Y:S02]  /*f0c0*/  ULDC UR4, c[0x0][0xc3c] ;  /* 0x00030f0000047ab9 */ /* 0x000fe40000000800 */
[----:B--2---:R-:W-:-:S13]  /*f0d0*/  ISETP.GE.AND P0, PT, R19, UR4, PT ;  /* 0x0000000413007c0c */ /* 0x004fda000bf06270 */
[----:B------:R-:W-:Y:S05]  /*f0e0*/  @!P0 BRA `(.L_x_307) ;  /* 0xffffffb800a48947 */ /* 0x000fea000383ffff */
[----:B------:R-:W-:Y:S05]  /*f0f0*/  BSYNC B8 ;  /* 0x0000000000087941 */ /* 0x000fea0003800000 */
.L_x_244:
[----:B0-----:R-:W2:Y:S01]  /*f100*/  LDL.LU R0, [R1+0x1c] ;  /* 0x00001c0001007983 */ /* 0x001ea20000300800 */
[----:B------:R-:W-:Y:S01]  /*f110*/  BSSY B0, `(.L_x_308) ;  /* 0x000000b000007945 */ /* 0x000fe20003800000 */
[----:B------:R-:W0:Y:S01]  /*f120*/  S2R R5, SR_CgaCtaId ;  /* 0x0000000000057919 */ /* 0x000e220000008800 */
[----:B--2---:R-:W-:-:S05]  /*f130*/  VIADD R0, R0, 0x1 ;  /* 0x0000000100007836 */ /* 0x004fca0000000000 */
[----:B------:R-:W-:-:S04]  /*f140*/  LEA.HI R2, R0, R0, RZ, 0x1 ;  /* 0x0000000000027211 */ /* 0x000fc800078f08ff */
[----:B------:R-:W-:Y:S02]  /*f150*/  LOP3.LUT R3, R2, 0xfffffffe, RZ, 0xc0, !PT ;  /* 0xfffffffe02037812 */ /* 0x000fe400078ec0ff */
[----:B------:R-:W-:-:S03]  /*f160*/  MOV R2, 0x400 ;  /* 0x0000040000027802 */ /* 0x000fc60000000f00 */
[----:B------:R-:W-:Y:S01]  /*f170*/  IMAD.IADD R0, R0, 0x1, -R3 ;  /* 0x0000000100007824 */ /* 0x000fe200078e0a03 */
[----:B0-----:R-:W-:-:S04]  /*f180*/  LEA R4, R5, R2, 0x18 ;  /* 0x0000000205047211 */ /* 0x001fc800078ec0ff */
[----:B------:R-:W-:-:S04]  /*f190*/  SHF.L.U32 R0, R0, 0x1f, RZ ;  /* 0x0000001f00007819 */ /* 0x000fc800000006ff */
[----:B------:R-:W0:Y:S02]  /*f1a0*/  SYNCS.PHASECHK.TRANS64.TRYWAIT P0, [R4+URZ+0x30820], R0 ;  /* 0x03082000040075a7 */ /* 0x000e24000800017f */
[----:B0-----:R-:W-:Y:S05]  /*f1b0*/  @!P0 BRA `(.L_x_309) ;  /* 0x0000003800cc8947 */ /* 0x001fea0003800000 */
.L_x_427:
[----:B------:R-:W-:Y:S05]  /*f1c0*/  BSYNC B0 ;  /* 0x0000000000007941 */ /* 0x000fea0003800000 */
.L_x_308:
[----:B------:R-:W-:-:S03]  /*f1d0*/  UMOV UR4, 0xffffffff ;  /* 0xffffffff00047882 */ /* 0x000fc60000000000 */
[----:B------:R-:W-:Y:S05]  /*f1e0*/  BRA.DIV UR4, `(.L_x_310) ;  /* 0x0000003a04d47947 */ /* 0x000fea000b800000 */
[----:B0-----:R-:W0:Y:S02]  /*f1f0*/  S2R R0, SR_TID.X ;  /* 0x0000000000007919 */ /* 0x001e240000002100 */
[----:B0-----:R-:W-:-:S04]  /*f200*/  SHF.R.U32.HI R0, RZ, 0x5, R0 ;  /* 0x00000005ff007819 */ /* 0x001fc80000011600 */
[----:B------:R-:W-:-:S05]  /*f210*/  LOP3.LUT R0, R0, 0x3, RZ, 0xc0, !PT ;  /* 0x0000000300007812 */ /* 0x000fca00078ec0ff */
[----:B------:R0:W2:Y:S02]  /*f220*/  SHFL.IDX PT, R14, R0, RZ, 0x1f ;  /* 0x00001fff000e7589 */ /* 0x0000a400000e0000 */
.L_x_430:
[----:B--2---:R-:W-:Y:S01]  /*f230*/  ISETP.NE.AND P0, PT, R14, RZ, PT ;  /* 0x000000ff0e00720c */ /* 0x004fe20003f05270 */
[----:B------:R-:W-:-:S12]  /*f240*/  BSSY B0, `(.L_x_311) ;  /* 0x0000026000007945 */ /* 0x000fd80003800000 */
[----:B------:R-:W-:Y:S05]  /*f250*/  @P0 BRA `(.L_x_312) ;  /* 0x0000000000900947 */ /* 0x000fea0003800000 */
[----:B------:R-:W-:-:S03]  /*f260*/  UMOV UR4, 0xffffffff ;  /* 0xffffffff00047882 */ /* 0x000fc60000000000 */
[----:B------:R-:W-:Y:S05]  /*f270*/  BRA.DIV UR4, `(.L_x_313) ;  /* 0x0000003a04e47947 */ /* 0x000fea000b800000 */
[----:B------:R-:W-:-:S13]  /*f280*/  ELECT P6, URZ, PT ;  /* 0x00000000003f782f */ /* 0x000fda00038c0000 */
.L_x_433:
[----:B------:R-:W-:Y:S05]  /*f290*/  @!P6 BRA `(.L_x_312) ;  /* 0x000000000080e947 */ /* 0x000fea0003800000 */
[----:B0-----:R-:W2:Y:S02]  /*f2a0*/  LDL R0, [R1+0x28] ;  /* 0x0000280001007983 */ /* 0x001ea40000100800 */
[----:B--2---:R-:W-:-:S13]  /*f2b0*/  R2UR UR4, R0 ;  /* 0x00000000000472ca */ /* 0x004fda00000e0000 */
[----:B------:R-:W-:-:S06]  /*f2c0*/  ULOP3.LUT UR4, UR4, 0x2, URZ, 0xfc, !UPT ;  /* 0x0000000204047892 */ /* 0x000fcc000f8efc3f */
[----:B------:R-:W-:-:S04]  /*f2d0*/  MOV R0, UR4 ;  /* 0x0000000400007c02 */ /* 0x000fc80008000f00 */
[----:B------:R-:W-:-:S13]  /*f2e0*/  ISETP.NE.AND P0, PT, R0, 0x3, PT ;  /* 0x000000030000780c */ /* 0x000fda0003f05270 */
[----:B------:R-:W-:Y:S05]  /*f2f0*/  @!P0 BRA `(.L_x_314) ;  /* 0x0000000000048947 */ /* 0x000fea0003800000 */
[----:B------:R-:W-:Y:S01]  /*f300*/  BPT.TRAP 0x1 ;  /* 0x000000040000795c */ /* 0x000fe20000300000 */
.L_x_314:
[C---:B------:R-:W-:Y:S01]  /*f310*/  IMAD R5, R27.reuse, 0x8, R4 ;  /* 0x000000081b057824 */ /* 0x040fe200078e0204 */
[----:B------:R-:W-:Y:S01]  /*f320*/  SHF.L.U32 R0, R28, 0x1f, RZ ;  /* 0x0000001f1c007819 */ /* 0x000fe200000006ff */
[----:B------:R-:W-:-:S03]  /*f330*/  VIADD R27, R27, 0x1 ;  /* 0x000000011b1b7836 */ /* 0x000fc60000000000 */
[----:B------:R-:W0:Y:S02]  /*f340*/  SYNCS.PHASECHK.TRANS64.TRYWAIT P1, [R5+URZ+0x30840], R0 ;  /* 0x03084000050075a7 */ /* 0x000e24000802017f */
[----:B------:R-:W-:-:S04]  /*f350*/  ISETP.NE.AND P2, PT, R27, 0x2, PT ;  /* 0x000000021b00780c */ /* 0x000fc80003f45270 */
[----:B------:R-:W-:Y:S01]  /*f360*/  SEL R3, RZ, 0x1, P2 ;  /* 0x00000001ff037807 */ /* 0x000fe20001000000 */
[----:B0-----:R-:W-:Y:S08]  /*f370*/  @!P1 BRA `(.L_x_315) ;  /* 0x0000003800c49947 */ /* 0x001ff00003800000 */
.L_x_434:
[----:B------:R-:W-:Y:S02]  /*f380*/  SEL R27, R27, RZ, P2 ;  /* 0x000000ff1b1b7207 */ /* 0x000fe40001000000 */
[----:B------:R-:W-:Y:S01]  /*f390*/  LOP3.LUT R2, R28, R3, RZ, 0x3c, !PT ;  /* 0x000000031c027212 */ /* 0x000fe200078e3cff */
[----:B------:R-:W-:Y:S06]  /*f3a0*/  @!P0 BRA `(.L_x_316) ;  /* 0x0000000000048947 */ /* 0x000fec0003800000 */
[----:B------:R-:W-:Y:S01]  /*f3b0*/  BPT.TRAP 0x1 ;  /* 0x000000040000795c */ /* 0x000fe20000300000 */
.L_x_316:
[----:B------:R-:W-:Y:S01]  /*f3c0*/  IMAD R27, R27, 0x8, R4 ;  /* 0x000000081b1b7824 */ /* 0x000fe200078e0204 */
[----:B------:R-:W-:-:S04]  /*f3d0*/  SHF.L.U32 R2, R2, 0x1f, RZ ;  /* 0x0000001f02027819 */ /* 0x000fc800000006ff */
[----:B------:R-:W2:Y:S02]  /*f3e0*/  SYNCS.PHASECHK.TRANS64.TRYWAIT P1, [R27+URZ+0x30840], R2 ;  /* 0x030840021b0075a7 */ /* 0x000ea4000802017f */
[----:B--2---:R-:W-:Y:S05]  /*f3f0*/  @!P1 BRA `(.L_x_317) ;  /* 0x0000003800b89947 */ /* 0x004fea0003800000 */
.L_x_435:
[----:B------:R-:W-:Y:S05]  /*f400*/  @!P0 BRA `(.L_x_318) ;  /* 0x0000000000048947 */ /* 0x000fea0003800000 */
[----:B------:R-:W-:Y:S01]  /*f410*/  BPT.TRAP 0x1 ;  /* 0x000000040000795c */ /* 0x000fe20000300000 */
.L_x_318:
[----:B------:R-:W4:Y:S02]  /*f420*/  SYNCS.PHASECHK.TRANS64.TRYWAIT P1, [R5+URZ+0x30860], R0 ;  /* 0x03086000050075a7 */ /* 0x000f24000802017f */
[----:B----4-:R-:W-:Y:S05]  /*f430*/  @!P1 BRA `(.L_x_319) ;  /* 0x0000003800bc9947 */ /* 0x010fea0003800000 */
.L_x_436:
[----:B------:R-:W-:Y:S05]  /*f440*/  @!P0 BRA `(.L_x_320) ;  /* 0x0000000000048947 */ /* 0x000fea0003800000 */
[----:B------:R-:W-:Y:S01]  /*f450*/  BPT.TRAP 0x1 ;  /* 0x000000040000795c */ /* 0x000fe20000300000 */
.L_x_320:
[----:B------:R0:W0:Y:S02]  /*f460*/  SYNCS.PHASECHK.TRANS64.TRYWAIT P0, [R27+URZ+0x30860], R2 ;  /* 0x030860021b0075a7 */ /* 0x000024000800017f */
[----:B0-----:R-:W-:Y:S05]  /*f470*/  @!P0 NANOSLEEP.SYNCS 0x989680 ;  /* 0x009896800000895d */ /* 0x001fea0003900000 */
[----:B------:R-:W0:Y:S02]  /*f480*/  @!P0 SYNCS.PHASECHK.TRANS64 P0, [R27+URZ+0x30860], R2 ;  /* 0x030860021b0085a7 */ /* 0x000e24000800007f */
[----:B0-----:R-:W-:Y:S05]  /*f490*/  @!P0 BRA `(.L_x_320) ;  /* 0xfffffffc00f08947 */ /* 0x001fea000383ffff */
.L_x_312:
[----:B------:R-:W-:Y:S05]  /*f4a0*/  BSYNC B0 ;  /* 0x0000000000007941 */ /* 0x000fea0003800000 */
.L_x_311:
[----:B------:R-:W-:Y:S05]  /*f4b0*/  EXIT ;  /* 0x000000000000794d */ /* 0x000fea0003800000 */
.L_x_192:
[----:B0-----:R-:W-:-:S04]  /*f4c0*/  MOV R3, UR40 ;  /* 0x0000002800037c02 */ /* 0x001fc80008000f00 */
[----:B------:R0:W1:Y:S03]  /*f4d0*/  SYNCS.PHASECHK.TRANS64.TRYWAIT P1, [R3+URZ+0x30800], R0 ;  /* 0x03080000030075a7 */ /* 0x000066000802017f */
[----:B-1----:R-:W-:Y:S05]  /*f4e0*/  @!P1 NANOSLEEP.SYNCS 0x989680 ;  /* 0x009896800000995d */ /* 0x002fea0003900000 */
[----:B------:R-:W1:Y:S02]  /*f4f0*/  @!P1 SYNCS.PHASECHK.TRANS64 P1, [R3+URZ+0x30800], R0 ;  /* 0x03080000030095a7 */ /* 0x000e64000802007f */
[----:B-1----:R-:W-:Y:S05]  /*f500*/  @!P1 BRA `(.L_x_192) ;  /* 0xfffffffc00ec9947 */ /* 0x002fea000383ffff */
[----:B------:R-:W-:Y:S05]  /*f510*/  BRA `(.L_x_321) ;  /* 0xffffff2000a47947 */ /* 0x000fea000383ffff */
.L_x_196:
[----:B-1----:R1:W2:Y:S02]  /*f520*/  SYNCS.PHASECHK.TRANS64.TRYWAIT P1, [R0+URZ+0x30830], R3 ;  /* 0x03083003000075a7 */ /* 0x0022a4000802017f */
[----:B--2---:R-:W-:Y:S05]  /*f530*/  @!P1 NANOSLEEP.SYNCS 0x989680 ;  /* 0x009896800000995d */ /* 0x004fea0003900000 */
[----:B------:R-:W2:Y:S02]  /*f540*/  @!P1 SYNCS.PHASECHK.TRANS64 P1, [R0+URZ+0x30830], R3 ;  /* 0x03083003000095a7 */ /* 0x000ea4000802007f */
[----:B--2---:R-:W-:Y:S05]  /*f550*/  @!P1 BRA `(.L_x_196) ;  /* 0xfffffffc00f09947 */ /* 0x004fea000383ffff */
[----:B------:R-:W-:Y:S05]  /*f560*/  BRA `(.L_x_195) ;  /* 0xffffff2000c47947 */ /* 0x000fea000383ffff */
.L_x_202:
[----:B-1----:R-:W-:-:S04]  /*f570*/  IMAD.U32 R4, RZ, RZ, UR9 ;  /* 0x00000009ff047e24 */ /* 0x002fc8000f8e00ff */
[----:B------:R1:W2:Y:S03]  /*f580*/  SYNCS.PHASECHK.TRANS64.TRYWAIT P1, [R4+URZ+0x30830], R3 ;  /* 0x03083003040075a7 */ /* 0x0002a6000802017f */
[----:B--2---:R-:W-:Y:S05]  /*f590*/  @!P1 NANOSLEEP.SYNCS 0x989680 ;  /* 0x009896800000995d */ /* 0x004fea0003900000 */
[----:B------:R-:W2:Y:S02]  /*f5a0*/  @!P1 SYNCS.PHASECHK.TRANS64 P1, [R4+URZ+0x30830], R3 ;  /* 0x03083003040095a7 */ /* 0x000ea4000802007f */
[----:B--2---:R-:W-:Y:S05]  /*f5b0*/  @!P1 BRA `(.L_x_202) ;  /* 0xfffffffc00ec9947 */ /* 0x004fea000383ffff */
[----:B------:R-:W-:Y:S05]  /*f5c0*/  BRA `(.L_x_201) ;  /* 0xffffff4c005c7947 */ /* 0x000fea000383ffff */
.L_x_206:
[----:B01----:R-:W-:-:S04]  /*f5d0*/  IMAD.U32 R3, RZ, RZ, UR10 ;  /* 0x0000000aff037e24 */ /* 0x003fc8000f8e00ff */
[----:B------:R0:W1:Y:S03]  /*f5e0*/  SYNCS.PHASECHK.TRANS64.TRYWAIT P1, [R3+URZ+0x30850], R0 ;  /* 0x03085000030075a7 */ /* 0x000066000802017f */
[----:B-1----:R-:W-:Y:S05]  /*f5f0*/  @!P1 NANOSLEEP.SYNCS 0x989680 ;  /* 0x009896800000995d */ /* 0x002fea0003900000 */
[----:B------:R-:W1:Y:S02]  /*f600*/  @!P1 SYNCS.PHASECHK.TRANS64 P1, [R3+URZ+0x30850], R0 ;  /* 0x03085000030095a7 */ /* 0x000e64000802007f */
[----:B-1----:R-:W-:Y:S05]  /*f610*/  @!P1 BRA `(.L_x_206) ;  /* 0xfffffffc00ec9947 */ /* 0x002fea000383ffff */
[----:B------:R-:W-:Y:S05]  /*f620*/  BRA `(.L_x_205) ;  /* 0xffffff58001c7947 */ /* 0x000fea000383ffff */
.L_x_213:
[----:B-1----:R-:W-:-:S04]  /*f630*/  IMAD.U32 R7, RZ, RZ, UR5 ;  /* 0x00000005ff077e24 */ /* 0x002fc8000f8e00ff */
[----:B------:R1:W2:Y:S03]  /*f640*/  SYNCS.PHASECHK.TRANS64.TRYWAIT P1, [R7+URZ+0x30850], R0 ;  /* 0x03085000070075a7 */ /* 0x0002a6000802017f */
[----:B--2---:R-:W-:Y:S05]  /*f650*/  @!P1 NANOSLEEP.SYNCS 0x989680 ;  /* 0x009896800000995d */ /* 0x004fea0003900000 */
[----:B------:R-:W2:Y:S02]  /*f660*/  @!P1 SYNCS.PHASECHK.TRANS64 P1, [R7+URZ+0x30850], R0 ;  /* 0x03085000070095a7 */ /* 0x000ea4000802007f */
[----:B--2---:R-:W-:Y:S05]  /*f670*/  @!P1 BRA `(.L_x_213) ;  /* 0xfffffffc00ec9947 */ /* 0x004fea000383ffff */
[----:B------:R-:W-:Y:S05]  /*f680*/  BRA `(.L_x_212) ;  /* 0xffffff7400b47947 */ /* 0x000fea000383ffff */
.L_x_256:
[----:B------:R-:W-:Y:S01]  /*f690*/  SHF.R.U32.HI R8, RZ, 0x5, R21 ;  /* 0x00000005ff087819 */ /* 0x000fe20000011615 */
[----:B------:R-:W-:Y:S01]  /*f6a0*/  BSSY B0, `(.L_x_322) ;  /* 0x0000009000007945 */ /* 0x000fe20003800000 */
[----:B------:R-:W-:Y:S02]  /*f6b0*/  IMAD.MOV.U32 R12, RZ, RZ, RZ ;  /* 0x000000ffff0c7224 */ /* 0x000fe400078e00ff */
[----:B------:R-:W-:Y:S01]  /*f6c0*/  LOP3.LUT R8, R8, 0x3, RZ, 0xc0, !PT ;  /* 0x0000000308087812 */ /* 0x000fe200078ec0ff */
[----:B------:R-:W-:Y:S02]  /*f6d0*/  IMAD.MOV.U32 R11, RZ, RZ, 0x1f ;  /* 0x0000001fff0b7424 */ /* 0x000fe400078e00ff */
[----:B------:R-:W-:Y:S01]  /*f6e0*/  IMAD.MOV.U32 R15, RZ, RZ, -0x1 ;  /* 0xffffffffff0f7424 */ /* 0x000fe200078e00ff */
[----:B------:R-:W-:-:S07]  /*f6f0*/  MOV R13, R8 ;  /* 0x00000008000d7202 */ /* 0x000fce0000000f00 */
[----:B-----5:R-:W-:Y:S05]  /*f700*/  WARPSYNC.COLLECTIVE R15, `(.L_x_323) ;  /* 0x000000000f087348 */ /* 0x020fea0003c00000 */
[----:B------:R0:W1:Y:S02]  /*f710*/  SHFL.IDX P6, R14, R13, R12, R11 ;  /* 0x0000000c0d0e7389 */ /* 0x00006400000c000b */
[----:B01---5:R-:W-:Y:S01]  /*f720*/  ENDCOLLECTIVE ;  /* 0x000000000000791b */ /* 0x023fe20003800000 */
.L_x_323:
[----:B------:R-:W-:Y:S05]  /*f730*/  BSYNC B0 ;  /* 0x0000000000007941 */ /* 0x000fea0003800000 */
.L_x_322:
[----:B------:R-:W-:Y:S05]  /*f740*/  BRA `(.L_x_324) ;  /* 0xffffffc000547947 */ /* 0x000fea000383ffff */
.L_x_259:
[----:B0-----:R0:W1:Y:S02]  /*f750*/  SYNCS.PHASECHK.TRANS64.TRYWAIT P0, [R7+URZ+0x30840], R2 ;  /* 0x03084002070075a7 */ /* 0x001064000800017f */
[----:B-1----:R-:W-:Y:S05]  /*f760*/  @!P0 NANOSLEEP.SYNCS 0x989680 ;  /* 0x009896800000895d */ /* 0x002fea0003900000 */
[----:B------:R-:W1:Y:S02]  /*f770*/  @!P0 SYNCS.PHASECHK.TRANS64 P0, [R7+URZ+0x30840], R2 ;  /* 0x03084002070085a7 */ /* 0x000e64000800007f */
[----:B-1----:R-:W-:Y:S05]  /*f780*/  @!P0 BRA `(.L_x_259) ;  /* 0xfffffffc00f08947 */ /* 0x002fea000383ffff */
[----:B------:R-:W-:Y:S05]  /*f790*/  BRA `(.L_x_325) ;  /* 0xffffffc000bc7947 */ /* 0x000fea000383ffff */
.L_x_260:
[----:B------:R-:W-:Y:S01]  /*f7a0*/  BSSY B0, `(.L_x_326) ;  /* 0x0000008000007945 */ /* 0x000fe20003800000 */
[----:B------:R-:W-:Y:S01]  /*f7b0*/  MOV R13, R0 ;  /* 0x00000000000d7202 */ /* 0x000fe20000000f00 */
[----:B------:R-:W-:Y:S02]  /*f7c0*/  IMAD.MOV.U32 R12, RZ, RZ, RZ ;  /* 0x000000ffff0c7224 */ /* 0x000fe400078e00ff */
[----:B------:R-:W-:Y:S02]  /*f7d0*/  IMAD.MOV.U32 R11, RZ, RZ, 0x181f ;  /* 0x0000181fff0b7424 */ /* 0x000fe400078e00ff */
[----:B------:R-:W-:-:S07]  /*f7e0*/  IMAD.MOV.U32 R15, RZ, RZ, -0x1 ;  /* 0xffffffffff0f7424 */ /* 0x000fce00078e00ff */
[----:B------:R-:W-:Y:S05]  /*f7f0*/  WARPSYNC.COLLECTIVE R15, `(.L_x_327) ;  /* 0x000000000f087348 */ /* 0x000fea0003c00000 */
[----:B------:R0:W1:Y:S02]  /*f800*/  SHFL.IDX P6, R14, R13, R12, R11 ;  /* 0x0000000c0d0e7389 */ /* 0x00006400000c000b */
[----:B01----:R-:W-:Y:S01]  /*f810*/  ENDCOLLECTIVE ;  /* 0x000000000000791b */ /* 0x003fe20003800000 */
.L_x_327:
[----:B------:R-:W-:Y:S05]  /*f820*/  BSYNC B0 ;  /* 0x0000000000007941 */ /* 0x000fea0003800000 */
.L_x_326:
[----:B------:R-:W-:Y:S01]  /*f830*/  IMAD.MOV.U32 R13, RZ, RZ, R4 ;  /* 0x000000ffff0d7224 */ /* 0x000fe200078e0004 */
[----:B------:R-:W-:Y:S01]  /*f840*/  MOV R15, 0xffffffff ;  /* 0xffffffff000f7802 */ /* 0x000fe20000000f00 */
[----:B------:R-:W-:Y:S01]  /*f850*/  IMAD.MOV.U32 R12, RZ, RZ, RZ ;  /* 0x000000ffff0c7224 */ /* 0x000fe200078e00ff */
[----:B------:R-:W-:Y:S01]  /*f860*/  MOV R2, R14 ;  /* 0x0000000e00027202 */ /* 0x000fe20000000f00 */
[----:B------:R-:W-:Y:S02]  /*f870*/  IMAD.MOV.U32 R11, RZ, RZ, 0x181f ;  /* 0x0000181fff0b7424 */ /* 0x000fe400078e00ff */
[----:B------:R-:W-:-:S07]  /*f880*/  @P0 IMAD R8, R5, 0x2, R22 ;  /* 0x0000000205080824 */ /* 0x000fce00078e0216 */
[----:B------:R-:W-:Y:S05]  /*f890*/  WARPSYNC.COLLECTIVE R15, `(.L_x_328) ;  /* 0x000000000f087348 */ /* 0x000fea0003c00000 */
[----:B------:R0:W1:Y:S02]  /*f8a0*/  SHFL.IDX P6, R14, R13, R12, R11 ;  /* 0x0000000c0d0e7389 */ /* 0x00006400000c000b */
[----:B01----:R-:W-:Y:S01]  /*f8b0*/  ENDCOLLECTIVE ;  /* 0x000000000000791b */ /* 0x003fe20003800000 */
.L_x_328:
[----:B------:R-:W-:Y:S01]  /*f8c0*/  MOV R13, R0 ;  /* 0x00000000000d7202 */ /* 0x000fe20000000f00 */
[----:B------:R-:W-:Y:S02]  /*f8d0*/  IMAD.MOV.U32 R12, RZ, RZ, 0x1 ;  /* 0x00000001ff0c7424 */ /* 0x000fe400078e00ff */
[----:B------:R-:W-:-:S07]  /*f8e0*/  IMAD.MOV.U32 R3, RZ, RZ, R14 ;  /* 0x000000ffff037224 */ /* 0x000fce00078e000e */
[----:B------:R-:W-:Y:S05]  /*f8f0*/  WARPSYNC.COLLECTIVE R15, `(.L_x_329) ;  /* 0x000000000f087348 */ /* 0x000fea0003c00000 */
[----:B------:R0:W1:Y:S02]  /*f900*/  SHFL.IDX P6, R14, R13, R12, R11 ;  /* 0x0000000c0d0e7389 */ /* 0x00006400000c000b */
[----:B01----:R-:W-:Y:S01]  /*f910*/  ENDCOLLECTIVE ;  /* 0x000000000000791b */ /* 0x003fe20003800000 */
.L_x_329:
[----:B------:R-:W-:-:S05]  /*f920*/  @P0 LEA R3, P1, R32, R3, 0x1 ;  /* 0x0000000320030211 */ /* 0x000fca00078208ff */
[----:B------:R-:W-:Y:S01]  /*f930*/  @P0 IMAD.X R2, RZ, RZ, R2, P1 ;  /* 0x000000ffff020224 */ /* 0x000fe200008e0602 */
[----:B------:R-:W-:-:S04]  /*f940*/  ISETP.GE.AND P1, PT, R6, 0x11, PT ;  /* 0x000000110600780c */ /* 0x000fc80003f26270 */
[----:B------:R-:W-:Y:S01]  /*f950*/  @P0 LOP3.LUT R3, R3, R2, RZ, 0x3c, !PT ;  /* 0x0000000203030212 */ /* 0x000fe200078e3cff */
[----:B------:R-:W-:-:S03]  /*f960*/  IMAD.MOV.U32 R13, RZ, RZ, R4 ;  /* 0x000000ffff0d7224 */ /* 0x000fc600078e0004 */
[----:B------:R-:W-:-:S04]  /*f970*/  @P0 LOP3.LUT R2, R3, R2, RZ, 0x3c, !PT ;  /* 0x0000000203020212 */ /* 0x000fc800078e3cff */
[----:B------:R-:W-:-:S05]  /*f980*/  @P0 LOP3.LUT R3, R3, R2, RZ, 0x3c, !PT ;  /* 0x0000000203030212 */ /* 0x000fca00078e3cff */
[----:B------:R-:W-:Y:S01]  /*f990*/  @!PT LDS RZ, [RZ] ;  /* 0x00000000fffff984 */ /* 0x000fe20000000800 */
[----:B------:R-:W-:Y:S01]  /*f9a0*/  @!PT LDS RZ, [RZ] ;  /* 0x00000000fffff984 */ /* 0x000fe20000000800 */
[----:B------:R-:W-:Y:S01]  /*f9b0*/  @!PT LDS RZ, [RZ] ;  /* 0x00000000fffff984 */ /* 0x000fe20000000800 */
[----:B------:R-:W-:Y:S04]  /*f9c0*/  @P0 LDGSTS.E.BYPASS.LTC128B.128 [R8+0x1e400], desc[UR36][R2.64], !P4 ;  /* 0x1e40000002080fae */ /* 0x000fe8000e101d64 */
[----:B------:R-:W-:Y:S04]  /*f9d0*/  @P0 LDGSTS.E.BYPASS.LTC128B.128 [R8+0x21400], desc[UR36][R2.64+0x80], !P3 ;  /* 0x2140008002080fae */ /* 0x000fe8000d901d64 */
[----:B------:R0:W-:Y:S02]  /*f9e0*/  @P0 LDGSTS.E.BYPASS.LTC128B.128 [R8+0x24400], desc[UR36][R2.64+0x100], !P2 ;  /* 0x2440010002080fae */ /* 0x0001e4000d101d64 */
[----:B0-----:R-:W-:-:S07]  /*f9f0*/  IMAD.MOV.U32 R2, RZ, RZ, R14 ;  /* 0x000000ffff027224 */ /* 0x001fce00078e000e */
[----:B------:R-:W-:Y:S05]  /*fa00*/  WARPSYNC.COLLECTIVE R15, `(.L_x_330) ;  /* 0x000000000f087348 */ /* 0x000fea0003c00000 */
[----:B------:R0:W1:Y:S02]  /*fa10*/  SHFL.IDX P6, R14, R13, R12, R11 ;  /* 0x0000000c0d0e7389 */ /* 0x00006400000c000b */
[----:B01----:R-:W-:Y:S01]  /*fa20*/  ENDCOLLECTIVE ;  /* 0x000000000000791b */ /* 0x003fe20003800000 */
.L_x_330:
[----:B------:R-:W-:Y:S02]  /*fa30*/  @P1 IMAD R8, R5, 0x2, R22 ;  /* 0x0000000205081824 */ /* 0x000fe400078e0216 */
[----:B------:R-:W-:Y:S01]  /*fa40*/  IMAD.MOV.U32 R13, RZ, RZ, R0 ;  /* 0x000000ffff0d7224 */ /* 0x000fe200078e0000 */
[----:B------:R-:W-:Y:S02]  /*fa50*/  MOV R12, 0x2 ;  /* 0x00000002000c7802 */ /* 0x000fe40000000f00 */
[----:B------:R-:W-:-:S07]  /*fa60*/  MOV R3, R14 ;  /* 0x0000000e00037202 */ /* 0x000fce0000000f00 */
[----:B------:R-:W-:Y:S05]  /*fa70*/  WARPSYNC.COLLECTIVE R15, `(.L_x_331) ;  /* 0x000000000f087348 */ /* 0x000fea0003c00000 */
[----:B------:R0:W1:Y:S02]  /*fa80*/  SHFL.IDX P6, R14, R13, R12, R11 ;  /* 0x0000000c0d0e7389 */ /* 0x00006400000c000b */
[----:B01----:R-:W-:Y:S01]  /*fa90*/  ENDCOLLECTIVE ;  /* 0x000000000000791b */ /* 0x003fe20003800000 */
.L_x_331:
[----:B------:R-:W-:-:S05]  /*faa0*/  @P1 LEA R3, P0, R32, R3, 0x1 ;  /* 0x0000000320031211 */ /* 0x000fca00078008ff */
[----:B------:R-:W-:-:S05]  /*fab0*/  @P1 IMAD.X R2, RZ, RZ, R2, P0 ;  /* 0x000000ffff021224 */ /* 0x000fca00000e0602 */
        /* <DEDUP_REMOVED lines=9> */
[----:B------:R0:W-:Y:S01]  /*fb50*/  @P1 LDGSTS.E.BYPASS.LTC128B.128 [R8+0x24c00], desc[UR36][R2.64+0x100], !P2 ;  /* 0x24c0010002081fae */ /* 0x0001e2000d101d64 */
[----:B------:R-:W-:Y:S01]  /*fb60*/  ISETP.GE.AND P1, PT, R6, 0x21, PT ;  /* 0x000000210600780c */ /* 0x000fe20003f26270 */
[----:B0-----:R-:W-:-:S12]  /*fb70*/  IMAD.MOV.U32 R2, RZ, RZ, R14 ;  /* 0x000000ffff027224 */ /* 0x001fd800078e000e */
[----:B------:R-:W-:Y:S05]  /*fb80*/  WARPSYNC.COLLECTIVE R15, `(.L_x_332) ;  /* 0x000000000f087348 */ /* 0x000fea0003c00000 */
[----:B------:R0:W1:Y:S02]  /*fb90*/  SHFL.IDX P6, R14, R13, R12, R11 ;  /* 0x0000000c0d0e7389 */ /* 0x00006400000c000b */
[----:B01----:R-:W-:Y:S01]  /*fba0*/  ENDCOLLECTIVE ;  /* 0x000000000000791b */ /* 0x003fe20003800000 */
.L_x_332:
[----:B------:R-:W-:Y:S02]  /*fbb0*/  @P1 IMAD R8, R5, 0x2, R22 ;  /* 0x0000000205081824 */ /* 0x000fe400078e0216 */
[----:B------:R-:W-:Y:S02]  /*fbc0*/  IMAD.MOV.U32 R13, RZ, RZ, R0 ;  /* 0x000000ffff0d7224 */ /* 0x000fe400078e0000 */
[----:B------:R-:W-:Y:S02]  /*fbd0*/  IMAD.MOV.U32 R12, RZ, RZ, 0x3 ;  /* 0x00000003ff0c7424 */ /* 0x000fe400078e00ff */
[----:B------:R-:W-:-:S07]  /*fbe0*/  IMAD.MOV.U32 R3, RZ, RZ, R14 ;  /* 0x000000ffff037224 */ /* 0x000fce00078e000e */
[----:B------:R-:W-:Y:S05]  /*fbf0*/  WARPSYNC.COLLECTIVE R15, `(.L_x_333) ;  /* 0x000000000f087348 */ /* 0x000fea0003c00000 */
[----:B------:R0:W1:Y:S02]  /*fc00*/  SHFL.IDX P6, R14, R13, R12, R11 ;  /* 0x0000000c0d0e7389 */ /* 0x00006400000c000b */
[----:B01----:R-:W-:Y:S01]  /*fc10*/  ENDCOLLECTIVE ;  /* 0x000000000000791b */ /* 0x003fe20003800000 */
.L_x_333:
[----:B------:R-:W-:-:S04]  /*fc20*/  @P1 LEA R3, P0, R32, R3, 0x1 ;  /* 0x0000000320031211 */ /* 0x000fc800078008ff */
[----:B------:R-:W-:-:S04]  /*fc30*/  @P1 IADD3.X R2, RZ, R2, RZ, P0, !PT ;  /* 0x00000002ff021210 */ /* 0x000fc800007fe4ff */
        /* <DEDUP_REMOVED lines=10> */
[----:B------:R-:W-:Y:S02]  /*fce0*/  ISETP.GE.AND P1, PT, R6, 0x31, PT ;  /* 0x000000310600780c */ /* 0x000fe40003f26270 */
[----:B0-----:R-:W-:-:S11]  /*fcf0*/  MOV R2, R14 ;  /* 0x0000000e00027202 */ /* 0x001fd60000000f00 */
[----:B------:R-:W-:Y:S05]  /*fd00*/  WARPSYNC.COLLECTIVE R15, `(.L_x_334) ;  /* 0x000000000f087348 */ /* 0x000fea0003c00000 */
[----:B------:R0:W1:Y:S02]  /*fd10*/  SHFL.IDX P6, R14, R13, R12, R11 ;  /* 0x0000000c0d0e7389 */ /* 0x00006400000c000b */
[----:B01----:R-:W-:Y:S01]  /*fd20*/  ENDCOLLECTIVE ;  /* 0x000000000000791b */ /* 0x003fe20003800000 */
.L_x_334:
[----:B------:R-:W-:Y:S01]  /*fd30*/  @P1 LEA R8, R5, R22, 0x1 ;  /* 0x0000001605081211 */ /* 0x000fe200078e08ff */
[----:B------:R-:W-:Y:S02]  /*fd40*/  IMAD.MOV.U32 R13, RZ, RZ, R0 ;  /* 0x000000ffff0d7224 */ /* 0x000fe400078e0000 */
[----:B------:R-:W-:Y:S02]  /*fd50*/  IMAD.MOV.U32 R12, RZ, RZ, 0x4 ;  /* 0x00000004ff0c7424 */ /* 0x000fe400078e00ff */
[----:B------:R-:W-:-:S07]  /*fd60*/  IMAD.MOV.U32 R3, RZ, RZ, R14 ;  /* 0x000000ffff037224 */ /* 0x000fce00078e000e */
[----:B------:R-:W-:Y:S05]  /*fd70*/  WARPSYNC.COLLECTIVE R15, `(.L_x_335) ;  /* 0x000000000f087348 */ /* 0x000fea0003c00000 */
[----:B------:R0:W1:Y:S02]  /*fd80*/  SHFL.IDX P6, R14, R13, R12, R11 ;  /* 0x0000000c0d0e7389 */ /* 0x00006400000c000b */
[----:B01----:R-:W-:Y:S01]  /*fd90*/  ENDCOLLECTIVE ;  /* 0x000000000000791b */ /* 0x003fe20003800000 */
.L_x_335:
[----:B------:R-:W-:-:S05]  /*fda0*/  @P1 LEA R3, P0, R32, R3, 0x1 ;  /* 0x0000000320031211 */ /* 0x000fca00078008ff */
[----:B------:R-:W-:-:S05]  /*fdb0*/  @P1 IMAD.X R2, RZ, RZ, R2, P0 ;  /* 0x000000ffff021224 */ /* 0x000fca00000e0602 */
[----:B------:R-:W-:Y:S02]  /*fdc0*/  @P1 LOP3.LUT R3, R3, R2, RZ, 0x3c, !PT ;  /* 0x0000000203031212 */ /* 0x000fe400078e3cff */
[----:B------:R-:W-:Y:S02]  /*fdd0*/  MOV R13, R4 ;  /* 0x00000004000d7202 */ /* 0x000fe40000000f00 */
        /* <DEDUP_REMOVED lines=13> */
.L_x_336:
[----:B------:R-:W-:Y:S01]  /*feb0*/  @P1 IMAD R8, R5, 0x2, R22 ;  /* 0x0000000205081824 */ /* 0x000fe200078e0216 */
[----:B------:R-:W-:Y:S01]  /*fec0*/  MOV R13, R0 ;  /* 0x00000000000d7202 */ /* 0x000fe20000000f00 */
[----:B------:R-:W-:Y:S02]  /*fed0*/  IMAD.MOV.U32 R12, RZ, RZ, 0x5 ;  /* 0x00000005ff0c7424 */ /* 0x000fe400078e00ff */
[----:B------:R-:W-:-:S07]  /*fee0*/  IMAD.MOV.U32 R3, RZ, RZ, R14 ;  /* 0x000000ffff037224 */ /* 0x000fce00078e000e */
[----:B------:R-:W-:Y:S05]  /*fef0*/  WARPSYNC.COLLECTIVE R15, `(.L_x_337) ;  /* 0x000000000f087348 */ /* 0x000fea0003c00000 */
[----:B------:R0:W1:Y:S02]  /*ff00*/  SHFL.IDX P6, R14, R13, R12, R11 ;  /* 0x0000000c0d0e7389 */ /* 0x00006400000c000b */
[----:B01----:R-:W-:Y:S01]  /*ff10*/  ENDCOLLECTIVE ;  /* 0x000000000000791b */ /* 0x003fe20003800000 */
.L_x_337:
[----:B------:R-:W-:-:S05]  /*ff20*/  @P1 LEA R3, P0, R32, R3, 0x1 ;  /* 0x0000000320031211 */ /* 0x000fca00078008ff */
[----:B------:R-:W-:-:S05]  /*ff30*/  @P1 IMAD.X R2, RZ, RZ, R2, P0 ;  /* 0x000000ffff021224 */ /* 0x000fca00000e0602 */
[----:B------:R-:W-:Y:S01]  /*ff40*/  @P1 LOP3.LUT R3, R3, R2, RZ, 0x3c, !PT ;  /* 0x0000000203031212 */ /* 0x000fe200078e3cff */
[----:B------:R-:W-:-:S03]  /*ff50*/  IMAD.MOV.U32 R13, RZ, RZ, R4 ;  /* 0x000000ffff0d7224 */ /* 0x000fc600078e0004 */
[----:B------:R-:W-:-:S04]  /*ff60*/  @P1 LOP3.LUT R2, R3, R2, RZ, 0x3c, !PT ;  /* 0x0000000203021212 */ /* 0x000fc800078e3cff */
[----:B------:R-:W-:Y:S01]  /*ff70*/  @P1 LOP3.LUT R3, R3, R2, RZ, 0x3c, !PT ;  /* 0x0000000203031212 */ /* 0x000fe200078e3cff */
[----:B------:R-:W-:-:S07]  /*ff80*/  IMAD.MOV.U32 R0, RZ, RZ, R14 ;  /* 0x000000ffff007224 */ /* 0x000fce00078e000e */
[----:B------:R-:W-:Y:S05]  /*ff90*/  WARPSYNC.COLLECTIVE R15, `(.L_x_338) ;  /* 0x000000000f087348 */ /* 0x000fea0003c00000 */
[----:B------:R0:W1:Y:S02]  /*ffa0*/  SHFL.IDX P6, R14, R13, R12, R11 ;  /* 0x0000000c0d0e7389 */ /* 0x00006400000c000b */
[----:B01----:R-:W-:Y:S01]  /*ffb0*/  ENDCOLLECTIVE ;  /* 0x000000000000791b */ /* 0x003fe20003800000 */
.L_x_338:
[----:B------:R-:W-:Y:S01]  /*ffc0*/  @!PT LDS RZ, [RZ] ;  /* 0x00000000fffff984 */ /* 0x000fe20000000800 */
[----:B------:R-:W-:Y:S01]  /*ffd0*/  @!PT LDS RZ, [RZ] ;  /* 0x00000000fffff984 */ /* 0x000fe20000000800 */
[----:B------:R-:W-:Y:S01]  /*ffe0*/  @!PT LDS RZ, [RZ] ;  /* 0x00000000fffff984 */ /* 0x000fe20000000800 */
[----:B------:R-:W-:Y:S04]  /*fff0*/  @P1 LDGSTS.E.BYPASS.LTC128B.128 [R8+0x20400], desc[UR36][R2.64], !P4 ;  /* 0x2040000002081fae */ /* 0x000fe8000e101d64 */
[----:B------:R-:W-:Y:S04]  /*10000*/  @P1 LDGSTS.E.BYPASS.LTC128B.128 [R8+0x23400], desc[UR36][R2.64+0x80], !P3 ;  /* 0x2340008002081fae */ /* 0x000fe8000d901d64 */
[----:B------:R0:W-:Y:S02]  /*10010*/  @P1 LDGSTS.E.BYPASS.LTC128B.128 [R8+0x26400], desc[UR36][R2.64+0x100], !P2 ;  /* 0x2640010002081fae */ /* 0x0001e4000d101d64 */
[----:B0-----:R-:W-:Y:S01]  /*10020*/  MOV R2, R14 ;  /* 0x0000000e00027202 */ /* 0x001fe20000000f00 */
[----:B------:R-:W-:Y:S06]  /*10030*/  BRA `(.L_x_339) ;  /* 0xffffffc0000c7947 */ /* 0x000fec000383ffff */
.L_x_265:
[----:B------:R-:W-:Y:S01]  /*10040*/  IMAD.MOV.U32 R13, RZ, RZ, R5 ;  /* 0x000000ffff0d7224 */ /* 0x000fe200078e0005 */
[----:B------:R-:W-:Y:S01]  /*10050*/  MOV R15, 0xffffffff ;  /* 0xffffffff000f7802 */ /* 0x000fe20000000f00 */
[----:B------:R-:W-:Y:S02]  /*10060*/  IMAD.MOV.U32 R12, RZ, RZ, RZ ;  /* 0x000000ffff0c7224 */ /* 0x000fe400078e00ff */
[----:B------:R-:W-:Y:S02]  /*10070*/  IMAD.MOV.U32 R11, RZ, RZ, 0x181f ;  /* 0x0000181fff0b7424 */ /* 0x000fe400078e00ff */
[----:B-----5:R-:W-:Y:S02]  /*10080*/  IMAD R6, R17, R6, RZ ;  /* 0x0000000611067224 */ /* 0x020fe400078e02ff */
[----:B------:R-:W-:-:S07]  /*10090*/  IMAD.IADD R4, R10, 0x1, R4 ;  /* 0x000000010a047824 */ /* 0x000fce00078e0204 */
[----:B------:R-:W-:Y:S05]  /*100a0*/  WARPSYNC.COLLECTIVE R15, `(.L_x_340) ;  /* 0x000000000f087348 */ /* 0x000fea0003c00000 */
[----:B------:R0:W1:Y:S02]  /*100b0*/  SHFL.IDX P6, R14, R13, R12, R11 ;  /* 0x0000000c0d0e7389 */ /* 0x00006400000c000b */
[----:B01----:R-:W-:Y:S01]  /*100c0*/  ENDCOLLECTIVE ;  /* 0x000000000000791b */ /* 0x003fe20003800000 */
.L_x_340:
[C---:B------:R-:W-:Y:S01]  /*100d0*/  VIADD R7, R4.reuse, 0x10 ;  /* 0x0000001004077836 */ /* 0x040fe20000000000 */
[----:B------:R-:W-:Y:S01]  /*100e0*/  ISETP.GE.AND P1, PT, R4, R6, PT ;  /* 0x000000060400720c */ /* 0x000fe20003f26270 */
[----:B------:R-:W-:Y:S02]  /*100f0*/  IMAD.MOV.U32 R13, RZ, RZ, R0 ;  /* 0x000000ffff0d7224 */ /* 0x000fe400078e0000 */
[----:B------:R-:W-:-:S10]  /*10100*/  IMAD.MOV.U32 R2, RZ, RZ, R14 ;  /* 0x000000ffff027224 */ /* 0x000fd400078e000e */
[----:B------:R-:W-:Y:S05]  /*10110*/  WARPSYNC.COLLECTIVE R15, `(.L_x_341) ;  /* 0x000000000f087348 */ /* 0x000fea0003c00000 */
[----:B------:R0:W1:Y:S02]  /*10120*/  SHFL.IDX P6, R14, R13, R12, R11 ;  /* 0x0000000c0d0e7389 */ /* 0x00006400000c000b */
[----:B01----:R-:W-:Y:S01]  /*10130*/  ENDCOLLECTIVE ;  /* 0x000000000000791b */ /* 0x003fe20003800000 */
.L_x_341:
[----:B------:R-:W-:Y:S01]  /*10140*/  IMAD.MOV.U32 R13, RZ, RZ, R5 ;  /* 0x000000ffff0d7224 */ /* 0x000fe200078e0005 */
[----:B------:R-:W-:Y:S02]  /*10150*/  MOV R12, 0x1 ;  /* 0x00000001000c7802 */ /* 0x000fe40000000f00 */
[----:B------:R-:W-:-:S04]  /*10160*/  @!P1 LEA R14, P4, R32, R14, 0x1 ;  /* 0x0000000e200e9211 */ /* 0x000fc800078808ff */
[----:B------:R-:W-:Y:S01]  /*10170*/  @!P1 IADD3.X R3, RZ, R2, RZ, P4, !PT ;  /* 0x00000002ff039210 */ /* 0x000fe200027fe4ff */
[----:B------:R-:W-:-:S08]  /*10180*/  @!P1 IMAD.MOV.U32 R2, RZ, RZ, R14 ;  /* 0x000000ffff029224 */ /* 0x000fd000078e000e */
[----:B------:R-:W-:Y:S05]  /*10190*/  WARPSYNC.COLLECTIVE R15, `(.L_x_342) ;  /* 0x000000000f087348 */ /* 0x000fea0003c00000 */
[----:B------:R0:W1:Y:S02]  /*101a0*/  SHFL.IDX P6, R14, R13, R12, R11 ;  /* 0x0000000c0d0e7389 */ /* 0x00006400000c000b */
[----:B01----:R-:W-:Y:S01]  /*101b0*/  ENDCOLLECTIVE ;  /* 0x000000000000791b */ /* 0x003fe20003800000 */
.L_x_342:
[----:B------:R-:W-:Y:S01]  /*101c0*/  @!PT LDS RZ, [RZ] ;  /* 0x00000000fffff984 */ /* 0x000fe20000000800 */
[----:B------:R-:W-:Y:S01]  /*101d0*/  @!PT LDS RZ, [RZ] ;  /* 0x00000000fffff984 */ /* 0x000fe20000000800 */
[----:B------:R-:W-:Y:S01]  /*101e0*/  @!PT LDS RZ, [RZ] ;  /* 0x00000000fffff984 */ /* 0x000fe20000000800 */
[----:B------:R-:W-:Y:S04]  /*101f0*/  @!P1 LDGSTS.E.BYPASS.LTC128B.128 [R37+0x12400], desc[UR36][R2.64], !P3 ;  /* 0x1240000002259fae */ /* 0x000fe8000d901d64 */
[----:B------:R-:W-:Y:S04]  /*10200*/  @!P1 LDGSTS.E.BYPASS.LTC128B.128 [R37+0x16400], desc[UR36][R2.64+0x80], !P2 ;  /* 0x1640008002259fae */ /* 0x000fe8000d101d64 */
[----:B------:R0:W-:Y:S01]  /*10210*/  @!P1 LDGSTS.E.BYPASS.LTC128B.128 [R37+0x1a400], desc[UR36][R2.64+0x100], !P0 ;  /* 0x1a40010002259fae */ /* 0x0001e2000c101d64 */
[----:B------:R-:W-:Y:S01]  /*10220*/  ISETP.GE.AND P1, PT, R7, R6, PT ;  /* 0x000000060700720c */ /* 0x000fe20003f26270 */
[----:B------:R-:W-:-:S02]  /*10230*/  IMAD.MOV.U32 R13, RZ, RZ, R0 ;  /* 0x000000ffff0d7224 */ /* 0x000fc400078e0000 */
[----:B0-----:R-:W-:-:S10]  /*10240*/  IMAD.MOV.U32 R2, RZ, RZ, R14 ;  /* 0x000000ffff027224 */ /* 0x001fd400078e000e */
[----:B------:R-:W-:Y:S05]  /*10250*/  WARPSYNC.COLLECTIVE R15, `(.L_x_343) ;  /* 0x000000000f087348 */ /* 0x000fea0003c00000 */
[----:B------:R0:W1:Y:S02]  /*10260*/  SHFL.IDX P6, R14, R13, R12, R11 ;  /* 0x0000000c0d0e7389 */ /* 0x00006400000c000b */
[----:B01----:R-:W-:Y:S01]  /*10270*/  ENDCOLLECTIVE ;  /* 0x000000000000791b */ /* 0x003fe20003800000 */
.L_x_343:
[----:B------:R-:W-:Y:S01]  /*10280*/  IMAD.MOV.U32 R13, RZ, RZ, R5 ;  /* 0x000000ffff0d7224 */ /* 0x000fe200078e0005 */
[----:B------:R-:W-:Y:S02]  /*10290*/  MOV R12, 0x2 ;  /* 0x00000002000c7802 */ /* 0x000fe40000000f00 */
[----:B------:R-:W-:-:S05]  /*102a0*/  @!P1 LEA R14, P4, R32, R14, 0x1 ;  /* 0x0000000e200e9211 */ /* 0x000fca00078808ff */
[----:B------:R-:W-:Y:S01]  /*102b0*/  @!P1 IMAD.X R7, RZ, RZ, R2, P4 ;  /* 0x000000ffff079224 */ /* 0x000fe200020e0602 */
[----:B------:R-:W-:-:S07]  /*102c0*/  @!P1 MOV R2, R14 ;  /* 0x0000000e00029202 */ /* 0x000fce0000000f00 */
[----:B------:R-:W-:Y:S05]  /*102d0*/  WARPSYNC.COLLECTIVE R15, `(.L_x_344) ;  /* 0x000000000f087348 */ /* 0x000fea0003c00000 */
[----:B------:R0:W1:Y:S02]  /*102e0*/  SHFL.IDX P6, R14, R13, R12, R11 ;  /* 0x0000000c0d0e7389 */ /* 0x00006400000c000b */
[----:B01----:R-:W-:Y:S01]  /*102f0*/  ENDCOLLECTIVE ;  /* 0x000000000000791b */ /* 0x003fe20003800000 */
.L_x_344:
[----:B------:R-:W-:Y:S02]  /*10300*/  @!P1 IMAD.MOV.U32 R3, RZ, RZ, R7 ;  /* 0x000000ffff039224 */ /* 0x000fe400078e0007 */
[----:B------:R-:W-:-:S03]  /*10310*/  VIADD R7, R4, 0x20 ;  /* 0x0000002004077836 */ /* 0x000fc60000000000 */
[----:B------:R-:W-:Y:S01]  /*10320*/  @!PT LDS RZ, [RZ] ;  /* 0x00000000fffff984 */ /* 0x000fe20000000800 */
[----:B------:R-:W-:Y:S01]  /*10330*/  @!PT LDS RZ, [RZ] ;  /* 0x00000000fffff984 */ /* 0x000fe20000000800 */
[----:B------:R-:W-:Y:S01]  /*10340*/  @!PT LDS RZ, [RZ] ;  /* 0x00000000fffff984 */ /* 0x000fe20000000800 */
[----:B------:R-:W-:Y:S04]  /*10350*/  @!P1 LDGSTS.E.BYPASS.LTC128B.128 [R37+0x12c00], desc[UR36][R2.64], !P3 ;  /* 0x12c0000002259fae */ /* 0x000fe8000d901d64 */
[----:B------:R-:W-:Y:S01]  /*10360*/  @!P1 LDGSTS.E.BYPASS.LTC128B.128 [R37+0x16c00], desc[UR36][R2.64+0x80], !P2 ;  /* 0x16c0008002259fae */ /* 0x000fe2000d101d64 */
[----:B------:R-:W-:-:S03]  /*10370*/  IMAD.MOV.U32 R13, RZ, RZ, R0 ;  /* 0x000000ffff0d7224 */ /* 0x000fc600078e0000 */
[----:B------:R0:W-:Y:S01]  /*10380*/  @!P1 LDGSTS.E.BYPASS.LTC128B.128 [R37+0x1ac00], desc[UR36][R2.64+0x100], !P0 ;  /* 0x1ac0010002259fae */ /* 0x0001e2000c101d64 */
[----:B------:R-:W-:Y:S01]  /*10390*/  ISETP.GE.AND P1, PT, R7, R6, PT ;  /* 0x000000060700720c */ /* 0x000fe20003f26270 */
[----:B0-----:R-:W-:-:S12]  /*103a0*/  IMAD.MOV.U32 R2, RZ, RZ, R14 ;  /* 0x000000ffff027224 */ /* 0x001fd800078e000e */
[----:B------:R-:W-:Y:S05]  /*103b0*/  WARPSYNC.COLLECTIVE R15, `(.L_x_345) ;  /* 0x000000000f087348 */ /* 0x000fea0003c00000 */
[----:B------:R0:W1:Y:S02]  /*103c0*/  SHFL.IDX P6, R14, R13, R12, R11 ;  /* 0x0000000c0d0e7389 */ /* 0x00006400000c000b */
[----:B01----:R-:W-:Y:S01]  /*103d0*/  ENDCOLLECTIVE ;  /* 0x000000000000791b */ /* 0x003fe20003800000 */
.L_x_345:
        /* <DEDUP_REMOVED lines=8> */
.L_x_346:
        /* <DEDUP_REMOVED lines=14> */
.L_x_347:
        /* <DEDUP_REMOVED lines=8> */
.L_x_348:
        /* <DEDUP_REMOVED lines=14> */
.L_x_349:
        /* <DEDUP_REMOVED lines=8> */
.L_x_350:
        /* <DEDUP_REMOVED lines=14> */
.L_x_351:
        /* <DEDUP_REMOVED lines=8> */
.L_x_352:
        /* <DEDUP_REMOVED lines=14> */
.L_x_353:
[----:B------:R-:W-:Y:S02]  /*10960*/  IMAD.MOV.U32 R13, RZ, RZ, R5 ;  /* 0x000000ffff0d7224 */ /* 0x000fe400078e0005 */
[----:B------:R-:W-:Y:S01]  /*10970*/  IMAD.MOV.U32 R12, RZ, RZ, 0x7 ;  /* 0x00000007ff0c7424 */ /* 0x000fe200078e00ff */
[----:B------:R-:W-:-:S05]  /*10980*/  @!P1 LEA R14, P4, R32, R14, 0x1 ;  /* 0x0000000e200e9211 */ /* 0x000fca00078808ff */
[----:B------:R-:W-:Y:S01]  /*10990*/  @!P1 IMAD.X R7, RZ, RZ, R2, P4 ;  /* 0x000000ffff079224 */ /* 0x000fe200020e0602 */
[----:B------:R-:W-:-:S07]  /*109a0*/  @!P1 MOV R2, R14 ;  /* 0x0000000e00029202 */ /* 0x000fce0000000f00 */
[----:B------:R-:W-:Y:S05]  /*109b0*/  WARPSYNC.COLLECTIVE R15, `(.L_x_354) ;  /* 0x000000000f087348 */ /* 0x000fea0003c00000 */
[----:B------:R0:W1:Y:S02]  /*109c0*/  SHFL.IDX P6, R14, R13, R12, R11 ;  /* 0x0000000c0d0e7389 */ /* 0x00006400000c000b */
[----:B01----:R-:W-:Y:S01]  /*109d0*/  ENDCOLLECTIVE ;  /* 0x000000000000791b */ /* 0x003fe20003800000 */
.L_x_354:
        /* <DEDUP_REMOVED lines=8> */
[----:B------:R-:W-:-:S07]  /*10a60*/  MOV R5, R14 ;  /* 0x0000000e00057202 */ /* 0x000fce0000000f00 */
[----:B0-----:R-:W-:Y:S05]  /*10a70*/  WARPSYNC.COLLECTIVE R15, `(.L_x_355) ;  /* 0x000000000f087348 */ /* 0x001fea0003c00000 */
[----:B------:R1:W2:Y:S02]  /*10a80*/  SHFL.IDX P6, R14, R13, R12, R11 ;  /* 0x0000000c0d0e7389 */ /* 0x0002a400000c000b */
[----:B012---:R-:W-:Y:S01]  /*10a90*/  ENDCOLLECTIVE ;  /* 0x000000000000791b */ /* 0x007fe20003800000 */
.L_x_355:
[----:B------:R-:W-:Y:S05]  /*10aa0*/  BRA `(.L_x_356) ;  /* 0xffffffc000707947 */ /* 0x000fea000383ffff */
.L_x_270:
[----:B0-----:R0:W1:Y:S02]  /*10ab0*/  SYNCS.PHASECHK.TRANS64.TRYWAIT P0, [R22+URZ+0x30820], R3 ;  /* 0x03082003160075a7 */ /* 0x001064000800017f */
[----:B-1----:R-:W-:Y:S05]  /*10ac0*/  @!P0 NANOSLEEP.SYNCS 0x989680 ;  /* 0x009896800000895d */ /* 0x002fea0003900000 */
[----:B------:R-:W1:Y:S02]  /*10ad0*/  @!P0 SYNCS.PHASECHK.TRANS64 P0, [R22+URZ+0x30820], R3 ;  /* 0x03082003160085a7 */ /* 0x000e64000800007f */
[----:B-1----:R-:W-:Y:S05]  /*10ae0*/  @!P0 BRA `(.L_x_270) ;  /* 0xfffffffc00f08947 */ /* 0x002fea000383ffff */
[----:B------:R-:W-:Y:S05]  /*10af0*/  BRA `(.L_x_357) ;  /* 0xffffffc000e07947 */ /* 0x000fea000383ffff */
.L_x_275:
[----:B0-----:R0:W1:Y:S02]  /*10b00*/  SYNCS.PHASECHK.TRANS64.TRYWAIT P0, [R7+URZ+0x30840], R2 ;  /* 0x03084002070075a7 */ /* 0x001064000800017f */
[----:B-1----:R-:W-:Y:S05]  /*10b10*/  @!P0 NANOSLEEP.SYNCS 0x989680 ;  /* 0x009896800000895d */ /* 0x002fea0003900000 */
[----:B------:R-:W1:Y:S02]  /*10b20*/  @!P0 SYNCS.PHASECHK.TRANS64 P0, [R7+URZ+0x30840], R2 ;  /* 0x03084002070085a7 */ /* 0x000e64000800007f */
[----:B-1----:R-:W-:Y:S05]  /*10b30*/  @!P0 BRA `(.L_x_275) ;  /* 0xfffffffc00f08947 */ /* 0x002fea000383ffff */
[----:B------:R-:W-:Y:S05]  /*10b40*/  BRA `(.L_x_358) ;  /* 0xffffffc400c47947 */ /* 0x000fea000383ffff */
.L_x_276:
        /* <DEDUP_REMOVED lines=8> */
.L_x_360:
[----:B------:R-:W-:Y:S05]  /*10bd0*/  BSYNC B1 ;  /* 0x0000000000017941 */ /* 0x000fea0003800000 */
.L_x_359:
[----:B------:R-:W-:Y:S01]  /*10be0*/  IMAD.MOV.U32 R13, RZ, RZ, R8 ;  /* 0x000000ffff0d7224 */ /* 0x000fe200078e0008 */
[----:B------:R-:W-:Y:S01]  /*10bf0*/  MOV R12, RZ ;  /* 0x000000ff000c7202 */ /* 0x000fe20000000f00 */
[----:B------:R-:W-:Y:S01]  /*10c00*/  IMAD.MOV.U32 R11, RZ, RZ, 0x181f ;  /* 0x0000181fff0b7424 */ /* 0x000fe200078e00ff */
[----:B------:R-:W-:Y:S01]  /*10c10*/  LOP3.LUT R23, R23, 0xfffffeff, RZ, 0xc0, !PT ;  /* 0xfffffeff17177812 */ /* 0x000fe200078ec0ff */
[----:B------:R-:W-:Y:S01]  /*10c20*/  IMAD.MOV.U32 R15, RZ, RZ, -0x1 ;  /* 0xffffffffff0f7424 */ /* 0x000fe200078e00ff */
[----:B------:R-:W-:Y:S01]  /*10c30*/  SHF.L.U32 R4, R32, 0x1, RZ ;  /* 0x0000000120047819 */ /* 0x000fe200000006ff */
[----:B------:R-:W-:Y:S01]  /*10c40*/  IMAD.MOV.U32 R3, RZ, RZ, R14 ;  /* 0x000000ffff037224 */ /* 0x000fe200078e000e */
[----:B------:R-:W-:Y:S01]  /*10c50*/  @P1 LOP3.LUT R23, R23, 0x100, RZ, 0xfc, !PT ;  /* 0x0000010017171812 */ /* 0x000fe200078efcff */
[----:B------:R-:W-:-:S07]  /*10c60*/  IMAD R5, R5, 0x2, R22 ;  /* 0x0000000205057824 */ /* 0x000fce00078e0216 */
[----:B------:R-:W-:Y:S05]  /*10c70*/  WARPSYNC.COLLECTIVE R15, `(.L_x_361) ;  /* 0x000000000f087348 */ /* 0x000fea0003c00000 */
[----:B------:R0:W1:Y:S02]  /*10c80*/  SHFL.IDX P6, R14, R13, R12, R11 ;  /* 0x0000000c0d0e7389 */ /* 0x00006400000c000b */
[----:B01----:R-:W-:Y:S01]  /*10c90*/  ENDCOLLECTIVE ;  /* 0x000000000000791b */ /* 0x003fe20003800000 */
.L_x_361:
[----:B------:R-:W-:Y:S01]  /*10ca0*/  LOP3.LUT P1, RZ, R23, 0x4, RZ, 0xc0, !PT ;  /* 0x0000000417ff7812 */ /* 0x000fe2000782c0ff */
[----:B------:R-:W-:Y:S01]  /*10cb0*/  IMAD.MOV.U32 R13, RZ, RZ, R6 ;  /* 0x000000ffff0d7224 */ /* 0x000fe200078e0006 */
[----:B------:R-:W-:Y:S01]  /*10cc0*/  MOV R12, 0x1 ;  /* 0x00000001000c7802 */ /* 0x000fe20000000f00 */
[----:B------:R-:W-:-:S10]  /*10cd0*/  IMAD.MOV.U32 R2, RZ, RZ, R14 ;  /* 0x000000ffff027224 */ /* 0x000fd400078e000e */
[----:B------:R-:W-:Y:S05]  /*10ce0*/  WARPSYNC.COLLECTIVE R15, `(.L_x_362) ;  /* 0x000000000f087348 */ /* 0x000fea0003c00000 */
[----:B------:R0:W1:Y:S02]  /*10cf0*/  SHFL.IDX P6, R14, R13, R12, R11 ;  /* 0x0000000c0d0e7389 */ /* 0x00006400000c000b */
[----:B01----:R-:W-:Y:S01]  /*10d00*/  ENDCOLLECTIVE ;  /* 0x000000000000791b */ /* 0x003fe20003800000 */
.L_x_362:
[----:B------:R-:W-:-:S05]  /*10d10*/  IADD3 R2, P0, R2, R4, RZ ;  /* 0x0000000402027210 */ /* 0x000fca0007f1e0ff */
[----:B------:R-:W-:-:S05]  /*10d20*/  IMAD.X R3, RZ, RZ, R3, P0 ;  /* 0x000000ffff037224 */ /* 0x000fca00000e0603 */
[----:B------:R-:W-:Y:S01]  /*10d30*/  @!PT LDS RZ, [RZ] ;  /* 0x00000000fffff984 */ /* 0x000fe20000000800 */
[----:B------:R-:W-:Y:S01]  /*10d40*/  @!PT LDS RZ, [RZ] ;  /* 0x00000000fffff984 */ /* 0x000fe20000000800 */
[----:B------:R-:W-:Y:S01]  /*10d50*/  @!PT LDS RZ, [RZ] ;  /* 0x00000000fffff984 */ /* 0x000fe20000000800 */
[----:B------:R-:W-:Y:S01]  /*10d60*/  LDGSTS.E.BYPASS.LTC128B.128 [R5+0x1e400], desc[UR36][R2.64], !P1 ;  /* 0x1e40000002057fae */ /* 0x000fe2000c901d64 */
[----:B------:R-:W-:-:S03]  /*10d70*/  IMAD.MOV.U32 R13, RZ, RZ, R8 ;  /* 0x000000ffff0d7224 */ /* 0x000fc600078e0008 */
[----:B------:R-:W-:Y:S04]  /*10d80*/  LDGSTS.E.BYPASS.LTC128B.128 [R5+0x21400], desc[UR36][R2.64+0x80], !P5 ;  /* 0x2140008002057fae */ /* 0x000fe8000e901d64 */
[----:B------:R0:W-:Y:S02]  /*10d90*/  LDGSTS.E.BYPASS.LTC128B.128 [R5+0x24400], desc[UR36][R2.64+0x100], !P4 ;  /* 0x2440010002057fae */ /* 0x0001e4000e101d64 */
[----:B0-----:R-:W-:-:S07]  /*10da0*/  IMAD.MOV.U32 R3, RZ, RZ, R14 ;  /* 0x000000ffff037224 */ /* 0x001fce00078e000e */
[----:B------:R-:W-:Y:S05]  /*10db0*/  WARPSYNC.COLLECTIVE R15, `(.L_x_363) ;  /* 0x000000000f087348 */ /* 0x000fea0003c00000 */
[----:B------:R0:W1:Y:S02]  /*10dc0*/  SHFL.IDX P6, R14, R13, R12, R11 ;  /* 0x0000000c0d0e7389 */ /* 0x00006400000c000b */
[----:B01----:R-:W-:Y:S01]  /*10dd0*/  ENDCOLLECTIVE ;  /* 0x000000000000791b */ /* 0x003fe20003800000 */
.L_x_363:
[----:B------:R-:W-:Y:S02]  /*10de0*/  IMAD.MOV.U32 R13, RZ, RZ, R6 ;  /* 0x000000ffff0d7224 */ /* 0x000fe400078e0006 */
[----:B------:R-:W-:Y:S02]  /*10df0*/  IMAD.MOV.U32 R12, RZ, RZ, 0x2 ;  /* 0x00000002ff0c7424 */ /* 0x000fe400078e00ff */
[----:B------:R-:W-:-:S07]  /*10e00*/  IMAD.MOV.U32 R2, RZ, RZ, R14 ;  /* 0x000000ffff027224 */ /* 0x000fce00078e000e */
[----:B------:R-:W-:Y:S05]  /*10e10*/  WARPSYNC.COLLECTIVE R15, `(.L_x_364) ;  /* 0x000000000f087348 */ /* 0x000fea0003c00000 */
[----:B------:R0:W1:Y:S02]  /*10e20*/  SHFL.IDX P6, R14, R13, R12, R11 ;  /* 0x0000000c0d0e7389 */ /* 0x00006400000c000b */
[----:B01----:R-:W-:Y:S01]  /*10e30*/  ENDCOLLECTIVE ;  /* 0x000000000000791b */ /* 0x003fe20003800000 */
.L_x_364:
[----:B------:R-:W-:-:S04]  /*10e40*/  IADD3 R2, P0, R2, R4, RZ ;  /* 0x0000000402027210 */ /* 0x000fc80007f1e0ff */
[----:B------:R-:W-:-:S05]  /*10e50*/  IADD3.X R3, RZ, R3, RZ, P0, !PT ;  /* 0x00000003ff037210 */ /* 0x000fca00007fe4ff */
[----:B------:R-:W-:Y:S01]  /*10e60*/  @!PT LDS RZ, [RZ] ;  /* 0x00000000fffff984 */ /* 0x000fe20000000800 */
[----:B------:R-:W-:Y:S01]  /*10e70*/  @!PT LDS RZ, [RZ] ;  /* 0x00000000fffff984 */ /* 0x000fe20000000800 */
[----:B------:R-:W-:Y:S01]  /*10e80*/  @!PT LDS RZ, [RZ] ;  /* 0x00000000fffff984 */ /* 0x000fe20000000800 */
[----:B------:R0:W-:Y:S01]  /*10e90*/  LDGSTS.E.BYPASS.LTC128B.128 [R5+0x1ec00], desc[UR36][R2.64], !P1 ;  /* 0x1ec0000002057fae */ /* 0x0001e2000c901d64 */
[----:B------:R-:W-:-:S03]  /*10ea0*/  MOV R13, R8 ;  /* 0x00000008000d7202 */ /* 0x000fc60000000f00 */
[----:B------:R0:W-:Y:S04]  /*10eb0*/  LDGSTS.E.BYPASS.LTC128B.128 [R5+0x21c00], desc[UR36][R2.64+0x80], !P5 ;  /* 0x21c0008002057fae */ /* 0x0001e8000e901d64 */
[----:B------:R0:W-:Y:S01]  /*10ec0*/  LDGSTS.E.BYPASS.LTC128B.128 [R5+0x24c00], desc[UR36][R2.64+0x100], !P4 ;  /* 0x24c0010002057fae */ /* 0x0001e2000e101d64 */
[----:B------:R-:W-:-:S07]  /*10ed0*/  IMAD.MOV.U32 R35, RZ, RZ, R14 ;  /* 0x000000ffff237224 */ /* 0x000fce00078e000e */
[----:B0-----:R-:W-:Y:S05]  /*10ee0*/  WARPSYNC.COLLECTIVE R15, `(.L_x_365) ;  /* 0x000000000f087348 */ /* 0x001fea0003c00000 */
[----:B------:R1:W2:Y:S02]  /*10ef0*/  SHFL.IDX P6, R14, R13, R12, R11 ;  /* 0x0000000c0d0e7389 */ /* 0x0002a400000c000b */
[----:B012---:R-:W-:Y:S01]  /*10f00*/  ENDCOLLECTIVE ;  /* 0x000000000000791b */ /* 0x007fe20003800000 */
.L_x_365:
[----:B------:R-:W-:Y:S01]  /*10f10*/  IMAD.MOV.U32 R13, RZ, RZ, R6 ;  /* 0x000000ffff0d7224 */ /* 0x000fe200078e0006 */
[----:B------:R-:W-:Y:S01]  /*10f20*/  MOV R12, 0x3 ;  /* 0x00000003000c7802 */ /* 0x000fe20000000f00 */
[----:B------:R-:W-:-:S07]  /*10f30*/  IMAD.MOV.U32 R2, RZ, RZ, R14 ;  /* 0x000000ffff027224 */ /* 0x000fce00078e000e */
[----:B------:R-:W-:Y:S05]  /*10f40*/  WARPSYNC.COLLECTIVE R15, `(.L_x_366) ;  /* 0x000000000f087348 */ /* 0x000fea0003c00000 */
[----:B------:R0:W1:Y:S02]  /*10f50*/  SHFL.IDX P6, R14, R13, R12, R11 ;  /* 0x0000000c0d0e7389 */ /* 0x00006400000c000b */
[----:B01----:R-:W-:Y:S01]  /*10f60*/  ENDCOLLECTIVE ;  /* 0x000000000000791b */ /* 0x003fe20003800000 */
.L_x_366:
[----:B------:R-:W-:-:S05]  /*10f70*/  IADD3 R2, P0, R2, R4, RZ ;  /* 0x0000000402027210 */ /* 0x000fca0007f1e0ff */
[----:B------:R-:W-:-:S05]  /*10f80*/  IMAD.X R3, RZ, RZ, R35, P0 ;  /* 0x000000ffff037224 */ /* 0x000fca00000e0623 */
[----:B------:R-:W-:Y:S01]  /*10f90*/  @!PT LDS RZ, [RZ] ;  /* 0x00000000fffff984 */ /* 0x000fe20000000800 */
[----:B------:R-:W-:Y:S01]  /*10fa0*/  @!PT LDS RZ, [RZ] ;  /* 0x00000000fffff984 */ /* 0x000fe20000000800 */
[----:B------:R-:W-:Y:S01]  /*10fb0*/  @!PT LDS RZ, [RZ] ;  /* 0x00000000fffff984 */ /* 0x000fe20000000800 */
[----:B------:R0:W-:Y:S01]  /*10fc0*/  LDGSTS.E.BYPASS.LTC128B.128 [R5+0x1f400], desc[UR36][R2.64], !P1 ;  /* 0x1f40000002057fae */ /* 0x0001e2000c901d64 */
[----:B------:R-:W-:-:S03]  /*10fd0*/  IMAD.MOV.U32 R13, RZ, RZ, R8 ;  /* 0x000000ffff0d7224 */ /* 0x000fc600078e0008 */
[----:B------:R0:W-:Y:S04]  /*10fe0*/  LDGSTS.E.BYPASS.LTC128B.128 [R5+0x22400], desc[UR36][R2.64+0x80], !P5 ;  /* 0x2240008002057fae */ /* 0x0001e8000e901d64 */
[----:B------:R0:W-:Y:S01]  /*10ff0*/  LDGSTS.E.BYPASS.LTC128B.128 [R5+0x25400], desc[UR36][R2.64+0x100], !P4 ;  /* 0x2540010002057fae */ /* 0x0001e2000e101d64 */
[----:B------:R-:W-:-:S07]  /*11000*/  IMAD.MOV.U32 R35, RZ, RZ, R14 ;  /* 0x000000ffff237224 */ /* 0x000fce00078e000e */
[----:B0-----:R-:W-:Y:S05]  /*11010*/  WARPSYNC.COLLECTIVE R15, `(.L_x_367) ;  /* 0x000000000f087348 */ /* 0x001fea0003c00000 */
[----:B------:R1:W2:Y:S02]  /*11020*/  SHFL.IDX P6, R14, R13, R12, R11 ;  /* 0x0000000c0d0e7389 */ /* 0x0002a400000c000b */
[----:B012---:R-:W-:Y:S01]  /*11030*/  ENDCOLLECTIVE ;  /* 0x000000000000791b */ /* 0x007fe20003800000 */
.L_x_367:
[----:B------:R-:W-:Y:S02]  /*11040*/  IMAD.MOV.U32 R13, RZ, RZ, R6 ;  /* 0x000000ffff0d7224 */ /* 0x000fe400078e0006 */
[----:B------:R-:W-:Y:S02]  /*11050*/  IMAD.MOV.U32 R12, RZ, RZ, 0x4 ;  /* 0x00000004ff0c7424 */ /* 0x000fe400078e00ff */
[----:B------:R-:W-:-:S07]  /*11060*/  IMAD.MOV.U32 R2, RZ, RZ, R14 ;  /* 0x000000ffff027224 */ /* 0x000fce00078e000e */
[----:B------:R-:W-:Y:S05]  /*11070*/  WARPSYNC.COLLECTIVE R15, `(.L_x_368) ;  /* 0x000000000f087348 */ /* 0x000fea0003c00000 */
[----:B------:R0:W1:Y:S02]  /*11080*/  SHFL.IDX P6, R14, R13, R12, R11 ;  /* 0x0000000c0d0e7389 */ /* 0x00006400000c000b */
[----:B01----:R-:W-:Y:S01]  /*11090*/  ENDCOLLECTIVE ;  /* 0x000000000000791b */ /* 0x003fe20003800000 */
.L_x_368:
        /* <DEDUP_REMOVED lines=13> */
.L_x_369:
[----:B------:R-:W-:Y:S01]  /*11170*/  IMAD.MOV.U32 R13, RZ, RZ, R6 ;  /* 0x000000ffff0d7224 */ /* 0x000fe200078e0006 */
[----:B------:R-:W-:Y:S01]  /*11180*/  MOV R12, 0x5 ;  /* 0x00000005000c7802 */ /* 0x000fe20000000f00 */
[----:B------:R-:W-:-:S07]  /*11190*/  IMAD.MOV.U32 R2, RZ, RZ, R14 ;  /* 0x000000ffff027224 */ /* 0x000fce00078e000e */
[----:B------:R-:W-:Y:S05]  /*111a0*/  WARPSYNC.COLLECTIVE R15, `(.L_x_370) ;  /* 0x000000000f087348 */ /* 0x000fea0003c00000 */
[----:B------:R0:W1:Y:S02]  /*111b0*/  SHFL.IDX P6, R14, R13, R12, R11 ;  /* 0x0000000c0d0e7389 */ /* 0x00006400000c000b */
[----:B01----:R-:W-:Y:S01]  /*111c0*/  ENDCOLLECTIVE ;  /* 0x000000000000791b */ /* 0x003fe20003800000 */
.L_x_370:
[----:B------:R-:W-:-:S05]  /*111d0*/  IADD3 R2, P0, R2, R4, RZ ;  /* 0x0000000402027210 */ /* 0x000fca0007f1e0ff */
[----:B------:R-:W-:-:S05]  /*111e0*/  IMAD.X R3, RZ, RZ, R35, P0 ;  /* 0x000000ffff037224 */ /* 0x000fca00000e0623 */
[----:B------:R-:W-:Y:S01]  /*111f0*/  @!PT LDS RZ, [RZ] ;  /* 0x00000000fffff984 */ /* 0x000fe20000000800 */
[----:B------:R-:W-:Y:S01]  /*11200*/  @!PT LDS RZ, [RZ] ;  /* 0x00000000fffff984 */ /* 0x000fe20000000800 */
[----:B------:R-:W-:Y:S01]  /*11210*/  @!PT LDS RZ, [RZ] ;  /* 0x00000000fffff984 */ /* 0x000fe20000000800 */
[----:B------:R0:W-:Y:S01]  /*11220*/  LDGSTS.E.BYPASS.LTC128B.128 [R5+0x20400], desc[UR36][R2.64], !P1 ;  /* 0x2040000002057fae */ /* 0x0001e2000c901d64 */
[----:B------:R-:W-:Y:S01]  /*11230*/  IMAD.MOV.U32 R13, RZ, RZ, R8 ;  /* 0x000000ffff0d7224 */ /* 0x000fe200078e0008 */
[----:B------:R-:W-:Y:S02]  /*11240*/  LOP3.LUT P1, RZ, R23, 0x100, RZ, 0xc0, !PT ;  /* 0x0000010017ff7812 */ /* 0x000fe4000782c0ff */
[----:B------:R0:W-:Y:S04]  /*11250*/  LDGSTS.E.BYPASS.LTC128B.128 [R5+0x23400], desc[UR36][R2.64+0x80], !P5 ;  /* 0x2340008002057fae */ /* 0x0001e8000e901d64 */
[----:B------:R0:W-:Y:S01]  /*11260*/  LDGSTS.E.BYPASS.LTC128B.128 [R5+0x26400], desc[UR36][R2.64+0x100], !P4 ;  /* 0x2640010002057fae */ /* 0x0001e2000e101d64 */
[----:B------:R-:W-:-:S07]  /*11270*/  IMAD.MOV.U32 R35, RZ, RZ, R14 ;  /* 0x000000ffff237224 */ /* 0x000fce00078e000e */
[----:B0-----:R-:W-:Y:S05]  /*11280*/  WARPSYNC.COLLECTIVE R15, `(.L_x_371) ;  /* 0x000000000f087348 */ /* 0x001fea0003c00000 */
[----:B------:R1:W2:Y:S02]  /*11290*/  SHFL.IDX P6, R14, R13, R12, R11 ;  /* 0x0000000c0d0e7389 */ /* 0x0002a400000c000b */
[----:B012---:R-:W-:Y:S01]  /*112a0*/  ENDCOLLECTIVE ;  /* 0x000000000000791b */ /* 0x007fe20003800000 */
.L_x_371:
[----:B------:R-:W-:Y:S01]  /*112b0*/  IMAD.MOV.U32 R2, RZ, RZ, R14 ;  /* 0x000000ffff027224 */ /* 0x000fe200078e000e */
[----:B------:R-:W-:Y:S06]  /*112c0*/  BRA `(.L_x_372) ;  /* 0xffffffc000ec7947 */ /* 0x000fec000383ffff */
.L_x_281:
[----:B0-----:R0:W1:Y:S02]  /*112d0*/  SYNCS.PHASECHK.TRANS64.TRYWAIT P0, [R6+URZ+0x30860], R2 ;  /* 0x03086002060075a7 */ /* 0x001064000800017f */
[----:B-1----:R-:W-:Y:S05]  /*112e0*/  @!P0 NANOSLEEP.SYNCS 0x989680 ;  /* 0x009896800000895d */ /* 0x002fea0003900000 */
[----:B------:R-:W1:Y:S02]  /*112f0*/  @!P0 SYNCS.PHASECHK.TRANS64 P0, [R6+URZ+0x30860], R2 ;  /* 0x03086002060085a7 */ /* 0x000e64000800007f */
[----:B-1----:R-:W-:Y:S05]  /*11300*/  @!P0 BRA `(.L_x_281) ;  /* 0xfffffffc00f08947 */ /* 0x002fea000383ffff */
[----:B------:R-:W-:Y:S05]  /*11310*/  BRA `(.L_x_373) ;  /* 0xffffffc400547947 */ /* 0x000fea000383ffff */
.L_x_282:
[----:B------:R-:W-:Y:S01]  /*11320*/  BSSY B1, `(.L_x_374) ;  /* 0x0000008000017945 */ /* 0x000fe20003800000 */
[----:B------:R-:W-:Y:S01]  /*11330*/  MOV R13, R25 ;  /* 0x00000019000d7202 */ /* 0x000fe20000000f00 */
[----:B------:R-:W-:Y:S02]  /*11340*/  IMAD.MOV.U32 R12, RZ, RZ, RZ ;  /* 0x000000ffff0c7224 */ /* 0x000fe400078e00ff */
[----:B------:R-:W-:Y:S02]  /*11350*/  IMAD.MOV.U32 R11, RZ, RZ, 0x181f ;  /* 0x0000181fff0b7424 */ /* 0x000fe400078e00ff */
[----:B------:R-:W-:-:S07]  /*11360*/  IMAD.MOV.U32 R15, RZ, RZ, -0x1 ;  /* 0xffffffffff0f7424 */ /* 0x000fce00078e00ff */
[----:B0-----:R-:W-:Y:S05]  /*11370*/  WARPSYNC.COLLECTIVE R15, `(.L_x_375) ;  /* 0x000000000f087348 */ /* 0x001fea0003c00000 */
[----:B------:R1:W2:Y:S02]  /*11380*/  SHFL.IDX P6, R14, R13, R12, R11 ;  /* 0x0000000c0d0e7389 */ /* 0x0002a400000c000b */
[----:B012---:R-:W-:Y:S01]  /*11390*/  ENDCOLLECTIVE ;  /* 0x000000000000791b */ /* 0x007fe20003800000 */
.L_x_375:
[----:B------:R-:W-:Y:S05]  /*113a0*/  BSYNC B1 ;  /* 0x0000000000017941 */ /* 0x000fea0003800000 */
.L_x_374:
[----:B------:R-:W-:Y:S01]  /*113b0*/  IMAD.MOV.U32 R13, RZ, RZ, R24 ;  /* 0x000000ffff0d7224 */ /* 0x000fe200078e0018 */
[----:B------:R-:W-:Y:S01]  /*113c0*/  MOV R15, 0xffffffff ;  /* 0xffffffff000f7802 */ /* 0x000fe20000000f00 */
[----:B------:R-:W-:Y:S01]  /*113d0*/  IMAD.MOV.U32 R12, RZ, RZ, RZ ;  /* 0x000000ffff0c7224 */ /* 0x000fe200078e00ff */
[----:B------:R-:W-:Y:S01]  /*113e0*/  MOV R3, R14 ;  /* 0x0000000e00037202 */ /* 0x000fe20000000f00 */
[----:B------:R-:W-:Y:S02]  /*113f0*/  IMAD.MOV.U32 R11, RZ, RZ, 0x181f ;  /* 0x0000181fff0b7424 */ /* 0x000fe400078e00ff */
[----:B------:R-:W-:-:S07]  /*11400*/  IMAD R5, R5, 0x2, R22 ;  /* 0x0000000205057824 */ /* 0x000fce00078e0216 */
[----:B------:R-:W-:Y:S05]  /*11410*/  WARPSYNC.COLLECTIVE R15, `(.L_x_376) ;  /* 0x000000000f087348 */ /* 0x000fea0003c00000 */
[----:B------:R0:W1:Y:S02]  /*11420*/  SHFL.IDX P6, R14, R13, R12, R11 ;  /* 0x0000000c0d0e7389 */ /* 0x00006400000c000b */
[----:B01----:R-:W-:Y:S01]  /*11430*/  ENDCOLLECTIVE ;  /* 0x000000000000791b */ /* 0x003fe20003800000 */
.L_x_376:
[----:B------:R-:W-:Y:S01]  /*11440*/  MOV R13, R25 ;  /* 0x00000019000d7202 */ /* 0x000fe20000000f00 */
[----:B------:R-:W-:Y:S02]  /*11450*/  IMAD.MOV.U32 R12, RZ, RZ, 0x1 ;  /* 0x00000001ff0c7424 */ /* 0x000fe400078e00ff */
[----:B------:R-:W-:-:S07]  /*11460*/  IMAD.MOV.U32 R2, RZ, RZ, R14 ;  /* 0x000000ffff027224 */ /* 0x000fce00078e000e */
[----:B------:R-:W-:Y:S05]  /*11470*/  WARPSYNC.COLLECTIVE R15, `(.L_x_377) ;  /* 0x000000000f087348 */ /* 0x000fea0003c00000 */
[----:B------:R0:W1:Y:S02]  /*11480*/  SHFL.IDX P6, R14, R13, R12, R11 ;  /* 0x0000000c0d0e7389 */ /* 0x00006400000c000b */
[----:B01----:R-:W-:Y:S01]  /*11490*/  ENDCOLLECTIVE ;  /* 0x000000000000791b */ /* 0x003fe20003800000 */
.L_x_377:
[----:B------:R-:W-:-:S05]  /*114a0*/  IADD3 R2, P0, R2, R4, RZ ;  /* 0x0000000402027210 */ /* 0x000fca0007f1e0ff */
        /* <DEDUP_REMOVED lines=15> */
.L_x_378:
[----:B------:R-:W-:Y:S02]  /*115a0*/  IMAD.MOV.U32 R13, RZ, RZ, R25 ;  /* 0x000000ffff0d7224 */ /* 0x000fe400078e0019 */
[----:B------:R-:W-:Y:S01]  /*115b0*/  IMAD.MOV.U32 R12, RZ, RZ, 0x2 ;  /* 0x00000002ff0c7424 */ /* 0x000fe200078e00ff */
[----:B------:R-:W-:-:S07]  /*115c0*/  MOV R2, R14 ;  /* 0x0000000e00027202 */ /* 0x000fce0000000f00 */
[----:B------:R-:W-:Y:S05]  /*115d0*/  WARPSYNC.COLLECTIVE R15, `(.L_x_379) ;  /* 0x000000000f087348 */ /* 0x000fea0003c00000 */
[----:B------:R0:W1:Y:S02]  /*115e0*/  SHFL.IDX P6, R14, R13, R12, R11 ;  /* 0x0000000c0d0e7389 */ /* 0x00006400000c000b */
[----:B01----:R-:W-:Y:S01]  /*115f0*/  ENDCOLLECTIVE ;  /* 0x000000000000791b */ /* 0x003fe20003800000 */
.L_x_379:
        /* <DEDUP_REMOVED lines=16> */
.L_x_380:
[----:B------:R-:W-:Y:S01]  /*11700*/  MOV R13, R25 ;  /* 0x00000019000d7202 */ /* 0x000fe20000000f00 */
[----:B------:R-:W-:Y:S02]  /*11710*/  IMAD.MOV.U32 R12, RZ, RZ, 0x3 ;  /* 0x00000003ff0c7424 */ /* 0x000fe400078e00ff */
[----:B------:R-:W-:-:S07]  /*11720*/  IMAD.MOV.U32 R2, RZ, RZ, R14 ;  /* 0x000000ffff027224 */ /* 0x000fce00078e000e */
[----:B------:R-:W-:Y:S05]  /*11730*/  WARPSYNC.COLLECTIVE R15, `(.L_x_381) ;  /* 0x000000000f087348 */ /* 0x000fea0003c00000 */
[----:B------:R0:W1:Y:S02]  /*11740*/  SHFL.IDX P6, R14, R13, R12, R11 ;  /* 0x0000000c0d0e7389 */ /* 0x00006400000c000b */
[----:B01----:R-:W-:Y:S01]  /*11750*/  ENDCOLLECTIVE ;  /* 0x000000000000791b */ /* 0x003fe20003800000 */
.L_x_381:
        /* <DEDUP_REMOVED lines=16> */
.L_x_382:
[----:B------:R-:W-:Y:S02]  /*11860*/  IMAD.MOV.U32 R13, RZ, RZ, R25 ;  /* 0x000000ffff0d7224 */ /* 0x000fe400078e0019 */
[----:B------:R-:W-:Y:S01]  /*11870*/  IMAD.MOV.U32 R12, RZ, RZ, 0x4 ;  /* 0x00000004ff0c7424 */ /* 0x000fe200078e00ff */
[----:B------:R-:W-:-:S07]  /*11880*/  MOV R2, R14 ;  /* 0x0000000e00027202 */ /* 0x000fce0000000f00 */
[----:B------:R-:W-:Y:S05]  /*11890*/  WARPSYNC.COLLECTIVE R15, `(.L_x_383) ;  /* 0x000000000f087348 */ /* 0x000fea0003c00000 */
[----:B------:R0:W1:Y:S02]  /*118a0*/  SHFL.IDX P6, R14, R13, R12, R11 ;  /* 0x0000000c0d0e7389 */ /* 0x00006400000c000b */
[----:B01----:R-:W-:Y:S01]  /*118b0*/  ENDCOLLECTIVE ;  /* 0x000000000000791b */ /* 0x003fe20003800000 */
.L_x_383:
        /* <DEDUP_REMOVED lines=16> */
.L_x_384:
[----:B------:R-:W-:Y:S01]  /*119c0*/  MOV R13, R25 ;  /* 0x00000019000d7202 */ /* 0x000fe20000000f00 */
[----:B------:R-:W-:Y:S02]  /*119d0*/  IMAD.MOV.U32 R12, RZ, RZ, 0x5 ;  /* 0x00000005ff0c7424 */ /* 0x000fe400078e00ff */
[----:B------:R-:W-:-:S07]  /*119e0*/  IMAD.MOV.U32 R2, RZ, RZ, R14 ;  /* 0x000000ffff027224 */ /* 0x000fce00078e000e */
[----:B------:R-:W-:Y:S05]  /*119f0*/  WARPSYNC.COLLECTIVE R15, `(.L_x_385) ;  /* 0x000000000f087348 */ /* 0x000fea0003c00000 */
[----:B------:R0:W1:Y:S02]  /*11a00*/  SHFL.IDX P6, R14, R13, R12, R11 ;  /* 0x0000000c0d0e7389 */ /* 0x00006400000c000b */
[----:B01----:R-:W-:Y:S01]  /*11a10*/  ENDCOLLECTIVE ;  /* 0x000000000000791b */ /* 0x003fe20003800000 */
.L_x_385:
[----:B------:R-:W-:-:S05]  /*11a20*/  IADD3 R2, P0, R2, R4, RZ ;  /* 0x0000000402027210 */ /* 0x000fca0007f1e0ff */
        /* <DEDUP_REMOVED lines=12> */
.L_x_386:
[----:B------:R-:W-:Y:S01]  /*11af0*/  @!PT LDS RZ, [RZ] ;  /* 0x00000000fffff984 */ /* 0x000fe20000000800 */
[----:B------:R-:W-:Y:S01]  /*11b00*/  @!PT LDS RZ, [RZ] ;  /* 0x00000000fffff984 */ /* 0x000fe20000000800 */
[----:B------:R-:W-:Y:S01]  /*11b10*/  @!PT LDS RZ, [RZ] ;  /* 0x00000000fffff984 */ /* 0x000fe20000000800 */
[----:B------:R1:W-:Y:S01]  /*11b20*/  LDGSTS.E.BYPASS.LTC128B.128 [R5+0x5400], desc[UR36][R2.64+0x80], !P0 ;  /* 0x0540008002057fae */ /* 0x0003e2000c101d64 */
[----:B------:R-:W-:-:S13]  /*11b30*/  ISETP.LT.OR P0, PT, R7, 0x41, P1 ;  /* 0x000000410700780c */ /* 0x000fda0000f01670 */
[----:B------:R1:W-:Y:S01]  /*11b40*/  LDGSTS.E.BYPASS.LTC128B.128 [R5+0x8400], desc[UR36][R2.64+0x100], !P0 ;  /* 0x0840010002057fae */ /* 0x0003e2000c101d64 */
[----:B------:R-:W-:Y:S05]  /*11b50*/  BRA `(.L_x_387) ;  /* 0xffffffc000387947 */ /* 0x000fea000383ffff */
.L_x_290:
[----:B0-----:R0:W1:Y:S02]  /*11b60*/  SYNCS.PHASECHK.TRANS64.TRYWAIT P0, [R0+URZ+0x30860], R3 ;  /* 0x03086003000075a7 */ /* 0x001064000800017f */
[----:B-1----:R-:W-:Y:S05]  /*11b70*/  @!P0 NANOSLEEP.SYNCS 0x989680 ;  /* 0x009896800000895d */ /* 0x002fea0003900000 */
[----:B------:R-:W1:Y:S02]  /*11b80*/  @!P0 SYNCS.PHASECHK.TRANS64 P0, [R0+URZ+0x30860], R3 ;  /* 0x03086003000085a7 */ /* 0x000e64000800007f */
[----:B-1----:R-:W-:Y:S05]  /*11b90*/  @!P0 BRA `(.L_x_290) ;  /* 0xfffffffc00f08947 */ /* 0x002fea000383ffff */
[----:B------:R-:W-:Y:S05]  /*11ba0*/  BRA `(.L_x_388) ;  /* 0xffffffc400587947 */ /* 0x000fea000383ffff */
.L_x_291:
[----:B------:R-:W-:Y:S01]  /*11bb0*/  BSSY B0, `(.L_x_389) ;  /* 0x0000008000007945 */ /* 0x000fe20003800000 */
[----:B------:R-:W-:Y:S01]  /*11bc0*/  MOV R13, R25 ;  /* 0x00000019000d7202 */ /* 0x000fe20000000f00 */
[----:B------:R-:W-:Y:S02]  /*11bd0*/  IMAD.MOV.U32 R12, RZ, RZ, RZ ;  /* 0x000000ffff0c7224 */ /* 0x000fe400078e00ff */
[----:B------:R-:W-:Y:S02]  /*11be0*/  IMAD.MOV.U32 R11, RZ, RZ, 0x181f ;  /* 0x0000181fff0b7424 */ /* 0x000fe400078e00ff */
[----:B------:R-:W-:-:S07]  /*11bf0*/  IMAD.MOV.U32 R15, RZ, RZ, -0x1 ;  /* 0xffffffffff0f7424 */ /* 0x000fce00078e00ff */
[----:B0-2---:R-:W-:Y:S05]  /*11c00*/  WARPSYNC.COLLECTIVE R15, `(.L_x_390) ;  /* 0x000000000f087348 */ /* 0x005fea0003c00000 */
[----:B--2---:R1:W2:Y:S02]  /*11c10*/  SHFL.IDX P6, R14, R13, R12, R11 ;  /* 0x0000000c0d0e7389 */ /* 0x0042a400000c000b */
[----:B012---:R-:W-:Y:S01]  /*11c20*/  ENDCOLLECTIVE ;  /* 0x000000000000791b */ /* 0x007fe20003800000 */
.L_x_390:
[----:B------:R-:W-:Y:S05]  /*11c30*/  BSYNC B0 ;  /* 0x0000000000007941 */ /* 0x000fea0003800000 */
.L_x_389:
[----:B------:R-:W-:Y:S01]  /*11c40*/  IMAD.MOV.U32 R13, RZ, RZ, R24 ;  /* 0x000000ffff0d7224 */ /* 0x000fe200078e0018 */
[----:B------:R-:W-:Y:S01]  /*11c50*/  MOV R15, 0xffffffff ;  /* 0xffffffff000f7802 */ /* 0x000fe20000000f00 */
[----:B------:R-:W-:Y:S01]  /*11c60*/  IMAD.MOV.U32 R12, RZ, RZ, RZ ;  /* 0x000000ffff0c7224 */ /* 0x000fe200078e00ff */
[----:B------:R-:W-:Y:S01]  /*11c70*/  MOV R3, R14 ;  /* 0x0000000e00037202 */ /* 0x000fe20000000f00 */
[----:B------:R-:W-:Y:S02]  /*11c80*/  IMAD.MOV.U32 R11, RZ, RZ, 0x181f ;  /* 0x0000181fff0b7424 */ /* 0x000fe400078e00ff */
[----:B------:R-:W-:Y:S02]  /*11c90*/  IMAD.SHL.U32 R5, R32, 0x2, RZ ;  /* 0x0000000220057824 */ /* 0x000fe400078e00ff */
[----:B------:R-:W-:-:S07]  /*11ca0*/  IMAD R4, R7, 0x2, R22 ;  /* 0x0000000207047824 */ /* 0x000fce00078e0216 */
[----:B------:R-:W-:Y:S05]  /*11cb0*/  WARPSYNC.COLLECTIVE R15, `(.L_x_391) ;  /* 0x000000000f087348 */ /* 0x000fea0003c00000 */
[----:B------:R0:W1:Y:S02]  /*11cc0*/  SHFL.IDX P6, R14, R13, R12, R11 ;  /* 0x0000000c0d0e7389 */ /* 0x00006400000c000b */
[----:B01----:R-:W-:Y:S01]  /*11cd0*/  ENDCOLLECTIVE ;  /* 0x000000000000791b */ /* 0x003fe20003800000 */
.L_x_391:
[----:B------:R-:W-:Y:S02]  /*11ce0*/  ULDC UR4, c[0x0][0x2f4] ;  /* 0x0000bd0000047ab9 */ /* 0x000fe40000000800 */
[----:B------:R-:W-:Y:S02]  /*11cf0*/  ISETP.GE.AND P2, PT, R32, UR4, PT ;  /* 0x0000000420007c0c */ /* 0x000fe4000bf46270 */
[----:B------:R-:W-:Y:S02]  /*11d00*/  ISETP.GE.AND P1, PT, R34, UR4, PT ;  /* 0x0000000422007c0c */ /* 0x000fe4000bf26270 */
[C---:B------:R-:W-:Y:S02]  /*11d10*/  ISETP.LT.OR P3, PT, R6.reuse, 0x1, P2 ;  /* 0x000000010600780c */ /* 0x040fe40001761670 */
[----:B------:R-:W-:Y:S02]  /*11d20*/  ISETP.LT.OR P4, PT, R6, 0x1, P1 ;  /* 0x000000010600780c */ /* 0x000fe40000f81670 */
[----:B------:R-:W-:Y:S01]  /*11d30*/  MOV R13, R25 ;  /* 0x00000019000d7202 */ /* 0x000fe20000000f00 */
[----:B------:R-:W-:Y:S01]  /*11d40*/  IMAD.MOV.U32 R12, RZ, RZ, 0x1 ;  /* 0x00000001ff0c7424 */ /* 0x000fe200078e00ff */
[----:B------:R-:W-:-:S05]  /*11d50*/  IADD3 R2, P0, R14, R5, RZ ;  /* 0x000000050e027210 */ /* 0x000fca0007f1e0ff */
[----:B------:R-:W-:Y:S01]  /*11d60*/  IMAD.X R3, RZ, RZ, R3, P0 ;  /* 0x000000ffff037224 */ /* 0x000fe200000e0603 */
[----:B------:R-:W-:-:S13]  /*11d70*/  ISETP.GE.AND P0, PT, R33, UR4, PT ;  /* 0x0000000421007c0c */ /* 0x000fda000bf06270 */
[----:B------:R-:W-:Y:S05]  /*11d80*/  WARPSYNC.COLLECTIVE R15, `(.L_x_392) ;  /* 0x000000000f087348 */ /* 0x000fea0003c00000 */
[----:B------:R0:W1:Y:S02]  /*11d90*/  SHFL.IDX P6, R14, R13, R12, R11 ;  /* 0x0000000c0d0e7389 */ /* 0x00006400000c000b */
[----:B01----:R-:W-:Y:S01]  /*11da0*/  ENDCOLLECTIVE ;  /* 0x000000000000791b */ /* 0x003fe20003800000 */
.L_x_392:
[----:B------:R-:W-:Y:S01]  /*11db0*/  @!PT LDS RZ, [RZ] ;  /* 0x00000000fffff984 */ /* 0x000fe20000000800 */
[----:B------:R-:W-:Y:S01]  /*11dc0*/  @!PT LDS RZ, [RZ] ;  /* 0x00000000fffff984 */ /* 0x000fe20000000800 */
[----:B------:R-:W-:Y:S01]  /*11dd0*/  @!PT LDS RZ, [RZ] ;  /* 0x00000000fffff984 */ /* 0x000fe20000000800 */
[----:B------:R0:W-:Y:S01]  /*11de0*/  LDGSTS.E.BYPASS.LTC128B.128 [R4+0x400], desc[UR36][R2.64], !P3 ;  /* 0x0040000002047fae */ /* 0x0001e2000d901d64 */
[----:B------:R-:W-:-:S03]  /*11df0*/  ISETP.LT.OR P3, PT, R6, 0x1, P0 ;  /* 0x000000010600780c */ /* 0x000fc60000761670 */
[----:B------:R0:W-:Y:S01]  /*11e00*/  LDGSTS.E.BYPASS.LTC128B.128 [R4+0x3400], desc[UR36][R2.64+0x80], !P4 ;  /* 0x0340008002047fae */ /* 0x0001e2000e101d64 */
[----:B------:R-:W-:-:S09]  /*11e10*/  IMAD.MOV.U32 R13, RZ, RZ, R24 ;  /* 0x000000ffff0d7224 */ /* 0x000fd200078e0018 */
[----:B------:R0:W-:Y:S01]  /*11e20*/  LDGSTS.E.BYPASS.LTC128B.128 [R4+0x6400], desc[UR36][R2.64+0x100], !P3 ;  /* 0x0640010002047fae */ /* 0x0001e2000d901d64 */
[----:B------:R-:W-:Y:S01]  /*11e30*/  ISETP.LT.OR P3, PT, R6, 0x11, P2 ;  /* 0x000000110600780c */ /* 0x000fe20001761670 */
[----:B------:R-:W-:-:S12]  /*11e40*/  IMAD.MOV.U32 R7, RZ, RZ, R14 ;  /* 0x000000ffff077224 */ /* 0x000fd800078e000e */
[----:B0-----:R-:W-:Y:S05]  /*11e50*/  WARPSYNC.COLLECTIVE R15, `(.L_x_393) ;  /* 0x000000000f087348 */ /* 0x001fea0003c00000 */
[----:B------:R1:W2:Y:S02]  /*11e60*/  SHFL.IDX P6, R14, R13, R12, R11 ;  /* 0x0000000c0d0e7389 */ /* 0x0002a400000c000b */
[----:B012---:R-:W-:Y:S01]  /*11e70*/  ENDCOLLECTIVE ;  /* 0x000000000000791b */ /* 0x007fe20003800000 */
.L_x_393:
[----:B------:R-:W-:Y:S02]  /*11e80*/  IMAD.MOV.U32 R13, RZ, RZ, R25 ;  /* 0x000000ffff0d7224 */ /* 0x000fe400078e0019 */
[----:B------:R-:W-:Y:S01]  /*11e90*/  IMAD.MOV.U32 R12, RZ, RZ, 0x2 ;  /* 0x00000002ff0c7424 */ /* 0x000fe200078e00ff */
[----:B------:R-:W-:-:S13]  /*11ea0*/  IADD3 R2, P4, R14, R5, RZ ;  /* 0x000000050e027210 */ /* 0x000fda0007f9e0ff */
[----:B------:R-:W-:Y:S05]  /*11eb0*/  WARPSYNC.COLLECTIVE R15, `(.L_x_394) ;  /* 0x000000000f087348 */ /* 0x000fea0003c00000 */
[----:B------:R0:W1:Y:S02]  /*11ec0*/  SHFL.IDX P6, R14, R13, R12, R11 ;  /* 0x0000000c0d0e7389 */ /* 0x00006400000c000b */
[----:B01----:R-:W-:Y:S01]  /*11ed0*/  ENDCOLLECTIVE ;  /* 0x000000000000791b */ /* 0x003fe20003800000 */
.L_x_394:
[----:B------:R-:W-:Y:S02]  /*11ee0*/  IADD3.X R3, RZ, R7, RZ, P4, !PT ;  /* 0x00000007ff037210 */ /* 0x000fe400027fe4ff */
[----:B------:R-:W-:-:S03]  /*11ef0*/  ISETP.LT.OR P4, PT, R6, 0x11, P1 ;  /* 0x000000110600780c */ /* 0x000fc60000f81670 */
[----:B------:R-:W-:Y:S01]  /*11f00*/  @!PT LDS RZ, [RZ] ;  /* 0x00000000fffff984 */ /* 0x000fe20000000800 */
[----:B------:R-:W-:Y:S01]  /*11f10*/  @!PT LDS RZ, [RZ] ;  /* 0x00000000fffff984 */ /* 0x000fe20000000800 */
[----:B------:R-:W-:Y:S01]  /*11f20*/  @!PT LDS RZ, [RZ] ;  /* 0x00000000fffff984 */ /* 0x000fe20000000800 */
[----:B------:R0:W-:Y:S01]  /*11f30*/  LDGSTS.E.BYPASS.LTC128B.128 [R4+0xc00], desc[UR36][R2.64], !P3 ;  /* 0x00c0000002047fae */ /* 0x0001e2000d901d64 */
[----:B------:R-:W-:Y:S02]  /*11f40*/  ISETP.LT.OR P3, PT, R6, 0x11, P0 ;  /* 0x000000110600780c */ /* 0x000fe40000761670 */
[----:B------:R-:W-:-:S07]  /*11f50*/  MOV R13, R24 ;  /* 0x00000018000d7202 */ /* 0x000fce0000000f00 */
[----:B------:R0:W-:Y:S04]  /*11f60*/  LDGSTS.E.BYPASS.LTC128B.128 [R4+0x3c00], desc[UR36][R2.64+0x80], !P4 ;  /* 0x03c0008002047fae */ /* 0x0001e8000e101d64 */
[----:B------:R0:W-:Y:S01]  /*11f70*/  LDGSTS.E.BYPASS.LTC128B.128 [R4+0x6c00], desc[UR36][R2.64+0x100], !P3 ;  /* 0x06c0010002047fae */ /* 0x0001e2000d901d64 */
[----:B------:R-:W-:Y:S01]  /*11f80*/  ISETP.LT.OR P3, PT, R6, 0x21, P2 ;  /* 0x000000210600780c */ /* 0x000fe20001761670 */
[----:B------:R-:W-:-:S12]  /*11f90*/  IMAD.MOV.U32 R7, RZ, RZ, R14 ;  /* 0x000000ffff077224 */ /* 0x000fd800078e000e */
[----:B0-----:R-:W-:Y:S05]  /*11fa0*/  WARPSYNC.COLLECTIVE R15, `(.L_x_395) ;  /* 0x000000000f087348 */ /* 0x001fea0003c00000 */
[----:B------:R1:W2:Y:S02]  /*11fb0*/  SHFL.IDX P6, R14, R13, R12, R11 ;  /* 0x0000000c0d0e7389 */ /* 0x0002a400000c000b */
[----:B012---:R-:W-:Y:S01]  /*11fc0*/  ENDCOLLECTIVE ;  /* 0x000000000000791b */ /* 0x007fe20003800000 */
.L_x_395:
[----:B------:R-:W-:Y:S02]  /*11fd0*/  IMAD.MOV.U32 R13, RZ, RZ, R25 ;  /* 0x000000ffff0d7224 */ /* 0x000fe400078e0019 */
[----:B------:R-:W-:Y:S01]  /*11fe0*/  IMAD.MOV.U32 R12, RZ, RZ, 0x3 ;  /* 0x00000003ff0c7424 */ /* 0x000fe200078e00ff */
[----:B------:R-:W-:-:S13]  /*11ff0*/  IADD3 R2, P4, R14, R5, RZ ;  /* 0x000000050e027210 */ /* 0x000fda0007f9e0ff */
[----:B------:R-:W-:Y:S05]  /*12000*/  WARPSYNC.COLLECTIVE R15, `(.L_x_396) ;  /* 0x000000000f087348 */ /* 0x000fea0003c00000 */
[----:B------:R0:W1:Y:S02]  /*12010*/  SHFL.IDX P6, R14, R13, R12, R11 ;  /* 0x0000000c0d0e7389 */ /* 0x00006400000c000b */
[----:B01----:R-:W-:Y:S01]  /*12020*/  ENDCOLLECTIVE ;  /* 0x000000000000791b */ /* 0x003fe20003800000 */
.L_x_396:
[----:B------:R-:W-:Y:S01]  /*12030*/  IMAD.X R3, RZ, RZ, R7, P4 ;  /* 0x000000ffff037224 */ /* 0x000fe200020e0607 */
[----:B------:R-:W-:-:S04]  /*12040*/  ISETP.LT.OR P4, PT, R6, 0x21, P1 ;  /* 0x000000210600780c */ /* 0x000fc80000f81670 */
[----:B------:R-:W-:Y:S01]  /*12050*/  @!PT LDS RZ, [RZ] ;  /* 0x00000000fffff984 */ /* 0x000fe20000000800 */
[----:B------:R-:W-:Y:S01]  /*12060*/  @!PT LDS RZ, [RZ] ;  /* 0x00000000fffff984 */ /* 0x000fe20000000800 */
[----:B------:R-:W-:Y:S01]  /*12070*/  @!PT LDS RZ, [RZ] ;  /* 0x00000000fffff984 */ /* 0x000fe20000000800 */
[----:B------:R0:W-:Y:S01]  /*12080*/  LDGSTS.E.BYPASS.LTC128B.128 [R4+0x1400], desc[UR36][R2.64], !P3 ;  /* 0x0140000002047fae */ /* 0x0001e2000d901d64 */
[----:B------:R-:W-:Y:S01]  /*12090*/  ISETP.LT.OR P3, PT, R6, 0x21, P0 ;  /* 0x000000210600780c */ /* 0x000fe20000761670 */
[----:B------:R-:W-:-:S07]  /*120a0*/  IMAD.MOV.U32 R13, RZ, RZ, R24 ;  /* 0x000000ffff0d7224 */ /* 0x000fce00078e0018 */
[----:B------:R0:W-:Y:S05]  /*120b0*/  LDGSTS.E.BYPASS.LTC128B.128 [R4+0x4400], desc[UR36][R2.64+0x80], !P4 ;  /* 0x0440008002047fae */ /* 0x0001ea000e101d64 */
[----:B------:R0:W-:Y:S01]  /*120c0*/  LDGSTS.E.BYPASS.LTC128B.128 [R4+0x7400], desc[UR36][R2.64+0x100], !P3 ;  /* 0x0740010002047fae */ /* 0x0001e2000d901d64 */
[----:B------:R-:W-:Y:S02]  /*120d0*/  ISETP.LT.OR P3, PT, R6, 0x31, P2 ;  /* 0x000000310600780c */ /* 0x000fe40001761670 */
[----:B------:R-:W-:-:S11]  /*120e0*/  MOV R7, R14 ;  /* 0x0000000e00077202 */ /* 0x000fd60000000f00 */
[----:B0-----:R-:W-:Y:S05]  /*120f0*/  WARPSYNC.COLLECTIVE R15, `(.L_x_397) ;  /* 0x000000000f087348 */ /* 0x001fea0003c00000 */
[----:B------:R1:W2:Y:S02]  /*12100*/  SHFL.IDX P6, R14, R13, R12, R11 ;  /* 0x0000000c0d0e7389 */ /* 0x0002a400000c000b */
[----:B012---:R-:W-:Y:S01]  /*12110*/  ENDCOLLECTIVE ;  /* 0x000000000000791b */ /* 0x007fe20003800000 */
.L_x_397:
[----:B------:R-:W-:Y:S01]  /*12120*/  IMAD.MOV.U32 R13, RZ, RZ, R25 ;  /* 0x000000ffff0d7224 */ /* 0x000fe200078e0019 */
[----:B------:R-:W-:Y:S02]  /*12130*/  MOV R12, 0x4 ;  /* 0x00000004000c7802 */ /* 0x000fe40000000f00 */
[----:B------:R-:W-:-:S13]  /*12140*/  IADD3 R2, P4, R14, R5, RZ ;  /* 0x000000050e027210 */ /* 0x000fda0007f9e0ff */
[----:B------:R-:W-:Y:S05]  /*12150*/  WARPSYNC.COLLECTIVE R15, `(.L_x_398) ;  /* 0x000000000f087348 */ /* 0x000fea0003c00000 */
[----:B------:R0:W1:Y:S02]  /*12160*/  SHFL.IDX P6, R14, R13, R12, R11 ;  /* 0x0000000c0d0e7389 */ /* 0x00006400000c000b */
[----:B01----:R-:W-:Y:S01]  /*12170*/  ENDCOLLECTIVE ;  /* 0x000000000000791b */ /* 0x003fe20003800000 */
.L_x_398:
        /* <DEDUP_REMOVED lines=10> */
[----:B------:R-:W-:Y:S01]  /*12220*/  ISETP.LT.OR P3, PT, R6, 0x41, P2 ;  /* 0x000000410600780c */ /* 0x000fe20001761670 */
[----:B------:R-:W-:-:S12]  /*12230*/  IMAD.MOV.U32 R7, RZ, RZ, R14 ;  /* 0x000000ffff077224 */ /* 0x000fd800078e000e */
[----:B0-----:R-:W-:Y:S05]  /*12240*/  WARPSYNC.COLLECTIVE R15, `(.L_x_399) ;  /* 0x000000000f087348 */ /* 0x001fea0003c00000 */
[----:B------:R1:W2:Y:S02]  /*12250*/  SHFL.IDX P6, R14, R13, R12, R11 ;  /* 0x0000000c0d0e7389 */ /* 0x0002a400000c000b */
[----:B012---:R-:W-:Y:S01]  /*12260*/  ENDCOLLECTIVE ;  /* 0x000000000000791b */ /* 0x007fe20003800000 */
.L_x_399:
[----:B------:R-:W-:Y:S01]  /*12270*/  MOV R13, R25 ;  /* 0x00000019000d7202 */ /* 0x000fe20000000f00 */
[----:B------:R-:W-:Y:S01]  /*12280*/  IMAD.MOV.U32 R12, RZ, RZ, 0x5 ;  /* 0x00000005ff0c7424 */ /* 0x000fe200078e00ff */
[----:B------:R-:W-:-:S13]  /*12290*/  IADD3 R2, P4, R14, R5, RZ ;  /* 0x000000050e027210 */ /* 0x000fda0007f9e0ff */
[----:B------:R-:W-:Y:S05]  /*122a0*/  WARPSYNC.COLLECTIVE R15, `(.L_x_400) ;  /* 0x000000000f087348 */ /* 0x000fea0003c00000 */
[----:B------:R0:W1:Y:S02]  /*122b0*/  SHFL.IDX P6, R14, R13, R12, R11 ;  /* 0x0000000c0d0e7389 */ /* 0x00006400000c000b */
[----:B01----:R-:W-:Y:S01]  /*122c0*/  ENDCOLLECTIVE ;  /* 0x000000000000791b */ /* 0x003fe20003800000 */
.L_x_400:
        /* <DEDUP_REMOVED lines=10> */
[----:B------:R-:W-:-:S07]  /*12370*/  IMAD.MOV.U32 R25, RZ, RZ, R14 ;  /* 0x000000ffff197224 */ /* 0x000fce00078e000e */
[----:B0-----:R-:W-:Y:S05]  /*12380*/  WARPSYNC.COLLECTIVE R15, `(.L_x_401) ;  /* 0x000000000f087348 */ /* 0x001fea0003c00000 */
[----:B------:R1:W2:Y:S02]  /*12390*/  SHFL.IDX P6, R14, R13, R12, R11 ;  /* 0x0000000c0d0e7389 */ /* 0x0002a400000c000b */
[----:B012---:R-:W-:Y:S01]  /*123a0*/  ENDCOLLECTIVE ;  /* 0x000000000000791b */ /* 0x007fe20003800000 */
.L_x_401:
[----:B------:R-:W-:Y:S05]  /*123b0*/  BRA `(.L_x_402) ;  /* 0xffffffc0005c7947 */ /* 0x000fea000383ffff */
.L_x_296:
        /* <DEDUP_REMOVED lines=8> */
.L_x_404:
[----:B------:R-:W-:Y:S05]  /*12440*/  BSYNC B0 ;  /* 0x0000000000007941 */ /* 0x000fea0003800000 */
.L_x_403:
[----:B------:R-:W-:Y:S01]  /*12450*/  IMAD.MOV.U32 R13, RZ, RZ, R16 ;  /* 0x000000ffff0d7224 */ /* 0x000fe200078e0010 */
[----:B------:R-:W-:Y:S01]  /*12460*/  MOV R15, 0xffffffff ;  /* 0xffffffff000f7802 */ /* 0x000fe20000000f00 */
[----:B------:R-:W-:Y:S01]  /*12470*/  IMAD.MOV.U32 R12, RZ, RZ, 0x1 ;  /* 0x00000001ff0c7424 */ /* 0x000fe200078e00ff */
[----:B------:R-:W-:Y:S01]  /*12480*/  MOV R5, R14 ;  /* 0x0000000e00057202 */ /* 0x000fe20000000f00 */
[----:B------:R-:W-:Y:S02]  /*12490*/  IMAD.MOV.U32 R11, RZ, RZ, 0x1f ;  /* 0x0000001fff0b7424 */ /* 0x000fe400078e00ff */
[----:B------:R-:W-:-:S07]  /*124a0*/  IMAD.IADD R7, R19, 0x1, R8 ;  /* 0x0000000113077824 */ /* 0x000fce00078e0208 */
[----:B------:R-:W-:Y:S05]  /*124b0*/  WARPSYNC.COLLECTIVE R15, `(.L_x_405) ;  /* 0x000000000f087348 */ /* 0x000fea0003c00000 */
[----:B------:R0:W1:Y:S02]  /*124c0*/  SHFL.IDX P6, R14, R13, R12, R11 ;  /* 0x0000000c0d0e7389 */ /* 0x00006400000c000b */
[----:B01----:R-:W-:Y:S01]  /*124d0*/  ENDCOLLECTIVE ;  /* 0x000000000000791b */ /* 0x003fe20003800000 */
.L_x_405:
[----:B------:R-:W-:Y:S02]  /*124e0*/  ULDC UR4, c[0x0][0xc3c] ;  /* 0x00030f0000047ab9 */ /* 0x000fe40000000800 */
[----:B------:R-:W-:-:S13]  /*124f0*/  ISETP.GE.OR P1, PT, R7, UR4, !P0 ;  /* 0x0000000407007c0c */ /* 0x000fda000c726670 */
[----:B------:R-:W0:Y:S01]  /*12500*/  @!P1 LDC.64 R2, c[0x0][0xc80] ;  /* 0x00032000ff029b82 */ /* 0x000e220000000a00 */
[----:B------:R-:W-:Y:S02]  /*12510*/  IMAD.MOV.U32 R4, RZ, RZ, RZ ;  /* 0x000000ffff047224 */ /* 0x000fe400078e00ff */
[----:B------:R-:W-:Y:S02]  /*12520*/  IMAD.MOV.U32 R11, RZ, RZ, RZ ;  /* 0x000000ffff0b7224 */ /* 0x000fe400078e00ff */
[----:B------:R-:W-:Y:S02]  /*12530*/  IMAD.MOV.U32 R0, RZ, RZ, R14 ;  /* 0x000000ffff007224 */ /* 0x000fe400078e000e */
[----:B0-----:R-:W-:-:S06]  /*12540*/  @!P1 IMAD.WIDE R2, R7, 0x4, R2 ;  /* 0x0000000407029825 */ /* 0x001fcc00078e0202 */
[----:B------:R-:W2:Y:S01]  /*12550*/  @!P1 LDG.E R2, desc[UR36][R2.64] ;  /* 0x0000002402029981 */ /* 0x000ea2000c1e1900 */
[C---:B------:R-:W-:Y:S02]  /*12560*/  ISETP.GE.U32.AND P2, PT, R8.reuse, 0x2, PT ;  /* 0x000000020800780c */ /* 0x040fe40003f46070 */
[C---:B------:R-:W-:Y:S02]  /*12570*/  ISETP.GE.U32.AND P3, PT, R8.reuse, 0x4, PT ;  /* 0x000000040800780c */ /* 0x040fe40003f66070 */
[C---:B------:R-:W-:Y:S02]  /*12580*/  ISETP.GE.U32.AND P4, PT, R8.reuse, 0x8, PT ;  /* 0x000000080800780c */ /* 0x040fe40003f86070 */
[C---:B------:R-:W-:Y:S02]  /*12590*/  ISETP.GE.U32.AND P5, PT, R8.reuse, 0x10, PT ;  /* 0x000000100800780c */ /* 0x040fe40003fa6070 */
[----:B--2---:R-:W-:Y:S02]  /*125a0*/  @!P1 MOV R4, R2 ;  /* 0x0000000200049202 */ /* 0x004fe40000000f00 */
[----:B------:R-:W-:-:S03]  /*125b0*/  ISETP.NE.AND P1, PT, R8, RZ, PT ;  /* 0x000000ff0800720c */ /* 0x000fc60003f25270 */
[----:B------:R-:W-:-:S10]  /*125c0*/  IMAD.MOV.U32 R13, RZ, RZ, R4 ;  /* 0x000000ffff0d7224 */ /* 0x000fd400078e0004 */
[----:B------:R-:W-:Y:S05]  /*125d0*/  WARPSYNC.COLLECTIVE R15, `(.L_x_406) ;  /* 0x000000000f087348 */ /* 0x000fea0003c00000 */
[----:B------:R0:W1:Y:S02]  /*125e0*/  SHFL.UP P6, R14, R13, R12, R11 ;  /* 0x0400000c0d0e7389 */ /* 0x00006400000c000b */
[----:B01----:R-:W-:Y:S01]  /*125f0*/  ENDCOLLECTIVE ;  /* 0x000000000000791b */ /* 0x003fe20003800000 */
.L_x_406:
[----:B------:R-:W-:Y:S01]  /*12600*/  IMAD.MOV.U32 R12, RZ, RZ, 0x2 ;  /* 0x00000002ff0c7424 */ /* 0x000fe200078e00ff */
[----:B------:R-:W-:-:S05]  /*12610*/  SEL R7, R14, RZ, P1 ;  /* 0x000000ff0e077207 */ /* 0x000fca0000800000 */
[----:B------:R-:W-:-:S05]  /*12620*/  IMAD.IADD R6, R4, 0x1, R7 ;  /* 0x0000000104067824 */ /* 0x000fca00078e0207 */
[----:B------:R-:W-:-:S07]  /*12630*/  MOV R13, R6 ;  /* 0x00000006000d7202 */ /* 0x000fce0000000f00 */
[----:B------:R-:W-:Y:S05]  /*12640*/  WARPSYNC.COLLECTIVE R15, `(.L_x_407) ;  /* 0x000000000f087348 */ /* 0x000fea0003c00000 */
[----:B------:R0:W1:Y:S02]  /*12650*/  SHFL.UP P6, R14, R13, R12, R11 ;  /* 0x0400000c0d0e7389 */ /* 0x00006400000c000b */
[----:B01----:R-:W-:Y:S01]  /*12660*/  ENDCOLLECTIVE ;  /* 0x000000000000791b */ /* 0x003fe20003800000 */
.L_x_407:
[----:B------:R-:W-:Y:S02]  /*12670*/  MOV R12, 0x4 ;  /* 0x00000004000c7802 */ /* 0x000fe40000000f00 */
[----:B------:R-:W-:-:S05]  /*12680*/  SEL R7, R14, RZ, P2 ;  /* 0x000000ff0e077207 */ /* 0x000fca0001000000 */
[----:B------:R-:W-:-:S04]  /*12690*/  IMAD.IADD R7, R6, 0x1, R7 ;  /* 0x0000000106077824 */ /* 0x000fc800078e0207 */
[----:B------:R-:W-:-:S07]  /*126a0*/  IMAD.MOV.U32 R13, RZ, RZ, R7 ;  /* 0x000000ffff0d7224 */ /* 0x000fce00078e0007 */
[----:B------:R-:W-:Y:S05]  /*126b0*/  WARPSYNC.COLLECTIVE R15, `(.L_x_408) ;  /* 0x000000000f087348 */ /* 0x000fea0003c00000 */
[----:B------:R0:W1:Y:S02]  /*126c0*/  SHFL.UP P6, R14, R13, R12, R11 ;  /* 0x0400000c0d0e7389 */ /* 0x00006400000c000b */
[----:B01----:R-:W-:Y:S01]  /*126d0*/  ENDCOLLECTIVE ;  /* 0x000000000000791b */ /* 0x003fe20003800000 */
.L_x_408:
[----:B------:R-:W-:Y:S01]  /*126e0*/  IMAD.MOV.U32 R12, RZ, RZ, 0x8 ;  /* 0x00000008ff0c7424 */ /* 0x000fe200078e00ff */
[----:B------:R-:W-:-:S05]  /*126f0*/  SEL R2, R14, RZ, P3 ;  /* 0x000000ff0e027207 */ /* 0x000fca0001800000 */
[----:B------:R-:W-:-:S04]  /*12700*/  IMAD.IADD R2, R7, 0x1, R2 ;  /* 0x0000000107027824 */ /* 0x000fc800078e0202 */
[----:B------:R-:W-:-:S07]  /*12710*/  IMAD.MOV.U32 R13, RZ, RZ, R2 ;  /* 0x000000ffff0d7224 */ /* 0x000fce00078e0002 */
[----:B------:R-:W-:Y:S05]  /*12720*/  WARPSYNC.COLLECTIVE R15, `(.L_x_409) ;  /* 0x000000000f087348 */ /* 0x000fea0003c00000 */
[----:B------:R0:W1:Y:S02]  /*12730*/  SHFL.UP P6, R14, R13, R12, R11 ;  /* 0x0400000c0d0e7389 */ /* 0x00006400000c000b */
[----:B01----:R-:W-:Y:S01]  /*12740*/  ENDCOLLECTIVE ;  /* 0x000000000000791b */ /* 0x003fe20003800000 */
.L_x_409:
[----:B------:R-:W-:Y:S01]  /*12750*/  IMAD.MOV.U32 R12, RZ, RZ, 0x10 ;  /* 0x00000010ff0c7424 */ /* 0x000fe200078e00ff */
[----:B------:R-:W-:-:S04]  /*12760*/  SEL R3, R14, RZ, P4 ;  /* 0x000000ff0e037207 */ /* 0x000fc80002000000 */
[----:B------:R-:W-:-:S05]  /*12770*/  IADD3 R3, R2, R3, RZ ;  /* 0x0000000302037210 */ /* 0x000fca0007ffe0ff */
[----:B------:R-:W-:-:S07]  /*12780*/  IMAD.MOV.U32 R13, RZ, RZ, R3 ;  /* 0x000000ffff0d7224 */ /* 0x000fce00078e0003 */
[----:B------:R-:W-:Y:S05]  /*12790*/  WARPSYNC.COLLECTIVE R15, `(.L_x_410) ;  /* 0x000000000f087348 */ /* 0x000fea0003c00000 */
[----:B------:R0:W1:Y:S02]  /*127a0*/  SHFL.UP P6, R14, R13, R12, R11 ;  /* 0x0400000c0d0e7389 */ /* 0x00006400000c000b */
[----:B01----:R-:W-:Y:S01]  /*127b0*/  ENDCOLLECTIVE ;  /* 0x000000000000791b */ /* 0x003fe20003800000 */
.L_x_410:
[----:B------:R-:W-:Y:S02]  /*127c0*/  IMAD.MOV.U32 R12, RZ, RZ, 0x1f ;  /* 0x0000001fff0c7424 */ /* 0x000fe400078e00ff */
[----:B------:R-:W-:Y:S01]  /*127d0*/  IMAD.MOV.U32 R11, RZ, RZ, 0x1f ;  /* 0x0000001fff0b7424 */ /* 0x000fe200078e00ff */
[----:B------:R-:W-:-:S05]  /*127e0*/  SEL R6, R14, RZ, P5 ;  /* 0x000000ff0e067207 */ /* 0x000fca0002800000 */
[----:B------:R-:W-:-:S05]  /*127f0*/  IMAD.IADD R6, R3, 0x1, R6 ;  /* 0x0000000103067824 */ /* 0x000fca00078e0206 */
[----:B------:R-:W-:-:S07]  /*12800*/  MOV R13, R6 ;  /* 0x00000006000d7202 */ /* 0x000fce0000000f00 */
[----:B------:R-:W-:Y:S05]  /*12810*/  WARPSYNC.COLLECTIVE R15, `(.L_x_411) ;  /* 0x000000000f087348 */ /* 0x000fea0003c00000 */
[----:B------:R0:W1:Y:S02]  /*12820*/  SHFL.IDX P6, R14, R13, R12, R11 ;  /* 0x0000000c0d0e7389 */ /* 0x00006400000c000b */
[----:B01----:R-:W-:Y:S01]  /*12830*/  ENDCOLLECTIVE ;  /* 0x000000000000791b */ /* 0x003fe20003800000 */
.L_x_411:
[----:B------:R-:W-:Y:S05]  /*12840*/  BRA `(.L_x_412) ;  /* 0xffffffc0006c7947 */ /* 0x000fea000383ffff */
.L_x_301:
[----:B------:R-:W-:Y:S01]  /*12850*/  BSSY B0, `(.L_x_413) ;  /* 0x0000008000007945 */ /* 0x000fe20003800000 */
[----:B-----5:R-:W-:Y:S01]  /*12860*/  IMAD.MOV.U32 R13, RZ, RZ, R4 ;  /* 0x000000ffff0d7224 */ /* 0x020fe200078e0004 */
[----:B------:R-:W-:Y:S01]  /*12870*/  MOV R12, 0x1 ;  /* 0x00000001000c7802 */ /* 0x000fe20000000f00 */
[----:B------:R-:W-:Y:S02]  /*12880*/  IMAD.MOV.U32 R11, RZ, RZ, RZ ;  /* 0x000000ffff0b7224 */ /* 0x000fe400078e00ff */
[----:B------:R-:W-:-:S07]  /*12890*/  IMAD.MOV.U32 R15, RZ, RZ, -0x1 ;  /* 0xffffffffff0f7424 */ /* 0x000fce00078e00ff */
[----:B01----:R-:W-:Y:S05]  /*128a0*/  WARPSYNC.COLLECTIVE R15, `(.L_x_414) ;  /* 0x000000000f087348 */ /* 0x003fea0003c00000 */
[----:B------:R2:W3:Y:S02]  /*128b0*/  SHFL.UP P6, R14, R13, R12, R11 ;  /* 0x0400000c0d0e7389 */ /* 0x0004e400000c000b */
[----:B0123--:R-:W-:Y:S01]  /*128c0*/  ENDCOLLECTIVE ;  /* 0x000000000000791b */ /* 0x00ffe20003800000 */
.L_x_414:
[----:B------:R-:W-:Y:S05]  /*128d0*/  BSYNC B0 ;  /* 0x0000000000007941 */ /* 0x000fea0003800000 */
.L_x_413:
[----:B------:R-:W-:Y:S01]  /*128e0*/  SEL R13, R14, RZ, P1 ;  /* 0x000000ff0e0d7207 */ /* 0x000fe20000800000 */
[----:B------:R-:W-:Y:S01]  /*128f0*/  IMAD.MOV.U32 R11, RZ, RZ, RZ ;  /* 0x000000ffff0b7224 */ /* 0x000fe200078e00ff */
[----:B------:R-:W-:Y:S01]  /*12900*/  MOV R12, 0x2 ;  /* 0x00000002000c7802 */ /* 0x000fe20000000f00 */
[----:B------:R-:W-:Y:S02]  /*12910*/  IMAD.MOV.U32 R15, RZ, RZ, -0x1 ;  /* 0xffffffffff0f7424 */ /* 0x000fe400078e00ff */
[----:B------:R-:W-:-:S07]  /*12920*/  IMAD.IADD R13, R4, 0x1, R13 ;  /* 0x00000001040d7824 */ /* 0x000fce00078e020d */
[----:B------:R-:W-:Y:S05]  /*12930*/  WARPSYNC.COLLECTIVE R15, `(.L_x_415) ;  /* 0x000000000f087348 */ /* 0x000fea0003c00000 */
[----:B------:R0:W1:Y:S02]  /*12940*/  SHFL.UP P6, R14, R13, R12, R11 ;  /* 0x0400000c0d0e7389 */ /* 0x00006400000c000b */
[----:B01----:R-:W-:Y:S01]  /*12950*/  ENDCOLLECTIVE ;  /* 0x000000000000791b */ /* 0x003fe20003800000 */
.L_x_415:
[----:B------:R-:W-:Y:S01]  /*12960*/  IMAD.MOV.U32 R12, RZ, RZ, 0x4 ;  /* 0x00000004ff0c7424 */ /* 0x000fe200078e00ff */
[----:B------:R-:W-:-:S05]  /*12970*/  SEL R0, R14, RZ, P2 ;  /* 0x000000ff0e007207 */ /* 0x000fca0001000000 */
[----:B------:R-:W-:-:S05]  /*12980*/  IMAD.IADD R0, R13, 0x1, R0 ;  /* 0x000000010d007824 */ /* 0x000fca00078e0200 */
[----:B------:R-:W-:-:S07]  /*12990*/  MOV R13, R0 ;  /* 0x00000000000d7202 */ /* 0x000fce0000000f00 */
[----:B------:R-:W-:Y:S05]  /*129a0*/  WARPSYNC.COLLECTIVE R15, `(.L_x_416) ;  /* 0x000000000f087348 */ /* 0x000fea0003c00000 */
[----:B------:R0:W1:Y:S02]  /*129b0*/  SHFL.UP P6, R14, R13, R12, R11 ;  /* 0x0400000c0d0e7389 */ /* 0x00006400000c000b */
[----:B01----:R-:W-:Y:S01]  /*129c0*/  ENDCOLLECTIVE ;  /* 0x000000000000791b */ /* 0x003fe20003800000 */
.L_x_416:
[----:B------:R-:W-:Y:S02]  /*129d0*/  MOV R12, 0x8 ;  /* 0x00000008000c7802 */ /* 0x000fe40000000f00 */
[----:B------:R-:W-:-:S05]  /*129e0*/  SEL R3, R14, RZ, P3 ;  /* 0x000000ff0e037207 */ /* 0x000fca0001800000 */
[----:B------:R-:W-:-:S04]  /*129f0*/  IMAD.IADD R2, R0, 0x1, R3 ;  /* 0x0000000100027824 */ /* 0x000fc800078e0203 */
[----:B------:R-:W-:-:S07]  /*12a00*/  IMAD.MOV.U32 R13, RZ, RZ, R2 ;  /* 0x000000ffff0d7224 */ /* 0x000fce00078e0002 */
[----:B------:R-:W-:Y:S05]  /*12a10*/  WARPSYNC.COLLECTIVE R15, `(.L_x_417) ;  /* 0x000000000f087348 */ /* 0x000fea0003c00000 */
[----:B------:R0:W1:Y:S02]  /*12a20*/  SHFL.UP P6, R14, R13, R12, R11 ;  /* 0x0400000c0d0e7389 */ /* 0x00006400000c000b */
[----:B01----:R-:W-:Y:S01]  /*12a30*/  ENDCOLLECTIVE ;  /* 0x000000000000791b */ /* 0x003fe20003800000 */
.L_x_417:
[----:B------:R-:W-:Y:S01]  /*12a40*/  IMAD.MOV.U32 R12, RZ, RZ, 0x10 ;  /* 0x00000010ff0c7424 */ /* 0x000fe200078e00ff */
[----:B------:R-:W-:-:S05]  /*12a50*/  SEL R3, R14, RZ, P4 ;  /* 0x000000ff0e037207 */ /* 0x000fca0002000000 */
[----:B------:R-:W-:-:S04]  /*12a60*/  IMAD.IADD R3, R2, 0x1, R3 ;  /* 0x0000000102037824 */ /* 0x000fc800078e0203 */
[----:B------:R-:W-:-:S07]  /*12a70*/  IMAD.MOV.U32 R13, RZ, RZ, R3 ;  /* 0x000000ffff0d7224 */ /* 0x000fce00078e0003 */
[----:B------:R-:W-:Y:S05]  /*12a80*/  WARPSYNC.COLLECTIVE R15, `(.L_x_418) ;  /* 0x000000000f087348 */ /* 0x000fea0003c00000 */
[----:B------:R0:W1:Y:S02]  /*12a90*/  SHFL.UP P6, R14, R13, R12, R11 ;  /* 0x0400000c0d0e7389 */ /* 0x00006400000c000b */
[----:B01----:R-:W-:Y:S01]  /*12aa0*/  ENDCOLLECTIVE ;  /* 0x000000000000791b */ /* 0x003fe20003800000 */
.L_x_418:
[----:B------:R-:W-:Y:S02]  /*12ab0*/  IMAD.MOV.U32 R12, RZ, RZ, 0x1f ;  /* 0x0000001fff0c7424 */ /* 0x000fe400078e00ff */
[----:B------:R-:W-:Y:S01]  /*12ac0*/  IMAD.MOV.U32 R11, RZ, RZ, 0x1f ;  /* 0x0000001fff0b7424 */ /* 0x000fe200078e00ff */
[----:B------:R-:W-:-:S04]  /*12ad0*/  SEL R6, R14, RZ, P5 ;  /* 0x000000ff0e067207 */ /* 0x000fc80002800000 */
[----:B------:R-:W-:-:S05]  /*12ae0*/  IADD3 R6, R3, R6, RZ ;  /* 0x0000000603067210 */ /* 0x000fca0007ffe0ff */
[----:B------:R-:W-:-:S07]  /*12af0*/  IMAD.MOV.U32 R13, RZ, RZ, R6 ;  /* 0x000000ffff0d7224 */ /* 0x000fce00078e0006 */
[----:B------:R-:W-:Y:S05]  /*12b00*/  WARPSYNC.COLLECTIVE R15, `(.L_x_419) ;  /* 0x000000000f087348 */ /* 0x000fea0003c00000 */
[----:B------:R0:W1:Y:S02]  /*12b10*/  SHFL.IDX P6, R14, R13, R12, R11 ;  /* 0x0000000c0d0e7389 */ /* 0x00006400000c000b */
[----:B01----:R-:W-:Y:S01]  /*12b20*/  ENDCOLLECTIVE ;  /* 0x000000000000791b */ /* 0x003fe20003800000 */
.L_x_419:
[----:B------:R-:W-:Y:S05]  /*12b30*/  BRA `(.L_x_420) ;  /* 0xffffffc0004c7947 */ /* 0x000fea000383ffff */
.L_x_303:
[----:B------:R-:W-:Y:S01]  /*12b40*/  BSSY B0, `(.L_x_421) ;  /* 0x0000006000007945 */ /* 0x000fe20003800000 */
[----:B------:R-:W-:Y:S02]  /*12b50*/  PLOP3.LUT P6, PT, P6, PT, PT, 0x8, 0x0 ;  /* 0x000000000000781c */ /* 0x000fe400037ce170 */
[----:B------:R-:W-:-:S11]  /*12b60*/  MOV R15, 0xffffffff ;  /* 0xffffffff000f7802 */ /* 0x000fd60000000f00 */
[----:B0-----:R-:W-:Y:S05]  /*12b70*/  WARPSYNC.COLLECTIVE R15, `(.L_x_422) ;  /* 0x000000000f087348 */ /* 0x001fea0003c00000 */
[----:B------:R-:W-:Y:S01]  /*12b80*/  VOTE.ANY R14, PT, P6 ;  /* 0x00000000000e7806 */ /* 0x000fe200030e0100 */
[----:B0-----:R-:W-:Y:S06]  /*12b90*/  ENDCOLLECTIVE ;  /* 0x000000000000791b */ /* 0x001fec0003800000 */
.L_x_422:
[----:B------:R-:W-:Y:S05]  /*12ba0*/  BSYNC B0 ;  /* 0x0000000000007941 */ /* 0x000fea0003800000 */
.L_x_421:
[----:B------:R-:W-:Y:S01]  /*12bb0*/  IMAD.MOV.U32 R2, RZ, RZ, R14 ;  /* 0x000000ffff027224 */ /* 0x000fe200078e000e */
[----:B------:R-:W-:Y:S01]  /*12bc0*/  MOV R11, 0x1f ;  /* 0x0000001f000b7802 */ /* 0x000fe20000000f00 */
[----:B------:R-:W-:Y:S02]  /*12bd0*/  IMAD.MOV.U32 R13, RZ, RZ, R4 ;  /* 0x000000ffff0d7224 */ /* 0x000fe400078e0004 */
[----:B------:R-:W0:Y:S01]  /*12be0*/  POPC R0, R2 ;  /* 0x0000000200007309 */ /* 0x000e220000000000 */
[----:B------:R-:W-:Y:S02]  /*12bf0*/  IMAD.MOV.U32 R15, RZ, RZ, -0x1 ;  /* 0xffffffffff0f7424 */ /* 0x000fe400078e00ff */
[----:B0-----:R-:W-:-:S07]  /*12c00*/  IMAD.MOV.U32 R12, RZ, RZ, R0 ;  /* 0x000000ffff0c7224 */ /* 0x001fce00078e0000 */
[----:B------:R-:W-:Y:S05]  /*12c10*/  WARPSYNC.COLLECTIVE R15, `(.L_x_423) ;  /* 0x000000000f087348 */ /* 0x000fea0003c00000 */
[----:B------:R0:W1:Y:S02]  /*12c20*/  SHFL.IDX P6, R14, R13, R12, R11 ;  /* 0x0000000c0d0e7389 */ /* 0x00006400000c000b */
[----:B01----:R-:W-:Y:S01]  /*12c30*/  ENDCOLLECTIVE ;  /* 0x000000000000791b */ /* 0x003fe20003800000 */
.L_x_423:
[----:B------:R-:W-:Y:S01]  /*12c40*/  IMAD.MOV.U32 R4, RZ, RZ, R14 ;  /* 0x000000ffff047224 */ /* 0x000fe200078e000e */
[----:B------:R-:W-:Y:S06]  /*12c50*/  BRA `(.L_x_424) ;  /* 0xffffffc0003c7947 */ /* 0x000fec000383ffff */
.L_x_305:
[----:B------:R-:W-:Y:S01]  /*12c60*/  BSSY B0, `(.L_x_425) ;  /* 0x0000007000007945 */ /* 0x000fe20003800000 */
[----:B------:R-:W-:Y:S01]  /*12c70*/  IMAD.MOV.U32 R13, RZ, RZ, R6 ;  /* 0x000000ffff0d7224 */ /* 0x000fe200078e0006 */
[----:B------:R-:W-:Y:S01]  /*12c80*/  MOV R11, 0x1f ;  /* 0x0000001f000b7802 */ /* 0x000fe20000000f00 */
[----:B------:R-:W-:-:S07]  /*12c90*/  IMAD.MOV.U32 R15, RZ, RZ, -0x1 ;  /* 0xffffffffff0f7424 */ /* 0x000fce00078e00ff */
[----:B012---:R-:W-:Y:S05]  /*12ca0*/  WARPSYNC.COLLECTIVE R15, `(.L_x_426) ;  /* 0x000000000f087348 */ /* 0x007fea0003c00000 */
[----:B------:R3:W4:Y:S02]  /*12cb0*/  SHFL.IDX P6, R14, R13, R12, R11 ;  /* 0x0000000c0d0e7389 */ /* 0x00072400000c000b */
[----:B01234-:R-:W-:Y:S01]  /*12cc0*/  ENDCOLLECTIVE ;  /* 0x000000000000791b */ /* 0x01ffe20003800000 */
.L_x_426:
[----:B------:R-:W-:Y:S05]  /*12cd0*/  BSYNC B0 ;  /* 0x0000000000007941 */ /* 0x000fea0003800000 */
.L_x_425:
[----:B------:R-:W-:Y:S05]  /*12ce0*/  BRA `(.L_x_304) ;  /* 0xffffffc000347947 */ /* 0x000fea000383ffff */
.L_x_309:
[----:B0-----:R0:W2:Y:S02]  /*12cf0*/  SYNCS.PHASECHK.TRANS64.TRYWAIT P0, [R4+URZ+0x30820], R0 ;  /* 0x03082000040075a7 */ /* 0x0010a4000800017f */
[----:B--2---:R-:W-:Y:S05]  /*12d00*/  @!P0 NANOSLEEP.SYNCS 0x989680 ;  /* 0x009896800000895d */ /* 0x004fea0003900000 */
[----:B------:R-:W2:Y:S02]  /*12d10*/  @!P0 SYNCS.PHASECHK.TRANS64 P0, [R4+URZ+0x30820], R0 ;  /* 0x03082000040085a7 */ /* 0x000ea4000800007f */
[----:B--2---:R-:W-:Y:S05]  /*12d20*/  @!P0 BRA `(.L_x_309) ;  /* 0xfffffffc00f08947 */ /* 0x004fea000383ffff */
[----:B------:R-:W-:Y:S05]  /*12d30*/  BRA `(.L_x_427) ;  /* 0xffffffc400207947 */ /* 0x000fea000383ffff */
.L_x_310:
[----:B------:R-:W2:Y:S01]  /*12d40*/  S2R R2, SR_TID.X ;  /* 0x0000000000027919 */ /* 0x000ea20000002100 */
[----:B------:R-:W-:Y:S01]  /*12d50*/  BSSY B0, `(.L_x_428) ;  /* 0x000000a000007945 */ /* 0x000fe20003800000 */
[----:B------:R-:W-:Y:S01]  /*12d60*/  IMAD.MOV.U32 R12, RZ, RZ, RZ ;  /* 0x000000ffff0c7224 */ /* 0x000fe200078e00ff */
[----:B------:R-:W-:Y:S01]  /*12d70*/  MOV R11, 0x1f ;  /* 0x0000001f000b7802 */ /* 0x000fe20000000f00 */
[----:B------:R-:W-:Y:S01]  /*12d80*/  IMAD.MOV.U32 R15, RZ, RZ, -0x1 ;  /* 0xffffffffff0f7424 */ /* 0x000fe200078e00ff */
[----:B--2---:R-:W-:-:S04]  /*12d90*/  SHF.R.U32.HI R2, RZ, 0x5, R2 ;  /* 0x00000005ff027819 */ /* 0x004fc80000011602 */
[----:B------:R-:W-:-:S05]  /*12da0*/  LOP3.LUT R2, R2, 0x3, RZ, 0xc0, !PT ;  /* 0x0000000302027812 */ /* 0x000fca00078ec0ff */
[----:B------:R-:W-:-:S07]  /*12db0*/  IMAD.MOV.U32 R13, RZ, RZ, R2 ;  /* 0x000000ffff0d7224 */ /* 0x000fce00078e0002 */
[----:B01-3--:R-:W-:Y:S05]  /*12dc0*/  WARPSYNC.COLLECTIVE R15, `(.L_x_429) ;  /* 0x000000000f087348 */ /* 0x00bfea0003c00000 */
[----:B------:R2:W4:Y:S02]  /*12dd0*/  SHFL.IDX P6, R14, R13, R12, R11 ;  /* 0x0000000c0d0e7389 */ /* 0x00052400000c000b */
[----:B01234-:R-:W-:Y:S01]  /*12de0*/  ENDCOLLECTIVE ;  /* 0x000000000000791b */ /* 0x01ffe20003800000 */
.L_x_429:
[----:B------:R-:W-:Y:S05]  /*12df0*/  BSYNC B0 ;  /* 0x0000000000007941 */ /* 0x000fea0003800000 */
.L_x_428:
[----:B------:R-:W-:Y:S05]  /*12e00*/  BRA `(.L_x_430) ;  /* 0xffffffc400087947 */ /* 0x000fea000383ffff */
.L_x_313:
[----:B------:R-:W-:Y:S01]  /*12e10*/  BSSY B1, `(.L_x_431) ;  /* 0x0000006000017945 */ /* 0x000fe20003800000 */
[----:B------:R-:W-:-:S07]  /*12e20*/  IMAD.MOV.U32 R15, RZ, RZ, -0x1 ;  /* 0xffffffffff0f7424 */ /* 0x000fce00078e00ff */
[----:B01-3--:R-:W-:Y:S05]  /*12e30*/  WARPSYNC.COLLECTIVE R15, `(.L_x_432) ;  /* 0x000000000f0c7348 */ /* 0x00bfea0003c00000 */
[----:B------:R-:W-:Y:S02]  /*12e40*/  ELECT P6, UR62, PT ;  /* 0x00000000003e782f */ /* 0x000fe400038c0000 */
[----:B------:R-:W-:Y:S01]  /*12e50*/  MOV R14, UR62 ;  /* 0x0000003e000e7c02 */ /* 0x000fe20008000f00 */
[----:B01-3--:R-:W-:Y:S10]  /*12e60*/  ENDCOLLECTIVE ;  /* 0x000000000000791b */ /* 0x00bff40003800000 */
.L_x_432:
[----:B------:R-:W-:Y:S05]  /*12e70*/  BSYNC B1 ;  /* 0x0000000000017941 */ /* 0x000fea0003800000 */
.L_x_431:
[----:B------:R-:W-:Y:S05]  /*12e80*/  BRA `(.L_x_433) ;  /* 0xffffffc400007947 */ /* 0x000fea000383ffff */
.L_x_315:
[----:B0-----:R0:W2:Y:S02]  /*12e90*/  SYNCS.PHASECHK.TRANS64.TRYWAIT P1, [R5+URZ+0x30840], R0 ;  /* 0x03084000050075a7 */ /* 0x0010a4000802017f */
[----:B--2---:R-:W-:Y:S05]  /*12ea0*/  @!P1 NANOSLEEP.SYNCS 0x989680 ;  /* 0x009896800000995d */ /* 0x004fea0003900000 */
[----:B------:R-:W2:Y:S02]  /*12eb0*/  @!P1 SYNCS.PHASECHK.TRANS64 P1, [R5+URZ+0x30840], R0 ;  /* 0x03084000050095a7 */ /* 0x000ea4000802007f */
[----:B--2---:R-:W-:Y:S05]  /*12ec0*/  @!P1 BRA `(.L_x_315) ;  /* 0xfffffffc00f09947 */ /* 0x004fea000383ffff */
[----:B------:R-:W-:Y:S05]  /*12ed0*/  BRA `(.L_x_434) ;  /* 0xffffffc400287947 */ /* 0x000fea000383ffff */
.L_x_317:
[----:B--2---:R2:W4:Y:S02]  /*12ee0*/  SYNCS.PHASECHK.TRANS64.TRYWAIT P1, [R27+URZ+0x30840], R2 ;  /* 0x030840021b0075a7 */ /* 0x004524000802017f */
[----:B----4-:R-:W-:Y:S05]  /*12ef0*/  @!P1 NANOSLEEP.SYNCS 0x989680 ;  /* 0x009896800000995d */ /* 0x010fea0003900000 */
[----:B------:R-:W4:Y:S02]  /*12f00*/  @!P1 SYNCS.PHASECHK.TRANS64 P1, [R27+URZ+0x30840], R2 ;  /* 0x030840021b0095a7 */ /* 0x000f24000802007f */
[----:B----4-:R-:W-:Y:S05]  /*12f10*/  @!P1 BRA `(.L_x_317) ;  /* 0xfffffffc00f09947 */ /* 0x010fea000383ffff */
[----:B------:R-:W-:Y:S05]  /*12f20*/  BRA `(.L_x_435) ;  /* 0xffffffc400347947 */ /* 0x000fea000383ffff */
.L_x_319:
[----:B----4-:R4:W0:Y:S02]  /*12f30*/  SYNCS.PHASECHK.TRANS64.TRYWAIT P1, [R5+URZ+0x30860], R0 ;  /* 0x03086000050075a7 */ /* 0x010824000802017f */
[----:B0-----:R-:W-:Y:S05]  /*12f40*/  @!P1 NANOSLEEP.SYNCS 0x989680 ;  /* 0x009896800000995d */ /* 0x001fea0003900000 */
[----:B------:R-:W0:Y:S02]  /*12f50*/  @!P1 SYNCS.PHASECHK.TRANS64 P1, [R5+URZ+0x30860], R0 ;  /* 0x03086000050095a7 */ /* 0x000e24000802007f */
[----:B0-----:R-:W-:Y:S05]  /*12f60*/  @!P1 BRA `(.L_x_319) ;  /* 0xfffffffc00f09947 */ /* 0x001fea000383ffff */
[----:B------:R-:W-:Y:S05]  /*12f70*/  BRA `(.L_x_436) ;  /* 0xffffffc400307947 */ /* 0x000fea000383ffff */
.L_x_437:
        /* <DEDUP_REMOVED lines=16> */
.L_x_3234:


//--------------------- .text._ZN7cutlass13device_kernelIN5flash11enable_sm90INS1_16FlashAttnFwdSm90INS1_25CollectiveMainloopFwdSm90ILi2EN4cute5tupleIJNS5_1CILi1EEES8_S8_EEENS6_IJNS7_ILi128EEENS7_ILi96EEENS7_ILi192EEEEEELi192ENS_6half_tEfNS_4arch4Sm90ELb0ELb0ELb1ELb1ELb1ELb1ELb0ELb1ELb1ELb1ELb0ELb0EEENS1_21CollectiveEpilogueFwdINS6_IJSA_SC_SB_EEES9_SE_SG_Li256ELb1ELb1ELb0ELb0EEENS1_36VarlenDynamicPersistentTileSchedulerILi128ELi96ELi256ELi128ELb0ELb1ELb1ELb0ELb1ELb1EEEEEEEEEvNT_6ParamsE --------------------------
	.section	.text._ZN7cutlass13device_kernelIN5flash11enable_sm90INS1_16FlashAttnFwdSm90INS1_25CollectiveMainloopFwdSm90ILi2EN4cute5tupleIJNS5_1CILi1EEES8_S8_EEENS6_IJNS7_ILi128EEENS7_ILi96EEENS7_ILi192EEEEEELi192ENS_6half_tEfNS_4arch4Sm90ELb0ELb0ELb1ELb1ELb1ELb1ELb0ELb1ELb1ELb1ELb0ELb0EEENS1_21CollectiveEpilogueFwdINS6_IJSA_SC_SB_EEES9_SE_SG_Li256ELb1ELb1ELb0ELb0EEENS1_36VarlenDynamicPersistentTileSchedulerILi128ELi96ELi256ELi128ELb0ELb1ELb1ELb0ELb1ELb1EEEEEEEEEvNT_6ParamsE,"ax",@progbits
	.align	128
.text._ZN7cutlass13device_kernelIN5flash11enable_sm90INS1_16FlashAttnFwdSm90INS1_25CollectiveMainloopFwdSm90ILi2EN4cute5tupleIJNS5_1CILi1EEES8_S8_EEENS6_IJNS7_ILi128EEENS7_ILi96EEENS7_ILi192EEEEEELi192ENS_6half_tEfNS_4arch4Sm90ELb0ELb0ELb1ELb1ELb1ELb1ELb0ELb1ELb1ELb1ELb0ELb0EEENS1_21CollectiveEpilogueFwdINS6_IJSA_SC_SB_EEES9_SE_SG_Li256ELb1ELb1ELb0ELb0EEENS1_36VarlenDynamicPersistentTileSchedulerILi128ELi96ELi256ELi128ELb0ELb1ELb1ELb0ELb1ELb1EEEEEEEEEvNT_6ParamsE:
        .type           _ZN7cutlass13device_kernelIN5flash11enable_sm90INS1_16FlashAttnFwdSm90INS1_25CollectiveMainloopFwdSm90ILi2EN4cute5tupleIJNS5_1CILi1EEES8_S8_EEENS6_IJNS7_ILi128EEENS7_ILi96EEENS7_ILi192EEEEEELi192ENS_6half_tEfNS_4arch4Sm90ELb0ELb0ELb1ELb1ELb1ELb1ELb0ELb1ELb1ELb1ELb0ELb0EEENS1_21CollectiveEpilogueFwdINS6_IJSA_SC_SB_EEES9_SE_SG_Li256ELb1ELb1ELb0ELb0EEENS1_36VarlenDynamicPersistentTileSchedulerILi128ELi96ELi256ELi128ELb0ELb1ELb1ELb0ELb1ELb1EEEEEEEEEvNT_6ParamsE,@function
        .size           _ZN7cutlass13device_kernelIN5flash11enable_sm90INS1_16FlashAttnFwdSm90INS1_25CollectiveMainloopFwdSm90ILi2EN4cute5tupleIJNS5_1CILi1EEES8_S8_EEENS6_IJNS7_ILi128EEENS7_ILi96EEENS7_ILi192EEEEEELi192ENS_6half_tEfNS_4arch4Sm90ELb0ELb0ELb1ELb1ELb1ELb1ELb0ELb1ELb1ELb1ELb0ELb0EEENS1_21CollectiveEpilogueFwdINS6_IJSA_SC_SB_EEES9_SE_SG_Li256ELb1ELb1ELb0ELb0EEENS1_36VarlenDynamicPersistentTileSchedulerILi128ELi96ELi256ELi128ELb0ELb1ELb1ELb0ELb1ELb1EEEEEEEEEvNT_6ParamsE,(.L_x_3235 - _ZN7cutlass13device_kernelIN5flash11enable_sm90INS1_16FlashAttnFwdSm90INS1_25CollectiveMainloopFwdSm90ILi2EN4cute5tupleIJNS5_1CILi1EEES8_S8_EEENS6_IJNS7_ILi128EEENS7_ILi96EEENS7_ILi192EEEEEELi192ENS_6half_tEfNS_4arch4Sm90ELb0ELb0ELb1ELb1ELb1ELb1ELb0ELb1ELb1ELb1ELb0ELb0EEENS1_21CollectiveEpilogueFwdINS6_IJSA_SC_SB_EEES9_SE_SG_Li256ELb1ELb1ELb0ELb0EEENS1_36VarlenDynamicPersistentTileSchedulerILi128ELi96ELi256ELi128ELb0ELb1ELb1ELb0ELb1ELb1EEEEEEEEEvNT_6ParamsE)
        .other          _ZN7cutlass13device_kernelIN5flash11enable_sm90INS1_16FlashAttnFwdSm90INS1_25CollectiveMainloopFwdSm90ILi2EN4cute5tupleIJNS5_1CILi1EEES8_S8_EEENS6_IJNS7_ILi128EEENS7_ILi96EEENS7_ILi192EEEEEELi192ENS_6half_tEfNS_4arch4Sm90ELb0ELb0ELb1ELb1ELb1ELb1ELb0ELb1ELb1ELb1ELb0ELb0EEENS1_21CollectiveEpilogueFwdINS6_IJSA_SC_SB_EEES9_SE_SG_Li256ELb1ELb1ELb0ELb0EEENS1_36VarlenDynamicPersistentTileSchedulerILi128ELi96ELi256ELi128ELb0ELb1ELb1ELb0ELb1ELb1EEEEEEEEEvNT_6ParamsE,@"STO_CUDA_ENTRY STV_DEFAULT"
_ZN7cutlass13device_kernelIN5flash11enable_sm90INS1_16FlashAttnFwdSm90INS1_25CollectiveMainloopFwdSm90ILi2EN4cute5tupleIJNS5_1CILi1EEES8_S8_EEENS6_IJNS7_ILi128EEENS7_ILi96EEENS7_ILi192EEEEEELi192ENS_6half_tEfNS_4arch4Sm90ELb0ELb0ELb1ELb1ELb1ELb1ELb0ELb1ELb1ELb1ELb0ELb0EEENS1_21CollectiveEpilogueFwdINS6_IJSA_SC_SB_EEES9_SE_SG_Li256ELb1ELb1ELb0ELb0EEENS1_36VarlenDynamicPersistentTileSchedulerILi128ELi96ELi256ELi128ELb0ELb1ELb1ELb0ELb1ELb1EEEEEEEEEvNT_6ParamsE:
[----:B------:R-:W0:Y:S02]  /*0000*/  LDC R1, c[0x0][0x28] ;  /* 0x00000a00ff017b82 */ /* 0x000e240000000800 */
[----:B0-----:R-:W-:Y:S01]  /*0010*/  VIADD R1, R1, 0xffffff68 ;  /* 0xffffff6801017836 */ /* 0x001fe20000000000 */
[----:B------:R-:W0:Y:S01]  /*0020*/  S2R R0, SR_TID.X ;  /* 0x0000000000007919 */ /* 0x000e220000002100 */
[----:B------:R-:W-:Y:S01]  /*0030*/  ELECT P0, URZ, PT ;  /* 0x00000000003f782f */ /* 0x000fe20003800000 */
[----:B------:R-:W-:Y:S01]  /*0040*/  BSSY B0, `(.L_x_438) ;  /* 0x000000e000007945 */ /* 0x000fe20003800000 */
[----:B0-----:R-:W-:-:S05]  /*0050*/  SHF.R.U32.HI R2, RZ, 0x5, R0 ;  /* 0x00000005ff027819 */ /* 0x001fca0000011600 */
[----:B------:R-:W0:Y:S02]  /*0060*/  SHFL.IDX PT, R3, R2, RZ, 0x1f ;  /* 0x00001fff02037589 */ /* 0x000e2400000e0000 */
[----:B0-----:R-:W-:Y:S02]  /*0070*/  ISETP.EQ.AND P0, PT, R3, RZ, P0 ;  /* 0x000000ff0300720c */ /* 0x001fe40000702270 */
[----:B------:R-:W-:-:S11]  /*0080*/  SHF.R.U32.HI R3, RZ, 0x7, R0 ;  /* 0x00000007ff037819 */ /* 0x000fd60000011600 */
[----:B------:R-:W-:Y:S05]  /*0090*/  @!P0 BRA `(.L_x_439) ;  /* 0x0000000000208947 */ /* 0x000fea0003800000 */
[----:B------:R-:W-:Y:S02]  /*00a0*/  ULDC.64 UR4, c[0x0][0x198] ;  /* 0x0000660000047ab9 */ /* 0x000fe40000000a00 */
[----:B------:R-:W-:Y:S02]  /*00b0*/  UIADD3 UR6, UP0, UR4, 0x570, URZ ;  /* 0x0000057004067890 */ /* 0x000fe4000ff1e03f */
[----:B------:R-:W-:Y:S02]  /*00c0*/  UIADD3 UR4, UP1, UR4, 0x670, URZ ;  /* 0x0000067004047890 */ /* 0x000fe4000ff3e03f */
[----:B------:R-:W-:Y:S02]  /*00d0*/  UIADD3.X UR7, URZ, UR5, URZ, UP0, !UPT ;  /* 0x000000053f077290 */ /* 0x000fe400087fe43f */
[----:B------:R-:W-:-:S07]  /*00e0*/  UIADD3.X UR5, URZ, UR5, URZ, UP1, !UPT ;  /* 0x000000053f057290 */ /* 0x000fce0008ffe43f */
[----:B------:R0:W-:Y:S02]  /*00f0*/  UTMACCTL.PF [UR6] ;  /* 0x00000000060079b9 */ /* 0x0001e40008040000 */
[----:B------:R0:W-:Y:S02]  /*0100*/  UTMACCTL.PF [UR4] ;  /* 0x00000000040079b9 */ /* 0x0001e40008040000 */
[----:B0-----:R-:W-:Y:S01]  /*0110*/  NOP ;  /* 0x0000000000007918 */ /* 0x001fe20000000000 */
.L_x_439:
[----:B------:R-:W-:Y:S05]  /*0120*/  BSYNC B0 ;  /* 0x0000000000007941 */ /* 0x000fea0003800000 */
.L_x_438:
[----:B------:R-:W-:Y:S01]  /*0130*/  VOTEU.ANY UP0, P0 ;  /* 0x00000000003f7886 */ /* 0x000fe20000000100 */
[----:B------:R-:W0:Y:S01]  /*0140*/  SHFL.IDX PT, R3, R3, RZ, 0x1f ;  /* 0x00001fff03037589 */ /* 0x000e2200000e0000 */
[----:B------:R-:W-:Y:S01]  /*0150*/  UMOV UR4, 0x80 ;  /* 0x0000008000047882 */ /* 0x000fe20000000000 */
[----:B------:R-:W-:Y:S01]  /*0160*/  UMOV UR7, 0x100 ;  /* 0x0000010000077882 */ /* 0x000fe20000000000 */
[----:B------:R-:W-:Y:S01]  /*0170*/  VOTEU.ANY UP1, P0 ;  /* 0x00000000003f7886 */ /* 0x000fe20000020100 */
[----:B------:R-:W1:Y:S01]  /*0180*/  @UP0 S2UR UR8, SR_CgaCtaId ;  /* 0x00000000000809c3 */ /* 0x000e620000008800 */
[----:B------:R-:W2:Y:S01]  /*0190*/  SHFL.IDX PT, R4, R2, RZ, 0x1f ;  /* 0x00001fff02047589 */ /* 0x000ea200000e0000 */
[----:B------:R-:W-:Y:S01]  /*01a0*/  @UP0 UMOV UR6, 0x400 ;  /* 0x0000040000060882 */ /* 0x000fe20000000000 */
[----:B------:R-:W-:-:S04]  /*01b0*/  @UP0 UIADD3 UR4, -UR4, 0x100000, URZ ;  /* 0x0010000004040890 */ /* 0x000fc8000fffe13f */
[----:B------:R-:W-:Y:S02]  /*01c0*/  @UP0 USHF.L.U32 UR5, UR4, 0xb, URZ ;  /* 0x0000000b04050899 */ /* 0x000fe4000800063f */
[----:B------:R-:W-:Y:S01]  /*01d0*/  @UP0 USHF.L.U32 UR4, UR4, 0x1, URZ ;  /* 0x0000000104040899 */ /* 0x000fe2000800063f */
[----:B------:R-:W-:Y:S01]  /*01e0*/  VOTEU.ANY UP2, P0 ;  /* 0x00000000003f7886 */ /* 0x000fe20000040100 */
[----:B0-----:R-:W-:Y:S01]  /*01f0*/  R2UR UR9, R3 ;  /* 0x00000000030972ca */ /* 0x001fe200000e0000 */
[----:B-1----:R-:W-:Y:S01]  /*0200*/  @UP0 ULEA UR8, UR8, UR6, 0x18 ;  /* 0x0000000608080291 */ /* 0x002fe2000f8ec03f */
[----:B--2---:R-:W-:Y:S01]  /*0210*/  ISETP.NE.AND P1, PT, R4, RZ, PT ;  /* 0x000000ff0400720c */ /* 0x004fe20003f25270 */
[----:B------:R-:W-:-:S04]  /*0220*/  @UP0 UIADD3 UR6, -UR7, 0x100000, URZ ;  /* 0x0010000007060890 */ /* 0x000fc8000fffe13f */
[----:B------:R-:W-:Y:S02]  /*0230*/  @UP0 USHF.L.U32 UR7, UR6, 0xb, URZ ;  /* 0x0000000b06070899 */ /* 0x000fe4000800063f */
[----:B------:R-:W-:-:S04]  /*0240*/  @UP0 USHF.L.U32 UR6, UR6, 0x1, URZ ;  /* 0x0000000106060899 */ /* 0x000fc8000800063f */
[----:B------:R-:W-:Y:S01]  /*0250*/  UISETP.NE.AND UP0, UPT, UR9, URZ, UPT ;  /* 0x0000003f0900728c */ /* 0x000fe2000bf05270 */
[----:B------:R-:W0:Y:S02]  /*0260*/  FENCE.VIEW.ASYNC.S ;  /* 0x00000000000073c6 */ /* 0x000e240000000000 */
[----:B0-----:R0:W1:Y:S05]  /*0270*/  @UP1 SYNCS.EXCH.64 URZ, [UR8+0x30800], UR4 ;  /* 0x03080004083f15b2 */ /* 0x00106a0008000100 */
[----:B------:R0:W2:Y:S01]  /*0280*/  @UP2 SYNCS.EXCH.64 URZ, [UR8+0x30820], UR6 ;  /* 0x03082006083f25b2 */ /* 0x0000a20008000100 */
        /* <DEDUP_REMOVED lines=14> */
[----:B0-----:R3:W4:Y:S08]  /*0370*/  SYNCS.EXCH.64 URZ, [UR8+0x30830], UR4 ;  /* 0x03083004083f75b2 */ /* 0x0017300008000100 */
[----:B------:R3:W0:Y:S01]  /*0380*/  SYNCS.EXCH.64 URZ, [UR8+0x30840], UR6 ;  /* 0x03084006083f75b2 */ /* 0x0006220008000100 */
[----:B------:R3:W0:Y:S01]  /*0390*/  SYNCS.EXCH.64 URZ, [UR8+0x30838], UR4 ;  /* 0x03083804083f75b2 */ /* 0x0006220008000100 */
[----:B------:R3:W0:Y:S02]  /*03a0*/  SYNCS.EXCH.64 URZ, [UR8+0x30848], UR6 ;  /* 0x03084806083f75b2 */ /* 0x0006240008000100 */
[----:B---3--:R-:W-:Y:S01]  /*03b0*/  NOP ;  /* 0x0000000000007918 */ /* 0x008fe20000000000 */
.L_x_440:
[----:B------:R-:W3:Y:S01]  /*03c0*/  SHFL.IDX PT, R3, R2, RZ, 0x1f ;  /* 0x00001fff02037589 */ /* 0x000ee200000e0000 */
[----:B------:R-:W-:Y:S01]  /*03d0*/  NOP ;  /* 0x0000000000007918 */ /* 0x000fe20000000000 */
[----:B---3--:R-:W-:-:S13]  /*03e0*/  ISETP.NE.AND P0, PT, R3, RZ, PT ;  /* 0x000000ff0300720c */ /* 0x008fda0003f05270 */
        /* <DEDUP_REMOVED lines=17> */
[----:B------:R3:W0:Y:S02]  /*0500*/  SYNCS.EXCH.64 URZ, [UR8+0x30868], UR6 ;  /* 0x03086806083f75b2 */ /* 0x0006240008000100 */
[----:B---3--:R-:W-:Y:S01]  /*0510*/  NOP ;  /* 0x0000000000007918 */ /* 0x008fe20000000000 */
.L_x_441:
[----:B------:R-:W3:Y:S01]  /*0520*/  SHFL.IDX PT, R3, R2, RZ, 0x1f ;  /* 0x00001fff02037589 */ /* 0x000ee200000e0000 */
[----:B------:R-:W-:Y:S01]  /*0530*/  NOP ;  /* 0x0000000000007918 */ /* 0x000fe20000000000 */
[----:B---3--:R-:W-:-:S13]  /*0540*/  ISETP.NE.AND P0, PT, R3, RZ, PT ;  /* 0x000000ff0300720c */ /* 0x008fda0003f05270 */
        /* <DEDUP_REMOVED lines=13> */
[----:B------:R3:W0:Y:S02]  /*0620*/  SYNCS.EXCH.64 URZ, [UR6+0x30888], UR4 ;  /* 0x03088804063f75b2 */ /* 0x0006240008000100 */
[----:B---3--:R-:W-:Y:S01]  /*0630*/  NOP ;  /* 0x0000000000007918 */ /* 0x008fe20000000000 */
.L_x_442:
        /* <DEDUP_REMOVED lines=22> */
.L_x_443:
        /* <DEDUP_REMOVED lines=22> */
.L_x_444:
[----:B------:R-:W-:Y:S01]  /*0900*/  PLOP3.LUT P0, PT, PT, PT, UP0, 0x80, 0x0 ;  /* 0x000000000000781c */ /* 0x000fe20003f0f008 */
[----:B------:R-:W-:Y:S01]  /*0910*/  UMOV UR61, 0x1 ;  /* 0x00000001003d7882 */ /* 0x000fe20000000000 */
[----:B------:R-:W-:Y:S01]  /*0920*/  NOP ;  /* 0x0000000000007918 */ /* 0x000fe20000000000 */
[----:B------:R-:W-:Y:S01]  /*0930*/  USEL UR61, UR61, 0x2, !UP0 ;  /* 0x000000023d3d7887 */ /* 0x000fe2000c000000 */
[----:B------:R-:W-:Y:S01]  /*0940*/  BSSY B9, `(.L_x_445) ;  /* 0x0001fba000097945 */ /* 0x000fe20003800000 */
[----:B------:R-:W-:Y:S01]  /*0950*/  ULDC.64 UR56, c[0x0][0x208] ;  /* 0x0000820000387ab9 */ /* 0x000fe20000000a00 */
[----:B012-4-:R-:W-:Y:S07]  /*0960*/  BAR.SYNC.DEFER_BLOCKING 0x0 ;  /* 0x0000000000007b1d */ /* 0x017fee0000010000 */
[----:B------:R-:W-:Y:S05]  /*0970*/  @!P0 BRA `(.L_x_446) ;  /* 0x0000019000288947 */ /* 0x000fea0003800000 */
.L_x_447:
[----:B------:R-:W-:-:S08]  /*0980*/  NOP ;  /* 0x0000000000007918 */ /* 0x000fd00000000000 */
[----:B------:R-:W0:Y:S02]  /*0990*/  USETMAXREG.TRY_ALLOC.CTAPOOL UP0, 0xe8 ;  /* 0x000000e8000079c8 */ /* 0x000e240008000600 */
[----:B0-----:R-:W-:-:S13]  /*09a0*/  PLOP3.LUT P0, PT, PT, PT, UP0, 0x80, 0x0 ;  /* 0x000000000000781c */ /* 0x001fda0003f0f008 */
[----:B------:R-:W-:Y:S05]  /*09b0*/  @!P0 BRA `(.L_x_447) ;  /* 0xfffffffc00f08947 */ /* 0x000fea000383ffff */
[----:B------:R-:W0:Y:S08]  /*09c0*/  S2UR UR4, SR_CgaCtaId ;  /* 0x00000000000479c3 */ /* 0x000e300000008800 */
[----:B------:R-:W-:Y:S06]  /*09d0*/  BAR.ARV 0x8, 0x180 ;  /* 0x0206000000007b1d */ /* 0x000fec0000002000 */
[----:B------:R-:W-:-:S02]  /*09e0*/  MOV R3, 0x400 ;  /* 0x0000040000037802 */ /* 0x000fc40000000f00 */
[----:B------:R-:W-:Y:S01]  /*09f0*/  BAR.SYNC.DEFER_BLOCKING 0x5, 0x180 ;  /* 0x0146000000007b1d */ /* 0x000fe20000010000 */
[----:B0-----:R-:W-:-:S05]  /*0a00*/  IMAD.U32 R222, RZ, RZ, UR4 ;  /* 0x00000004ffde7e24 */ /* 0x001fca000f8e00ff */
[----:B------:R-:W-:Y:S01]  /*0a10*/  ULDC UR4, c[0x0][0xc3c] ;  /* 0x00030f0000047ab9 */ /* 0x000fe20000000800 */
[----:B------:R-:W-:-:S05]  /*0a20*/  LEA R2, R222, R3, 0x18 ;  /* 0x00000003de027211 */ /* 0x000fca00078ec0ff */
[----:B------:R-:W0:Y:S01]  /*0a30*/  LDS.128 R28, [R2+0x308d0] ;  /* 0x0308d000021c7984 */ /* 0x000e220000000c00 */
[----:B------:R-:W-:Y:S06]  /*0a40*/  BAR.ARV 0x4, 0x180 ;  /* 0x0106000000007b1d */ /* 0x000fec0000002000 */
[----:B0-----:R-:W-:-:S13]  /*0a50*/  ISETP.GE.AND P0, PT, R31, UR4, PT ;  /* 0x000000041f007c0c */ /* 0x001fda000bf06270 */
[----:B------:R-:W-:Y:S05]  /*0a60*/  @P0 BRA `(.L_x_448) ;  /* 0x000001f8009c0947 */ /* 0x000fea0003800000 */
[----:B------:R-:W-:Y:S01]  /*0a70*/  IADD3 R16, R0, -0x80, RZ ;  /* 0xffffff8000107810 */ /* 0x000fe20007ffe0ff */
[----:B------:R-:W-:Y:S01]  /*0a80*/  IMAD.MOV.U32 R14, RZ, RZ, -0x2 ;  /* 0xfffffffeff0e7424 */ /* 0x000fe200078e00ff */
[----:B------:R-:W-:Y:S01]  /*0a90*/  R2UR UR60, R2 ;  /* 0x00000000023c72ca */ /* 0x000fe200000e0000 */
[----:B------:R-:W-:Y:S01]  /*0aa0*/  IMAD.MOV.U32 R18, RZ, RZ, RZ ;  /* 0x000000ffff127224 */ /* 0x000fe200078e00ff */
[----:B------:R-:W-:Y:S01]  /*0ab0*/  SHF.R.S32.HI R0, RZ, 0x1f, R16 ;  /* 0x0000001fff007819 */ /* 0x000fe20000011410 */
[----:B------:R-:W-:Y:S01]  /*0ac0*/  IMAD.MOV.U32 R220, RZ, RZ, RZ ;  /* 0x000000ffffdc7224 */ /* 0x000fe200078e00ff */
[----:B------:R-:W-:Y:S01]  /*0ad0*/  MOV R202, RZ ;  /* 0x000000ff00ca7202 */ /* 0x000fe20000000f00 */
[----:B------:R-:W-:Y:S01]  /*0ae0*/  IMAD.MOV.U32 R209, RZ, RZ, RZ ;  /* 0x000000ffffd17224 */ /* 0x000fe200078e00ff */
[CC--:B------:R-:W-:Y:S01]  /*0af0*/  LEA.HI R3, R0.reuse, R16.reuse, RZ, 0x7 ;  /* 0x0000001000037211 */ /* 0x0c0fe200078f38ff */
[----:B------:R-:W-:Y:S01]  /*0b00*/  ULOP3.LUT UR59, UR61, 0x1, URZ, 0xfc, !UPT ;  /* 0x000000013d3b7892 */ /* 0x000fe2000f8efc3f */
[----:B------:R-:W-:-:S02]  /*0b10*/  LEA.HI R6, R0, R16, RZ, 0x5 ;  /* 0x0000001000067211 */ /* 0x000fc400078f28ff */
[C---:B------:R-:W-:Y:S02]  /*0b20*/  LOP3.LUT R4, R3.reuse, 0xffffff80, RZ, 0xc0, !PT ;  /* 0xffffff8003047812 */ /* 0x040fe400078ec0ff */
[----:B------:R-:W-:Y:S01]  /*0b30*/  SHF.R.S32.HI R6, RZ, 0x5, R6 ;  /* 0x00000005ff067819 */ /* 0x000fe20000011406 */
[----:B------:R-:W-:Y:S01]  /*0b40*/  UIADD3 UR60, UR60, 0x12400, URZ ;  /* 0x000124003c3c7890 */ /* 0x000fe2000fffe03f */
[----:B------:R-:W-:Y:S01]  /*0b50*/  SHF.R.S32.HI R13, RZ, 0x7, R3 ;  /* 0x00000007ff0d7819 */ /* 0x000fe20000011403 */
[----:B------:R-:W-:Y:S01]  /*0b60*/  IMAD.IADD R15, R16, 0x1, -R4 ;  /* 0x00000001100f7824 */ /* 0x000fe200078e0a04 */
[----:B------:R-:W-:Y:S01]  /*0b70*/  LEA.HI R4, R0, R16, RZ, 0x4 ;  /* 0x0000001000047211 */ /* 0x000fe200078f20ff */
[----:B------:R-:W-:Y:S01]  /*0b80*/  IMAD.SHL.U32 R218, R6, 0x200, RZ ;  /* 0x0000020006da7824 */ /* 0x000fe200078e00ff */
[----:B------:R-:W-:Y:S02]  /*0b90*/  LEA.HI R3, R3, R13, RZ, 0x1 ;  /* 0x0000000d03037211 */ /* 0x000fe400078f08ff */
[----:B------:R-:W-:-:S02]  /*0ba0*/  SHF.R.S32.HI R7, RZ, 0x4, R4 ;  /* 0x00000004ff077819 */ /* 0x000fc40000011404 */
[----:B------:R-:W-:Y:S02]  /*0bb0*/  SHF.R.S32.HI R8, RZ, 0x1f, R15 ;  /* 0x0000001fff087819 */ /* 0x000fe4000001140f */
[C---:B------:R-:W-:Y:S02]  /*0bc0*/  LOP3.LUT R5, R4.reuse, 0x3fffff0, RZ, 0xc0, !PT ;  /* 0x03fffff004057812 */ /* 0x040fe400078ec0ff */
[----:B------:R-:W-:Y:S02]  /*0bd0*/  LEA.HI R4, R4, R7, RZ, 0x1 ;  /* 0x0000000704047211 */ /* 0x000fe400078f08ff */
[----:B------:R-:W-:Y:S01]  /*0be0*/  LEA.HI R9, R8, R15, RZ, 0x2 ;  /* 0x0000000f08097211 */ /* 0x000fe200078f10ff */
[----:B------:R-:W-:Y:S01]  /*0bf0*/  IMAD.IADD R5, R16, 0x1, -R5 ;  /* 0x0000000110057824 */ /* 0x000fe200078e0a05 */
[----:B------:R-:W-:Y:S02]  /*0c00*/  LOP3.LUT R4, R4, 0x1ffffffe, RZ, 0xc0, !PT ;  /* 0x1ffffffe04047812 */ /* 0x000fe400078ec0ff */
[----:B------:R-:W-:-:S02]  /*0c10*/  SHF.R.S32.HI R10, RZ, 0x2, R9 ;  /* 0x00000002ff0a7819 */ /* 0x000fc40000011409 */
[----:B------:R-:W-:Y:S01]  /*0c20*/  SHF.R.S32.HI R11, RZ, 0x1f, R9 ;  /* 0x0000001fff0b7819 */ /* 0x000fe20000011409 */
[----:B------:R-:W-:Y:S01]  /*0c30*/  IMAD.IADD R4, R7, 0x1, -R4 ;  /* 0x0000000107047824 */ /* 0x000fe200078e0a04 */
[----:B------:R-:W-:Y:S02]  /*0c40*/  LEA R5, R6, R5, 0x4 ;  /* 0x0000000506057211 */ /* 0x000fe400078e20ff */
[----:B------:R-:W-:Y:S02]  /*0c50*/  LEA.HI R11, R11, R10, RZ, 0x3 ;  /* 0x0000000a0b0b7211 */ /* 0x000fe400078f18ff */
[----:B------:R-:W-:Y:S01]  /*0c60*/  LOP3.LUT R9, R9, 0x7ffffffc, RZ, 0xc0, !PT ;  /* 0x7ffffffc09097812 */ /* 0x000fe200078ec0ff */
[----:B------:R-:W-:Y:S01]  /*0c70*/  IMAD R12, R5, 0x8, R4 ;  /* 0x00000008050c7824 */ /* 0x000fe200078e0204 */
[----:B------:R-:W-:Y:S02]  /*0c80*/  LOP3.LUT R11, R11, 0xfffffff8, RZ, 0xc0, !PT ;  /* 0xfffffff80b0b7812 */ /* 0x000fe400078ec0ff */
[----:B------:R-:W-:Y:S01]  /*0c90*/  LEA.HI R4, R0, R16, RZ, 0x2 ;  /* 0x0000001000047211 */ /* 0x000fe200078f10ff */
[----:B------:R-:W-:Y:S01]  /*0ca0*/  IMAD.IADD R9, R15, 0x1, -R9 ;  /* 0x000000010f097824 */ /* 0x000fe200078e0a09 */
[----:B------:R-:W-:Y:S01]  /*0cb0*/  LEA.HI R8, R8, R15, RZ, 0x5 ;  /* 0x0000000f08087211 */ /* 0x000fe200078f28ff */
[----:B------:R-:W-:Y:S01]  /*0cc0*/  IMAD.SHL.U32 R21, R12, 0x8, RZ ;  /* 0x000000080c157824 */ /* 0x000fe200078e00ff */
[----:B------:R-:W-:Y:S01]  /*0cd0*/  IADD3 R11, R10, -R11, RZ ;  /* 0x8000000b0a0b7210 */ /* 0x000fe20007ffe0ff */
[----:B------:R-:W-:Y:S01]  /*0ce0*/  IMAD R5, R9, R14, 0x60 ;  /* 0x0000006009057424 */ /* 0x000fe200078e020e */
[----:B------:R-:W-:-:S02]  /*0cf0*/  SHF.R.S32.HI R201, RZ, 0x2, R4 ;  /* 0x00000002ffc97819 */ /* 0x000fc40000011404 */
[----:B------:R-:W-:Y:S02]  /*0d00*/  SHF.R.S32.HI R10, RZ, 0x1f, R4 ;  /* 0x0000001fff0a7819 */ /* 0x000fe40000011404 */
[----:B------:R-:W-:Y:S01]  /*0d10*/  LOP3.LUT R4, R4, 0xfffffffc, RZ, 0xc0, !PT ;  /* 0xfffffffc04047812 */ /* 0x000fe200078ec0ff */
[----:B------:R0:W-:Y:S01]  /*0d20*/  STL [R1+0x78], R5 ;  /* 0x0000780501007387 */ /* 0x0001e20000100800 */
[----:B------:R-:W-:Y:S02]  /*0d30*/  SHF.R.S32.HI R8, RZ, 0x5, R8 ;  /* 0x00000005ff087819 */ /* 0x000fe40000011408 */
[----:B------:R-:W-:Y:S01]  /*0d40*/  LOP3.LUT R3, R3, 0x3fffffe, RZ, 0xc0, !PT ;  /* 0x03fffffe03037812 */ /* 0x000fe200078ec0ff */
[----:B------:R-:W-:Y:S01]  /*0d50*/  IMAD.IADD R15, R16, 0x1, -R4 ;  /* 0x00000001100f7824 */ /* 0x000fe200078e0a04 */
[----:B------:R-:W-:Y:S02]  /*0d60*/  LEA R8, R8, R11, 0x4 ;  /* 0x0000000b08087211 */ /* 0x000fe400078e20ff */
[----:B------:R-:W-:Y:S01]  /*0d70*/  LEA.HI R10, R10, R201, RZ, 0x3 ;  /* 0x000000c90a0a7211 */ /* 0x000fe200078f18ff */
[----:B------:R-:W-:Y:S01]  /*0d80*/  IMAD.IADD R3, R13, 0x1, -R3 ;  /* 0x000000010d037824 */ /* 0x000fe200078e0a03 */
[----:B------:R-:W-:-:S02]  /*0d90*/  SHF.L.U32 R194, R15, 0x2, RZ ;  /* 0x000000020fc27819 */ /* 0x000fc400000006ff */
[----:B0-----:R-:W-:Y:S01]  /*0da0*/  IADD3 R5, R201, 0x40, RZ ;  /* 0x00000040c9057810 */ /* 0x001fe20007ffe0ff */
[----:B------:R-:W-:Y:S01]  /*0db0*/  IMAD R11, R3, 0x40, R8 ;  /* 0x00000040030b7824 */ /* 0x000fe200078e0208 */
[----:B------:R-:W-:Y:S01]  /*0dc0*/  LOP3.LUT R10, R10, 0xfffffff8, RZ, 0xc0, !PT ;  /* 0xfffffff80a0a7812 */ /* 0x000fe200078ec0ff */
[C---:B------:R-:W-:Y:S01]  /*0dd0*/  VIADD R207, R194.reuse, 0x40 ;  /* 0x00000040c2cf7836 */ /* 0x040fe20000000000 */
[----:B------:R-:W-:Y:S01]  /*0de0*/  SHF.R.S32.HI R3, RZ, 0x1f, R5 ;  /* 0x0000001fff037819 */ /* 0x000fe20000011405 */
[----:B------:R-:W-:Y:S01]  /*0df0*/  IMAD.SHL.U32 R203, R5, 0x40, RZ ;  /* 0x0000004005cb7824 */ /* 0x000fe200078e00ff */
[C---:B------:R-:W-:Y:S01]  /*0e00*/  IADD3 R204, R194.reuse, 0x20, RZ ;  /* 0x00000020c2cc7810 */ /* 0x040fe20007ffe0ff */
[----:B------:R-:W-:Y:S01]  /*0e10*/  IMAD.IADD R224, R201, 0x1, -R10 ;  /* 0x00000001c9e07824 */ /* 0x000fe200078e0a0a */
[----:B------:R-:W-:Y:S01]  /*0e20*/  LEA.HI R3, R3, R5, RZ, 0x3 ;  /* 0x0000000503037211 */ /* 0x000fe200078f18ff */
[C---:B------:R-:W-:Y:S01]  /*0e30*/  IMAD.IADD R192, R194.reuse, 0x1, R207 ;  /* 0x00000001c2c07824 */ /* 0x040fe200078e02cf */
[----:B------:R-:W-:Y:S01]  /*0e40*/  IADD3 R193, R194, R204, RZ ;  /* 0x000000ccc2c17210 */ /* 0x000fe20007ffe0ff */
[----:B------:R-:W-:Y:S01]  /*0e50*/  IMAD.SHL.U32 R216, R224, 0x40, RZ ;  /* 0x00000040e0d87824 */ /* 0x000fe200078e00ff */
[----:B------:R-:W-:Y:S01]  /*0e60*/  LOP3.LUT R203, R203, 0x1c0, RZ, 0xc0, !PT ;  /* 0x000001c0cbcb7812 */ /* 0x000fe200078ec0ff */
[----:B------:R-:W-:Y:S01]  /*0e70*/  IMAD.SHL.U32 R3, R3, 0x40, RZ ;  /* 0x0000004003037824 */ /* 0x000fe200078e00ff */
[----:B------:R-:W-:Y:S01]  /*0e80*/  SHF.R.S32.HI R4, RZ, 0x1f, R193 ;  /* 0x0000001fff047819 */ /* 0x000fe200000114c1 */
[----:B------:R-:W-:Y:S01]  /*0e90*/  VIADD R205, R194, 0x30 ;  /* 0x00000030c2cd7836 */ /* 0x000fe20000000000 */
[----:B------:R-:W-:Y:S01]  /*0ea0*/  LOP3.LUT R216, R216, 0x1c0, RZ, 0xc0, !PT ;  /* 0x000001c0d8d87812 */ /* 0x000fe200078ec0ff */
[----:B------:R-:W-:Y:S01]  /*0eb0*/  VIADD R208, R194, 0x50 ;  /* 0x00000050c2d07836 */ /* 0x000fe20000000000 */
[----:B------:R-:W-:Y:S01]  /*0ec0*/  LOP3.LUT R219, R3, 0xfffffe00, RZ, 0xc0, !PT ;  /* 0xfffffe0003db7812 */ /* 0x000fe200078ec0ff */
[----:B------:R-:W-:Y:S01]  /*0ed0*/  STL [R1+0x74], R11 ;  /* 0x0000740b01007387 */ /* 0x000fe20000100800 */
[----:B------:R-:W-:-:S02]  /*0ee0*/  SHF.R.S32.HI R3, RZ, 0x1f, R192 ;  /* 0x0000001fff037819 */ /* 0x000fc400000114c0 */
[CC--:B------:R-:W-:Y:S01]  /*0ef0*/  LEA.HI R196, R4.reuse, R193.reuse, RZ, 0x3 ;  /* 0x000000c104c47211 */ /* 0x0c0fe200078f18ff */
[----:B------:R-:W-:Y:S01]  /*0f00*/  STL [R1+0x40], RZ ;  /* 0x000040ff01007387 */ /* 0x000fe20000100800 */
[----:B------:R-:W-:Y:S02]  /*0f10*/  LEA.HI R4, R4, R193, RZ, 0x6 ;  /* 0x000000c104047211 */ /* 0x000fe400078f30ff */
[CC--:B------:R-:W-:Y:S01]  /*0f20*/  LEA.HI R5, R3.reuse, R192.reuse, RZ, 0x6 ;  /* 0x000000c003057211 */ /* 0x0c0fe200078f30ff */
[----:B------:R-:W-:Y:S01]  /*0f30*/  STL [R1+0x80], R21 ;  /* 0x0000801501007387 */ /* 0x000fe20000100800 */
[----:B------:R-:W-:Y:S02]  /*0f40*/  LEA.HI R197, R3, R192, RZ, 0x3 ;  /* 0x000000c003c57211 */ /* 0x000fe400078f18ff */
[----:B------:R-:W-:Y:S01]  /*0f50*/  SHF.L.U32 R3, R4, 0x7, RZ ;  /* 0x0000000704037819 */ /* 0x000fe200000006ff */
[----:B------:R-:W-:Y:S01]  /*0f60*/  IMAD.SHL.U32 R5, R5, 0x80, RZ ;  /* 0x0000008005057824 */ /* 0x000fe200078e00ff */
[----:B------:R-:W-:-:S02]  /*0f70*/  SHF.R.U32.HI R13, RZ, 0x3, R203 ;  /* 0x00000003ff0d7819 */ /* 0x000fc400000116cb */
[----:B------:R-:W-:Y:S02]  /*0f80*/  SHF.R.U32.HI R217, RZ, 0x3, R216 ;  /* 0x00000003ffd97819 */ /* 0x000fe400000116d8 */
[--C-:B------:R-:W-:Y:S02]  /*0f90*/  LOP3.LUT R4, R216, 0x38, R196.reuse, 0xf8, !PT ;  /* 0x00000038d8047812 */ /* 0x100fe400078ef8c4 */
[----:B------:R-:W-:Y:S02]  /*0fa0*/  LOP3.LUT R7, R203, 0x38, R196, 0xf8, !PT ;  /* 0x00000038cb077812 */ /* 0x000fe400078ef8c4 */
[----:B------:R-:W-:Y:S02]  /*0fb0*/  LOP3.LUT R3, R3, 0xffffe000, RZ, 0xc0, !PT ;  /* 0xffffe00003037812 */ /* 0x000fe400078ec0ff */
[----:B------:R-:W-:Y:S02]  /*0fc0*/  LOP3.LUT R4, R4, R217, RZ, 0x3c, !PT ;  /* 0x000000d904047212 */ /* 0x000fe400078e3cff */
[----:B------:R-:W-:-:S02]  /*0fd0*/  LOP3.LUT R8, R7, R13, RZ, 0x3c, !PT ;  /* 0x0000000d07087212 */ /* 0x000fc400078e3cff */
[--C-:B------:R-:W-:Y:S02]  /*0fe0*/  LOP3.LUT R6, R216, 0x38, R197.reuse, 0xf8, !PT ;  /* 0x00000038d8067812 */ /* 0x100fe400078ef8c5 */
[----:B------:R-:W-:Y:S02]  /*0ff0*/  LOP3.LUT R9, R203, 0x38, R197, 0xf8, !PT ;  /* 0x00000038cb097812 */ /* 0x000fe400078ef8c5 */
[-C--:B------:R-:W-:Y:S02]  /*1000*/  IADD3 R4, R4, R3.reuse, R218 ;  /* 0x0000000304047210 */ /* 0x080fe40007ffe0da */
[----:B------:R-:W-:Y:S02]  /*1010*/  IADD3 R8, R8, R3, R219 ;  /* 0x0000000308087210 */ /* 0x000fe40007ffe0db */
[----:B------:R-:W-:Y:S02]  /*1020*/  LEA.HI R0, R0, R16, RZ, 0x3 ;  /* 0x0000001000007211 */ /* 0x000fe400078f18ff */
[----:B------:R-:W-:-:S02]  /*1030*/  LEA.HI R3, R15, R15, RZ, 0x1 ;  /* 0x0000000f0f037211 */ /* 0x000fc400078f08ff */
[----:B------:R-:W-:Y:S02]  /*1040*/  LOP3.LUT R5, R5, 0xffffe000, RZ, 0xc0, !PT ;  /* 0xffffe00005057812 */ /* 0x000fe400078ec0ff */
[----:B------:R-:W-:Y:S02]  /*1050*/  LOP3.LUT R6, R6, R217, RZ, 0x3c, !PT ;  /* 0x000000d906067212 */ /* 0x000fe400078e3cff */
[----:B------:R-:W-:Y:S02]  /*1060*/  LOP3.LUT R10, R9, R13, RZ, 0x3c, !PT ;  /* 0x0000000d090a7212 */ /* 0x000fe400078e3cff */
[----:B------:R-:W-:Y:S02]  /*1070*/  IADD3 R206, R194, 0x10, RZ ;  /* 0x00000010c2ce7810 */ /* 0x000fe40007ffe0ff */
[----:B------:R-:W-:Y:S02]  /*1080*/  LOP3.LUT R226, R0, 0xfffffff8, RZ, 0xc0, !PT ;  /* 0xfffffff800e27812 */ /* 0x000fe400078ec0ff */
[----:B------:R-:W-:-:S02]  /*1090*/  LOP3.LUT R3, R3, 0x1ffffffe, RZ, 0xc0, !PT ;  /* 0x1ffffffe03037812 */ /* 0x000fc400078ec0ff */
[-C--:B------:R-:W-:Y:S02]  /*10a0*/  IADD3 R6, R6, R5.reuse, R218 ;  /* 0x0000000506067210 */ /* 0x080fe40007ffe0da */
[----:B------:R-:W-:Y:S01]  /*10b0*/  IADD3 R10, R10, R5, R219 ;  /* 0x000000050a0a7210 */ /* 0x000fe20007ffe0db */
[C---:B------:R-:W-:Y:S01]  /*10c0*/  IMAD.IADD R3, R15.reuse, 0x1, -R3 ;  /* 0x000000010f037824 */ /* 0x040fe200078e0a03 */
[----:B------:R-:W-:Y:S02]  /*10d0*/  SHF.R.S32.HI R5, RZ, 0x1f, R206 ;  /* 0x0000001fff057819 */ /* 0x000fe400000114ce */
[----:B------:R-:W-:Y:S02]  /*10e0*/  SHF.R.S32.HI R7, RZ, 0x1f, R204 ;  /* 0x0000001fff077819 */ /* 0x000fe400000114cc */
[----:B------:R-:W-:Y:S01]  /*10f0*/  IADD3 R226, R16, -R226, RZ ;  /* 0x800000e210e27210 */ /* 0x000fe20007ffe0ff */
[----:B------:R-:W-:Y:S01]  /*1100*/  IMAD.SHL.U32 R16, R15, 0x8, RZ ;  /* 0x000000080f107824 */ /* 0x000fe200078e00ff */
[----:B------:R-:W-:-:S02]  /*1110*/  SHF.R.S32.HI R14, RZ, 0x1f, R205 ;  /* 0x0000001fff0e7819 */ /* 0x000fc400000114cd */
[----:B------:R-:W-:Y:S01]  /*1120*/  SHF.L.U64.HI R15, R206, 0x1, R5 ;  /* 0x00000001ce0f7819 */ /* 0x000fe20000010205 */
[----:B------:R-:W-:Y:S01]  /*1130*/  IMAD.SHL.U32 R223, R226, 0x8, RZ ;  /* 0x00000008e2df7824 */ /* 0x000fe200078e00ff */
[----:B------:R-:W-:Y:S01]  /*1140*/  SHF.L.U64.HI R12, R204, 0x1, R7 ;  /* 0x00000001cc0c7819 */ /* 0x000fe20000010207 */
[C---:B------:R-:W-:Y:S01]  /*1150*/  VIADD R19, R16.reuse, 0x80 ;  /* 0x0000008010137836 */ /* 0x040fe20000000000 */
[----:B------:R-:W-:Y:S01]  /*1160*/  SHF.L.U64.HI R5, R205, 0x1, R14 ;  /* 0x00000001cd057819 */ /* 0x000fe2000001020e */
[----:B------:R-:W-:Y:S01]  /*1170*/  STL [R1+0x4c], R15 ;  /* 0x00004c0f01007387 */ /* 0x000fe20000100800 */
[----:B------:R-:W-:Y:S01]  /*1180*/  SHF.R.S32.HI R20, RZ, 0x1f, R207 ;  /* 0x0000001fff147819 */ /* 0x000fe200000114cf */
[----:B------:R-:W-:Y:S01]  /*1190*/  VIADD R23, R16, 0xa0 ;  /* 0x000000a010177836 */ /* 0x000fe20000000000 */
[----:B------:R-:W-:Y:S01]  /*11a0*/  SHF.R.S32.HI R9, RZ, 0x1f, R208 ;  /* 0x0000001fff097819 */ /* 0x000fe200000114d0 */
[----:B------:R-:W-:Y:S01]  /*11b0*/  STL [R1+0x50], R12 ;  /* 0x0000500c01007387 */ /* 0x000fe20000100800 */
[----:B------:R-:W-:-:S02]  /*11c0*/  SHF.R.S32.HI R0, RZ, 0x3, R0 ;  /* 0x00000003ff007819 */ /* 0x000fc40000011400 */
[----:B------:R-:W-:Y:S01]  /*11d0*/  LOP3.LUT R0, R203, 0x38, R16, 0xf8, !PT ;  /* 0x00000038cb007812 */ /* 0x000fe200078ef810 */
[----:B------:R0:W-:Y:S01]  /*11e0*/  STL [R1+0x54], R5 ;  /* 0x0000540501007387 */ /* 0x0001e20000100800 */
[----:B------:R-:W-:Y:S02]  /*11f0*/  SHF.L.U64.HI R7, R207, 0x1, R20 ;  /* 0x00000001cf077819 */ /* 0x000fe40000010214 */
[----:B------:R-:W-:Y:S02]  /*1200*/  LOP3.LUT R0, R219, R0, R13, 0xf6, !PT ;  /* 0x00000000db007212 */ /* 0x000fe400078ef60d */
[----:B------:R-:W-:Y:S01]  /*1210*/  LEA R4, R4, UR60, 0x1 ;  /* 0x0000003c04047c11 */ /* 0x000fe2000f8e08ff */
[----:B------:R-:W-:Y:S01]  /*1220*/  STL [R1+0x58], R7 ;  /* 0x0000580701007387 */ /* 0x000fe20000100800 */
[----:B------:R-:W-:Y:S02]  /*1230*/  IADD3 R22, R16, 0x60, RZ ;  /* 0x0000006010167810 */ /* 0x000fe40007ffe0ff */
[----:B------:R-:W-:-:S02]  /*1240*/  SHF.R.S32.HI R17, RZ, 0x1f, R16 ;  /* 0x0000001fff117819 */ /* 0x000fc40000011410 */
[----:B0-----:R-:W-:Y:S02]  /*1250*/  SHF.L.U64.HI R5, R208, 0x1, R9 ;  /* 0x00000001d0057819 */ /* 0x001fe40000010209 */
[----:B------:R-:W-:Y:S02]  /*1260*/  IADD3 R225, R223, 0x80, RZ ;  /* 0x00000080dfe17810 */ /* 0x000fe40007ffe0ff */
[----:B------:R-:W-:Y:S01]  /*1270*/  SHF.R.S32.HI R200, RZ, 0x1f, R22 ;  /* 0x0000001fffc87819 */ /* 0x000fe20000011416 */
[----:B------:R0:W-:Y:S01]  /*1280*/  STL [R1+0x5c], R5 ;  /* 0x00005c0501007387 */ /* 0x0001e20000100800 */
[----:B------:R-:W-:Y:S02]  /*1290*/  SHF.R.S32.HI R199, RZ, 0x1f, R19 ;  /* 0x0000001fffc77819 */ /* 0x000fe40000011413 */
[----:B------:R-:W-:Y:S02]  /*12a0*/  SHF.R.S32.HI R198, RZ, 0x1f, R23 ;  /* 0x0000001fffc67819 */ /* 0x000fe40000011417 */
[----:B------:R-:W-:-:S02]  /*12b0*/  SHF.R.S32.HI R196, RZ, 0x3, R196 ;  /* 0x00000003ffc47819 */ /* 0x000fc400000114c4 */
[----:B------:R-:W-:Y:S02]  /*12c0*/  SHF.R.S32.HI R197, RZ, 0x3, R197 ;  /* 0x00000003ffc57819 */ /* 0x000fe400000114c5 */
[----:B0-----:R-:W-:Y:S02]  /*12d0*/  LEA R5, R0, UR60, 0x1 ;  /* 0x0000003c00057c11 */ /* 0x001fe4000f8e08ff */
[----:B------:R-:W-:-:S03]  /*12e0*/  LEA R0, R8, UR60, 0x1 ;  /* 0x0000003c08007c11 */ /* 0x000fc6000f8e08ff */
[----:B------:R0:W-:Y:S04]  /*12f0*/  STL [R1+0x6c], R5 ;  /* 0x00006c0501007387 */ /* 0x0001e80000100800 */
[----:B------:R1:W-:Y:S04]  /*1300*/  STL [R1+0x70], R4 ;  /* 0x0000700401007387 */ /* 0x0003e80000100800 */
[----:B------:R2:W-:Y:S01]  /*1310*/  STL [R1+0x64], R0 ;  /* 0x0000640001007387 */ /* 0x0005e20000100800 */
[----:B0-----:R-:W-:Y:S02]  /*1320*/  LEA R5, R6, UR60, 0x1 ;  /* 0x0000003c06057c11 */ /* 0x001fe4000f8e08ff */
[----:B-1----:R-:W-:-:S03]  /*1330*/  LEA R4, R10, UR60, 0x1 ;  /* 0x0000003c0a047c11 */ /* 0x002fc6000f8e08ff */
[----:B------:R0:W-:Y:S01]  /*1340*/  STL [R1+0x68], R5 ;  /* 0x0000680501007387 */ /* 0x0001e20000100800 */
[----:B--2---:R-:W-:-:S05]  /*1350*/  LEA R0, R3, R11, 0x3 ;  /* 0x0000000b03007211 */ /* 0x004fca00078e18ff */
[----:B------:R0:W-:Y:S04]  /*1360*/  STL [R1+0x7c], R0 ;  /* 0x00007c0001007387 */ /* 0x0001e80000100800 */
[----:B------:R0:W-:Y:S02]  /*1370*/  STL [R1+0x60], R4 ;  /* 0x0000600401007387 */ /* 0x0001e40000100800 */
.L_x_663:
[----:B0-----:R-:W0:Y:S01]  /*1380*/  LDC.64 R4, c[0x0][0xc88] ;  /* 0x00032200ff047b82 */ /* 0x001e220000000a00 */
[----:B------:R-:W-:Y:S01]  /*1390*/  ULDC.64 UR4, c[0x0][0xa28] ;  /* 0x00028a0000047ab9 */ /* 0x000fe20000000a00 */
[----:B------:R-:W-:Y:S01]  /*13a0*/  ULDC.64 UR8, c[0x0][0xa18] ;  /* 0x0002860000087ab9 */ /* 0x000fe20000000a00 */
[----:B------:R-:W-:Y:S01]  /*13b0*/  ULDC.64 UR6, c[0x0][0xa08] ;  /* 0x0002820000067ab9 */ /* 0x000fe20000000a00 */
[----:B0-----:R-:W-:-:S05]  /*13c0*/  IMAD.WIDE R4, R31, 0x4, R4 ;  /* 0x000000041f047825 */ /* 0x001fca00078e0204 */
[----:B----4-:R-:W2:Y:S01]  /*13d0*/  LDG.E R3, desc[UR56][R4.64] ;  /* 0x0000003804037981 */ /* 0x010ea2000c1e1900 */
[----:B------:R-:W-:Y:S02]  /*13e0*/  ISETP.NE.U32.AND P2, PT, RZ, UR4, PT ;  /* 0x00000004ff007c0c */ /* 0x000fe4000bf45070 */
[----:B------:R-:W-:Y:S02]  /*13f0*/  ISETP.NE.U32.AND P1, PT, RZ, UR8, PT ;  /* 0x00000008ff007c0c */ /* 0x000fe4000bf25070 */
[----:B------:R-:W-:Y:S02]  /*1400*/  ISETP.NE.AND.EX P2, PT, RZ, UR5, PT, P2 ;  /* 0x00000005ff007c0c */ /* 0x000fe4000bf45320 */
[----:B------:R-:W-:Y:S02]  /*1410*/  ISETP.NE.AND.EX P1, PT, RZ, UR9, PT, P1 ;  /* 0x00000009ff007c0c */ /* 0x000fe4000bf25310 */
[----:B------:R-:W-:Y:S02]  /*1420*/  ISETP.NE.U32.AND P0, PT, RZ, UR6, PT ;  /* 0x00000006ff007c0c */ /* 0x000fe4000bf05070 */
[----:B------:R-:W-:-:S02]  /*1430*/  MOV R28, RZ ;  /* 0x000000ff001c7202 */ /* 0x000fc40000000f00 */
[----:B------:R-:W-:Y:S02]  /*1440*/  ISETP.NE.AND.EX P0, PT, RZ, UR7, PT, P0 ;  /* 0x00000007ff007c0c */ /* 0x000fe4000bf05300 */
[----:B--2---:R-:W-:Y:S01]  /*1450*/  SHF.R.S32.HI R0, RZ, 0x1f, R3 ;  /* 0x0000001fff007819 */ /* 0x004fe20000011403 */
[----:B------:R-:W-:Y:S02]  /*1460*/  STL [R1+0x4], R3 ;  /* 0x0000040301007387 */ /* 0x000fe40000100800 */
[C---:B------:R-:W-:Y:S01]  /*1470*/  @P2 LEA R4, P3, R3.reuse, UR4, 0x2 ;  /* 0x0000000403042c11 */ /* 0x040fe2000f8610ff */
[C---:B------:R-:W-:Y:S01]  /*1480*/  IMAD.SHL.U32 R228, R3.reuse, 0x4, RZ ;  /* 0x0000000403e47824 */ /* 0x040fe200078e00ff */
[C-C-:B------:R-:W-:Y:S01]  /*1490*/  SHF.L.U64.HI R229, R3.reuse, 0x2, R0.reuse ;  /* 0x0000000203e57819 */ /* 0x140fe20000010200 */
[----:B------:R0:W-:Y:S01]  /*14a0*/  STL [R1+0x48], R0 ;  /* 0x0000480001007387 */ /* 0x0001e20000100800 */
[----:B------:R-:W-:Y:S01]  /*14b0*/  @P2 LEA.HI.X R5, R3, UR5, R0, 0x2, P3 ;  /* 0x0000000503052c11 */ /* 0x000fe200098f1400 */
[----:B------:R-:W-:Y:S01]  /*14c0*/  ULDC UR4, c[0x0][0x288] ;  /* 0x0000a20000047ab9 */ /* 0x000fe20000000800 */
[----:B---3--:R-:W-:Y:S01]  /*14d0*/  IADD3 R8, P4, R228, UR6, RZ ;  /* 0x00000006e4087c10 */ /* 0x008fe2000ff9e0ff */
[----:B0-----:R-:W-:-:S03]  /*14e0*/  IMAD.MOV.U32 R0, RZ, RZ, RZ ;  /* 0x000000ffff007224 */ /* 0x001fc600078e00ff */
[----:B------:R-:W-:Y:S01]  /*14f0*/  IADD3.X R9, R229, UR7, RZ, P4, !PT ;  /* 0x00000007e5097c10 */ /* 0x000fe2000a7fe4ff */
[----:B------:R-:W-:Y:S01]  /*1500*/  IMAD.U32 R141, RZ, RZ, UR4 ;  /* 0x00000004ff8d7e24 */ /* 0x000fe2000f8e00ff */
[----:B------:R0:W-:Y:S01]  /*1510*/  STL [R1+0x44], R29 ;  /* 0x0000441d01007387 */ /* 0x0001e20000100800 */
[----:B------:R-:W-:-:S03]  /*1520*/  ULDC.64 UR4, c[0x0][0x418] ;  /* 0x0001060000047ab9 */ /* 0x000fc60000000a00 */
[----:B------:R0:W5:Y:S01]  /*1530*/  @P2 LDG.E R0, desc[UR56][R4.64] ;  /* 0x0000003804002981 */ /* 0x000162000c1e1900 */
[----:B------:R-:W-:-:S03]  /*1540*/  @P1 IADD3 R6, P2, R228, UR8, RZ ;  /* 0x00000008e4061c10 */ /* 0x000fc6000ff5e0ff */
[----:B------:R0:W5:Y:S01]  /*1550*/  @P0 LDG.E R28, desc[UR56][R8.64] ;  /* 0x00000038081c0981 */ /* 0x000162000c1e1900 */
[----:B------:R-:W-:Y:S01]  /*1560*/  @P1 IADD3.X R7, R229, UR9, RZ, P2, !PT ;  /* 0x00000009e5071c10 */ /* 0x000fe200097fe4ff */
[----:B------:R-:W-:Y:S01]  /*1570*/  UISETP.NE.U32.AND UP0, UPT, UR4, URZ, UPT ;  /* 0x0000003f0400728c */ /* 0x000fe2000bf05070 */
[----:B------:R-:W-:Y:S02]  /*1580*/  ULDC.64 UR8, c[0x0][0xa20] ;  /* 0x0002880000087ab9 */ /* 0x000fe40000000a00 */
[----:B------:R-:W-:Y:S01]  /*1590*/  ULDC UR4, c[0x0][0x424] ;  /* 0x0001090000047ab9 */ /* 0x000fe20000000800 */
[----:B------:R0:W5:Y:S01]  /*15a0*/  @P1 LDG.E R141, desc[UR56][R6.64] ;  /* 0x00000038068d1981 */ /* 0x000162000c1e1900 */
[----:B------:R-:W-:Y:S01]  /*15b0*/  UISETP.NE.AND.EX UP0, UPT, UR5, URZ, UPT, UP0 ;  /* 0x0000003f0500728c */ /* 0x000fe2000bf05300 */
[----:B------:R-:W-:Y:S01]  /*15c0*/  ISETP.NE.U32.AND P2, PT, RZ, UR8, PT ;  /* 0x00000008ff007c0c */ /* 0x000fe2000bf45070 */
[----:B------:R-:W-:Y:S01]  /*15d0*/  IMAD.MOV.U32 R227, RZ, RZ, R30 ;  /* 0x000000ffffe37224 */ /* 0x000fe200078e001e */
[----:B------:R-:W-:Y:S01]  /*15e0*/  ULDC UR5, c[0x0][0x2f0] ;  /* 0x0000bc0000057ab9 */ /* 0x000fe20000000800 */
[----:B------:R-:W-:Y:S01]  /*15f0*/  USEL UR4, UR4, 0x1, UP0 ;  /* 0x0000000104047887 */ /* 0x000fe20008000000 */
[----:B------:R-:W-:-:S02]  /*1600*/  ISETP.NE.AND.EX P2, PT, RZ, UR9, PT, P2 ;  /* 0x00000009ff007c0c */ /* 0x000fc4000bf45320 */
[----:B------:R-:W-:Y:S01]  /*1610*/  MOV R26, R3 ;  /* 0x00000003001a7202 */ /* 0x000fe20000000f00 */
[----:B------:R-:W-:-:S03]  /*1620*/  UIMAD UR4, UR4, UR5, URZ ;  /* 0x00000005040472a4 */ /* 0x000fc6000f8e023f */
[----:B------:R-:W-:Y:S01]  /*1630*/  ULDC UR5, c[0x0][0x348] ;  /* 0x0000d20000057ab9 */ /* 0x000fe20000000800 */
[----:B01----:R-:W-:Y:S08]  /*1640*/  @P1 BRA `(.L_x_449) ;  /* 0x0000000000241947 */ /* 0x003ff00003800000 */
[----:B------:R-:W-:Y:S02]  /*1650*/  ULDC.64 UR6, c[0x0][0xa00] ;  /* 0x0002800000067ab9 */ /* 0x000fe40000000a00 */
[----:B------:R-:W-:-:S04]  /*1660*/  ISETP.NE.U32.AND P1, PT, RZ, UR6, PT ;  /* 0x00000006ff007c0c */ /* 0x000fc8000bf25070 */
[----:B------:R-:W-:-:S13]  /*1670*/  ISETP.NE.AND.EX P1, PT, RZ, UR7, PT, P1 ;  /* 0x00000007ff007c0c */ /* 0x000fda000bf25310 */
[----:B------:R-:W-:Y:S05]  /*1680*/  @!P1 BRA `(.L_x_449) ;  /* 0x0000000000149947 */ /* 0x000fea0003800000 */
[----:B------:R-:W0:Y:S02]  /*1690*/  LDC.64 R4, c[0x0][0xa00] ;  /* 0x00028000ff047b82 */ /* 0x000e240000000a00 */
[----:B0-----:R-:W-:-:S05]  /*16a0*/  IMAD.WIDE R4, R26, 0x4, R4 ;  /* 0x000000041a047825 */ /* 0x001fca00078e0204 */
[----:B-----5:R-:W2:Y:S04]  /*16b0*/  LDG.E R141, desc[UR56][R4.64] ;  /* 0x00000038048d7981 */ /* 0x020ea8000c1e1900 */
[----:B------:R-:W2:Y:S02]  /*16c0*/  LDG.E R6, desc[UR56][R4.64+0x4] ;  /* 0x0000043804067981 */ /* 0x000ea4000c1e1900 */
[----:B--2---:R-:W-:-:S07]  /*16d0*/  IMAD.IADD R141, R6, 0x1, -R141 ;  /* 0x00000001068d7824 */ /* 0x004fce00078e0a8d */
.L_x_449:
[----:B------:R-:W-:Y:S01]  /*16e0*/  IMAD.U32 R25, RZ, RZ, UR5 ;  /* 0x00000005ff197e24 */ /* 0x000fe2000f8e00ff */
[----:B------:R-:W-:Y:S01]  /*16f0*/  MOV R27, UR4 ;  /* 0x00000004001b7c02 */ /* 0x000fe20008000f00 */
[----:B------:R-:W-:Y:S06]  /*1700*/  @!P2 BRA `(.L_x_450) ;  /* 0x000000000010a947 */ /* 0x000fec0003800000 */
[----:B------:R-:W-:-:S04]  /*1710*/  IADD3 R4, P0, R228, UR8, RZ ;  /* 0x00000008e4047c10 */ /* 0x000fc8000ff1e0ff */
[----:B------:R-:W-:-:S05]  /*1720*/  IADD3.X R5, R229, UR9, RZ, P0, !PT ;  /* 0x00000009e5057c10 */ /* 0x000fca00087fe4ff */
[----:B------:R0:W5:Y:S01]  /*1730*/  LDG.E R27, desc[UR56][R4.64] ;  /* 0x00000038041b7981 */ /* 0x000162000c1e1900 */
[----:B------:R-:W-:Y:S05]  /*1740*/  BRA `(.L_x_451) ;  /* 0x0000000000107947 */ /* 0x000fea0003800000 */
.L_x_450:
[----:B------:R-:W-:Y:S05]  /*1750*/  @!P0 BRA `(.L_x_451) ;  /* 0x00000000000c8947 */ /* 0x000fea0003800000 */
[----:B------:R-:W2:Y:S04]  /*1760*/  LDG.E R4, desc[UR56][R8.64] ;  /* 0x0000003808047981 */ /* 0x000ea8000c1e1900 */
[----:B------:R-:W2:Y:S02]  /*1770*/  LDG.E R27, desc[UR56][R8.64+0x4] ;  /* 0x00000438081b7981 */ /* 0x000ea4000c1e1900 */
[----:B--2---:R-:W-:-:S07]  /*1780*/  IMAD.IADD R27, R27, 0x1, -R4 ;  /* 0x000000011b1b7824 */ /* 0x004fce00078e0a04 */
.L_x_451:
[----:B------:R-:W-:Y:S02]  /*1790*/  ULDC.64 UR4, c[0x0][0xa10] ;  /* 0x0002840000047ab9 */ /* 0x000fe40000000a00 */
[----:B------:R-:W-:-:S04]  /*17a0*/  ISETP.NE.U32.AND P0, PT, RZ, UR4, PT ;  /* 0x00000004ff007c0c */ /* 0x000fc8000bf05070 */
[----:B------:R-:W-:Y:S01]  /*17b0*/  ISETP.NE.AND.EX P0, PT, RZ, UR5, PT, P0 ;  /* 0x00000005ff007c0c */ /* 0x000fe2000bf05300 */
[----:B------:R-:W-:-:S12]  /*17c0*/  ULDC.64 UR4, c[0x0][0xa30] ;  /* 0x00028c0000047ab9 */ /* 0x000fd80000000a00 */
[----:B0-----:R-:W0:Y:S02]  /*17d0*/  @P0 LDC.64 R4, c[0x0][0xa10] ;  /* 0x00028400ff040b82 */ /* 0x001e240000000a00 */
[----:B0-----:R-:W-:-:S05]  /*17e0*/  @P0 IMAD.WIDE R4, R26, 0x4, R4 ;  /* 0x000000041a040825 */ /* 0x001fca00078e0204 */
[----:B------:R-:W2:Y:S04]  /*17f0*/  @P0 LDG.E R3, desc[UR56][R4.64] ;  /* 0x0000003804030981 */ /* 0x000ea8000c1e1900 */
[----:B------:R0:W2:Y:S01]  /*1800*/  @P0 LDG.E R8, desc[UR56][R4.64+0x4] ;  /* 0x0000043804080981 */ /* 0x0000a2000c1e1900 */
[----:B------:R-:W-:Y:S01]  /*1810*/  ISETP.NE.U32.AND P1, PT, RZ, UR4, PT ;  /* 0x00000004ff007c0c */ /* 0x000fe2000bf25070 */
[----:B-----5:R-:W-:-:S03]  /*1820*/  IMAD.MOV.U32 R137, RZ, RZ, R27 ;  /* 0x000000ffff897224 */ /* 0x020fc600078e001b */
[----:B------:R-:W-:-:S13]  /*1830*/  ISETP.NE.AND.EX P1, PT, RZ, UR5, PT, P1 ;  /* 0x00000005ff007c0c */ /* 0x000fda000bf25310 */
[----:B------:R-:W-:-:S04]  /*1840*/  @P1 IADD3 R6, P2, R228, UR4, RZ ;  /* 0x00000004e4061c10 */ /* 0x000fc8000ff5e0ff */
[----:B------:R-:W-:-:S05]  /*1850*/  @P1 IADD3.X R7, R229, UR5, RZ, P2, !PT ;  /* 0x00000005e5071c10 */ /* 0x000fca00097fe4ff */
[----:B------:R1:W5:Y:S01]  /*1860*/  @P1 LDG.E R137, desc[UR56][R6.64] ;  /* 0x0000003806891981 */ /* 0x000362000c1e1900 */
[----:B------:R-:W-:Y:S02]  /*1870*/  IADD3 R10, -R0, R27, RZ ;  /* 0x0000001b000a7210 */ /* 0x000fe40007ffe1ff */
[----:B------:R-:W-:-:S03]  /*1880*/  PLOP3.LUT P2, PT, PT, PT, PT, 0x80, 0x0 ;  /* 0x000000000000781c */ /* 0x000fc60003f4f070 */
[----:B0-----:R-:W-:-:S05]  /*1890*/  IMAD.MOV R4, RZ, RZ, -R10 ;  /* 0x000000ffff047224 */ /* 0x001fca00078e0a0a */
[----:B------:R-:W-:Y:S01]  /*18a0*/  VIMNMX R4, RZ, R4, !PT ;  /* 0x00000004ff047248 */ /* 0x000fe20007fe0100 */
[----:B--2---:R-:W-:-:S04]  /*18b0*/  @P0 IMAD.IADD R25, R8, 0x1, -R3 ;  /* 0x0000000108190824 */ /* 0x004fc800078e0a03 */
[----:B------:R-:W-:-:S05]  /*18c0*/  IMAD.IADD R142, R10, 0x1, R25 ;  /* 0x000000010a8e7824 */ /* 0x000fca00078e0219 */
[----:B------:R-:W-:-:S05]  /*18d0*/  IADD3 R0, R142, 0x5f, RZ ;  /* 0x0000005f8e007810 */ /* 0x000fca0007ffe0ff */
[----:B------:R-:W-:-:S05]  /*18e0*/  IMAD.HI R0, R0, 0x2aaaaaab, RZ ;  /* 0x2aaaaaab00007827 */ /* 0x000fca00078e02ff */
[----:B------:R-:W-:-:S04]  /*18f0*/  SHF.R.U32.HI R143, RZ, 0x1f, R0 ;  /* 0x0000001fff8f7819 */ /* 0x000fc80000011600 */
[----:B------:R-:W-:-:S05]  /*1900*/  LEA.HI.SX32 R143, R0, R143, 0x1c ;  /* 0x0000008f008f7211 */ /* 0x000fca00078fe2ff */
[----:B------:R-:W-:-:S05]  /*1910*/  IMAD R0, R143, 0x60, -R10 ;  /* 0x000000608f007824 */ /* 0x000fca00078e0a0a */
[----:B------:R-:W-:-:S04]  /*1920*/  VIMNMX R3, R0, R25, PT ;  /* 0x0000001900037248 */ /* 0x000fc80003fe0100 */
[----:B------:R-:W-:Y:S01]  /*1930*/  ISETP.GT.AND P0, PT, R3, R4, PT ;  /* 0x000000040300720c */ /* 0x000fe20003f04270 */
[----:B------:R-:W-:-:S05]  /*1940*/  IMAD.WIDE.U32 R4, R4, -0x55555555, RZ ;  /* 0xaaaaaaab04047825 */ /* 0x000fca00078e00ff */
[----:B------:R-:W-:-:S04]  /*1950*/  SHF.R.U32.HI R123, RZ, 0x6, R5 ;  /* 0x00000006ff7b7819 */ /* 0x000fc80000011605 */
[----:B------:R-:W-:-:S03]  /*1960*/  MOV R24, R123 ;  /* 0x0000007b00187202 */ /* 0x000fc60000000f00 */
[----:B------:R-:W-:-:S04]  /*1970*/  @P0 VIADD R0, R3, 0x5f ;  /* 0x0000005f03000836 */ /* 0x000fc80000000000 */
[----:B------:R-:W-:-:S05]  /*1980*/  @P0 IMAD.HI R0, R0, 0x2aaaaaab, RZ ;  /* 0x2aaaaaab00000827 */ /* 0x000fca00078e02ff */
[----:B------:R-:W-:-:S04]  /*1990*/  @P0 SHF.R.U32.HI R3, RZ, 0x1f, R0 ;  /* 0x0000001fff030819 */ /* 0x000fc80000011600 */
[----:B------:R-:W-:-:S04]  /*19a0*/  @P0 LEA.HI.SX32 R24, R0, R3, 0x1c ;  /* 0x0000000300180211 */ /* 0x000fc800078fe2ff */
[----:B------:R-:W-:-:S13]  /*19b0*/  ISETP.GT.AND P0, PT, R24, R123, PT ;  /* 0x0000007b1800720c */ /* 0x000fda0003f04270 */
[----:B-1----:R-:W-:Y:S05]  /*19c0*/  @!P0 BRA `(.L_x_452) ;  /* 0x0000008c00b48947 */ /* 0x002fea0003800000 */
[----:B------:R-:W-:Y:S01]  /*19d0*/  VIADD R0, R2, 0x1e400 ;  /* 0x0001e40002007836 */ /* 0x000fe20000000000 */
[----:B------:R-:W-:Y:S04]  /*19e0*/  BSSY B6, `(.L_x_453) ;  /* 0x0000013000067945 */ /* 0x000fe80003800000 */
[----:B------:R-:W-:-:S13]  /*19f0*/  LOP3.LUT P0, RZ, R0, 0x3ff, RZ, 0xc0, !PT ;  /* 0x000003ff00ff7812 */ /* 0x000fda000780c0ff */
[----:B------:R-:W-:Y:S05]  /*1a00*/  @!P0 BRA `(.L_x_454) ;  /* 0x0000000000408947 */ /* 0x000fea0003800000 */
[----:B------:R-:W-:Y:S01]  /*1a10*/  MOV R0, 0x0 ;  /* 0x0000000000007802 */ /* 0x000fe20000000f00 */
[----:B------:R-:W-:Y:S01]  /*1a20*/  ULDC.64 UR4, c[0x4][0x88] ;  /* 0x0100220000047ab9 */ /* 0x000fe20000000a00 */
[----:B------:R-:W-:Y:S01]  /*1a30*/  ULDC.64 UR6, c[0x4][0x18] ;  /* 0x0100060000067ab9 */ /* 0x000fe20000000a00 */
[----:B------:R-:W-:Y:S01]  /*1a40*/  IMAD.U32 R4, RZ, RZ, UR4 ;  /* 0x00000004ff047e24 */ /* 0x000fe2000f8e00ff */
[----:B------:R0:W1:Y:S01]  /*1a50*/  LDC.64 R14, c[0x4][R0] ;  /* 0x01000000000e7b82 */ /* 0x0000620000000a00 */
[----:B------:R-:W-:Y:S01]  /*1a60*/  MOV R5, UR5 ;  /* 0x0000000500057c02 */ /* 0x000fe20008000f00 */
[----:B------:R-:W-:Y:S01]  /*1a70*/  ULDC.64 UR4, c[0x4][0x90] ;  /* 0x0100240000047ab9 */ /* 0x000fe20000000a00 */
        /* <DEDUP_REMOVED lines=9> */
.L_x_454:
[----:B------:R-:W-:Y:S05]  /*1b10*/  BSYNC B6 ;  /* 0x0000000000067941 */ /* 0x000fea0003800000 */
.L_x_453:
[----:B------:R-:W-:Y:S01]  /*1b20*/  VIADD R116, R2, 0x400 ;  /* 0x0000040002747836 */ /* 0x000fe20000000000 */
[----:B------:R-:W-:Y:S04]  /*1b30*/  BSSY B6, `(.L_x_455) ;  /* 0x0000013000067945 */ /* 0x000fe80003800000 */
[----:B------:R-:W-:-:S13]  /*1b40*/  LOP3.LUT P0, RZ, R116, 0x3ff, RZ, 0xc0, !PT ;  /* 0x000003ff74ff7812 */ /* 0x000fda000780c0ff */
[----:B------:R-:W-:Y:S05]  /*1b50*/  @!P0 BRA `(.L_x_456) ;  /* 0x0000000000408947 */ /* 0x000fea0003800000 */
[----:B------:R-:W-:Y:S01]  /*1b60*/  MOV R0, 0x0 ;  /* 0x0000000000007802 */ /* 0x000fe20000000f00 */
[----:B------:R-:W-:Y:S01]  /*1b70*/  ULDC.64 UR4, c[0x4][0x88] ;  /* 0x0100220000047ab9 */ /* 0x000fe20000000a00 */
[----:B------:R-:W-:Y:S01]  /*1b80*/  ULDC.64 UR6, c[0x4][0x18] ;  /* 0x0100060000067ab9 */ /* 0x000fe20000000a00 */
[----:B------:R-:W-:Y:S01]  /*1b90*/  MOV R4, UR4 ;  /* 0x0000000400047c02 */ /* 0x000fe20008000f00 */
        /* <DEDUP_REMOVED lines=11> */
[----:B-1---5:R-:W-:Y:S05]  /*1c50*/  CALL.ABS.NOINC R14 ;  /* 0x000000000e007343 */ /* 0x022fea0003c00000 */
.L_x_456:
[----:B------:R-:W-:Y:S05]  /*1c60*/  BSYNC B6 ;  /* 0x0000000000067941 */ /* 0x000fea0003800000 */
.L_x_455:
[----:B------:R-:W-:Y:S01]  /*1c70*/  ULDC.64 UR4, c[0x0][0x9f8] ;  /* 0x00027e0000047ab9 */ /* 0x000fe20000000a00 */
[----:B------:R-:W2:Y:S01]  /*1c80*/  LDL.LU R20, [R1] ;  /* 0x0000000001147983 */ /* 0x000ea20000300800 */
[----:B------:R-:W-:Y:S01]  /*1c90*/  ISETP.NE.U32.AND P0, PT, RZ, UR4, PT ;  /* 0x00000004ff007c0c */ /* 0x000fe2000bf05070 */
[----:B------:R-:W0:Y:S03]  /*1ca0*/  LDC.64 R96, c[0x0][0x3f8] ;  /* 0x0000fe00ff607b82 */ /* 0x000e260000000a00 */
[----:B------:R-:W-:-:S05]  /*1cb0*/  ISETP.NE.AND.EX P0, PT, RZ, UR5, PT, P0 ;  /* 0x00000005ff007c0c */ /* 0x000fca000bf05300 */
[----:B------:R-:W1:Y:S08]  /*1cc0*/  LDC R15, c[0x0][0x3f4] ;  /* 0x0000fd00ff0f7b82 */ /* 0x000e700000000800 */
[----:B------:R-:W-:Y:S01]  /*1cd0*/  @P0 IADD3 R4, P1, R228, UR4, RZ ;  /* 0x00000004e4040c10 */ /* 0x000fe2000ff3e0ff */
[----:B------:R-:W-:Y:S01]  /*1ce0*/  ULDC UR4, c[0x0][0x2f4] ;  /* 0x0000bd0000047ab9 */ /* 0x000fe20000000800 */
[----:B------:R-:W3:Y:S02]  /*1cf0*/  LDC.64 R90, c[0x0][0x408] ;  /* 0x00010200ff5a7b82 */ /* 0x000ee40000000a00 */
[----:B------:R-:W-:-:S05]  /*1d00*/  @P0 IADD3.X R5, R229, UR5, RZ, P1, !PT ;  /* 0x00000005e5050c10 */ /* 0x000fca0008ffe4ff */
[----:B------:R4:W2:Y:S01]  /*1d10*/  @P0 LDG.E R26, desc[UR56][R4.64] ;  /* 0x00000038041a0981 */ /* 0x0008a2000c1e1900 */
[----:B------:R-:W-:Y:S01]  /*1d20*/  ISETP.GE.AND P1, PT, R193, UR4, PT ;  /* 0x00000004c1007c0c */ /* 0x000fe2000bf26270 */
[----:B0-----:R-:W-:Y:S01]  /*1d30*/  IMAD.WIDE.U32 R98, R201, R96, R16 ;  /* 0x00000060c9627225 */ /* 0x001fe200078e0010 */
[----:B------:R-:W-:Y:S01]  /*1d40*/  ISETP.GE.AND P0, PT, R16, UR4, PT ;  /* 0x0000000410007c0c */ /* 0x000fe2000bf06270 */
[----:B------:R-:W0:Y:S01]  /*1d50*/  S2R R31, SR_TID.X ;  /* 0x00000000001f7919 */ /* 0x000e220000002100 */
[----:B------:R-:W-:Y:S02]  /*1d60*/  SEL R3, RZ, 0xffffffff, P1 ;  /* 0xffffffffff037807 */ /* 0x000fe40000800000 */
[----:B------:R-:W-:Y:S01]  /*1d70*/  SEL R0, RZ, 0x1, P0 ;  /* 0x00000001ff007807 */ /* 0x000fe20000000000 */
[----:B------:R-:W0:Y:S01]  /*1d80*/  S2R R138, SR_TID.X ;  /* 0x00000000008a7919 */ /* 0x000e220000002100 */
[----:B------:R-:W-:Y:S01]  /*1d90*/  SHF.L.U32 R3, R3, 0x1, RZ ;  /* 0x0000000103037819 */ /* 0x000fe200000006ff */
[----:B-1----:R-:W-:Y:S01]  /*1da0*/  IMAD.SHL.U32 R122, R15, 0x2, RZ ;  /* 0x000000020f7a7824 */ /* 0x002fe200078e00ff */
[----:B----4-:R-:W-:-:S02]  /*1db0*/  SHF.R.S32.HI R5, RZ, 0x1f, R201 ;  /* 0x0000001fff057819 */ /* 0x010fc400000114c9 */
[----:B------:R-:W-:Y:S02]  /*1dc0*/  ISETP.GE.AND P0, PT, R192, UR4, PT ;  /* 0x00000004c0007c0c */ /* 0x000fe4000bf06270 */
[----:B------:R-:W-:Y:S01]  /*1dd0*/  ISETP.GE.AND P1, PT, R22, UR4, PT ;  /* 0x0000000416007c0c */ /* 0x000fe2000bf26270 */
[----:B------:R-:W-:Y:S01]  /*1de0*/  IMAD R6, R5, R96, RZ ;  /* 0x0000006005067224 */ /* 0x000fe200078e02ff */
[----:B------:R-:W-:Y:S01]  /*1df0*/  LOP3.LUT R0, R3, 0x2, R0, 0xe2, !PT ;  /* 0x0000000203007812 */ /* 0x000fe200078ee200 */
[C---:B---3--:R-:W-:Y:S01]  /*1e00*/  IMAD.WIDE.U32 R92, R201.reuse, R90, R16 ;  /* 0x0000005ac95c7225 */ /* 0x048fe200078e0010 */
[----:B------:R-:W-:Y:S02]  /*1e10*/  SHF.R.S32.HI R195, RZ, 0x1f, R194 ;  /* 0x0000001fffc37819 */ /* 0x000fe400000114c2 */
[----:B------:R-:W-:Y:S01]  /*1e20*/  SEL R3, RZ, 0x4, P0 ;  /* 0x00000004ff037807 */ /* 0x000fe20000000000 */
[C---:B------:R-:W-:Y:S01]  /*1e30*/  IMAD R7, R201.reuse, R97, R6 ;  /* 0x00000061c9077224 */ /* 0x040fe200078e0206 */
[----:B------:R-:W-:Y:S01]  /*1e40*/  SEL R4, RZ, 0x8, P1 ;  /* 0x00000008ff047807 */ /* 0x000fe20000800000 */
[----:B------:R-:W-:Y:S01]  /*1e50*/  IMAD.WIDE.U32 R100, R201, R96, R194 ;  /* 0x00000060c9647225 */ /* 0x000fe200078e00c2 */
[----:B------:R-:W-:-:S02]  /*1e60*/  ISETP.GE.AND P2, PT, R19, UR4, PT ;  /* 0x0000000413007c0c */ /* 0x000fc4000bf46270 */
[----:B------:R-:W-:Y:S01]  /*1e70*/  LOP3.LUT R0, R4, R0, R3, 0xfe, !PT ;  /* 0x0000000004007212 */ /* 0x000fe200078efe03 */
[----:B------:R-:W-:Y:S01]  /*1e80*/  IMAD.IADD R101, R101, 0x1, R7 ;  /* 0x0000000165657824 */ /* 0x000fe200078e0207 */
[----:B------:R-:W-:Y:S01]  /*1e90*/  SEL R3, RZ, 0x10, P2 ;  /* 0x00000010ff037807 */ /* 0x000fe20001000000 */
[----:B------:R-:W-:Y:S01]  /*1ea0*/  IMAD.IADD R99, R7, 0x1, R99 ;  /* 0x0000000107637824 */ /* 0x000fe200078e0263 */
[----:B------:R-:W-:Y:S01]  /*1eb0*/  ISETP.GE.AND P0, PT, R16, R15, PT ;  /* 0x0000000f1000720c */ /* 0x000fe20003f06270 */
[-C--:B------:R-:W-:Y:S01]  /*1ec0*/  IMAD.WIDE.U32 R94, R201, R90.reuse, R194 ;  /* 0x0000005ac95e7225 */ /* 0x080fe200078e00c2 */
[----:B------:R-:W-:Y:S02]  /*1ed0*/  LOP3.LUT R7, R0, R3, RZ, 0xfc, !PT ;  /* 0x0000000300077212 */ /* 0x000fe400078efcff */
[-C--:B------:R-:W-:Y:S01]  /*1ee0*/  ISETP.GE.AND P1, PT, R193, R15.reuse, PT ;  /* 0x0000000fc100720c */ /* 0x080fe20003f26270 */
[----:B------:R-:W-:Y:S01]  /*1ef0*/  IMAD R0, R5, R90, RZ ;  /* 0x0000005a05007224 */ /* 0x000fe200078e02ff */
[----:B------:R-:W-:Y:S01]  /*1f00*/  SEL R3, R15, RZ, P0 ;  /* 0x000000ff0f037207 */ /* 0x000fe20000000000 */
[----:B0-----:R-:W-:Y:S01]  /*1f10*/  VIADD R31, R31, 0xffffff80 ;  /* 0xffffff801f1f7836 */ /* 0x001fe20000000000 */
[----:B------:R-:W-:Y:S01]  /*1f20*/  ISETP.GE.AND P3, PT, R192, R15, PT ;  /* 0x0000000fc000720c */ /* 0x000fe20003f66270 */
[----:B------:R-:W-:Y:S01]  /*1f30*/  IMAD R5, R201, R91, R0 ;  /* 0x0000005bc9057224 */ /* 0x000fe200078e0200 */
[----:B------:R-:W-:Y:S01]  /*1f40*/  SEL R0, R15, RZ, P1 ;  /* 0x000000ff0f007207 */ /* 0x000fe20000800000 */
[----:B-----5:R-:W-:Y:S01]  /*1f50*/  IMAD.WIDE.U32 R100, R137, R96, R100 ;  /* 0x0000006089647225 */ /* 0x020fe200078e0064 */
[----:B------:R-:W-:-:S02]  /*1f60*/  IADD3 R3, R16, R3, RZ ;  /* 0x0000000310037210 */ /* 0x000fc40007ffe0ff */
[----:B------:R-:W-:Y:S01]  /*1f70*/  SEL R9, R15, RZ, P3 ;  /* 0x000000ff0f097207 */ /* 0x000fe20001800000 */
[----:B------:R-:W-:Y:S01]  /*1f80*/  IMAD.IADD R95, R95, 0x1, R5 ;  /* 0x000000015f5f7824 */ /* 0x000fe200078e0205 */
[----:B------:R-:W-:Y:S01]  /*1f90*/  SHF.R.U32.HI R21, RZ, 0x3, R203 ;  /* 0x00000003ff157819 */ /* 0x000fe200000116cb */
[----:B------:R-:W-:Y:S01]  /*1fa0*/  IMAD.IADD R93, R5, 0x1, R93 ;  /* 0x00000001055d7824 */ /* 0x000fe200078e025d */
[----:B------:R-:W-:Y:S01]  /*1fb0*/  LOP3.LUT P2, RZ, R224, 0x4, RZ, 0xc0, !PT ;  /* 0x00000004e0ff7812 */ /* 0x000fe2000784c0ff */
[----:B------:R-:W-:Y:S01]  /*1fc0*/  IMAD.IADD R5, R193, 0x1, R0 ;  /* 0x00000001c1057824 */ /* 0x000fe200078e0200 */
[----:B------:R-:W-:Y:S01]  /*1fd0*/  SHF.R.S32.HI R0, RZ, 0x1f, R3 ;  /* 0x0000001fff007819 */ /* 0x000fe20000011403 */
[----:B------:R-:W-:Y:S01]  /*1fe0*/  IMAD.IADD R10, R192, 0x1, R9 ;  /* 0x00000001c00a7824 */ /* 0x000fe200078e0209 */
[----:B------:R-:W-:Y:S01]  /*1ff0*/  SHF.L.U64.HI R105, R96, 0x6, R97 ;  /* 0x0000000660697819 */ /* 0x000fe20000010261 */
[----:B------:R-:W-:Y:S01]  /*2000*/  IMAD.WIDE.U32 R98, R137, R96, R98 ;  /* 0x0000006089627225 */ /* 0x000fe200078e0062 */
[----:B------:R-:W-:-:S02]  /*2010*/  SHF.R.S32.HI R6, RZ, 0x1f, R5 ;  /* 0x0000001fff067819 */ /* 0x000fc40000011405 */
[CC--:B------:R-:W-:Y:S01]  /*2020*/  LEA.HI R4, R0.reuse, R3.reuse, RZ, 0x3 ;  /* 0x0000000300047211 */ /* 0x0c0fe200078f18ff */
[----:B------:R-:W-:Y:S01]  /*2030*/  IMAD R127, R91, 0x60, RZ ;  /* 0x000000605b7f7824 */ /* 0x000fe200078e02ff */
[----:B------:R-:W-:Y:S01]  /*2040*/  LEA.HI R0, R0, R3, RZ, 0x6 ;  /* 0x0000000300007211 */ /* 0x000fe200078f30ff */
[----:B------:R-:W-:Y:S01]  /*2050*/  IMAD.SHL.U32 R108, R90, 0x40, RZ ;  /* 0x000000405a6c7824 */ /* 0x000fe200078e00ff */
[CC--:B------:R-:W-:Y:S01]  /*2060*/  LEA.HI R8, R6.reuse, R5.reuse, RZ, 0x6 ;  /* 0x0000000506087211 */ /* 0x0c0fe200078f30ff */
[CC--:B------:R-:W-:Y:S01]  /*2070*/  IMAD.WIDE.U32 R94, R137.reuse, R90.reuse, R94 ;  /* 0x0000005a895e7225 */ /* 0x0c0fe200078e005e */
[----:B------:R-:W-:Y:S02]  /*2080*/  SHF.R.S32.HI R11, RZ, 0x1f, R10 ;  /* 0x0000001fff0b7819 */ /* 0x000fe4000001140a */
[----:B------:R-:W-:Y:S01]  /*2090*/  LEA.HI R5, R6, R5, RZ, 0x3 ;  /* 0x0000000506057211 */ /* 0x000fe200078f18ff */
[----:B------:R-:W-:Y:S01]  /*20a0*/  IMAD.WIDE.U32 R92, R137, R90, R92 ;  /* 0x0000005a895c7225 */ /* 0x000fe200078e005c */
[----:B------:R-:W-:-:S02]  /*20b0*/  SHF.R.S32.HI R3, RZ, 0x6, R0 ;  /* 0x00000006ff037819 */ /* 0x000fc40000011400 */
[C-C-:B------:R-:W-:Y:S02]  /*20c0*/  LOP3.LUT R0, R216.reuse, 0x38, R4.reuse, 0xf8, !PT ;  /* 0x00000038d8007812 */ /* 0x140fe400078ef804 */
[----:B------:R-:W-:Y:S01]  /*20d0*/  LOP3.LUT R9, R203, 0x38, R4, 0xf8, !PT ;  /* 0x00000038cb097812 */ /* 0x000fe200078ef804 */
[----:B------:R-:W-:Y:S01]  /*20e0*/  IMAD R136, R3, 0x1800, R218 ;  /* 0x0000180003887824 */ /* 0x000fe200078e02da */
[-C--:B------:R-:W-:Y:S01]  /*20f0*/  LEA.HI R12, R11, R10.reuse, RZ, 0x3 ;  /* 0x0000000a0b0c7211 */ /* 0x080fe200078f18ff */
[----:B------:R-:W-:Y:S01]  /*2100*/  IMAD R133, R3, 0x1800, R219 ;  /* 0x0000180003857824 */ /* 0x000fe200078e02db */
[----:B------:R-:W-:Y:S02]  /*2110*/  LOP3.LUT R6, R216, 0x38, R5, 0xf8, !PT ;  /* 0x00000038d8067812 */ /* 0x000fe400078ef805 */
[----:B------:R-:W-:Y:S02]  /*2120*/  LEA.HI R10, R11, R10, RZ, 0x6 ;  /* 0x0000000a0b0a7211 */ /* 0x000fe400078f30ff */
[----:B------:R-:W-:-:S02]  /*2130*/  SHF.R.S32.HI R8, RZ, 0x6, R8 ;  /* 0x00000006ff087819 */ /* 0x000fc40000011408 */
[----:B------:R-:W-:Y:S02]  /*2140*/  LOP3.LUT R3, R0, R217, RZ, 0x3c, !PT ;  /* 0x000000d900037212 */ /* 0x000fe400078e3cff */
[----:B------:R-:W-:Y:S01]  /*2150*/  LOP3.LUT R0, R9, R21, RZ, 0x3c, !PT ;  /* 0x0000001509007212 */ /* 0x000fe200078e3cff */
[----:B------:R-:W-:Y:S01]  /*2160*/  IMAD R134, R8, 0x1800, R218 ;  /* 0x0000180008867824 */ /* 0x000fe200078e02da */
[----:B------:R-:W-:Y:S01]  /*2170*/  LOP3.LUT R9, R6, R217, RZ, 0x3c, !PT ;  /* 0x000000d906097212 */ /* 0x000fe200078e3cff */
[----:B------:R-:W-:Y:S01]  /*2180*/  IMAD R130, R8, 0x1800, R219 ;  /* 0x0000180008827824 */ /* 0x000fe200078e02db */
[----:B------:R-:W-:Y:S01]  /*2190*/  SHF.R.S32.HI R10, RZ, 0x6, R10 ;  /* 0x00000006ff0a7819 */ /* 0x000fe2000001140a */
[----:B------:R-:W-:Y:S01]  /*21a0*/  IMAD.IADD R133, R133, 0x1, R0 ;  /* 0x0000000185857824 */ /* 0x000fe200078e0200 */
[C---:B------:R-:W-:Y:S01]  /*21b0*/  LOP3.LUT R6, R203.reuse, 0x38, R12, 0xf8, !PT ;  /* 0x00000038cb067812 */ /* 0x040fe200078ef80c */
[----:B------:R-:W-:Y:S01]  /*21c0*/  IMAD.IADD R134, R134, 0x1, R9 ;  /* 0x0000000186867824 */ /* 0x000fe200078e0209 */
[----:B------:R-:W-:Y:S01]  /*21d0*/  IADD3 R136, R136, R3, RZ ;  /* 0x0000000388887210 */ /* 0x000fe20007ffe0ff */
[C---:B------:R-:W-:Y:S01]  /*21e0*/  IMAD R129, R10.reuse, 0x1800, R219 ;  /* 0x000018000a817824 */ /* 0x040fe200078e02db */
[----:B------:R-:W-:Y:S01]  /*21f0*/  LOP3.LUT R3, R203, 0x38, R5, 0xf8, !PT ;  /* 0x00000038cb037812 */ /* 0x000fe200078ef805 */
[----:B------:R-:W-:Y:S01]  /*2200*/  IMAD R132, R10, 0x1800, R218 ;  /* 0x000018000a847824 */ /* 0x000fe200078e02da */
[----:B------:R-:W-:-:S02]  /*2210*/  LOP3.LUT R0, R216, 0x38, R12, 0xf8, !PT ;  /* 0x00000038d8007812 */ /* 0x000fc400078ef80c */
[-C--:B------:R-:W-:Y:S02]  /*2220*/  LOP3.LUT R6, R6, R21.reuse, RZ, 0x3c, !PT ;  /* 0x0000001506067212 */ /* 0x080fe400078e3cff */
[----:B------:R-:W-:Y:S02]  /*2230*/  SHF.R.S32.HI R11, RZ, 0x1f, R137 ;  /* 0x0000001fff0b7819 */ /* 0x000fe40000011489 */
[----:B------:R-:W-:Y:S01]  /*2240*/  LOP3.LUT R9, R3, R21, RZ, 0x3c, !PT ;  /* 0x0000001503097212 */ /* 0x000fe200078e3cff */
[----:B------:R-:W-:Y:S01]  /*2250*/  IMAD.IADD R129, R129, 0x1, R6 ;  /* 0x0000000181817824 */ /* 0x000fe200078e0206 */
[----:B------:R-:W-:Y:S01]  /*2260*/  LOP3.LUT R3, R0, R217, RZ, 0x3c, !PT ;  /* 0x000000d900037212 */ /* 0x000fe200078e3cff */
[----:B------:R-:W-:Y:S01]  /*2270*/  IMAD R0, R11, R96, RZ ;  /* 0x000000600b007224 */ /* 0x000fe200078e02ff */
[----:B------:R-:W-:Y:S02]  /*2280*/  SHF.R.S32.HI R21, RZ, 0x1f, R31 ;  /* 0x0000001fff157819 */ /* 0x000fe4000001141f */
[----:B------:R-:W-:Y:S01]  /*2290*/  LOP3.LUT R6, R216, 0x18, R16, 0xf8, !PT ;  /* 0x00000018d8067812 */ /* 0x000fe200078ef810 */
[----:B------:R-:W-:Y:S01]  /*22a0*/  IMAD.IADD R132, R132, 0x1, R3 ;  /* 0x0000000184847824 */ /* 0x000fe200078e0203 */
[----:B------:R-:W-:Y:S01]  /*22b0*/  LEA.HI R21, R21, R31, RZ, 0x2 ;  /* 0x0000001f15157211 */ /* 0x000fe200078f10ff */
[----:B------:R-:W-:Y:S01]  /*22c0*/  IMAD R13, R137, R97, R0 ;  /* 0x00000061890d7224 */ /* 0x000fe200078e0200 */
[----:B------:R-:W-:Y:S01]  /*22d0*/  LOP3.LUT R3, R6, R217, RZ, 0x3c, !PT ;  /* 0x000000d906037212 */ /* 0x000fe200078e3cff */
[----:B------:R-:W-:Y:S01]  /*22e0*/  IMAD R0, R11, R90, RZ ;  /* 0x0000005a0b007224 */ /* 0x000fe200078e02ff */
[----:B------:R-:W-:Y:S01]  /*22f0*/  LOP3.LUT R21, R21, 0xfffffffc, RZ, 0xc0, !PT ;  /* 0xfffffffc15157812 */ /* 0x000fe200078ec0ff */
[----:B------:R-:W-:Y:S01]  /*2300*/  IMAD.IADD R102, R13, 0x1, R99 ;  /* 0x000000010d667824 */ /* 0x000fe200078e0263 */
[----:B------:R-:W-:Y:S01]  /*2310*/  IADD3 R130, R130, R9, RZ ;  /* 0x0000000982827210 */ /* 0x000fe20007ffe0ff */
[----:B------:R-:W-:Y:S01]  /*2320*/  IMAD R9, R97, 0x60, RZ ;  /* 0x0000006061097824 */ /* 0x000fe200078e02ff */
[C---:B------:R-:W-:Y:S01]  /*2330*/  SHF.L.U32 R106, R96.reuse, 0x6, RZ ;  /* 0x00000006606a7819 */ /* 0x040fe200000006ff */
[----:B------:R-:W-:Y:S01]  /*2340*/  IMAD.WIDE.U32 R96, R96, 0x60, RZ ;  /* 0x0000006060607825 */ /* 0x000fe200078e00ff */
[----:B------:R-:W-:-:S02]  /*2350*/  IADD3 R128, R218, R3, RZ ;  /* 0x00000003da807210 */ /* 0x000fc40007ffe0ff */
[----:B------:R-:W-:Y:S01]  /*2360*/  SHF.R.S32.HI R115, RZ, 0x3, R4 ;  /* 0x00000003ff737819 */ /* 0x000fe20000011404 */
[----:B------:R-:W-:Y:S01]  /*2370*/  IMAD R89, R137, R91, R0 ;  /* 0x0000005b89597224 */ /* 0x000fe200078e0200 */
[----:B------:R-:W-:Y:S01]  /*2380*/  LOP3.LUT R3, R4, 0xfffffff8, RZ, 0xc0, !PT ;  /* 0xfffffff804037812 */ /* 0x000fe200078ec0ff */
[----:B------:R-:W-:Y:S01]  /*2390*/  IMAD.IADD R126, R97, 0x1, R9 ;  /* 0x00000001617e7824 */ /* 0x000fe200078e0209 */
[C---:B------:R-:W-:Y:S01]  /*23a0*/  SHF.L.U64.HI R107, R90.reuse, 0x6, R91 ;  /* 0x000000065a6b7819 */ /* 0x040fe2000001025b */
[----:B------:R-:W-:Y:S01]  /*23b0*/  IMAD.WIDE.U32 R90, R90, 0x60, RZ ;  /* 0x000000605a5a7825 */ /* 0x000fe200078e00ff */
[----:B------:R-:W-:Y:S02]  /*23c0*/  IADD3 R21, R31, -R21, RZ ;  /* 0x800000151f157210 */ /* 0x000fe40007ffe0ff */
[----:B------:R-:W-:Y:S01]  /*23d0*/  SHF.R.S32.HI R114, RZ, 0x3, R5 ;  /* 0x00000003ff727819 */ /* 0x000fe20000011405 */
[----:B------:R-:W-:Y:S01]  /*23e0*/  IMAD.IADD R103, R95, 0x1, R89 ;  /* 0x000000015f677824 */ /* 0x000fe200078e0259 */
[----:B------:R-:W-:Y:S01]  /*23f0*/  LOP3.LUT R4, R5, 0xfffffff8, RZ, 0xc0, !PT ;  /* 0xfffffff805047812 */ /* 0x000fe200078ec0ff */
[----:B------:R-:W-:Y:S01]  /*2400*/  IMAD R112, R21, 0x40, R201 ;  /* 0x0000004015707824 */ /* 0x000fe200078e02c9 */
[----:B------:R-:W-:Y:S01]  /*2410*/  LOP3.LUT R5, R12, 0xfffffff8, RZ, 0xc0, !PT ;  /* 0xfffffff80c057812 */ /* 0x000fe200078ec0ff */
[----:B------:R-:W-:Y:S01]  /*2420*/  IMAD.IADD R127, R91, 0x1, R127 ;  /* 0x000000015b7f7824 */ /* 0x000fe200078e027f */
[----:B------:R-:W-:-:S02]  /*2430*/  IADD3 R125, R28, R27, RZ ;  /* 0x0000001b1c7d7210 */ /* 0x000fc40007ffe0ff */
[----:B------:R-:W-:Y:S02]  /*2440*/  SHF.R.S32.HI R0, RZ, 0x1f, R30 ;  /* 0x0000001fff007819 */ /* 0x000fe4000001141e */
[----:B------:R-:W-:Y:S02]  /*2450*/  LEA.HI R138, R138, 0x8, RZ, 0x19 ;  /* 0x000000088a8a7811 */ /* 0x000fe400078fc8ff */
[----:B------:R-:W-:Y:S02]  /*2460*/  IADD3 R104, R101, R13, RZ ;  /* 0x0000000d65687210 */ /* 0x000fe40007ffe0ff */
[----:B------:R-:W-:Y:S02]  /*2470*/  IADD3 R89, R89, R93, RZ ;  /* 0x0000005d59597210 */ /* 0x000fe40007ffe0ff */
[----:B------:R-:W-:Y:S02]  /*2480*/  SHF.R.S32.HI R113, RZ, 0x3, R12 ;  /* 0x00000003ff717819 */ /* 0x000fe4000001140c */
[----:B------:R-:W-:-:S02]  /*2490*/  SHF.R.S32.HI R111, RZ, 0x1f, R3 ;  /* 0x0000001fff6f7819 */ /* 0x000fc40000011403 */
[----:B------:R-:W-:Y:S02]  /*24a0*/  SHF.R.S32.HI R110, RZ, 0x1f, R4 ;  /* 0x0000001fff6e7819 */ /* 0x000fe40000011404 */
[----:B------:R-:W-:Y:S02]  /*24b0*/  SHF.R.S32.HI R109, RZ, 0x1f, R5 ;  /* 0x0000001fff6d7819 */ /* 0x000fe40000011405 */
[----:B--2---:R-:W-:-:S04]  /*24c0*/  LOP3.LUT R20, R20, 0xfffffffe, RZ, 0xc0, !PT ;  /* 0xfffffffe14147812 */ /* 0x004fc800078ec0ff */
[----:B------:R-:W-:-:S04]  /*24d0*/  @P3 LOP3.LUT R20, R20, 0x1, RZ, 0xfc, !PT ;  /* 0x0000000114143812 */ /* 0x000fc800078efcff */
[----:B------:R-:W-:-:S04]  /*24e0*/  LOP3.LUT R20, R20, 0xfffffffb, RZ, 0xc0, !PT ;  /* 0xfffffffb14147812 */ /* 0x000fc800078ec0ff */
[----:B------:R-:W-:Y:S02]  /*24f0*/  @P2 LOP3.LUT R20, R20, 0x4, RZ, 0xfc, !PT ;  /* 0x0000000414142812 */ /* 0x000fe400078efcff */
[----:B------:R-:W-:-:S03]  /*2500*/  ISETP.GE.AND P2, PT, R23, UR4, PT ;  /* 0x0000000417007c0c */ /* 0x000fc6000bf46270 */
[----:B------:R0:W-:Y:S01]  /*2510*/  STL [R1], R20 ;  /* 0x0000001401007387 */ /* 0x0001e20000100800 */
[----:B------:R-:W-:-:S04]  /*2520*/  SEL R6, RZ, 0x20, P2 ;  /* 0x00000020ff067807 */ /* 0x000fc80001000000 */
[C---:B0-----:R-:W-:Y:S02]  /*2530*/  LOP3.LUT R20, R7.reuse, R6, RZ, 0xfc, !PT ;  /* 0x0000000607147212 */ /* 0x041fe400078efcff */
[----:B------:R-:W-:Y:S02]  /*2540*/  LOP3.LUT R6, R7, 0x1, RZ, 0xc0, !PT ;  /* 0x0000000107067812 */ /* 0x000fe400078ec0ff */
[C---:B------:R-:W-:Y:S02]  /*2550*/  LOP3.LUT R7, R20.reuse, 0x2, RZ, 0xc0, !PT ;  /* 0x0000000214077812 */ /* 0x040fe400078ec0ff */
[C---:B------:R-:W-:Y:S02]  /*2560*/  LOP3.LUT R8, R20.reuse, 0x4, RZ, 0xc0, !PT ;  /* 0x0000000414087812 */ /* 0x040fe400078ec0ff */
[C---:B------:R-:W-:Y:S02]  /*2570*/  LOP3.LUT R9, R20.reuse, 0x8, RZ, 0xc0, !PT ;  /* 0x0000000814097812 */ /* 0x040fe400078ec0ff */
[----:B------:R-:W-:-:S02]  /*2580*/  LOP3.LUT R10, R20, 0x10, RZ, 0xc0, !PT ;  /* 0x00000010140a7812 */ /* 0x000fc400078ec0ff */
[----:B------:R-:W-:Y:S02]  /*2590*/  SHF.R.S32.HI R124, RZ, 0x1f, R26 ;  /* 0x0000001fff7c7819 */ /* 0x000fe4000001141a */
[----:B------:R-:W-:-:S07]  /*25a0*/  LOP3.LUT R20, R20, 0x20, RZ, 0xc0, !PT ;  /* 0x0000002014147812 */ /* 0x000fce00078ec0ff */
.L_x_562:
[----:B--2---:R-:W2:Y:S01]  /*25b0*/  LDL.LU R35, [R1] ;  /* 0x0000000001237983 */ /* 0x004ea20000300800 */
[----:B------:R-:W0:Y:S01]  /*25c0*/  LDC R27, c[0x0][0x430] ;  /* 0x00010c00ff1b7b82 */ /* 0x000e220000000800 */
[----:B------:R-:W-:Y:S02]  /*25d0*/  VIADD R24, R24, 0xffffffff ;  /* 0xffffffff18187836 */ /* 0x000fe40000000000 */
[----:B------:R-:W-:Y:S02]  /*25e0*/  IMAD.MOV.U32 R21, RZ, RZ, RZ ;  /* 0x000000ffff157224 */ /* 0x000fe400078e00ff */
[----:B----4-:R-:W-:-:S03]  /*25f0*/  IMAD R12, R24, 0x60, R112 ;  /* 0x00000060180c7824 */ /* 0x010fc600078e0270 */
[----:B------:R-:W1:Y:S01]  /*2600*/  LDC R121, c[0x0][0x3f4] ;  /* 0x0000fd00ff797b82 */ /* 0x000e620000000800 */
[----:B------:R-:W-:Y:S01]  /*2610*/  IMAD.IADD R34, R125, 0x1, R12 ;  /* 0x000000017d227824 */ /* 0x000fe200078e020c */
[----:B------:R-:W-:-:S04]  /*2620*/  ISETP.GE.AND P2, PT, R12, R25, PT ;  /* 0x000000190c00720c */ /* 0x000fc80003f46270 */
[----:B------:R-:W-:Y:S02]  /*2630*/  ISETP.GT.OR P2, PT, R112, 0x5f, P2 ;  /* 0x0000005f7000780c */ /* 0x000fe40001744670 */
[----:B------:R-:W-:Y:S02]  /*2640*/  MOV R32, R34 ;  /* 0x0000002200207202 */ /* 0x000fe40000000f00 */
[----:B0-----:R-:W-:-:S09]  /*2650*/  ISETP.NE.AND P3, PT, R27, 0x1, PT ;  /* 0x000000011b00780c */ /* 0x001fd20003f65270 */
[----:B------:R-:W0:Y:S08]  /*2660*/  @!P2 LDC.64 R14, c[0x0][0x428] ;  /* 0x00010a00ff0eab82 */ /* 0x000e300000000a00 */
[----:B------:R-:W3:Y:S08]  /*2670*/  @!P2 LDC.64 R12, c[0x0][0x418] ;  /* 0x00010600ff0cab82 */ /* 0x000ef00000000a00 */
[----:B------:R-:W4:Y:S08]  /*2680*/  @P3 LDC R11, c[0x0][0x434] ;  /* 0x00010d00ff0b3b82 */ /* 0x000f300000000800 */
[----:B------:R-:W1:Y:S01]  /*2690*/  @P3 LDC R28, c[0x0][0x438] ;  /* 0x00010e00ff1c3b82 */ /* 0x000e620000000800 */
[----:B----4-:R-:W-:-:S05]  /*26a0*/  @P3 IMAD.HI.U32 R11, R34, R11, RZ ;  /* 0x0000000b220b3227 */ /* 0x010fca00078e00ff */
[----:B-1----:R-:W-:Y:S01]  /*26b0*/  @P3 SHF.R.U32.HI R32, RZ, R28, R11 ;  /* 0x0000001cff203219 */ /* 0x002fe2000001160b */
[----:B0-----:R-:W-:-:S03]  /*26c0*/  @!P2 IMAD R11, R124, R14, RZ ;  /* 0x0000000e7c0ba224 */ /* 0x001fc600078e02ff */
[--C-:B------:R-:W-:Y:S01]  /*26d0*/  @!P2 SHF.R.S32.HI R33, RZ, 0x1f, R32.reuse ;  /* 0x0000001fff21a819 */ /* 0x100fe20000011420 */
[C---:B------:R-:W-:Y:S02]  /*26e0*/  @!P2 IMAD R11, R26.reuse, R15, R11 ;  /* 0x0000000f1a0ba224 */ /* 0x040fe400078e020b */
[----:B------:R-:W-:-:S04]  /*26f0*/  @!P2 IMAD.WIDE.U32 R14, R26, R14, R32 ;  /* 0x0000000e1a0ea225 */ /* 0x000fc800078e0020 */
[----:B------:R-:W-:Y:S01]  /*2700*/  @!P2 IMAD.IADD R11, R15, 0x1, R11 ;  /* 0x000000010f0ba824 */ /* 0x000fe200078e020b */
[----:B---3--:R-:W-:-:S04]  /*2710*/  @!P2 LEA R12, P3, R14, R12, 0x2 ;  /* 0x0000000c0e0ca211 */ /* 0x008fc800078610ff */
[----:B------:R-:W-:-:S05]  /*2720*/  @!P2 LEA.HI.X R13, R14, R13, R11, 0x2, P3 ;  /* 0x0000000d0e0da211 */ /* 0x000fca00018f140b */
[----:B------:R0:W5:Y:S01]  /*2730*/  @!P2 LDG.E R21, desc[UR56][R12.64] ;  /* 0x000000380c15a981 */ /* 0x000162000c1e1900 */
[----:B------:R-:W-:Y:S01]  /*2740*/  ISETP.GT.AND P2, PT, R24, R123, PT ;  /* 0x0000007b1800720c */ /* 0x000fe20003f44270 */
[----:B------:R-:W-:Y:S01]  /*2750*/  IMAD R11, R18, 0x4800, R128 ;  /* 0x00004800120b7824 */ /* 0x000fe200078e0280 */
[----:B------:R-:W-:Y:S01]  /*2760*/  LOP3.LUT P4, RZ, R224, 0x4, RZ, 0xc0, !PT ;  /* 0x00000004e0ff7812 */ /* 0x000fe2000788c0ff */
[----:B------:R-:W-:Y:S05]  /*2770*/  YIELD ;  /* 0x0000000000007946 */ /* 0x000fea0003800000 */
[----:B------:R-:W-:Y:S01]  /*2780*/  IADD3 R14, -R32, RZ, RZ ;  /* 0x000000ff200e7210 */ /* 0x000fe20007ffe1ff */
[C---:B------:R-:W-:Y:S01]  /*2790*/  VIADD R31, R11.reuse, 0x20 ;  /* 0x000000200b1f7836 */ /* 0x040fe20000000000 */
[----:B------:R-:W-:Y:S01]  /*27a0*/  BSSY B0, `(.L_x_457) ;  /* 0x0000786000007945 */ /* 0x000fe20003800000 */
[----:B------:R-:W-:-:S02]  /*27b0*/  LEA R28, R11, R116, 0x1 ;  /* 0x000000740b1c7211 */ /* 0x000fc400078e08ff */
[----:B------:R-:W-:Y:S02]  /*27c0*/  IMAD R27, R27, R14, R34 ;  /* 0x0000000e1b1b7224 */ /* 0x000fe400078e0222 */
[----:B------:R-:W-:-:S04]  /*27d0*/  @P4 VIADD R31, R11, 0xffffffe0 ;  /* 0xffffffe00b1f4836 */ /* 0x000fc80000000000 */
[----:B------:R-:W-:Y:S01]  /*27e0*/  IMAD R31, R31, 0x2, R116 ;  /* 0x000000021f1f7824 */ /* 0x000fe200078e0274 */
[----:B--2---:R-:W-:-:S04]  /*27f0*/  LOP3.LUT R35, R35, 0xfffffffd, RZ, 0xc0, !PT ;  /* 0xfffffffd23237812 */ /* 0x004fc800078ec0ff */
[----:B------:R-:W-:Y:S02]  /*2800*/  @P2 LOP3.LUT R35, R35, 0x2, RZ, 0xfc, !PT ;  /* 0x0000000223232812 */ /* 0x000fe400078efcff */
[----:B------:R-:W-:-:S03]  /*2810*/  ISETP.GE.AND P2, PT, R121, 0x1, PT ;  /* 0x000000017900780c */ /* 0x000fc60003f46270 */
[----:B------:R0:W-:Y:S10]  /*2820*/  STL [R1], R35 ;  /* 0x0000002301007387 */ /* 0x0001f40000100800 */
[----:B0-----:R-:W-:Y:S05]  /*2830*/  @!P2 BRA `(.L_x_458) ;  /* 0x00000070001ca947 */ /* 0x001fea0003800000 */
[----:B------:R-:W-:Y:S01]  /*2840*/  SHF.R.S32.HI R84, RZ, 0x1f, R27 ;  /* 0x0000001fff547819 */ /* 0x000fe2000001141b */
[----:B------:R-:W-:Y:S01]  /*2850*/  ULDC.64 UR4, c[0x0][0x300] ;  /* 0x0000c00000047ab9 */ /* 0x000fe20000000a00 */
[----:B-----5:R-:W-:Y:S01]  /*2860*/  SHF.R.S32.HI R85, RZ, 0x1f, R21 ;  /* 0x0000001fff557819 */ /* 0x020fe20000011415 */
[----:B------:R-:W-:Y:S01]  /*2870*/  IMAD.WIDE.U32 R12, R27, UR4, RZ ;  /* 0x000000041b0c7c25 */ /* 0x000fe2000f8e00ff */
[----:B------:R-:W-:Y:S02]  /*2880*/  ULDC.U8 UR6, c[0x0][0x410] ;  /* 0x0001040000067ab9 */ /* 0x000fe40000000000 */
[----:B------:R-:W-:Y:S01]  /*2890*/  ISETP.NE.AND P2, PT, RZ, UR6, PT ;  /* 0x00000006ff007c0c */ /* 0x000fe2000bf45270 */
[----:B------:R-:W-:Y:S02]  /*28a0*/  IMAD R14, R84, UR4, RZ ;  /* 0x00000004540e7c24 */ /* 0x000fe4000f8e02ff */
[----:B------:R-:W-:Y:S02]  /*28b0*/  IMAD R32, R127, R24, RZ ;  /* 0x000000187f207224 */ /* 0x000fe400078e02ff */
[----:B------:R-:W-:Y:S01]  /*28c0*/  IMAD R11, R27, UR5, R14 ;  /* 0x000000051b0b7c24 */ /* 0x000fe2000f8e020e */
[----:B------:R-:W-:Y:S01]  /*28d0*/  ULDC.64 UR4, c[0x0][0x310] ;  /* 0x0000c40000047ab9 */ /* 0x000fe20000000a00 */
[----:B------:R-:W-:-:S02]  /*28e0*/  IMAD R86, R24, -0x60, R25 ;  /* 0xffffffa018567824 */ /* 0x000fc400078e0219 */
[----:B------:R-:W-:Y:S02]  /*28f0*/  IMAD R14, R85, UR4, RZ ;  /* 0x00000004550e7c24 */ /* 0x000fe4000f8e02ff */
[----:B------:R-:W-:Y:S01]  /*2900*/  IMAD.IADD R13, R13, 0x1, R11 ;  /* 0x000000010d0d7824 */ /* 0x000fe200078e020b */
[----:B------:R-:W-:Y:S01]  /*2910*/  SHF.R.S32.HI R11, RZ, 0x1f, R24 ;  /* 0x0000001fff0b7819 */ /* 0x000fe20000011418 */
[C---:B------:R-:W-:Y:S01]  /*2920*/  IMAD R15, R21.reuse, UR5, R14 ;  /* 0x00000005150f7c24 */ /* 0x040fe2000f8e020e */
[----:B------:R-:W-:Y:S01]  /*2930*/  VIMNMX R86, R86, 0x60, PT ;  /* 0x0000006056567848 */ /* 0x000fe20003fe0100 */
[----:B------:R-:W-:Y:S01]  /*2940*/  IMAD.WIDE.U32 R12, R21, UR4, R12 ;  /* 0x00000004150c7c25 */ /* 0x000fe2000f8e000c */
[----:B------:R-:W-:-:S03]  /*2950*/  ULDC.64 UR4, c[0x0][0x308] ;  /* 0x0000c20000047ab9 */ /* 0x000fc60000000a00 */
[----:B------:R-:W-:Y:S01]  /*2960*/  IMAD R37, R11, R90, R32 ;  /* 0x0000005a0b257224 */ /* 0x000fe200078e0220 */
[----:B------:R-:W-:Y:S01]  /*2970*/  IADD3 R13, R13, R15, RZ ;  /* 0x0000000f0d0d7210 */ /* 0x000fe20007ffe0ff */
[----:B------:R-:W-:Y:S02]  /*2980*/  IMAD R15, R0, UR4, RZ ;  /* 0x00000004000f7c24 */ /* 0x000fe4000f8e02ff */
[----:B------:R-:W-:Y:S02]  /*2990*/  IMAD R14, R126, R24, RZ ;  /* 0x000000187e0e7224 */ /* 0x000fe400078e02ff */
[C---:B------:R-:W-:Y:S02]  /*29a0*/  IMAD R117, R30.reuse, UR5, R15 ;  /* 0x000000051e757c24 */ /* 0x040fe4000f8e020f */
[----:B------:R-:W-:Y:S01]  /*29b0*/  IMAD.WIDE.U32 R32, R30, UR4, R12 ;  /* 0x000000041e207c25 */ /* 0x000fe2000f8e000c */
[----:B------:R-:W-:-:S03]  /*29c0*/  ULDC.64 UR4, c[0x0][0x2e8] ;  /* 0x0000ba0000047ab9 */ /* 0x000fc60000000a00 */
[----:B------:R-:W-:Y:S01]  /*29d0*/  IMAD.IADD R117, R33, 0x1, R117 ;  /* 0x0000000121757824 */ /* 0x000fe200078e0275 */
[----:B------:R-:W-:Y:S01]  /*29e0*/  LEA R120, P3, R32, UR4, 0x1 ;  /* 0x0000000420787c11 */ /* 0x000fe2000f8608ff */
[----:B------:R-:W-:Y:S02]  /*29f0*/  IMAD R35, R11, R96, R14 ;  /* 0x000000600b237224 */ /* 0x000fe400078e020e */
[----:B------:R-:W-:Y:S01]  /*2a00*/  IMAD.WIDE.U32 R12, R90, R24, RZ ;  /* 0x000000185a0c7225 */ /* 0x000fe200078e00ff */
[----:B------:R-:W-:-:S03]  /*2a10*/  LEA.HI.X R117, R32, UR5, R117, 0x1, P3 ;  /* 0x0000000520757c11 */ /* 0x000fc600098f0c75 */
[----:B------:R-:W-:Y:S01]  /*2a20*/  IMAD.WIDE.U32 R14, R96, R24, RZ ;  /* 0x00000018600e7225 */ /* 0x000fe200078e00ff */
[----:B------:R-:W-:-:S03]  /*2a30*/  IADD3 R80, R13, R37, RZ ;  /* 0x000000250d507210 */ /* 0x000fc60007ffe0ff */
[----:B------:R-:W-:Y:S01]  /*2a40*/  IMAD.IADD R11, R15, 0x1, R35 ;  /* 0x000000010f0b7824 */ /* 0x000fe200078e0223 */
[----:B------:R-:W-:Y:S06]  /*2a50*/  @!P2 BRA `(.L_x_459) ;  /* 0x00000034004ca947 */ /* 0x000fec0003800000 */
[----:B------:R-:W-:Y:S01]  /*2a60*/  ISETP.GE.AND P3, PT, R201, R86, PT ;  /* 0x00000056c900720c */ /* 0x000fe20003f66270 */
[----:B------:R-:W-:Y:S01]  /*2a70*/  BSSY B1, `(.L_x_460) ;  /* 0x0000037000017945 */ /* 0x000fe20003800000 */
        /* <DEDUP_REMOVED lines=13> */
[----:B------:R-:W-:Y:S06]  /*2b50*/  @P3 BRA `(.L_x_461) ;  /* 0x0000000000a03947 */ /* 0x000fec0003800000 */
[----:B------:R-:W-:Y:S01]  /*2b60*/  IADD3 R35, P2, R100, R14, RZ ;  /* 0x0000000e64237210 */ /* 0x000fe20007f5e0ff */
[----:B------:R-:W-:Y:S01]  /*2b70*/  ULDC.64 UR4, c[0x0][0x3e8] ;  /* 0x0000fa0000047ab9 */ /* 0x000fe20000000a00 */
[----:B------:R-:W-:Y:S02]  /*2b80*/  CS2R R76, SRZ ;  /* 0x00000000004c7805 */ /* 0x000fe4000001ff00 */
[----:B------:R-:W-:Y:S01]  /*2b90*/  CS2R R78, SRZ ;  /* 0x00000000004e7805 */ /* 0x000fe2000001ff00 */
[----:B------:R-:W-:Y:S01]  /*2ba0*/  IMAD.X R36, R11, 0x1, R104, P2 ;  /* 0x000000010b247824 */ /* 0x000fe200010e0668 */
[----:B------:R-:W-:-:S04]  /*2bb0*/  LEA R34, P2, R35, UR4, 0x1 ;  /* 0x0000000423227c11 */ /* 0x000fc8000f8408ff */
[----:B------:R-:W-:Y:S01]  /*2bc0*/  LEA.HI.X R35, R35, UR5, R36, 0x1, P2 ;  /* 0x0000000523237c11 */ /* 0x000fe200090f0c24 */
[----:B------:R-:W-:Y:S01]  /*2bd0*/  ULDC.64 UR4, c[0x0][0x400] ;  /* 0x0001000000047ab9 */ /* 0x000fe20000000a00 */
[----:B------:R-:W-:-:S05]  /*2be0*/  IADD3 R37, P2, R94, R12, RZ ;  /* 0x0000000c5e257210 */ /* 0x000fca0007f5e0ff */
[----:B------:R-:W-:Y:S01]  /*2bf0*/  IMAD.X R38, R80, 0x1, R103, P2 ;  /* 0x0000000150267824 */ /* 0x000fe200010e0667 */
[----:B------:R-:W-:-:S04]  /*2c00*/  LEA R36, P2, R37, UR4, 0x1 ;  /* 0x0000000425247c11 */ /* 0x000fc8000f8408ff */
[----:B------:R-:W-:Y:S02]  /*2c10*/  LEA.HI.X R37, R37, UR5, R38, 0x1, P2 ;  /* 0x0000000525257c11 */ /* 0x000fe400090f0c26 */
[----:B------:R-:W-:Y:S02]  /*2c20*/  ISETP.GE.AND P2, PT, R194, R121, PT ;  /* 0x00000079c200720c */ /* 0x000fe40003f46270 */
[----:B------:R-:W-:Y:S02]  /*2c30*/  CS2R R72, SRZ ;  /* 0x0000000000487805 */ /* 0x000fe4000001ff00 */
[----:B------:R-:W-:-:S09]  /*2c40*/  CS2R R74, SRZ ;  /* 0x00000000004a7805 */ /* 0x000fd2000001ff00 */
[----:B------:R0:W5:Y:S04]  /*2c50*/  @!P2 LDG.E.64 R76, desc[UR56][R34.64] ;  /* 0x00000038224ca981 */ /* 0x000168000c1e1b00 */
[----:B------:R0:W5:Y:S01]  /*2c60*/  @!P2 LDG.E.64 R78, desc[UR56][R36.64] ;  /* 0x00000038244ea981 */ /* 0x000162000c1e1b00 */
        /* <DEDUP_REMOVED lines=20> */
[----:B------:R-:W-:-:S13]  /*2db0*/  ISETP.GE.AND P2, PT, R208, R121, PT ;  /* 0x00000079d000720c */ /* 0x000fda0003f46270 */
[----:B------:R0:W5:Y:S04]  /*2dc0*/  @!P2 LDG.E.64 R56, desc[UR56][R34.64+0xa0] ;  /* 0x0000a0382238a981 */ /* 0x000168000c1e1b00 */
[----:B------:R0:W5:Y:S02]  /*2dd0*/  @!P2 LDG.E.64 R58, desc[UR56][R36.64+0xa0] ;  /* 0x0000a038243aa981 */ /* 0x000164000c1e1b00 */
.L_x_461:
[----:B------:R-:W-:Y:S05]  /*2de0*/  BSYNC B1 ;  /* 0x0000000000017941 */ /* 0x000fea0003800000 */
.L_x_460:
[----:B0-----:R-:W-:Y:S01]  /*2df0*/  IADD3 R34, R201, 0x40, RZ ;  /* 0x00000040c9227810 */ /* 0x001fe20007ffe0ff */
[----:B------:R-:W-:Y:S01]  /*2e00*/  BSSY B1, `(.L_x_462) ;  /* 0x0000038000017945 */ /* 0x000fe20003800000 */
[----:B------:R-:W-:Y:S02]  /*2e10*/  CS2R R36, SRZ ;  /* 0x0000000000247805 */ /* 0x000fe4000001ff00 */
[----:B------:R-:W-:Y:S02]  /*2e20*/  CS2R R40, SRZ ;  /* 0x0000000000287805 */ /* 0x000fe4000001ff00 */
[----:B------:R-:W-:Y:S02]  /*2e30*/  ISETP.GE.AND P4, PT, R34, R86, PT ;  /* 0x000000562200720c */ /* 0x000fe40003f86270 */
[----:B------:R-:W-:Y:S02]  /*2e40*/  CS2R R44, SRZ ;  /* 0x00000000002c7805 */ /* 0x000fe4000001ff00 */
[----:B------:R-:W-:-:S02]  /*2e50*/  CS2R R48, SRZ ;  /* 0x0000000000307805 */ /* 0x000fc4000001ff00 */
[----:B------:R-:W-:Y:S02]  /*2e60*/  CS2R R52, SRZ ;  /* 0x0000000000347805 */ /* 0x000fe4000001ff00 */
[----:B------:R-:W-:Y:S02]  /*2e70*/  CS2R R34, SRZ ;  /* 0x0000000000227805 */ /* 0x000fe4000001ff00 */
[----:B------:R-:W-:Y:S02]  /*2e80*/  CS2R R38, SRZ ;  /* 0x0000000000267805 */ /* 0x000fe4000001ff00 */
[----:B------:R-:W-:Y:S02]  /*2e90*/  CS2R R42, SRZ ;  /* 0x00000000002a7805 */ /* 0x000fe4000001ff00 */
[----:B------:R-:W-:Y:S02]  /*2ea0*/  CS2R R46, SRZ ;  /* 0x00000000002e7805 */ /* 0x000fe4000001ff00 */
[----:B------:R-:W-:Y:S01]  /*2eb0*/  CS2R R50, SRZ ;  /* 0x0000000000327805 */ /* 0x000fe2000001ff00 */
[----:B-----5:R-:W-:Y:S01]  /*2ec0*/  IMAD.MOV.U32 R81, RZ, RZ, R56 ;  /* 0x000000ffff517224 */ /* 0x020fe200078e0038 */
[----:B------:R-:W-:Y:S01]  /*2ed0*/  CS2R R54, SRZ ;  /* 0x0000000000367805 */ /* 0x000fe2000001ff00 */
[----:B------:R-:W-:Y:S01]  /*2ee0*/  IMAD.MOV.U32 R82, RZ, RZ, R57 ;  /* 0x000000ffff527224 */ /* 0x000fe200078e0039 */
[----:B------:R-:W-:Y:S06]  /*2ef0*/  @P4 BRA `(.L_x_463) ;  /* 0x0000000000a04947 */ /* 0x000fec0003800000 */
[----:B------:R-:W-:Y:S01]  /*2f00*/  IADD3 R14, P2, P5, R100, R14, R106 ;  /* 0x0000000e640e7210 */ /* 0x000fe20007d5e06a */
[----:B------:R-:W-:Y:S01]  /*2f10*/  ULDC.64 UR4, c[0x0][0x3e8] ;  /* 0x0000fa0000047ab9 */ /* 0x000fe20000000a00 */
[----:B------:R-:W-:Y:S02]  /*2f20*/  CS2R R52, SRZ ;  /* 0x0000000000347805 */ /* 0x000fe4000001ff00 */
[----:B------:R-:W-:Y:S02]  /*2f30*/  CS2R R54, SRZ ;  /* 0x0000000000367805 */ /* 0x000fe4000001ff00 */
[----:B------:R-:W-:Y:S02]  /*2f40*/  IADD3.X R13, R104, R11, R105, P2, P5 ;  /* 0x0000000b680d7210 */ /* 0x000fe400017ea469 */
[----:B------:R-:W-:-:S04]  /*2f50*/  IADD3 R11, P2, P5, R94, R12, R108 ;  /* 0x0000000c5e0b7210 */ /* 0x000fc80007d5e06c */
[----:B------:R-:W-:Y:S02]  /*2f60*/  IADD3.X R80, R103, R80, R107, P2, P5 ;  /* 0x0000005067507210 */ /* 0x000fe400017ea46b */
[----:B------:R-:W-:-:S04]  /*2f70*/  LEA R12, P2, R14, UR4, 0x1 ;  /* 0x000000040e0c7c11 */ /* 0x000fc8000f8408ff */
[----:B------:R-:W-:Y:S01]  /*2f80*/  LEA.HI.X R13, R14, UR5, R13, 0x1, P2 ;  /* 0x000000050e0d7c11 */ /* 0x000fe200090f0c0d */
[----:B------:R-:W-:Y:S02]  /*2f90*/  ULDC.64 UR4, c[0x0][0x400] ;  /* 0x0001000000047ab9 */ /* 0x000fe40000000a00 */
        /* <DEDUP_REMOVED lines=30> */
.L_x_463:
[----:B------:R-:W-:Y:S05]  /*3180*/  BSYNC B1 ;  /* 0x0000000000017941 */ /* 0x000fea0003800000 */
.L_x_462:
[----:B0-----:R-:W-:Y:S01]  /*3190*/  IMAD.MOV.U32 R12, RZ, RZ, R61 ;  /* 0x000000ffff0c7224 */ /* 0x001fe200078e003d */
[----:B------:R-:W-:Y:S01]  /*31a0*/  MOV R11, R60 ;  /* 0x0000003c000b7202 */ /* 0x000fe20000000f00 */
[----:B------:R-:W-:Y:S01]  /*31b0*/  IMAD.MOV.U32 R13, RZ, RZ, R68 ;  /* 0x000000ffff0d7224 */ /* 0x000fe200078e0044 */
[----:B------:R-:W-:Y:S01]  /*31c0*/  UISETP.NE.AND UP0, UPT, UR59, 0x3, UPT ;  /* 0x000000033b00788c */ /* 0x000fe2000bf05270 */
[----:B------:R-:W-:Y:S01]  /*31d0*/  IMAD.MOV.U32 R14, RZ, RZ, R69 ;  /* 0x000000ffff0e7224 */ /* 0x000fe200078e0045 */
[----:B------:R-:W-:Y:S01]  /*31e0*/  PRMT R155, R12, 0x5410, R11 ;  /* 0x000054100c9b7816 */ /* 0x000fe2000000000b */
[----:B------:R-:W-:Y:S01]  /*31f0*/  IMAD.MOV.U32 R11, RZ, RZ, R64 ;  /* 0x000000ffff0b7224 */ /* 0x000fe200078e0040 */
[----:B------:R-:W-:Y:S02]  /*3200*/  MOV R12, R65 ;  /* 0x00000041000c7202 */ /* 0x000fe40000000f00 */
[----:B------:R-:W-:Y:S01]  /*3210*/  PRMT R159, R13, 0x5410, R14 ;  /* 0x000054100d9f7816 */ /* 0x000fe2000000000e */
[----:B------:R-:W-:Y:S01]  /*3220*/  IMAD.MOV.U32 R13, RZ, RZ, R76 ;  /* 0x000000ffff0d7224 */ /* 0x000fe200078e004c */
[----:B------:R-:W-:Y:S01]  /*3230*/  PRMT R157, R12, 0x7610, R157 ;  /* 0x000076100c9d7816 */ /* 0x000fe2000000009d */
[----:B------:R-:W-:Y:S01]  /*3240*/  IMAD.MOV.U32 R12, RZ, RZ, R73 ;  /* 0x000000ffff0c7224 */ /* 0x000fe200078e0049 */
[----:B------:R-:W-:-:S02]  /*3250*/  PRMT R158, R158, 0x5410, R11 ;  /* 0x000054109e9e7816 */ /* 0x000fc4000000000b */
[----:B------:R-:W-:Y:S02]  /*3260*/  MOV R11, R72 ;  /* 0x00000048000b7202 */ /* 0x000fe40000000f00 */
[----:B------:R-:W-:Y:S02]  /*3270*/  MOV R14, R77 ;  /* 0x0000004d000e7202 */ /* 0x000fe40000000f00 */
[----:B------:R-:W-:Y:S01]  /*3280*/  PRMT R160, R11, 0x5410, R12 ;  /* 0x000054100ba07816 */ /* 0x000fe2000000000c */
[----:B------:R-:W-:Y:S01]  /*3290*/  IMAD.MOV.U32 R11, RZ, RZ, R58 ;  /* 0x000000ffff0b7224 */ /* 0x000fe200078e003a */
[----:B------:R-:W-:Y:S01]  /*32a0*/  PRMT R161, R14, 0x7610, R161 ;  /* 0x000076100ea17816 */ /* 0x000fe200000000a1 */
[----:B------:R-:W-:Y:S01]  /*32b0*/  IMAD.MOV.U32 R12, RZ, RZ, R59 ;  /* 0x000000ffff0c7224 */ /* 0x000fe200078e003b */
[----:B------:R-:W-:Y:S01]  /*32c0*/  PRMT R149, R13, 0x7610, R149 ;  /* 0x000076100d957816 */ /* 0x000fe20000000095 */
[----:B------:R-:W-:Y:S01]  /*32d0*/  IMAD.MOV.U32 R14, RZ, RZ, R63 ;  /* 0x000000ffff0e7224 */ /* 0x000fe200078e003f */
[----:B------:R-:W-:-:S02]  /*32e0*/  MOV R13, R62 ;  /* 0x0000003e000d7202 */ /* 0x000fc40000000f00 */
[----:B------:R-:W-:Y:S01]  /*32f0*/  PRMT R154, R11, 0x5410, R12 ;  /* 0x000054100b9a7816 */ /* 0x000fe2000000000c */
[----:B------:R-:W-:Y:S01]  /*3300*/  IMAD.MOV.U32 R11, RZ, RZ, R66 ;  /* 0x000000ffff0b7224 */ /* 0x000fe200078e0042 */
[----:B------:R-:W-:Y:S01]  /*3310*/  PRMT R156, R13, 0x5410, R14 ;  /* 0x000054100d9c7816 */ /* 0x000fe2000000000e */
[----:B------:R-:W-:Y:S01]  /*3320*/  IMAD.MOV.U32 R13, RZ, RZ, R70 ;  /* 0x000000ffff0d7224 */ /* 0x000fe200078e0046 */
[----:B------:R-:W-:Y:S01]  /*3330*/  MOV R12, R67 ;  /* 0x00000043000c7202 */ /* 0x000fe20000000f00 */
[----:B------:R-:W-:Y:S01]  /*3340*/  IMAD.MOV.U32 R14, RZ, RZ, R71 ;  /* 0x000000ffff0e7224 */ /* 0x000fe200078e0047 */
[----:B------:R-:W-:Y:S02]  /*3350*/  PRMT R158, R11, 0x7610, R158 ;  /* 0x000076100b9e7816 */ /* 0x000fe4000000009e */
        /* <DEDUP_REMOVED lines=8> */
[----:B-----5:R-:W-:Y:S01]  /*33e0*/  IMAD.MOV.U32 R11, RZ, RZ, R32 ;  /* 0x000000ffff0b7224 */ /* 0x020fe200078e0020 */
        /* <DEDUP_REMOVED lines=11> */
[----:B------:R-:W-:Y:S02]  /*34a0*/  PLOP3.LUT P2, PT, PT, PT, UP0, 0x80, 0x0 ;  /* 0x000000000000781c */ /* 0x000fe40003f4f008 */
[----:B------:R-:W-:Y:S01]  /*34b0*/  PRMT R135, R14, 0x5410, R13 ;  /* 0x000054100e877816 */ /* 0x000fe2000000000d */
[----:B------:R-:W-:Y:S01]  /*34c0*/  IMAD.MOV.U32 R13, RZ, RZ, R49 ;  /* 0x000000ffff0d7224 */ /* 0x000fe200078e0031 */
[----:B------:R-:W-:Y:S01]  /*34d0*/  PRMT R140, R12, 0x5410, R11 ;  /* 0x000054100c8c7816 */ /* 0x000fe2000000000b */
[----:B------:R-:W-:Y:S01]  /*34e0*/  IMAD.MOV.U32 R12, RZ, RZ, R52 ;  /* 0x000000ffff0c7224 */ /* 0x000fe200078e0034 */
[----:B------:R-:W-:-:S02]  /*34f0*/  MOV R14, R48 ;  /* 0x00000030000e7202 */ /* 0x000fc40000000f00 */
[----:B------:R-:W-:Y:S02]  /*3500*/  MOV R11, R53 ;  /* 0x00000035000b7202 */ /* 0x000fe40000000f00 */
        /* <DEDUP_REMOVED lines=11> */
[----:B------:R-:W-:Y:S01]  /*35c0*/  MOV R13, R43 ;  /* 0x0000002b000d7202 */ /* 0x000fe20000000f00 */
[----:B------:R-:W-:-:S03]  /*35d0*/  IMAD.MOV.U32 R11, RZ, RZ, R47 ;  /* 0x000000ffff0b7224 */ /* 0x000fc600078e002f */
[----:B------:R-:W-:Y:S01]  /*35e0*/  PRMT R139, R14, 0x5410, R13 ;  /* 0x000054100e8b7816 */ /* 0x000fe2000000000d */
[----:B------:R-:W-:Y:S01]  /*35f0*/  IMAD.MOV.U32 R13, RZ, RZ, R51 ;  /* 0x000000ffff0d7224 */ /* 0x000fe200078e0033 */
[----:B------:R-:W-:Y:S01]  /*3600*/  PRMT R144, R12, 0x5410, R11 ;  /* 0x000054100c907816 */ /* 0x000fe2000000000b */
[----:B------:R-:W-:Y:S01]  /*3610*/  IMAD.MOV.U32 R12, RZ, RZ, R54 ;  /* 0x000000ffff0c7224 */ /* 0x000fe200078e0036 */
[----:B------:R-:W-:Y:S02]  /*3620*/  MOV R14, R50 ;  /* 0x00000032000e7202 */ /* 0x000fe40000000f00 */
[----:B------:R-:W-:Y:S02]  /*3630*/  MOV R11, R55 ;  /* 0x00000037000b7202 */ /* 0x000fe40000000f00 */
[----:B------:R-:W-:Y:S02]  /*3640*/  PRMT R150, R14, 0x5410, R13 ;  /* 0x000054100e967816 */ /* 0x000fe4000000000d */
[----:B------:R-:W-:Y:S01]  /*3650*/  PRMT R152, R12, 0x5410, R11 ;  /* 0x000054100c987816 */ /* 0x000fe2000000000b */
[----:B------:R-:W-:Y:S06]  /*3660*/  @!P2 BRA `(.L_x_464) ;  /* 0x000000000004a947 */ /* 0x000fec0003800000 */
[----:B------:R-:W-:Y:S01]  /*3670*/  BPT.TRAP 0x1 ;  /* 0x000000040000795c */ /* 0x000fe20000300000 */
.L_x_464:
[----:B------:R-:W-:Y:S01]  /*3680*/  IMAD R87, R18, 0x8, R2 ;  /* 0x0000000812577824 */ /* 0x000fe200078e0202 */
[----:B------:R-:W-:Y:S01]  /*3690*/  SHF.L.U32 R88, R202, 0x1f, RZ ;  /* 0x0000001fca587819 */ /* 0x000fe200000006ff */
[----:B------:R-:W-:Y:S03]  /*36a0*/  BSSY B1, `(.L_x_465) ;  /* 0x0000003000017945 */ /* 0x000fe60003800000 */
[----:B------:R-:W0:Y:S02]  /*36b0*/  SYNCS.PHASECHK.TRANS64.TRYWAIT P5, [R87+URZ+0x30890], R88 ;  /* 0x03089058570075a7 */ /* 0x000e2400080a017f */
[----:B0-----:R-:W-:Y:S05]  /*36c0*/  @!P5 BRA `(.L_x_466) ;  /* 0x000001cc008cd947 */ /* 0x001fea0003800000 */
.L_x_788:
[----:B------:R-:W-:Y:S05]  /*36d0*/  BSYNC B1 ;  /* 0x0000000000017941 */ /* 0x000fea0003800000 */
.L_x_465:
[----:B------:R-:W-:-:S03]  /*36e0*/  UMOV UR4, 0xffffffff ;  /* 0xffffffff00047882 */ /* 0x000fc60000000000 */
[----:B------:R-:W-:Y:S05]  /*36f0*/  BRA.DIV UR4, `(.L_x_467) ;  /* 0x000001ce04947947 */ /* 0x000fea000b800000 */
[----:B------:R1:W2:Y:S04]  /*3700*/  SHFL.IDX PT, R82, R117, RZ, 0x1c1f ;  /* 0x001c1fff75527589 */ /* 0x0002a800000e0000 */
[----:B------:R1:W3:Y:S02]  /*3710*/  SHFL.IDX PT, R11, R120, RZ, 0x1c1f ;  /* 0x001c1fff780b7589 */ /* 0x0002e400000e0000 */
.L_x_792:
[----:B------:R-:W-:Y:S04]  /*3720*/  BSSY B1, `(.L_x_468) ;  /* 0x0000146000017945 */ /* 0x000fe80003800000 */
[----:B------:R-:W-:Y:S05]  /*3730*/  @P3 BRA `(.L_x_469) ;  /* 0x0000001400103947 */ /* 0x000fea0003800000 */
[----:B------:R-:W-:Y:S01]  /*3740*/  ISETP.NE.AND P3, PT, R6, RZ, PT ;  /* 0x000000ff0600720c */ /* 0x000fe20003f65270 */
[----:B------:R-:W-:-:S12]  /*3750*/  BSSY B2, `(.L_x_470) ;  /* 0x0000036000027945 */ /* 0x000fd80003800000 */
[----:B------:R-:W-:Y:S05]  /*3760*/  @!P3 BRA `(.L_x_471) ;  /* 0x0000000000d0b947 */ /* 0x000fea0003800000 */
[----:B------:R4:W0:Y:S01]  /*3770*/  LDS.128 R12, [R28+0x1e000] ;  /* 0x01e000001c0c7984 */ /* 0x0008220000000c00 */
[C---:B---3--:R-:W-:Y:S01]  /*3780*/  LEA R80, P3, R16.reuse, R11, 0x1 ;  /* 0x0000000b10507211 */ /* 0x048fe200078608ff */
[----:B------:R-:W-:Y:S03]  /*3790*/  BSSY B3, `(.L_x_472) ;  /* 0x0000030000037945 */ /* 0x000fe60003800000 */
[----:B--2---:R-:W-:Y:S02]  /*37a0*/  LEA.HI.X R81, R16, R82, R17, 0x1, P3 ;  /* 0x0000005210517211 */ /* 0x004fe400018f0c11 */
[----:B------:R-:W-:-:S13]  /*37b0*/  ISETP.GE.AND P3, PT, R194, R121, PT ;  /* 0x00000079c200720c */ /* 0x000fda0003f66270 */
[----:B----4-:R-:W-:Y:S05]  /*37c0*/  @P3 BRA `(.L_x_473) ;  /* 0x0000000000b03947 */ /* 0x010fea0003800000 */
[----:B------:R-:W-:Y:S01]  /*37d0*/  SHF.R.U64 R146, R78, 0x10, R79 ;  /* 0x000000104e927819 */ /* 0x000fe2000000124f */
[----:B0-----:R-:W-:Y:S01]  /*37e0*/  IMAD.MOV.U32 R78, RZ, RZ, R13 ;  /* 0x000000ffff4e7224 */ /* 0x001fe200078e000d */
[----:B------:R-:W-:Y:S02]  /*37f0*/  SHF.R.U64 R76, R76, 0x10, R77 ;  /* 0x000000104c4c7819 */ /* 0x000fe4000000124d */
[----:B------:R-:W-:Y:S01]  /*3800*/  SHF.R.U32.HI R79, RZ, 0x10, R79 ;  /* 0x00000010ff4f7819 */ /* 0x000fe2000001164f */
[----:B------:R-:W-:Y:S02]  /*3810*/  HADD2.F32 R146, -RZ, R146.H0_H0 ;  /* 0x20000092ff927230 */ /* 0x000fe40000004100 */
[--C-:B------:R-:W-:Y:S02]  /*3820*/  HADD2.F32 R13, -RZ, R78.reuse.H1_H1 ;  /* 0x3000004eff0d7230 */ /* 0x100fe40000004100 */
[----:B------:R-:W-:Y:S02]  /*3830*/  HADD2.F32 R145, -RZ, R78.H0_H0 ;  /* 0x2000004eff917230 */ /* 0x000fe40000004100 */
[----:B------:R-:W-:-:S02]  /*3840*/  HADD2.F32 R76, -RZ, R76.H0_H0 ;  /* 0x2000004cff4c7230 */ /* 0x000fc40000004100 */
[-C--:B------:R-:W-:Y:S01]  /*3850*/  FMUL.FTZ R78, R13, R146.reuse ;  /* 0x000000920d4e7220 */ /* 0x080fe20000410000 */
[----:B------:R-:W-:-:S03]  /*3860*/  FMUL.FTZ R146, R145, R146 ;  /* 0x0000009291927220 */ /* 0x000fc60000410000 */
[-C--:B------:R-:W-:Y:S01]  /*3870*/  FFMA.FTZ R78, R145, R76.reuse, -R78 ;  /* 0x0000004c914e7223 */ /* 0x080fe2000001084e */
[----:B------:R-:W-:Y:S02]  /*3880*/  IMAD.MOV.U32 R145, RZ, RZ, R15 ;  /* 0x000000ffff917224 */ /* 0x000fe400078e000f */
[----:B------:R-:W-:Y:S01]  /*3890*/  FFMA.FTZ R13, R13, R76, R146 ;  /* 0x0000004c0d0d7223 */ /* 0x000fe20000010092 */
[----:B------:R-:W-:Y:S02]  /*38a0*/  SHF.R.U32.HI R76, RZ, 0x10, R77 ;  /* 0x00000010ff4c7819 */ /* 0x000fe4000001164d */
[----:B------:R-:W-:Y:S01]  /*38b0*/  MOV R77, R12 ;  /* 0x0000000c004d7202 */ /* 0x000fe20000000f00 */
[----:B------:R-:W-:Y:S01]  /*38c0*/  HADD2.F32 R12, -RZ, R79.H0_H0 ;  /* 0x2000004fff0c7230 */ /* 0x000fe20000004100 */
[----:B------:R-:W-:Y:S01]  /*38d0*/  F2FP.F16.F32.PACK_AB R13, R13, R78 ;  /* 0x0000004e0d0d723e */ /* 0x000fe200000000ff */
[--C-:B------:R-:W-:Y:S02]  /*38e0*/  HADD2.F32 R15, -RZ, R145.reuse.H1_H1 ;  /* 0x30000091ff0f7230 */ /* 0x100fe40000004100 */
[----:B------:R-:W-:-:S02]  /*38f0*/  HADD2.F32 R79, -RZ, R145.H0_H0 ;  /* 0x20000091ff4f7230 */ /* 0x000fc40000004100 */
[----:B------:R-:W-:Y:S02]  /*3900*/  HADD2.F32 R76, -RZ, R76.H0_H0 ;  /* 0x2000004cff4c7230 */ /* 0x000fe40000004100 */
[-C--:B------:R-:W-:Y:S01]  /*3910*/  FMUL.FTZ R146, R15, R12.reuse ;  /* 0x0000000c0f927220 */ /* 0x080fe20000410000 */
[----:B------:R-:W-:Y:S02]  /*3920*/  HADD2.F32 R145, -RZ, R149.H1_H1 ;  /* 0x30000095ff917230 */ /* 0x000fe40000004100 */
[C---:B------:R-:W-:Y:S01]  /*3930*/  FMUL.FTZ R148, R79.reuse, R12 ;  /* 0x0000000c4f947220 */ /* 0x040fe20000410000 */
[-C--:B------:R-:W-:Y:S01]  /*3940*/  FFMA.FTZ R12, R79, R76.reuse, -R146 ;  /* 0x0000004c4f0c7223 */ /* 0x080fe20000010892 */
[----:B------:R-:W-:Y:S02]  /*3950*/  HADD2.F32 R146, -RZ, R77.H0_H0 ;  /* 0x2000004dff927230 */ /* 0x000fe40000004100 */
[----:B------:R-:W-:Y:S01]  /*3960*/  FFMA.FTZ R15, R15, R76, R148 ;  /* 0x0000004c0f0f7223 */ /* 0x000fe20000010094 */
[----:B------:R-:W-:-:S02]  /*3970*/  IMAD.MOV.U32 R76, RZ, RZ, R14 ;  /* 0x000000ffff4c7224 */ /* 0x000fc400078e000e */
[----:B------:R-:W-:Y:S02]  /*3980*/  HADD2.F32 R14, -RZ, R77.H1_H1 ;  /* 0x3000004dff0e7230 */ /* 0x000fe40000004100 */
[----:B------:R-:W-:Y:S01]  /*3990*/  HADD2.F32 R79, -RZ, R149.H0_H0 ;  /* 0x20000095ff4f7230 */ /* 0x000fe20000004100 */
[----:B------:R-:W-:Y:S01]  /*39a0*/  F2FP.F16.F32.PACK_AB R15, R15, R12 ;  /* 0x0000000c0f0f723e */ /* 0x000fe200000000ff */
[----:B------:R-:W-:Y:S02]  /*39b0*/  HADD2.F32 R149, -RZ, R163.H1_H1 ;  /* 0x300000a3ff957230 */ /* 0x000fe40000004100 */
[-C--:B------:R-:W-:Y:S01]  /*39c0*/  FMUL.FTZ R77, R14, R145.reuse ;  /* 0x000000910e4d7220 */ /* 0x080fe20000410000 */
[----:B------:R-:W-:-:S03]  /*39d0*/  FMUL.FTZ R145, R146, R145 ;  /* 0x0000009192917220 */ /* 0x000fc60000410000 */
[-C--:B------:R-:W-:Y:S01]  /*39e0*/  FFMA.FTZ R77, R146, R79.reuse, -R77 ;  /* 0x0000004f924d7223 */ /* 0x080fe2000001084d */
[--C-:B------:R-:W-:Y:S02]  /*39f0*/  HADD2.F32 R146, -RZ, R76.reuse.H0_H0 ;  /* 0x2000004cff927230 */ /* 0x100fe40000004100 */
[----:B------:R-:W-:Y:S01]  /*3a00*/  FFMA.FTZ R14, R14, R79, R145 ;  /* 0x0000004f0e0e7223 */ /* 0x000fe20000010091 */
[----:B------:R-:W-:Y:S02]  /*3a10*/  HADD2.F32 R76, -RZ, R76.H1_H1 ;  /* 0x3000004cff4c7230 */ /* 0x000fe40000004100 */
[----:B------:R-:W-:Y:S02]  /*3a20*/  HADD2.F32 R79, -RZ, R161.H0_H0 ;  /* 0x200000a1ff4f7230 */ /* 0x000fe40000004100 */
[----:B------:R-:W-:Y:S01]  /*3a30*/  F2FP.F16.F32.PACK_AB R12, R14, R77 ;  /* 0x0000004d0e0c723e */ /* 0x000fe200000000ff */
[-C--:B------:R-:W-:Y:S01]  /*3a40*/  FMUL.FTZ R145, R76, R149.reuse ;  /* 0x000000954c917220 */ /* 0x080fe20000410000 */
[----:B------:R-:W-:-:S03]  /*3a50*/  FMUL.FTZ R149, R146, R149 ;  /* 0x0000009592957220 */ /* 0x000fc60000410000 */
[-C--:B------:R-:W-:Y:S01]  /*3a60*/  FFMA.FTZ R145, R146, R79.reuse, -R145 ;  /* 0x0000004f92917223 */ /* 0x080fe20000010891 */
[----:B------:R-:W-:-:S05]  /*3a70*/  FFMA.FTZ R76, R76, R79, R149 ;  /* 0x0000004f4c4c7223 */ /* 0x000fca0000010095 */
[----:B------:R-:W-:-:S07]  /*3a80*/  F2FP.F16.F32.PACK_AB R14, R76, R145 ;  /* 0x000000914c0e723e */ /* 0x000fce00000000ff */
.L_x_473:
[----:B------:R-:W-:Y:S05]  /*3a90*/  BSYNC B3 ;  /* 0x0000000000037941 */ /* 0x000fea0003800000 */
.L_x_472:
[----:B0-----:R4:W-:Y:S02]  /*3aa0*/  ST.E.128 desc[UR56][R80.64], R12 ;  /* 0x0000000c50007985 */ /* 0x0019e4000c101d38 */
.L_x_471:
[----:B------:R-:W-:Y:S05]  /*3ab0*/  BSYNC B2 ;  /* 0x0000000000027941 */ /* 0x000fea0003800000 */
.L_x_470:
[----:B------:R-:W-:Y:S01]  /*3ac0*/  ISETP.NE.AND P3, PT, R7, RZ, PT ;  /* 0x000000ff0700720c */ /* 0x000fe20003f65270 */
[----:B------:R-:W-:-:S12]  /*3ad0*/  BSSY B2, `(.L_x_474) ;  /* 0x0000035000027945 */ /* 0x000fd80003800000 */
[----:B------:R-:W-:Y:S05]  /*3ae0*/  @!P3 BRA `(.L_x_475) ;  /* 0x0000000000ccb947 */ /* 0x000fea0003800000 */
[----:B----4-:R4:W0:Y:S01]  /*3af0*/  LDS.128 R12, [R31+0x1e000] ;  /* 0x01e000001f0c7984 */ /* 0x0108220000000c00 */
[----:B------:R-:W-:Y:S01]  /*3b00*/  ISETP.GE.AND P3, PT, R206, R121, PT ;  /* 0x00000079ce00720c */ /* 0x000fe20003f66270 */
[----:B---3--:R-:W-:Y:S01]  /*3b10*/  IMAD.MOV.U32 R76, RZ, RZ, R11 ;  /* 0x000000ffff4c7224 */ /* 0x008fe200078e000b */
[----:B------:R-:W-:Y:S01]  /*3b20*/  SHF.L.U32 R79, R196, 0x3, RZ ;  /* 0x00000003c44f7819 */ /* 0x000fe200000006ff */
[----:B--2---:R-:W-:Y:S01]  /*3b30*/  IMAD.MOV.U32 R77, RZ, RZ, R82 ;  /* 0x000000ffff4d7224 */ /* 0x004fe200078e0052 */
[----:B------:R-:W-:Y:S03]  /*3b40*/  BSSY B3, `(.L_x_476) ;  /* 0x000002c000037945 */ /* 0x000fe60003800000 */
[----:B------:R-:W-:-:S06]  /*3b50*/  IMAD.WIDE R76, R79, 0x2, R76 ;  /* 0x000000024f4c7825 */ /* 0x000fcc00078e024c */
[----:B----4-:R-:W-:Y:S05]  /*3b60*/  @P3 BRA `(.L_x_477) ;  /* 0x0000000000a43947 */ /* 0x010fea0003800000 */
[----:B------:R-:W-:Y:S01]  /*3b70*/  SHF.R.U64 R78, R74, 0x10, R75 ;  /* 0x000000104a4e7819 */ /* 0x000fe2000000124b */
[----:B------:R-:W-:Y:S01]  /*3b80*/  HADD2.F32 R80, -RZ, R162.H1_H1 ;  /* 0x300000a2ff507230 */ /* 0x000fe20000004100 */
[----:B0-----:R-:W-:Y:S01]  /*3b90*/  MOV R74, R13 ;  /* 0x0000000d004a7202 */ /* 0x001fe20000000f00 */
[----:B------:R-:W-:Y:S01]  /*3ba0*/  HADD2.F32 R81, -RZ, R14.H0_H0 ;  /* 0x2000000eff517230 */ /* 0x000fe20000004100 */
[----:B------:R-:W-:Y:S01]  /*3bb0*/  SHF.R.U64 R72, R72, 0x10, R73 ;  /* 0x0000001048487819 */ /* 0x000fe20000001249 */
[----:B------:R-:W-:Y:S02]  /*3bc0*/  HADD2.F32 R78, -RZ, R78.H0_H0 ;  /* 0x2000004eff4e7230 */ /* 0x000fe40000004100 */
[--C-:B------:R-:W-:Y:S02]  /*3bd0*/  HADD2.F32 R13, -RZ, R74.reuse.H1_H1 ;  /* 0x3000004aff0d7230 */ /* 0x100fe40000004100 */
[----:B------:R-:W-:Y:S02]  /*3be0*/  HADD2.F32 R79, -RZ, R74.H0_H0 ;  /* 0x2000004aff4f7230 */ /* 0x000fe40000004100 */
[----:B------:R-:W-:-:S02]  /*3bf0*/  HADD2.F32 R72, -RZ, R72.H0_H0 ;  /* 0x20000048ff487230 */ /* 0x000fc40000004100 */
[-C--:B------:R-:W-:Y:S01]  /*3c00*/  FMUL.FTZ R74, R13, R78.reuse ;  /* 0x0000004e0d4a7220 */ /* 0x080fe20000410000 */
[----:B------:R-:W-:-:S03]  /*3c10*/  FMUL.FTZ R78, R79, R78 ;  /* 0x0000004e4f4e7220 */ /* 0x000fc60000410000 */
[-C--:B------:R-:W-:Y:S01]  /*3c20*/  FFMA.FTZ R74, R79, R72.reuse, -R74 ;  /* 0x000000484f4a7223 */ /* 0x080fe2000001084a */
[----:B------:R-:W-:Y:S02]  /*3c30*/  HADD2.F32 R79, -RZ, R14.H1_H1 ;  /* 0x3000000eff4f7230 */ /* 0x000fe40000004100 */
[----:B------:R-:W-:Y:S01]  /*3c40*/  FFMA.FTZ R13, R13, R72, R78 ;  /* 0x000000480d0d7223 */ /* 0x000fe2000001004e */
[----:B------:R-:W-:Y:S01]  /*3c50*/  SHF.R.U32.HI R72, RZ, 0x10, R75 ;  /* 0x00000010ff487819 */ /* 0x000fe2000001164b */
[--C-:B------:R-:W-:Y:S01]  /*3c60*/  HADD2.F32 R78, -RZ, R15.reuse.H0_H0 ;  /* 0x2000000fff4e7230 */ /* 0x100fe20000004100 */
[----:B------:R-:W-:Y:S01]  /*3c70*/  SHF.R.U32.HI R75, RZ, 0x10, R73 ;  /* 0x00000010ff4b7819 */ /* 0x000fe20000011649 */
[----:B------:R-:W-:Y:S01]  /*3c80*/  HADD2.F32 R14, -RZ, R160.H1_H1 ;  /* 0x300000a0ff0e7230 */ /* 0x000fe20000004100 */
[----:B------:R-:W-:Y:S01]  /*3c90*/  F2FP.F16.F32.PACK_AB R13, R13, R74 ;  /* 0x0000004a0d0d723e */ /* 0x000fe200000000ff */
[----:B------:R-:W-:Y:S02]  /*3ca0*/  HADD2.F32 R73, -RZ, R72.H0_H0 ;  /* 0x20000048ff497230 */ /* 0x000fe40000004100 */
[----:B------:R-:W-:-:S02]  /*3cb0*/  HADD2.F32 R72, -RZ, R15.H1_H1 ;  /* 0x3000000fff487230 */ /* 0x000fc40000004100 */
[----:B------:R-:W-:-:S03]  /*3cc0*/  HADD2.F32 R75, -RZ, R75.H0_H0 ;  /* 0x2000004bff4b7230 */ /* 0x000fc60000004100 */
[-C--:B------:R-:W-:Y:S01]  /*3cd0*/  FMUL.FTZ R15, R72, R73.reuse ;  /* 0x00000049480f7220 */ /* 0x080fe20000410000 */
[----:B------:R-:W-:-:S03]  /*3ce0*/  FMUL.FTZ R73, R78, R73 ;  /* 0x000000494e497220 */ /* 0x000fc60000410000 */
[-C--:B------:R-:W-:Y:S01]  /*3cf0*/  FFMA.FTZ R15, R78, R75.reuse, -R15 ;  /* 0x0000004b4e0f7223 */ /* 0x080fe2000001080f */
[----:B------:R-:W-:Y:S01]  /*3d00*/  FFMA.FTZ R72, R72, R75, R73 ;  /* 0x0000004b48487223 */ /* 0x000fe20000010049 */
[--C-:B------:R-:W-:Y:S02]  /*3d10*/  HADD2.F32 R73, -RZ, R12.reuse.H1_H1 ;  /* 0x3000000cff497230 */ /* 0x100fe40000004100 */
[----:B------:R-:W-:Y:S02]  /*3d20*/  HADD2.F32 R75, -RZ, R12.H0_H0 ;  /* 0x2000000cff4b7230 */ /* 0x000fe40000004100 */
[----:B------:R-:W-:Y:S02]  /*3d30*/  HADD2.F32 R78, -RZ, R160.H0_H0 ;  /* 0x200000a0ff4e7230 */ /* 0x000fe40000004100 */
[-C--:B------:R-:W-:Y:S01]  /*3d40*/  FMUL.FTZ R12, R73, R80.reuse ;  /* 0x00000050490c7220 */ /* 0x080fe20000410000 */
[----:B------:R-:W-:Y:S01]  /*3d50*/  F2FP.F16.F32.PACK_AB R15, R72, R15 ;  /* 0x0000000f480f723e */ /* 0x000fe200000000ff */
[----:B------:R-:W-:-:S02]  /*3d60*/  FMUL.FTZ R80, R75, R80 ;  /* 0x000000504b507220 */ /* 0x000fc40000410000 */
[-C--:B------:R-:W-:Y:S01]  /*3d70*/  FFMA.FTZ R75, R75, R78.reuse, -R12 ;  /* 0x0000004e4b4b7223 */ /* 0x080fe2000001080c */
[----:B------:R-:W-:Y:S02]  /*3d80*/  HADD2.F32 R12, -RZ, R163.H0_H0 ;  /* 0x200000a3ff0c7230 */ /* 0x000fe40000004100 */
[----:B------:R-:W-:-:S03]  /*3d90*/  FFMA.FTZ R80, R73, R78, R80 ;  /* 0x0000004e49507223 */ /* 0x000fc60000010050 */
[-C--:B------:R-:W-:Y:S01]  /*3da0*/  FMUL.FTZ R78, R79, R12.reuse ;  /* 0x0000000c4f4e7220 */ /* 0x080fe20000410000 */
[----:B------:R-:W-:-:S03]  /*3db0*/  FMUL.FTZ R12, R81, R12 ;  /* 0x0000000c510c7220 */ /* 0x000fc60000410000 */
[-C--:B------:R-:W-:Y:S01]  /*3dc0*/  FFMA.FTZ R78, R81, R14.reuse, -R78 ;  /* 0x0000000e514e7223 */ /* 0x080fe2000001084e */
[----:B------:R-:W-:Y:S01]  /*3dd0*/  FFMA.FTZ R79, R79, R14, R12 ;  /* 0x0000000e4f4f7223 */ /* 0x000fe2000001000c */
[----:B------:R-:W-:-:S04]  /*3de0*/  F2FP.F16.F32.PACK_AB R12, R80, R75 ;  /* 0x0000004b500c723e */ /* 0x000fc800000000ff */
[----:B------:R-:W-:-:S07]  /*3df0*/  F2FP.F16.F32.PACK_AB R14, R79, R78 ;  /* 0x0000004e4f0e723e */ /* 0x000fce00000000ff */
.L_x_477:
[----:B------:R-:W-:Y:S05]  /*3e00*/  BSYNC B3 ;  /* 0x0000000000037941 */ /* 0x000fea0003800000 */
.L_x_476:
[----:B0-----:R0:W-:Y:S02]  /*3e10*/  ST.E.128 desc[UR56][R76.64], R12 ;  /* 0x0000000c4c007985 */ /* 0x0011e4000c101d38 */
.L_x_475:
[----:B------:R-:W-:Y:S05]  /*3e20*/  BSYNC B2 ;  /* 0x0000000000027941 */ /* 0x000fea0003800000 */
.L_x_474:
[----:B------:R-:W-:Y:S01]  /*3e30*/  ISETP.NE.AND P3, PT, R8, RZ, PT ;  /* 0x000000ff0800720c */ /* 0x000fe20003f65270 */
[----:B------:R-:W-:-:S12]  /*3e40*/  BSSY B2, `(.L_x_478) ;  /* 0x0000035000027945 */ /* 0x000fd80003800000 */
[----:B------:R-:W-:Y:S05]  /*3e50*/  @!P3 BRA `(.L_x_479) ;  /* 0x0000000000ccb947 */ /* 0x000fea0003800000 */
[----:B0---4-:R0:W4:Y:S01]  /*3e60*/  LDS.128 R12, [R28+0x21000] ;  /* 0x021000001c0c7984 */ /* 0x0111220000000c00 */
[----:B------:R-:W-:Y:S01]  /*3e70*/  ISETP.GE.AND P3, PT, R204, R121, PT ;  /* 0x00000079cc00720c */ /* 0x000fe20003f66270 */
[----:B------:R-:W-:Y:S01]  /*3e80*/  IMAD.SHL.U32 R75, R197, 0x8, RZ ;  /* 0x00000008c54b7824 */ /* 0x000fe200078e00ff */
[----:B--2---:R-:W-:Y:S01]  /*3e90*/  MOV R73, R82 ;  /* 0x0000005200497202 */ /* 0x004fe20000000f00 */
[----:B---3--:R-:W-:Y:S01]  /*3ea0*/  IMAD.MOV.U32 R72, RZ, RZ, R11 ;  /* 0x000000ffff487224 */ /* 0x008fe200078e000b */
[----:B------:R-:W-:Y:S03]  /*3eb0*/  BSSY B3, `(.L_x_480) ;  /* 0x000002c000037945 */ /* 0x000fe60003800000 */
[----:B------:R-:W-:-:S06]  /*3ec0*/  IMAD.WIDE R72, R75, 0x2, R72 ;  /* 0x000000024b487825 */ /* 0x000fcc00078e0248 */
[----:B0-----:R-:W-:Y:S05]  /*3ed0*/  @P3 BRA `(.L_x_481) ;  /* 0x0000000000a43947 */ /* 0x001fea0003800000 */
[----:B------:R-:W-:Y:S01]  /*3ee0*/  SHF.R.U64 R74, R68, 0x10, R69 ;  /* 0x00000010444a7819 */ /* 0x000fe20000001245 */
[----:B----4-:R-:W-:Y:S01]  /*3ef0*/  HADD2.F32 R76, -RZ, R15.H0_H0 ;  /* 0x2000000fff4c7230 */ /* 0x010fe20000004100 */
[----:B------:R-:W-:Y:S01]  /*3f00*/  SHF.R.U32.HI R75, RZ, 0x10, R71 ;  /* 0x00000010ff4b7819 */ /* 0x000fe20000011647 */
[----:B------:R-:W-:Y:S01]  /*3f10*/  HADD2.F32 R79, -RZ, R159.H1_H1 ;  /* 0x3000009fff4f7230 */ /* 0x000fe20000004100 */
[----:B------:R-:W-:Y:S01]  /*3f20*/  SHF.R.U32.HI R68, RZ, 0x10, R69 ;  /* 0x00000010ff447819 */ /* 0x000fe20000011645 */
[----:B------:R-:W-:Y:S01]  /*3f30*/  HADD2.F32 R74, -RZ, R74.H0_H0 ;  /* 0x2000004aff4a7230 */ /* 0x000fe20000004100 */
[----:B------:R-:W-:Y:S01]  /*3f40*/  SHF.R.U64 R69, R70, 0x10, R71 ;  /* 0x0000001046457819 */ /* 0x000fe20000001247 */
[----:B------:R-:W-:Y:S02]  /*3f50*/  HADD2.F32 R75, -RZ, R75.H0_H0 ;  /* 0x2000004bff4b7230 */ /* 0x000fe40000004100 */
[----:B------:R-:W-:Y:S02]  /*3f60*/  HADD2.F32 R70, -RZ, R15.H1_H1 ;  /* 0x3000000fff467230 */ /* 0x000fe40000004100 */
[----:B------:R-:W-:-:S02]  /*3f70*/  HADD2.F32 R78, -RZ, R69.H0_H0 ;  /* 0x20000045ff4e7230 */ /* 0x000fc40000004100 */
[--C-:B------:R-:W-:Y:S02]  /*3f80*/  HADD2.F32 R69, -RZ, R13.reuse.H1_H1 ;  /* 0x3000000dff457230 */ /* 0x100fe40000004100 */
[-C--:B------:R-:W-:Y:S01]  /*3f90*/  FMUL.FTZ R15, R70, R75.reuse ;  /* 0x0000004b460f7220 */ /* 0x080fe20000410000 */
[----:B------:R-:W-:Y:S02]  /*3fa0*/  HADD2.F32 R13, -RZ, R13.H0_H0 ;  /* 0x2000000dff0d7230 */ /* 0x000fe40000004100 */
[C---:B------:R-:W-:Y:S01]  /*3fb0*/  FMUL.FTZ R75, R76.reuse, R75 ;  /* 0x0000004b4c4b7220 */ /* 0x040fe20000410000 */
[----:B------:R-:W-:Y:S02]  /*3fc0*/  HADD2.F32 R71, -RZ, R68.H0_H0 ;  /* 0x20000044ff477230 */ /* 0x000fe40000004100 */
[-C--:B------:R-:W-:Y:S01]  /*3fd0*/  FMUL.FTZ R68, R69, R78.reuse ;  /* 0x0000004e45447220 */ /* 0x080fe20000410000 */
[----:B------:R-:W-:Y:S02]  /*3fe0*/  FMUL.FTZ R78, R13, R78 ;  /* 0x0000004e0d4e7220 */ /* 0x000fe40000410000 */
[-C--:B------:R-:W-:Y:S01]  /*3ff0*/  FFMA.FTZ R15, R76, R71.reuse, -R15 ;  /* 0x000000474c0f7223 */ /* 0x080fe2000001080f */
[----:B------:R-:W-:Y:S01]  /*4000*/  FFMA.FTZ R70, R70, R71, R75 ;  /* 0x0000004746467223 */ /* 0x000fe2000001004b */
[----:B------:R-:W-:-:S02]  /*4010*/  HADD2.F32 R71, -RZ, R161.H1_H1 ;  /* 0x300000a1ff477230 */ /* 0x000fc40000004100 */
[-C--:B------:R-:W-:Y:S01]  /*4020*/  FFMA.FTZ R13, R13, R74.reuse, -R68 ;  /* 0x0000004a0d0d7223 */ /* 0x080fe20000010844 */
[--C-:B------:R-:W-:Y:S02]  /*4030*/  HADD2.F32 R75, -RZ, R12.reuse.H1_H1 ;  /* 0x3000000cff4b7230 */ /* 0x100fe40000004100 */
[----:B------:R-:W-:Y:S01]  /*4040*/  FFMA.FTZ R68, R69, R74, R78 ;  /* 0x0000004a45447223 */ /* 0x000fe2000001004e */
[----:B------:R-:W-:Y:S01]  /*4050*/  HADD2.F32 R76, -RZ, R12.H0_H0 ;  /* 0x2000000cff4c7230 */ /* 0x000fe20000004100 */
[----:B------:R-:W-:Y:S01]  /*4060*/  F2FP.F16.F32.PACK_AB R15, R70, R15 ;  /* 0x0000000f460f723e */ /* 0x000fe200000000ff */
[----:B------:R-:W-:Y:S02]  /*4070*/  HADD2.F32 R69, -RZ, R162.H0_H0 ;  /* 0x200000a2ff457230 */ /* 0x000fe40000004100 */
[-C--:B------:R-:W-:Y:S01]  /*4080*/  FMUL.FTZ R77, R75, R71.reuse ;  /* 0x000000474b4d7220 */ /* 0x080fe20000410000 */
[--C-:B------:R-:W-:Y:S02]  /*4090*/  HADD2.F32 R12, -RZ, R14.reuse.H1_H1 ;  /* 0x3000000eff0c7230 */ /* 0x100fe40000004100 */
[----:B------:R-:W-:Y:S01]  /*40a0*/  FMUL.FTZ R78, R76, R71 ;  /* 0x000000474c4e7220 */ /* 0x000fe20000410000 */
[----:B------:R-:W-:Y:S01]  /*40b0*/  HADD2.F32 R74, -RZ, R159.H0_H0 ;  /* 0x2000009fff4a7230 */ /* 0x000fe20000004100 */
[----:B------:R-:W-:Y:S01]  /*40c0*/  F2FP.F16.F32.PACK_AB R13, R68, R13 ;  /* 0x0000000d440d723e */ /* 0x000fe200000000ff */
[----:B------:R-:W-:-:S02]  /*40d0*/  HADD2.F32 R14, -RZ, R14.H0_H0 ;  /* 0x2000000eff0e7230 */ /* 0x000fc40000004100 */
[-C--:B------:R-:W-:Y:S01]  /*40e0*/  FMUL.FTZ R71, R12, R69.reuse ;  /* 0x000000450c477220 */ /* 0x080fe20000410000 */
[-C--:B------:R-:W-:Y:S01]  /*40f0*/  FFMA.FTZ R77, R76, R74.reuse, -R77 ;  /* 0x0000004a4c4d7223 */ /* 0x080fe2000001084d */
[----:B------:R-:W-:Y:S01]  /*4100*/  FFMA.FTZ R78, R75, R74, R78 ;  /* 0x0000004a4b4e7223 */ /* 0x000fe2000001004e */
[C---:B------:R-:W-:Y:S01]  /*4110*/  FMUL.FTZ R69, R14.reuse, R69 ;  /* 0x000000450e457220 */ /* 0x040fe20000410000 */
[----:B------:R-:W-:-:S03]  /*4120*/  FFMA.FTZ R71, R14, R79, -R71 ;  /* 0x0000004f0e477223 */ /* 0x000fc60000010847 */
[----:B------:R-:W-:Y:S01]  /*4130*/  FFMA.FTZ R12, R12, R79, R69 ;  /* 0x0000004f0c0c7223 */ /* 0x000fe20000010045 */
[----:B------:R-:W-:-:S04]  /*4140*/  F2FP.F16.F32.PACK_AB R78, R78, R77 ;  /* 0x0000004d4e4e723e */ /* 0x000fc800000000ff */
[----:B------:R-:W-:Y:S01]  /*4150*/  F2FP.F16.F32.PACK_AB R14, R12, R71 ;  /* 0x000000470c0e723e */ /* 0x000fe200000000ff */
[----:B------:R-:W-:-:S07]  /*4160*/  IMAD.MOV.U32 R12, RZ, RZ, R78 ;  /* 0x000000ffff0c7224 */ /* 0x000fce00078e004e */
.L_x_481:
[----:B------:R-:W-:Y:S05]  /*4170*/  BSYNC B3 ;  /* 0x0000000000037941 */ /* 0x000fea0003800000 */
.L_x_480:
[----:B----4-:R0:W-:Y:S02]  /*4180*/  ST.E.128 desc[UR56][R72.64], R12 ;  /* 0x0000000c48007985 */ /* 0x0101e4000c101d38 */
.L_x_479:
[----:B------:R-:W-:Y:S05]  /*4190*/  BSYNC B2 ;  /* 0x0000000000027941 */ /* 0x000fea0003800000 */
.L_x_478:
[----:B------:R-:W-:Y:S01]  /*41a0*/  ISETP.NE.AND P3, PT, R9, RZ, PT ;  /* 0x000000ff0900720c */ /* 0x000fe20003f65270 */
[----:B------:R-:W-:-:S12]  /*41b0*/  BSSY B2, `(.L_x_482) ;  /* 0x0000033000027945 */ /* 0x000fd80003800000 */
[----:B------:R-:W-:Y:S05]  /*41c0*/  @!P3 BRA `(.L_x_483) ;  /* 0x0000000000c4b947 */ /* 0x000fea0003800000 */
[----:B0---4-:R0:W4:Y:S01]  /*41d0*/  LDS.128 R12, [R31+0x21000] ;  /* 0x021000001f0c7984 */ /* 0x0111220000000c00 */
[C---:B---3--:R-:W-:Y:S01]  /*41e0*/  LEA R68, P3, R22.reuse, R11, 0x1 ;  /* 0x0000000b16447211 */ /* 0x048fe200078608ff */
[----:B------:R-:W-:Y:S03]  /*41f0*/  BSSY B3, `(.L_x_484) ;  /* 0x000002d000037945 */ /* 0x000fe60003800000 */
[----:B--2---:R-:W-:Y:S02]  /*4200*/  LEA.HI.X R69, R22, R82, R200, 0x1, P3 ;  /* 0x0000005216457211 */ /* 0x004fe400018f0cc8 */
[----:B------:R-:W-:-:S13]  /*4210*/  ISETP.GE.AND P3, PT, R205, R121, PT ;  /* 0x00000079cd00720c */ /* 0x000fda0003f66270 */
[----:B0-----:R-:W-:Y:S05]  /*4220*/  @P3 BRA `(.L_x_485) ;  /* 0x0000000000a43947 */ /* 0x001fea0003800000 */
[----:B------:R-:W-:Y:S01]  /*4230*/  SHF.R.U64 R70, R64, 0x10, R65 ;  /* 0x0000001040467819 */ /* 0x000fe20000001241 */
[----:B----4-:R-:W-:Y:S01]  /*4240*/  HADD2.F32 R72, -RZ, R15.H0_H0 ;  /* 0x2000000fff487230 */ /* 0x010fe20000004100 */
[----:B------:R-:W-:Y:S01]  /*4250*/  SHF.R.U32.HI R71, RZ, 0x10, R67 ;  /* 0x00000010ff477819 */ /* 0x000fe20000011643 */
[----:B------:R-:W-:Y:S01]  /*4260*/  HADD2.F32 R75, -RZ, R157.H0_H0 ;  /* 0x2000009dff4b7230 */ /* 0x000fe20000004100 */
        /* <DEDUP_REMOVED lines=15> */
[----:B------:R-:W-:-:S02]  /*4360*/  HADD2.F32 R67, -RZ, R158.H0_H0 ;  /* 0x2000009eff437230 */ /* 0x000fc40000004100 */
[-C--:B------:R-:W-:Y:S01]  /*4370*/  FFMA.FTZ R13, R13, R70.reuse, -R64 ;  /* 0x000000460d0d7223 */ /* 0x080fe20000010840 */
[--C-:B------:R-:W-:Y:S02]  /*4380*/  HADD2.F32 R71, -RZ, R12.reuse.H1_H1 ;  /* 0x3000000cff477230 */ /* 0x100fe40000004100 */
[----:B------:R-:W-:Y:S01]  /*4390*/  FFMA.FTZ R64, R65, R70, R74 ;  /* 0x0000004641407223 */ /* 0x000fe2000001004a */
[----:B------:R-:W-:Y:S01]  /*43a0*/  HADD2.F32 R72, -RZ, R12.H0_H0 ;  /* 0x2000000cff487230 */ /* 0x000fe20000004100 */
[----:B------:R-:W-:Y:S01]  /*43b0*/  F2FP.F16.F32.PACK_AB R15, R66, R15 ;  /* 0x0000000f420f723e */ /* 0x000fe200000000ff */
[----:B------:R-:W-:Y:S02]  /*43c0*/  HADD2.F32 R65, -RZ, R157.H1_H1 ;  /* 0x3000009dff417230 */ /* 0x000fe40000004100 */
[-C--:B------:R-:W-:Y:S01]  /*43d0*/  FMUL.FTZ R73, R71, R67.reuse ;  /* 0x0000004347497220 */ /* 0x080fe20000410000 */
[----:B------:R-:W-:Y:S02]  /*43e0*/  HADD2.F32 R12, -RZ, R14.H1_H1 ;  /* 0x3000000eff0c7230 */ /* 0x000fe40000004100 */
[----:B------:R-:W-:Y:S01]  /*43f0*/  FMUL.FTZ R74, R72, R67 ;  /* 0x00000043484a7220 */ /* 0x000fe20000410000 */
[----:B------:R-:W-:Y:S01]  /*4400*/  HADD2.F32 R70, -RZ, R158.H1_H1 ;  /* 0x3000009eff467230 */ /* 0x000fe20000004100 */
        /* <DEDUP_REMOVED lines=11> */
.L_x_485:
[----:B------:R-:W-:Y:S05]  /*44c0*/  BSYNC B3 ;  /* 0x0000000000037941 */ /* 0x000fea0003800000 */
.L_x_484:
[----:B----4-:R0:W-:Y:S02]  /*44d0*/  ST.E.128 desc[UR56][R68.64], R12 ;  /* 0x0000000c44007985 */ /* 0x0101e4000c101d38 */
.L_x_483:
[----:B------:R-:W-:Y:S05]  /*44e0*/  BSYNC B2 ;  /* 0x0000000000027941 */ /* 0x000fea0003800000 */
.L_x_482:
        /* <DEDUP_REMOVED lines=9> */
[--C-:B------:R-:W-:Y:S01]  /*4580*/  SHF.R.U64 R62, R62, 0x10, R63.reuse ;  /* 0x000000103e3e7819 */ /* 0x100fe2000000123f */
[----:B----4-:R-:W-:Y:S01]  /*4590*/  HADD2.F32 R67, -RZ, R13.H1_H1 ;  /* 0x3000000dff437230 */ /* 0x010fe20000004100 */
[----:B------:R-:W-:Y:S01]  /*45a0*/  SHF.R.U32.HI R63, RZ, 0x10, R63 ;  /* 0x00000010ff3f7819 */ /* 0x000fe2000001163f */
[----:B------:R-:W-:Y:S01]  /*45b0*/  HADD2.F32 R66, -RZ, R15.H1_H1 ;  /* 0x3000000fff427230 */ /* 0x000fe20000004100 */
[--C-:B------:R-:W-:Y:S01]  /*45c0*/  SHF.R.U64 R60, R60, 0x10, R61.reuse ;  /* 0x000000103c3c7819 */ /* 0x100fe2000000123d */
[----:B------:R-:W-:Y:S01]  /*45d0*/  HADD2.F32 R62, -RZ, R62.H0_H0 ;  /* 0x2000003eff3e7230 */ /* 0x000fe20000004100 */
[----:B------:R-:W-:Y:S01]  /*45e0*/  SHF.R.U32.HI R61, RZ, 0x10, R61 ;  /* 0x00000010ff3d7819 */ /* 0x000fe2000001163d */
[----:B------:R-:W-:Y:S02]  /*45f0*/  HADD2.F32 R63, -RZ, R63.H0_H0 ;  /* 0x2000003fff3f7230 */ /* 0x000fe40000004100 */
[----:B------:R-:W-:Y:S02]  /*4600*/  HADD2.F32 R13, -RZ, R13.H0_H0 ;  /* 0x2000000dff0d7230 */ /* 0x000fe40000004100 */
[----:B------:R-:W-:Y:S01]  /*4610*/  FMUL.FTZ R70, R67, R62 ;  /* 0x0000003e43467220 */ /* 0x000fe20000410000 */
[----:B------:R-:W-:-:S02]  /*4620*/  HADD2.F32 R68, -RZ, R15.H0_H0 ;  /* 0x2000000fff447230 */ /* 0x000fc40000004100 */
[-C--:B------:R-:W-:Y:S01]  /*4630*/  FMUL.FTZ R15, R66, R63.reuse ;  /* 0x0000003f420f7220 */ /* 0x080fe20000410000 */
[----:B------:R-:W-:Y:S02]  /*4640*/  HADD2.F32 R60, -RZ, R60.H0_H0 ;  /* 0x2000003cff3c7230 */ /* 0x000fe40000004100 */
[C---:B------:R-:W-:Y:S01]  /*4650*/  FMUL.FTZ R62, R13.reuse, R62 ;  /* 0x0000003e0d3e7220 */ /* 0x040fe20000410000 */
[----:B------:R-:W-:Y:S02]  /*4660*/  HADD2.F32 R61, -RZ, R61.H0_H0 ;  /* 0x2000003dff3d7230 */ /* 0x000fe40000004100 */
[----:B------:R-:W-:Y:S01]  /*4670*/  FMUL.FTZ R63, R68, R63 ;  /* 0x0000003f443f7220 */ /* 0x000fe20000410000 */
[-C--:B------:R-:W-:Y:S01]  /*4680*/  FFMA.FTZ R70, R13, R60.reuse, -R70 ;  /* 0x0000003c0d467223 */ /* 0x080fe20000010846 */
[----:B------:R-:W-:Y:S02]  /*4690*/  FFMA.FTZ R67, R67, R60, R62 ;  /* 0x0000003c43437223 */ /* 0x000fe4000001003e */
[----:B------:R-:W-:Y:S01]  /*46a0*/  FFMA.FTZ R66, R66, R61, R63 ;  /* 0x0000003d42427223 */ /* 0x000fe2000001003f */
[----:B------:R-:W-:-:S02]  /*46b0*/  HADD2.F32 R63, -RZ, R156.H0_H0 ;  /* 0x2000009cff3f7230 */ /* 0x000fc40000004100 */
[----:B------:R-:W-:Y:S01]  /*46c0*/  FFMA.FTZ R15, R68, R61, -R15 ;  /* 0x0000003d440f7223 */ /* 0x000fe2000001080f */
[--C-:B------:R-:W-:Y:S02]  /*46d0*/  HADD2.F32 R60, -RZ, R12.reuse.H1_H1 ;  /* 0x3000000cff3c7230 */ /* 0x100fe40000004100 */
[----:B------:R-:W-:Y:S02]  /*46e0*/  HADD2.F32 R62, -RZ, R12.H0_H0 ;  /* 0x2000000cff3e7230 */ /* 0x000fe40000004100 */
[----:B------:R-:W-:Y:S02]  /*46f0*/  HADD2.F32 R61, -RZ, R156.H1_H1 ;  /* 0x3000009cff3d7230 */ /* 0x000fe40000004100 */
[-C--:B------:R-:W-:Y:S01]  /*4700*/  FMUL.FTZ R69, R60, R63.reuse ;  /* 0x0000003f3c457220 */ /* 0x080fe20000410000 */
[--C-:B------:R-:W-:Y:S02]  /*4710*/  HADD2.F32 R12, -RZ, R14.reuse.H1_H1 ;  /* 0x3000000eff0c7230 */ /* 0x100fe40000004100 */
[----:B------:R-:W-:Y:S01]  /*4720*/  FMUL.FTZ R63, R62, R63 ;  /* 0x0000003f3e3f7220 */ /* 0x000fe20000410000 */
[----:B------:R-:W-:Y:S01]  /*4730*/  HADD2.F32 R14, -RZ, R14.H0_H0 ;  /* 0x2000000eff0e7230 */ /* 0x000fe20000004100 */
[----:B------:R-:W-:Y:S01]  /*4740*/  F2FP.F16.F32.PACK_AB R15, R66, R15 ;  /* 0x0000000f420f723e */ /* 0x000fe200000000ff */
[----:B------:R-:W-:-:S02]  /*4750*/  HADD2.F32 R13, -RZ, R155.H1_H1 ;  /* 0x3000009bff0d7230 */ /* 0x000fc40000004100 */
[-C--:B------:R-:W-:Y:S01]  /*4760*/  FMUL.FTZ R71, R12, R61.reuse ;  /* 0x0000003d0c477220 */ /* 0x080fe20000410000 */
[----:B------:R-:W-:Y:S02]  /*4770*/  HADD2.F32 R155, -RZ, R155.H0_H0 ;  /* 0x2000009bff9b7230 */ /* 0x000fe40000004100 */
[----:B------:R-:W-:Y:S01]  /*4780*/  FMUL.FTZ R61, R14, R61 ;  /* 0x0000003d0e3d7220 */ /* 0x000fe20000410000 */
[-C--:B------:R-:W-:Y:S01]  /*4790*/  FFMA.FTZ R62, R62, R13.reuse, -R69 ;  /* 0x0000000d3e3e7223 */ /* 0x080fe20000010845 */
[----:B------:R-:W-:Y:S01]  /*47a0*/  FFMA.FTZ R63, R60, R13, R63 ;  /* 0x0000000d3c3f7223 */ /* 0x000fe2000001003f */
[-C--:B------:R-:W-:Y:S01]  /*47b0*/  FFMA.FTZ R71, R14, R155.reuse, -R71 ;  /* 0x0000009b0e477223 */ /* 0x080fe20000010847 */
[----:B------:R-:W-:Y:S01]  /*47c0*/  FFMA.FTZ R12, R12, R155, R61 ;  /* 0x0000009b0c0c7223 */ /* 0x000fe2000001003d */
[----:B------:R-:W-:Y:S02]  /*47d0*/  F2FP.F16.F32.PACK_AB R13, R67, R70 ;  /* 0x00000046430d723e */ /* 0x000fe400000000ff */
[----:B------:R-:W-:-:S02]  /*47e0*/  F2FP.F16.F32.PACK_AB R62, R63, R62 ;  /* 0x0000003e3f3e723e */ /* 0x000fc400000000ff */
[----:B------:R-:W-:Y:S02]  /*47f0*/  F2FP.F16.F32.PACK_AB R14, R12, R71 ;  /* 0x000000470c0e723e */ /* 0x000fe400000000ff */
[----:B------:R-:W-:-:S07]  /*4800*/  MOV R12, R62 ;  /* 0x0000003e000c7202 */ /* 0x000fce0000000f00 */
.L_x_489:
[----:B------:R-:W-:Y:S05]  /*4810*/  BSYNC B3 ;  /* 0x0000000000037941 */ /* 0x000fea0003800000 */
.L_x_488:
[----:B----4-:R0:W-:Y:S02]  /*4820*/  ST.E.128 desc[UR56][R64.64], R12 ;  /* 0x0000000c40007985 */ /* 0x0101e4000c101d38 */
.L_x_487:
[----:B------:R-:W-:Y:S05]  /*4830*/  BSYNC B2 ;  /* 0x0000000000027941 */ /* 0x000fea0003800000 */
.L_x_486:
[----:B------:R-:W-:-:S13]  /*4840*/  ISETP.NE.AND P3, PT, R20, RZ, PT ;  /* 0x000000ff1400720c */ /* 0x000fda0003f65270 */
[----:B------:R-:W-:Y:S05]  /*4850*/  @!P3 BRA `(.L_x_469) ;  /* 0x0000000000c8b947 */ /* 0x000fea0003800000 */
[----:B0---4-:R0:W4:Y:S01]  /*4860*/  LDS.128 R12, [R31+0x24000] ;  /* 0x024000001f0c7984 */ /* 0x0111220000000c00 */
[C---:B---3--:R-:W-:Y:S01]  /*4870*/  LEA R60, P3, R23.reuse, R11, 0x1 ;  /* 0x0000000b173c7211 */ /* 0x048fe200078608ff */
[----:B------:R-:W-:Y:S03]  /*4880*/  BSSY B2, `(.L_x_490) ;  /* 0x000002e000027945 */ /* 0x000fe60003800000 */
[----:B--2---:R-:W-:Y:S02]  /*4890*/  LEA.HI.X R61, R23, R82, R198, 0x1, P3 ;  /* 0x00000052173d7211 */ /* 0x004fe400018f0cc6 */
[----:B------:R-:W-:-:S13]  /*48a0*/  ISETP.GE.AND P3, PT, R208, R121, PT ;  /* 0x00000079d000720c */ /* 0x000fda0003f66270 */
[----:B0-----:R-:W-:Y:S05]  /*48b0*/  @P3 BRA `(.L_x_491) ;  /* 0x0000000000a83947 */ /* 0x001fea0003800000 */
[--C-:B------:R-:W-:Y:S02]  /*48c0*/  SHF.R.U64 R11, R58, 0x10, R59.reuse ;  /* 0x000000103a0b7819 */ /* 0x100fe4000000123b */
[----:B------:R-:W-:Y:S02]  /*48d0*/  SHF.R.U32.HI R64, RZ, 0x10, R59 ;  /* 0x00000010ff407819 */ /* 0x000fe4000001163b */
[--C-:B------:R-:W-:Y:S01]  /*48e0*/  SHF.R.U64 R63, R56, 0x10, R57.reuse ;  /* 0x00000010383f7819 */ /* 0x100fe20000001239 */
[----:B----4-:R-:W-:Y:S01]  /*48f0*/  IMAD.MOV.U32 R56, RZ, RZ, R12 ;  /* 0x000000ffff387224 */ /* 0x010fe200078e000c */
[----:B------:R-:W-:Y:S01]  /*4900*/  SHF.R.U32.HI R62, RZ, 0x10, R57 ;  /* 0x00000010ff3e7819 */ /* 0x000fe20000011639 */
[----:B------:R-:W-:Y:S02]  /*4910*/  HADD2.F32 R59, -RZ, R11.H0_H0 ;  /* 0x2000000bff3b7230 */ /* 0x000fe40000004100 */
[----:B------:R-:W-:Y:S02]  /*4920*/  HADD2.F32 R12, -RZ, R13.H1_H1 ;  /* 0x3000000dff0c7230 */ /* 0x000fe40000004100 */
[----:B------:R-:W-:-:S02]  /*4930*/  HADD2.F32 R64, -RZ, R64.H0_H0 ;  /* 0x20000040ff407230 */ /* 0x000fc40000004100 */
[----:B------:R-:W-:Y:S02]  /*4940*/  HADD2.F32 R11, -RZ, R13.H0_H0 ;  /* 0x2000000dff0b7230 */ /* 0x000fe40000004100 */
[-C--:B------:R-:W-:Y:S01]  /*4950*/  FMUL.FTZ R66, R12, R59.reuse ;  /* 0x0000003b0c427220 */ /* 0x080fe20000410000 */
[--C-:B------:R-:W-:Y:S02]  /*4960*/  HADD2.F32 R57, -RZ, R15.reuse.H1_H1 ;  /* 0x3000000fff397230 */ /* 0x100fe40000004100 */
[----:B------:R-:W-:Y:S02]  /*4970*/  HADD2.F32 R13, -RZ, R15.H0_H0 ;  /* 0x2000000fff0d7230 */ /* 0x000fe40000004100 */
[----:B------:R-:W-:Y:S01]  /*4980*/  FMUL.FTZ R59, R11, R59 ;  /* 0x0000003b0b3b7220 */ /* 0x000fe20000410000 */
[----:B------:R-:W-:Y:S02]  /*4990*/  HADD2.F32 R58, -RZ, R63.H0_H0 ;  /* 0x2000003fff3a7230 */ /* 0x000fe40000004100 */
[----:B------:R-:W-:Y:S01]  /*49a0*/  FMUL.FTZ R68, R57, R64 ;  /* 0x0000004039447220 */ /* 0x000fe20000410000 */
[----:B------:R-:W-:-:S02]  /*49b0*/  HADD2.F32 R62, -RZ, R62.H0_H0 ;  /* 0x2000003eff3e7230 */ /* 0x000fc40000004100 */
[----:B------:R-:W-:Y:S01]  /*49c0*/  FMUL.FTZ R64, R13, R64 ;  /* 0x000000400d407220 */ /* 0x000fe20000410000 */
[----:B------:R-:W-:Y:S02]  /*49d0*/  HADD2.F32 R15, -RZ, R56.H1_H1 ;  /* 0x30000038ff0f7230 */ /* 0x000fe40000004100 */
[----:B------:R-:W-:Y:S01]  /*49e0*/  FFMA.FTZ R12, R12, R58, R59 ;  /* 0x0000003a0c0c7223 */ /* 0x000fe2000001003b */
[----:B------:R-:W-:Y:S02]  /*49f0*/  HADD2.F32 R59, -RZ, R154.H0_H0 ;  /* 0x2000009aff3b7230 */ /* 0x000fe40000004100 */
[----:B------:R-:W-:Y:S01]  /*4a00*/  FFMA.FTZ R64, R57, R62, R64 ;  /* 0x0000003e39407223 */ /* 0x000fe20000010040 */
[----:B------:R-:W-:Y:S02]  /*4a10*/  HADD2.F32 R56, -RZ, R56.H0_H0 ;  /* 0x20000038ff387230 */ /* 0x000fe40000004100 */
[----:B------:R-:W-:Y:S01]  /*4a20*/  FFMA.FTZ R11, R11, R58, -R66 ;  /* 0x0000003a0b0b7223 */ /* 0x000fe20000010842 */
[----:B------:R-:W-:-:S02]  /*4a30*/  HADD2.F32 R154, -RZ, R154.H1_H1 ;  /* 0x3000009aff9a7230 */ /* 0x000fc40000004100 */
[----:B------:R-:W-:Y:S01]  /*4a40*/  FFMA.FTZ R13, R13, R62, -R68 ;  /* 0x0000003e0d0d7223 */ /* 0x000fe20000010844 */
[--C-:B------:R-:W-:Y:S02]  /*4a50*/  HADD2.F32 R57, -RZ, R14.reuse.H1_H1 ;  /* 0x3000000eff397230 */ /* 0x100fe40000004100 */
[-C--:B------:R-:W-:Y:S01]  /*4a60*/  FMUL.FTZ R63, R15, R59.reuse ;  /* 0x0000003b0f3f7220 */ /* 0x080fe20000410000 */
[----:B------:R-:W-:Y:S02]  /*4a70*/  HADD2.F32 R14, -RZ, R14.H0_H0 ;  /* 0x2000000eff0e7230 */ /* 0x000fe40000004100 */
[----:B------:R-:W-:Y:S01]  /*4a80*/  FMUL.FTZ R62, R56, R59 ;  /* 0x0000003b383e7220 */ /* 0x000fe20000410000 */
[--C-:B------:R-:W-:Y:S02]  /*4a90*/  HADD2.F32 R58, -RZ, R153.reuse.H0_H0 ;  /* 0x20000099ff3a7230 */ /* 0x100fe40000004100 */
[----:B------:R-:W-:Y:S01]  /*4aa0*/  FMUL.FTZ R59, R57, R154 ;  /* 0x0000009a393b7220 */ /* 0x000fe20000410000 */
[----:B------:R-:W-:-:S02]  /*4ab0*/  HADD2.F32 R153, -RZ, R153.H1_H1 ;  /* 0x30000099ff997230 */ /* 0x000fc40000004100 */
[----:B------:R-:W-:Y:S01]  /*4ac0*/  FMUL.FTZ R154, R14, R154 ;  /* 0x0000009a0e9a7220 */ /* 0x000fe20000410000 */
[----:B------:R-:W-:Y:S01]  /*4ad0*/  F2FP.F16.F32.PACK_AB R11, R12, R11 ;  /* 0x0000000b0c0b723e */ /* 0x000fe200000000ff */
[-C--:B------:R-:W-:Y:S01]  /*4ae0*/  FFMA.FTZ R63, R56, R58.reuse, -R63 ;  /* 0x0000003a383f7223 */ /* 0x080fe2000001083f */
[----:B------:R-:W-:Y:S01]  /*4af0*/  FFMA.FTZ R62, R15, R58, R62 ;  /* 0x0000003a0f3e7223 */ /* 0x000fe2000001003e */
[-C--:B------:R-:W-:Y:S01]  /*4b00*/  FFMA.FTZ R59, R14, R153.reuse, -R59 ;  /* 0x000000990e3b7223 */ /* 0x080fe2000001083b */
[----:B------:R-:W-:Y:S01]  /*4b10*/  FFMA.FTZ R154, R57, R153, R154 ;  /* 0x00000099399a7223 */ /* 0x000fe2000001009a */
[----:B------:R-:W-:Y:S01]  /*4b20*/  F2FP.F16.F32.PACK_AB R15, R64, R13 ;  /* 0x0000000d400f723e */ /* 0x000fe200000000ff */
[----:B------:R-:W-:Y:S01]  /*4b30*/  IMAD.MOV.U32 R13, RZ, RZ, R11 ;  /* 0x000000ffff0d7224 */ /* 0x000fe200078e000b */
[----:B------:R-:W-:Y:S02]  /*4b40*/  F2FP.F16.F32.PACK_AB R12, R62, R63 ;  /* 0x0000003f3e0c723e */ /* 0x000fe400000000ff */
[----:B------:R-:W-:-:S07]  /*4b50*/  F2FP.F16.F32.PACK_AB R14, R154, R59 ;  /* 0x0000003b9a0e723e */ /* 0x000fce00000000ff */
.L_x_491:
[----:B------:R-:W-:Y:S05]  /*4b60*/  BSYNC B2 ;  /* 0x0000000000027941 */ /* 0x000fea0003800000 */
.L_x_490:
[----:B----4-:R0:W-:Y:S02]  /*4b70*/  ST.E.128 desc[UR56][R60.64], R12 ;  /* 0x0000000c3c007985 */ /* 0x0101e4000c101d38 */
.L_x_469:
[----:B------:R-:W-:Y:S05]  /*4b80*/  BSYNC B1 ;  /* 0x0000000000017941 */ /* 0x000fea0003800000 */
.L_x_468:
[----:B------:R-:W-:-:S03]  /*4b90*/  UMOV UR4, 0xffffffff ;  /* 0xffffffff00047882 */ /* 0x000fc60000000000 */
[----:B------:R-:W-:Y:S05]  /*4ba0*/  BRA.DIV UR4, `(.L_x_492) ;  /* 0x000001ba04b47947 */ /* 0x000fea000b800000 */
[----:B-1----:R-:W1:Y:S04]  /*4bb0*/  SHFL.IDX PT, R117, R117, 0x1, 0x1c1f ;  /* 0x003c1f0075757f89 */ /* 0x002e6800000e0000 */
[----:B------:R-:W0:Y:S02]  /*4bc0*/  SHFL.IDX PT, R120, R120, 0x1, 0x1c1f ;  /* 0x003c1f0078787f89 */ /* 0x000e2400000e0000 */
.L_x_796:
[----:B------:R-:W-:Y:S05]  /*4bd0*/  @P4 BRA `(.L_x_493) ;  /* 0x0000005400084947 */ /* 0x000fea0003800000 */
[----:B------:R-:W-:Y:S01]  /*4be0*/  ISETP.NE.AND P3, PT, R6, RZ, PT ;  /* 0x000000ff0600720c */ /* 0x000fe20003f65270 */
[----:B------:R-:W-:-:S12]  /*4bf0*/  BSSY B1, `(.L_x_494) ;  /* 0x0000032000017945 */ /* 0x000fd80003800000 */
[----:B------:R-:W-:Y:S05]  /*4c00*/  @!P3 BRA `(.L_x_495) ;  /* 0x0000000000c0b947 */ /* 0x000fea0003800000 */
[----:B0---4-:R0:W4:Y:S01]  /*4c10*/  LDS.128 R12, [R28+0x20000] ;  /* 0x020000001c0c7984 */ /* 0x0111220000000c00 */
[C---:B------:R-:W-:Y:S01]  /*4c20*/  LEA R56, P3, R16.reuse, R120, 0x1 ;  /* 0x0000007810387211 */ /* 0x040fe200078608ff */
[----:B------:R-:W-:Y:S03]  /*4c30*/  BSSY B2, `(.L_x_496) ;  /* 0x000002c000027945 */ /* 0x000fe60003800000 */
[----:B-1----:R-:W-:Y:S02]  /*4c40*/  LEA.HI.X R57, R16, R117, R17, 0x1, P3 ;  /* 0x0000007510397211 */ /* 0x002fe400018f0c11 */
[----:B------:R-:W-:-:S13]  /*4c50*/  ISETP.GE.AND P3, PT, R194, R121, PT ;  /* 0x00000079c200720c */ /* 0x000fda0003f66270 */
[----:B0-----:R-:W-:Y:S05]  /*4c60*/  @P3 BRA `(.L_x_497) ;  /* 0x0000000000a03947 */ /* 0x001fea0003800000 */
[----:B---3--:R-:W-:Y:S01]  /*4c70*/  SHF.R.U64 R11, R52, 0x10, R53 ;  /* 0x00000010340b7819 */ /* 0x008fe20000001235 */
[--C-:B----4-:R-:W-:Y:S01]  /*4c80*/  HADD2.F32 R52, -RZ, R15.reuse.H1_H1 ;  /* 0x3000000fff347230 */ /* 0x110fe20000004100 */
[--C-:B------:R-:W-:Y:S01]  /*4c90*/  SHF.R.U64 R58, R54, 0x10, R55.reuse ;  /* 0x00000010363a7819 */ /* 0x100fe20000001237 */
[----:B------:R-:W-:Y:S01]  /*4ca0*/  HADD2.F32 R15, -RZ, R15.H0_H0 ;  /* 0x2000000fff0f7230 */ /* 0x000fe20000004100 */
[----:B------:R-:W-:Y:S01]  /*4cb0*/  SHF.R.U32.HI R55, RZ, 0x10, R55 ;  /* 0x00000010ff377819 */ /* 0x000fe20000011637 */
[----:B------:R-:W-:Y:S01]  /*4cc0*/  HADD2.F32 R54, -RZ, R11.H0_H0 ;  /* 0x2000000bff367230 */ /* 0x000fe20000004100 */
[----:B------:R-:W-:Y:S01]  /*4cd0*/  SHF.R.U32.HI R53, RZ, 0x10, R53 ;  /* 0x00000010ff357819 */ /* 0x000fe20000011635 */
[----:B------:R-:W-:Y:S02]  /*4ce0*/  HADD2.F32 R58, -RZ, R58.H0_H0 ;  /* 0x2000003aff3a7230 */ /* 0x000fe40000004100 */
[----:B------:R-:W-:Y:S02]  /*4cf0*/  HADD2.F32 R55, -RZ, R55.H0_H0 ;  /* 0x20000037ff377230 */ /* 0x000fe40000004100 */
[----:B------:R-:W-:-:S02]  /*4d00*/  HADD2.F32 R11, -RZ, R13.H1_H1 ;  /* 0x3000000dff0b7230 */ /* 0x000fc40000004100 */
[----:B------:R-:W-:Y:S02]  /*4d10*/  HADD2.F32 R13, -RZ, R13.H0_H0 ;  /* 0x2000000dff0d7230 */ /* 0x000fe40000004100 */
[-C--:B------:R-:W-:Y:S01]  /*4d20*/  FMUL.FTZ R59, R15, R55.reuse ;  /* 0x000000370f3b7220 */ /* 0x080fe20000410000 */
[----:B------:R-:W-:Y:S02]  /*4d30*/  HADD2.F32 R53, -RZ, R53.H0_H0 ;  /* 0x20000035ff357230 */ /* 0x000fe40000004100 */
[-C--:B------:R-:W-:Y:S01]  /*4d40*/  FMUL.FTZ R60, R11, R58.reuse ;  /* 0x0000003a0b3c7220 */ /* 0x080fe20000410000 */
[C---:B------:R-:W-:Y:S01]  /*4d50*/  FMUL.FTZ R62, R52.reuse, R55 ;  /* 0x00000037343e7220 */ /* 0x040fe20000410000 */
[C---:B------:R-:W-:Y:S01]  /*4d60*/  FMUL.FTZ R58, R13.reuse, R58 ;  /* 0x0000003a0d3a7220 */ /* 0x040fe20000410000 */
[----:B------:R-:W-:Y:S01]  /*4d70*/  FFMA.FTZ R61, R52, R53, R59 ;  /* 0x00000035343d7223 */ /* 0x000fe2000001003b */
[-C--:B------:R-:W-:Y:S02]  /*4d80*/  FFMA.FTZ R60, R13, R54.reuse, -R60 ;  /* 0x000000360d3c7223 */ /* 0x080fe4000001083c */
[----:B------:R-:W-:Y:S01]  /*4d90*/  FFMA.FTZ R55, R11, R54, R58 ;  /* 0x000000360b377223 */ /* 0x000fe2000001003a */
[----:B------:R-:W-:-:S02]  /*4da0*/  HADD2.F32 R52, -RZ, R152.H0_H0 ;  /* 0x20000098ff347230 */ /* 0x000fc40000004100 */
[----:B------:R-:W-:Y:S01]  /*4db0*/  FFMA.FTZ R62, R15, R53, -R62 ;  /* 0x000000350f3e7223 */ /* 0x000fe2000001083e */
[----:B------:R-:W-:Y:S02]  /*4dc0*/  HADD2.F32 R152, -RZ, R152.H1_H1 ;  /* 0x30000098ff987230 */ /* 0x000fe40000004100 */
[----:B------:R-:W-:Y:S02]  /*4dd0*/  HADD2.F32 R11, -RZ, R12.H1_H1 ;  /* 0x3000000cff0b7230 */ /* 0x000fe40000004100 */
[----:B------:R-:W-:Y:S02]  /*4de0*/  HADD2.F32 R13, -RZ, R14.H1_H1 ;  /* 0x3000000eff0d7230 */ /* 0x000fe40000004100 */
[----:B------:R-:W-:Y:S02]  /*4df0*/  HADD2.F32 R12, -RZ, R12.H0_H0 ;  /* 0x2000000cff0c7230 */ /* 0x000fe40000004100 */
[----:B------:R-:W-:Y:S01]  /*4e00*/  FMUL.FTZ R53, R11, R52 ;  /* 0x000000340b357220 */ /* 0x000fe20000410000 */
[----:B------:R-:W-:-:S02]  /*4e10*/  HADD2.F32 R14, -RZ, R14.H0_H0 ;  /* 0x2000000eff0e7230 */ /* 0x000fc40000004100 */
[----:B------:R-:W-:Y:S01]  /*4e20*/  FMUL.FTZ R59, R13, R152 ;  /* 0x000000980d3b7220 */ /* 0x000fe20000410000 */
[--C-:B------:R-:W-:Y:S02]  /*4e30*/  HADD2.F32 R15, -RZ, R151.reuse.H0_H0 ;  /* 0x20000097ff0f7230 */ /* 0x100fe40000004100 */
[----:B------:R-:W-:Y:S01]  /*4e40*/  FMUL.FTZ R52, R12, R52 ;  /* 0x000000340c347220 */ /* 0x000fe20000410000 */
[----:B------:R-:W-:Y:S02]  /*4e50*/  HADD2.F32 R151, -RZ, R151.H1_H1 ;  /* 0x30000097ff977230 */ /* 0x000fe40000004100 */
[----:B------:R-:W-:Y:S01]  /*4e60*/  FMUL.FTZ R152, R14, R152 ;  /* 0x000000980e987220 */ /* 0x000fe20000410000 */
[-C--:B------:R-:W-:Y:S01]  /*4e70*/  FFMA.FTZ R53, R12, R15.reuse, -R53 ;  /* 0x0000000f0c357223 */ /* 0x080fe20000010835 */
[----:B------:R-:W-:Y:S01]  /*4e80*/  FFMA.FTZ R52, R11, R15, R52 ;  /* 0x0000000f0b347223 */ /* 0x000fe20000010034 */
[-C--:B------:R-:W-:Y:S01]  /*4e90*/  FFMA.FTZ R59, R14, R151.reuse, -R59 ;  /* 0x000000970e3b7223 */ /* 0x080fe2000001083b */
[----:B------:R-:W-:Y:S01]  /*4ea0*/  FFMA.FTZ R152, R13, R151, R152 ;  /* 0x000000970d987223 */ /* 0x000fe20000010098 */
[----:B------:R-:W-:-:S02]  /*4eb0*/  F2FP.F16.F32.PACK_AB R13, R55, R60 ;  /* 0x0000003c370d723e */ /* 0x000fc400000000ff */
[----:B------:R-:W-:Y:S02]  /*4ec0*/  F2FP.F16.F32.PACK_AB R15, R61, R62 ;  /* 0x0000003e3d0f723e */ /* 0x000fe400000000ff */
[----:B------:R-:W-:Y:S02]  /*4ed0*/  F2FP.F16.F32.PACK_AB R12, R52, R53 ;  /* 0x00000035340c723e */ /* 0x000fe400000000ff */
[----:B------:R-:W-:-:S07]  /*4ee0*/  F2FP.F16.F32.PACK_AB R14, R152, R59 ;  /* 0x0000003b980e723e */ /* 0x000fce00000000ff */
.L_x_497:
[----:B------:R-:W-:Y:S05]  /*4ef0*/  BSYNC B2 ;  /* 0x0000000000027941 */ /* 0x000fea0003800000 */
.L_x_496:
[----:B----4-:R0:W-:Y:S02]  /*4f00*/  ST.E.128 desc[UR56][R56.64], R12 ;  /* 0x0000000c38007985 */ /* 0x0101e4000c101d38 */
.L_x_495:
[----:B------:R-:W-:Y:S05]  /*4f10*/  BSYNC B1 ;  /* 0x0000000000017941 */ /* 0x000fea0003800000 */
.L_x_494:
[----:B------:R-:W-:Y:S01]  /*4f20*/  ISETP.NE.AND P3, PT, R7, RZ, PT ;  /* 0x000000ff0700720c */ /* 0x000fe20003f65270 */
[----:B------:R-:W-:-:S12]  /*4f30*/  BSSY B1, `(.L_x_498) ;  /* 0x0000034000017945 */ /* 0x000fd80003800000 */
[----:B------:R-:W-:Y:S05]  /*4f40*/  @!P3 BRA `(.L_x_499) ;  /* 0x0000000000c8b947 */ /* 0x000fea0003800000 */
[----:B0---4-:R0:W4:Y:S01]  /*4f50*/  LDS.128 R12, [R31+0x20000] ;  /* 0x020000001f0c7984 */ /* 0x0111220000000c00 */
[----:B------:R-:W-:Y:S01]  /*4f60*/  ISETP.GE.AND P3, PT, R206, R121, PT ;  /* 0x00000079ce00720c */ /* 0x000fe20003f66270 */
[----:B------:R-:W-:Y:S01]  /*4f70*/  IMAD.MOV.U32 R52, RZ, RZ, R120 ;  /* 0x000000ffff347224 */ /* 0x000fe200078e0078 */
[----:B---3--:R-:W-:Y:S01]  /*4f80*/  SHF.L.U32 R11, R196, 0x3, RZ ;  /* 0x00000003c40b7819 */ /* 0x008fe200000006ff */
[----:B-1----:R-:W-:Y:S01]  /*4f90*/  IMAD.MOV.U32 R53, RZ, RZ, R117 ;  /* 0x000000ffff357224 */ /* 0x002fe200078e0075 */
[----:B------:R-:W-:Y:S03]  /*4fa0*/  BSSY B2, `(.L_x_500) ;  /* 0x000002b000027945 */ /* 0x000fe60003800000 */
[----:B------:R-:W-:-:S06]  /*4fb0*/  IMAD.WIDE R52, R11, 0x2, R52 ;  /* 0x000000020b347825 */ /* 0x000fcc00078e0234 */
[----:B0-----:R-:W-:Y:S05]  /*4fc0*/  @P3 BRA `(.L_x_501) ;  /* 0x0000000000a03947 */ /* 0x001fea0003800000 */
[----:B------:R-:W-:Y:S01]  /*4fd0*/  SHF.R.U64 R11, R48, 0x10, R49 ;  /* 0x00000010300b7819 */ /* 0x000fe20000001231 */
        /* <DEDUP_REMOVED lines=39> */
.L_x_501:
[----:B------:R-:W-:Y:S05]  /*5250*/  BSYNC B2 ;  /* 0x0000000000027941 */ /* 0x000fea0003800000 */
.L_x_500:
[----:B----4-:R0:W-:Y:S02]  /*5260*/  ST.E.128 desc[UR56][R52.64], R12 ;  /* 0x0000000c34007985 */ /* 0x0101e4000c101d38 */
.L_x_499:
[----:B------:R-:W-:Y:S05]  /*5270*/  BSYNC B1 ;  /* 0x0000000000017941 */ /* 0x000fea0003800000 */
.L_x_498:
        /* <DEDUP_REMOVED lines=51> */
.L_x_505:
[----:B------:R-:W-:Y:S05]  /*55b0*/  BSYNC B2 ;  /* 0x0000000000027941 */ /* 0x000fea0003800000 */
.L_x_504:
[----:B----4-:R0:W-:Y:S02]  /*55c0*/  ST.E.128 desc[UR56][R48.64], R12 ;  /* 0x0000000c30007985 */ /* 0x0101e4000c101d38 */
.L_x_503:
[----:B------:R-:W-:Y:S05]  /*55d0*/  BSYNC B1 ;  /* 0x0000000000017941 */ /* 0x000fea0003800000 */
.L_x_502:
        /* <DEDUP_REMOVED lines=17> */
[----:B------:R-:W-:Y:S02]  /*56f0*/  HADD2.F32 R11, -RZ, R13.H1_H1 ;  /* 0x3000000dff0b7230 */ /* 0x000fe40000004100 */
[----:B------:R-:W-:-:S02]  /*5700*/  HADD2.F32 R43, -RZ, R43.H0_H0 ;  /* 0x2000002bff2b7230 */ /* 0x000fc40000004100 */
[----:B------:R-:W-:Y:S02]  /*5710*/  HADD2.F32 R13, -RZ, R13.H0_H0 ;  /* 0x2000000dff0d7230 */ /* 0x000fe40000004100 */
[-C--:B------:R-:W-:Y:S01]  /*5720*/  FMUL.FTZ R48, R11, R46.reuse ;  /* 0x0000002e0b307220 */ /* 0x080fe20000410000 */
[----:B------:R-:W-:Y:S02]  /*5730*/  HADD2.F32 R41, -RZ, R41.H0_H0 ;  /* 0x20000029ff297230 */ /* 0x000fe40000004100 */
[-C--:B------:R-:W-:Y:S01]  /*5740*/  FMUL.FTZ R47, R15, R43.reuse ;  /* 0x0000002b0f2f7220 */ /* 0x080fe20000410000 */
[C---:B------:R-:W-:Y:S01]  /*5750*/  FMUL.FTZ R50, R40.reuse, R43 ;  /* 0x0000002b28327220 */ /* 0x040fe20000410000 */
[C---:B------:R-:W-:Y:S01]  /*5760*/  FMUL.FTZ R46, R13.reuse, R46 ;  /* 0x0000002e0d2e7220 */ /* 0x040fe20000410000 */
[----:B------:R-:W-:Y:S01]  /*5770*/  FFMA.FTZ R48, R13, R42, -R48 ;  /* 0x0000002a0d307223 */ /* 0x000fe20000010830 */
[----:B------:R-:W-:Y:S01]  /*5780*/  FFMA.FTZ R49, R40, R41, R47 ;  /* 0x0000002928317223 */ /* 0x000fe2000001002f */
[----:B------:R-:W-:-:S02]  /*5790*/  HADD2.F32 R40, -RZ, R139.H0_H0 ;  /* 0x2000008bff287230 */ /* 0x000fc40000004100 */
[----:B------:R-:W-:Y:S01]  /*57a0*/  FFMA.FTZ R43, R11, R42, R46 ;  /* 0x0000002a0b2b7223 */ /* 0x000fe2000001002e */
[----:B------:R-:W-:Y:S02]  /*57b0*/  HADD2.F32 R11, -RZ, R12.H1_H1 ;  /* 0x3000000cff0b7230 */ /* 0x000fe40000004100 */
[----:B------:R-:W-:Y:S01]  /*57c0*/  FFMA.FTZ R50, R15, R41, -R50 ;  /* 0x000000290f327223 */ /* 0x000fe20000010832 */
[----:B------:R-:W-:Y:S02]  /*57d0*/  HADD2.F32 R13, -RZ, R14.H1_H1 ;  /* 0x3000000eff0d7230 */ /* 0x000fe40000004100 */
[----:B------:R-:W-:Y:S02]  /*57e0*/  HADD2.F32 R139, -RZ, R139.H1_H1 ;  /* 0x3000008bff8b7230 */ /* 0x000fe40000004100 */
[----:B------:R-:W-:Y:S01]  /*57f0*/  FMUL.FTZ R41, R11, R40 ;  /* 0x000000280b297220 */ /* 0x000fe20000410000 */
[----:B------:R-:W-:Y:S02]  /*5800*/  HADD2.F32 R12, -RZ, R12.H0_H0 ;  /* 0x2000000cff0c7230 */ /* 0x000fe40000004100 */
[----:B------:R-:W-:-:S02]  /*5810*/  HADD2.F32 R14, -RZ, R14.H0_H0 ;  /* 0x2000000eff0e7230 */ /* 0x000fc40000004100 */
[-C--:B------:R-:W-:Y:S01]  /*5820*/  FMUL.FTZ R47, R13, R139.reuse ;  /* 0x0000008b0d2f7220 */ /* 0x080fe20000410000 */
        /* <DEDUP_REMOVED lines=12> */
.L_x_509:
[----:B------:R-:W-:Y:S05]  /*58f0*/  BSYNC B2 ;  /* 0x0000000000027941 */ /* 0x000fea0003800000 */
.L_x_508:
[----:B----4-:R0:W-:Y:S02]  /*5900*/  ST.E.128 desc[UR56][R44.64], R12 ;  /* 0x0000000c2c007985 */ /* 0x0101e4000c101d38 */
.L_x_507:
[----:B------:R-:W-:Y:S05]  /*5910*/  BSYNC B1 ;  /* 0x0000000000017941 */ /* 0x000fea0003800000 */
.L_x_506:
        /* <DEDUP_REMOVED lines=49> */
.L_x_513:
[----:B------:R-:W-:Y:S05]  /*5c30*/  BSYNC B2 ;  /* 0x0000000000027941 */ /* 0x000fea0003800000 */
.L_x_512:
[----:B----4-:R0:W-:Y:S02]  /*5c40*/  ST.E.128 desc[UR56][R40.64], R12 ;  /* 0x0000000c28007985 */ /* 0x0101e4000c101d38 */
.L_x_511:
[----:B------:R-:W-:Y:S05]  /*5c50*/  BSYNC B1 ;  /* 0x0000000000017941 */ /* 0x000fea0003800000 */
.L_x_510:
[----:B------:R-:W-:-:S13]  /*5c60*/  ISETP.NE.AND P3, PT, R20, RZ, PT ;  /* 0x000000ff1400720c */ /* 0x000fda0003f65270 */
        /* <DEDUP_REMOVED lines=47> */
.L_x_515:
[----:B------:R-:W-:Y:S05]  /*5f60*/  BSYNC B1 ;  /* 0x0000000000017941 */ /* 0x000fea0003800000 */
.L_x_514:
[----:B----4-:R0:W-:Y:S01]  /*5f70*/  ST.E.128 desc[UR56][R36.64], R12 ;  /* 0x0000000c24007985 */ /* 0x0101e2000c101d38 */
[----:B------:R-:W-:Y:S05]  /*5f80*/  BRA `(.L_x_493) ;  /* 0x00000040001c7947 */ /* 0x000fea0003800000 */
.L_x_459:
        /* <DEDUP_REMOVED lines=19> */
[----:B------:R-:W-:Y:S02]  /*60c0*/  CS2R R40, SRZ ;  /* 0x0000000000287805 */ /* 0x000fe4000001ff00 */
[----:B------:R-:W-:Y:S02]  /*60d0*/  IADD3.X R33, R11, R102, RZ, P2, !PT ;  /* 0x000000660b217210 */ /* 0x000fe400017fe4ff */
[----:B------:R-:W-:Y:S02]  /*60e0*/  CS2R R54, SRZ ;  /* 0x0000000000367805 */ /* 0x000fe4000001ff00 */
[----:B------:R-:W-:-:S02]  /*60f0*/  LEA R56, P2, R32, UR4, 0x1 ;  /* 0x0000000420387c11 */ /* 0x000fc4000f8408ff */
[----:B------:R-:W-:Y:S02]  /*6100*/  CS2R R52, SRZ ;  /* 0x0000000000347805 */ /* 0x000fe4000001ff00 */
        /* <DEDUP_REMOVED lines=8> */
[----:B------:R-:W-:Y:S02]  /*6190*/  CS2R R36, SRZ ;  /* 0x0000000000247805 */ /* 0x000fe4000001ff00 */
[----:B------:R-:W-:Y:S02]  /*61a0*/  CS2R R50, SRZ ;  /* 0x0000000000327805 */ /* 0x000fe4000001ff00 */
[----:B------:R-:W-:-:S05]  /*61b0*/  CS2R R48, SRZ ;  /* 0x0000000000307805 */ /* 0x000fca000001ff00 */
[----:B------:R0:W5:Y:S04]  /*61c0*/  @!P2 LDG.E.128 R40, desc[UR56][R56.64] ;  /* 0x000000383828a981 */ /* 0x000168000c1e1d00 */
[----:B------:R0:W5:Y:S01]  /*61d0*/  @!P2 LDG.E.128 R52, desc[UR56][R60.64] ;  /* 0x000000383c34a981 */ /* 0x000162000c1e1d00 */
[----:B------:R-:W-:Y:S02]  /*61e0*/  ISETP.GE.AND P2, PT, R193, R121, PT ;  /* 0x00000079c100720c */ /* 0x000fe40003f46270 */
[----:B------:R-:W-:Y:S02]  /*61f0*/  CS2R R34, SRZ ;  /* 0x0000000000227805 */ /* 0x000fe4000001ff00 */
[----:B------:R-:W-:Y:S02]  /*6200*/  CS2R R32, SRZ ;  /* 0x0000000000207805 */ /* 0x000fe4000001ff00 */
[----:B------:R-:W-:-:S02]  /*6210*/  CS2R R46, SRZ ;  /* 0x00000000002e7805 */ /* 0x000fc4000001ff00 */
[----:B------:R-:W-:-:S05]  /*6220*/  CS2R R44, SRZ ;  /* 0x00000000002c7805 */ /* 0x000fca000001ff00 */
[----:B------:R0:W5:Y:S04]  /*6230*/  @!P2 LDG.E.128 R36, desc[UR56][R56.64+0x40] ;  /* 0x000040383824a981 */ /* 0x000168000c1e1d00 */
[----:B------:R0:W5:Y:S01]  /*6240*/  @!P2 LDG.E.128 R48, desc[UR56][R60.64+0x40] ;  /* 0x000040383c30a981 */ /* 0x000162000c1e1d00 */
[----:B------:R-:W-:-:S13]  /*6250*/  ISETP.GE.AND P2, PT, R192, R121, PT ;  /* 0x00000079c000720c */ /* 0x000fda0003f46270 */
[----:B------:R0:W5:Y:S04]  /*6260*/  @!P2 LDG.E.128 R32, desc[UR56][R56.64+0x80] ;  /* 0x000080383820a981 */ /* 0x000168000c1e1d00 */
[----:B------:R0:W5:Y:S02]  /*6270*/  @!P2 LDG.E.128 R44, desc[UR56][R60.64+0x80] ;  /* 0x000080383c2ca981 */ /* 0x000164000c1e1d00 */
.L_x_517:
[----:B------:R-:W-:Y:S05]  /*6280*/  BSYNC B1 ;  /* 0x0000000000017941 */ /* 0x000fea0003800000 */
.L_x_516:
[----:B0-----:R-:W-:Y:S01]  /*6290*/  VIADD R56, R201, 0x40 ;  /* 0x00000040c9387836 */ /* 0x001fe20000000000 */
[----:B------:R-:W-:Y:S01]  /*62a0*/  BSSY B1, `(.L_x_518) ;  /* 0x000002f000017945 */ /* 0x000fe20003800000 */
[----:B------:R-:W-:Y:S02]  /*62b0*/  CS2R R62, SRZ ;  /* 0x00000000003e7805 */ /* 0x000fe4000001ff00 */
[----:B------:R-:W-:Y:S02]  /*62c0*/  CS2R R60, SRZ ;  /* 0x00000000003c7805 */ /* 0x000fe4000001ff00 */
[----:B------:R-:W-:Y:S02]  /*62d0*/  CS2R R66, SRZ ;  /* 0x0000000000427805 */ /* 0x000fe4000001ff00 */
[----:B------:R-:W-:Y:S02]  /*62e0*/  ISETP.GE.AND P4, PT, R56, R86, PT ;  /* 0x000000563800720c */ /* 0x000fe40003f86270 */
[----:B------:R-:W-:-:S02]  /*62f0*/  CS2R R56, SRZ ;  /* 0x0000000000387805 */ /* 0x000fc4000001ff00 */
[----:B------:R-:W-:Y:S02]  /*6300*/  CS2R R64, SRZ ;  /* 0x0000000000407805 */ /* 0x000fe4000001ff00 */
[----:B------:R-:W-:Y:S02]  /*6310*/  CS2R R70, SRZ ;  /* 0x0000000000467805 */ /* 0x000fe4000001ff00 */
[----:B------:R-:W-:Y:S02]  /*6320*/  CS2R R68, SRZ ;  /* 0x0000000000447805 */ /* 0x000fe4000001ff00 */
[----:B------:R-:W-:Y:S02]  /*6330*/  CS2R R74, SRZ ;  /* 0x00000000004a7805 */ /* 0x000fe4000001ff00 */
[----:B------:R-:W-:Y:S02]  /*6340*/  CS2R R72, SRZ ;  /* 0x0000000000487805 */ /* 0x000fe4000001ff00 */
[----:B------:R-:W-:-:S02]  /*6350*/  CS2R R78, SRZ ;  /* 0x00000000004e7805 */ /* 0x000fc4000001ff00 */
[----:B-----5:R-:W-:Y:S01]  /*6360*/  MOV R81, R34 ;  /* 0x0000002200517202 */ /* 0x020fe20000000f00 */
[----:B------:R-:W-:Y:S01]  /*6370*/  IMAD.MOV.U32 R82, RZ, RZ, R35 ;  /* 0x000000ffff527224 */ /* 0x000fe200078e0023 */
[----:B------:R-:W-:Y:S01]  /*6380*/  CS2R R76, SRZ ;  /* 0x00000000004c7805 */ /* 0x000fe2000001ff00 */
[----:B------:R-:W-:Y:S06]  /*6390*/  @P4 BRA `(.L_x_519) ;  /* 0x00000000007c4947 */ /* 0x000fec0003800000 */
[----:B------:R-:W-:Y:S01]  /*63a0*/  IADD3 R14, P2, P5, R98, R14, R106 ;  /* 0x0000000e620e7210 */ /* 0x000fe20007d5e06a */
[----:B------:R-:W-:Y:S01]  /*63b0*/  ULDC.64 UR4, c[0x0][0x3e8] ;  /* 0x0000fa0000047ab9 */ /* 0x000fe20000000a00 */
[----:B------:R-:W-:Y:S02]  /*63c0*/  CS2R R66, SRZ ;  /* 0x0000000000427805 */ /* 0x000fe4000001ff00 */
[----:B------:R-:W-:Y:S02]  /*63d0*/  CS2R R64, SRZ ;  /* 0x0000000000407805 */ /* 0x000fe4000001ff00 */
[----:B------:R-:W-:Y:S02]  /*63e0*/  IADD3.X R13, R102, R11, R105, P2, P5 ;  /* 0x0000000b660d7210 */ /* 0x000fe400017ea469 */
[----:B------:R-:W-:Y:S02]  /*63f0*/  CS2R R78, SRZ ;  /* 0x00000000004e7805 */ /* 0x000fe4000001ff00 */
[----:B------:R-:W-:-:S02]  /*6400*/  IADD3 R11, P2, P5, R92, R12, R108 ;  /* 0x0000000c5c0b7210 */ /* 0x000fc40007d5e06c */
[----:B------:R-:W-:Y:S02]  /*6410*/  CS2R R76, SRZ ;  /* 0x00000000004c7805 */ /* 0x000fe4000001ff00 */
        /* <DEDUP_REMOVED lines=23> */
.L_x_519:
[----:B------:R-:W-:Y:S05]  /*6590*/  BSYNC B1 ;  /* 0x0000000000017941 */ /* 0x000fea0003800000 */
.L_x_518:
[----:B------:R-:W-:Y:S01]  /*65a0*/  IMAD.MOV.U32 R11, RZ, RZ, R32 ;  /* 0x000000ffff0b7224 */ /* 0x000fe200078e0020 */
[----:B0-----:R-:W-:Y:S01]  /*65b0*/  MOV R12, R33 ;  /* 0x00000021000c7202 */ /* 0x001fe20000000f00 */
[----:B------:R-:W-:Y:S01]  /*65c0*/  IMAD.MOV.U32 R14, RZ, RZ, R37 ;  /* 0x000000ffff0e7224 */ /* 0x000fe200078e0025 */
[----:B------:R-:W-:Y:S01]  /*65d0*/  MOV R13, R36 ;  /* 0x00000024000d7202 */ /* 0x000fe20000000f00 */
[----:B------:R-:W-:Y:S01]  /*65e0*/  UISETP.NE.AND UP0, UPT, UR59, 0x3, UPT ;  /* 0x000000033b00788c */ /* 0x000fe2000bf05270 */
[----:B------:R-:W-:Y:S01]  /*65f0*/  PRMT R161, R11, 0x5410, R12 ;  /* 0x000054100ba17816 */ /* 0x000fe2000000000c */
[----:B------:R-:W-:Y:S01]  /*6600*/  IMAD.MOV.U32 R11, RZ, RZ, R38 ;  /* 0x000000ffff0b7224 */ /* 0x000fe200078e0026 */
        /* <DEDUP_REMOVED lines=13> */
[----:B------:R-:W-:Y:S02]  /*66e0*/  PRMT R154, R14, 0x7610, R154 ;  /* 0x000076100e9a7816 */ /* 0x000fe4000000009a */
[----:B------:R-:W-:Y:S02]  /*66f0*/  MOV R11, R46 ;  /* 0x0000002e000b7202 */ /* 0x000fe40000000f00 */
[----:B------:R-:W-:Y:S02]  /*6700*/  MOV R14, R45 ;  /* 0x0000002d000e7202 */ /* 0x000fe40000000f00 */
[----:B------:R-:W-:Y:S01]  /*6710*/  PRMT R162, R11, 0x5410, R12 ;  /* 0x000054100ba27816 */ /* 0x000fe2000000000c */
[----:B------:R-:W-:Y:S01]  /*6720*/  IMAD.MOV.U32 R11, RZ, RZ, R50 ;  /* 0x000000ffff0b7224 */ /* 0x000fe200078e0032 */
[----:B------:R-:W-:Y:S01]  /*6730*/  PRMT R163, R13, 0x5410, R14 ;  /* 0x000054100da37816 */ /* 0x000fe2000000000e */
[----:B------:R-:W-:Y:S01]  /*6740*/  IMAD.MOV.U32 R12, RZ, RZ, R51 ;  /* 0x000000ffff0c7224 */ /* 0x000fe200078e0033 */
[----:B------:R-:W-:Y:S01]  /*6750*/  MOV R13, R48 ;  /* 0x00000030000d7202 */ /* 0x000fe20000000f00 */
[----:B------:R-:W-:Y:S01]  /*6760*/  IMAD.MOV.U32 R14, RZ, RZ, R49 ;  /* 0x000000ffff0e7224 */ /* 0x000fe200078e0031 */
[----:B------:R-:W-:Y:S01]  /*6770*/  PRMT R164, R164, 0x5410, R11 ;  /* 0x00005410a4a47816 */ /* 0x000fe2000000000b */
[----:B------:R-:W-:Y:S01]  /*6780*/  IMAD.MOV.U32 R11, RZ, RZ, R54 ;  /* 0x000000ffff0b7224 */ /* 0x000fe200078e0036 */
[----:B------:R-:W-:Y:S01]  /*6790*/  PRMT R165, R165, 0x5410, R13 ;  /* 0x00005410a5a57816 */ /* 0x000fe2000000000d */
[----:B------:R-:W-:Y:S01]  /*67a0*/  IMAD.MOV.U32 R13, RZ, RZ, R52 ;  /* 0x000000ffff0d7224 */ /* 0x000fe200078e0034 */
[----:B------:R-:W-:-:S02]  /*67b0*/  PRMT R168, R168, 0x5410, R12 ;  /* 0x00005410a8a87816 */ /* 0x000fc4000000000c */
[----:B------:R-:W-:Y:S01]  /*67c0*/  PRMT R169, R14, 0x7610, R169 ;  /* 0x000076100ea97816 */ /* 0x000fe200000000a9 */
[----:B------:R-:W-:Y:S01]  /*67d0*/  IMAD.MOV.U32 R14, RZ, RZ, R53 ;  /* 0x000000ffff0e7224 */ /* 0x000fe200078e0035 */
[----:B------:R-:W-:Y:S02]  /*67e0*/  MOV R12, R55 ;  /* 0x00000037000c7202 */ /* 0x000fe40000000f00 */
[----:B------:R-:W-:Y:S02]  /*67f0*/  PRMT R169, R169, 0x5410, R11 ;  /* 0x00005410a9a97816 */ /* 0x000fe4000000000b */
[----:B------:R-:W-:Y:S01]  /*6800*/  PRMT R170, R12, 0x5410, R13 ;  /* 0x000054100caa7816 */ /* 0x000fe2000000000d */
[----:B-----5:R-:W-:Y:S01]  /*6810*/  IMAD.MOV.U32 R12, RZ, RZ, R59 ;  /* 0x000000ffff0c7224 */ /* 0x020fe200078e003b */
        /* <DEDUP_REMOVED lines=33> */
[----:B------:R-:W-:Y:S01]  /*6a30*/  MOV R13, R79 ;  /* 0x0000004f000d7202 */ /* 0x000fe20000000f00 */
[----:B------:R-:W-:-:S03]  /*6a40*/  IMAD.MOV.U32 R11, RZ, RZ, R77 ;  /* 0x000000ffff0b7224 */ /* 0x000fc600078e004d */
[----:B------:R-:W-:Y:S02]  /*6a50*/  PRMT R158, R14, 0x5410, R13 ;  /* 0x000054100e9e7816 */ /* 0x000fe4000000000d */
[----:B------:R-:W-:Y:S01]  /*6a60*/  PRMT R159, R12, 0x5410, R11 ;  /* 0x000054100c9f7816 */ /* 0x000fe2000000000b */
[----:B------:R-:W-:Y:S06]  /*6a70*/  @!P2 BRA `(.L_x_520) ;  /* 0x000000000004a947 */ /* 0x000fec0003800000 */
[----:B------:R-:W-:Y:S01]  /*6a80*/  BPT.TRAP 0x1 ;  /* 0x000000040000795c */ /* 0x000fe20000300000 */
.L_x_520:
[----:B------:R-:W-:Y:S01]  /*6a90*/  LEA R87, R18, R2, 0x3 ;  /* 0x0000000212577211 */ /* 0x000fe200078e18ff */
[----:B------:R-:W0:Y:S01]  /*6aa0*/  LDC R131, c[0x0][0x2f4] ;  /* 0x0000bd00ff837b82 */ /* 0x000e220000000800 */
[----:B------:R-:W-:Y:S01]  /*6ab0*/  SHF.L.U32 R88, R202, 0x1f, RZ ;  /* 0x0000001fca587819 */ /* 0x000fe200000006ff */
[----:B------:R-:W-:Y:S03]  /*6ac0*/  BSSY B1, `(.L_x_521) ;  /* 0x0000003000017945 */ /* 0x000fe60003800000 */
[----:B------:R-:W1:Y:S02]  /*6ad0*/  SYNCS.PHASECHK.TRANS64.TRYWAIT P5, [R87+URZ+0x30890], R88 ;  /* 0x03089058570075a7 */ /* 0x000e6400080a017f */
[----:B-1----:R-:W-:Y:S05]  /*6ae0*/  @!P5 BRA `(.L_x_522) ;  /* 0x0000019c0030d947 */ /* 0x002fea0003800000 */
.L_x_797:
[----:B------:R-:W-:Y:S05]  /*6af0*/  BSYNC B1 ;  /* 0x0000000000017941 */ /* 0x000fea0003800000 */
.L_x_521:
[----:B------:R-:W-:Y:S01]  /*6b00*/  UMOV UR4, 0xffffffff ;  /* 0xffffffff00047882 */ /* 0x000fe20000000000 */
[----:B0-----:R-:W-:Y:S02]  /*6b10*/  IMAD.IADD R135, R131, 0x1, -R122 ;  /* 0x0000000183877824 */ /* 0x001fe400078e0a7a */
[----:B------:R-:W-:Y:S05]  /*6b20*/  BRA.DIV UR4, `(.L_x_523) ;  /* 0x0000019e04347947 */ /* 0x000fea000b800000 */
[----:B------:R0:W2:Y:S04]  /*6b30*/  SHFL.IDX PT, R119, R117, RZ, 0x1c1f ;  /* 0x001c1fff75777589 */ /* 0x0000a800000e0000 */
[----:B------:R0:W3:Y:S02]  /*6b40*/  SHFL.IDX PT, R11, R120, RZ, 0x1c1f ;  /* 0x001c1fff780b7589 */ /* 0x0000e400000e0000 */
.L_x_801:
[----:B------:R-:W-:Y:S04]  /*6b50*/  BSSY B1, `(.L_x_524) ;  /* 0x0000168000017945 */ /* 0x000fe80003800000 */
[----:B------:R-:W-:Y:S05]  /*6b60*/  @P3 BRA `(.L_x_525) ;  /* 0x0000001400983947 */ /* 0x000fea0003800000 */
[----:B------:R-:W-:Y:S01]  /*6b70*/  ISETP.NE.AND P3, PT, R6, RZ, PT ;  /* 0x000000ff0600720c */ /* 0x000fe20003f65270 */
[----:B------:R-:W-:Y:S01]  /*6b80*/  BSSY B2, `(.L_x_526) ;  /* 0x0000078000027945 */ /* 0x000fe20003800000 */
[----:B---3--:R-:W-:-:S11]  /*6b90*/  IMAD.MOV.U32 R118, RZ, RZ, R11 ;  /* 0x000000ffff767224 */ /* 0x008fd600078e000b */
[----:B------:R-:W-:Y:S05]  /*6ba0*/  @!P3 BRA `(.L_x_527) ;  /* 0x0000000400d4b947 */ /* 0x000fea0003800000 */
[----:B------:R-:W-:Y:S01]  /*6bb0*/  SEL R12, R122, R135, !P0 ;  /* 0x000000877a0c7207 */ /* 0x000fe20004000000 */
[----:B------:R-:W-:Y:S01]  /*6bc0*/  BSSY B3, `(.L_x_528) ;  /* 0x000006d000037945 */ /* 0x000fe20003800000 */
[----:B------:R-:W-:Y:S02]  /*6bd0*/  ISETP.GE.AND P3, PT, R16, R121, PT ;  /* 0x000000791000720c */ /* 0x000fe40003f66270 */
[----:B------:R-:W-:-:S04]  /*6be0*/  SHF.R.S32.HI R13, RZ, 0x1f, R12 ;  /* 0x0000001fff0d7819 */ /* 0x000fc8000001140c */
[----:B------:R-:W-:-:S04]  /*6bf0*/  LEA.HI R13, R13, R12, RZ, 0x4 ;  /* 0x0000000c0d0d7211 */ /* 0x000fc800078f20ff */
[----:B------:R-:W-:-:S04]  /*6c00*/  LEA.HI.SX32 R150, R13, R115, 0x1c ;  /* 0x000000730d967211 */ /* 0x000fc800078fe2ff */
[----:B------:R-:W-:-:S04]  /*6c10*/  SHF.R.S32.HI R13, RZ, 0x1f, R150 ;  /* 0x0000001fff0d7819 */ /* 0x000fc80000011496 */
[----:B------:R-:W-:Y:S02]  /*6c20*/  LEA.HI R13, R13, R150, RZ, 0x3 ;  /* 0x000000960d0d7211 */ /* 0x000fe400078f18ff */
[----:B------:R-:W-:Y:S02]  /*6c30*/  SHF.L.U32 R150, R150, 0x3, RZ ;  /* 0x0000000396967819 */ /* 0x000fe400000006ff */
[----:B------:R-:W-:Y:S02]  /*6c40*/  SHF.R.S32.HI R13, RZ, 0x3, R13 ;  /* 0x00000003ff0d7819 */ /* 0x000fe4000001140d */
[----:B------:R-:W-:-:S03]  /*6c50*/  LOP3.LUT R12, R216, 0x38, R150, 0xf8, !PT ;  /* 0x00000038d80c7812 */ /* 0x000fc600078ef896 */
[----:B------:R-:W-:Y:S01]  /*6c60*/  IMAD R13, R13, 0x1800, R218 ;  /* 0x000018000d0d7824 */ /* 0x000fe200078e02da */
[----:B------:R-:W-:-:S05]  /*6c70*/  LOP3.LUT R12, R12, R217, RZ, 0x3c, !PT ;  /* 0x000000d90c0c7212 */ /* 0x000fca00078e3cff */
[----:B------:R-:W-:-:S04]  /*6c80*/  IMAD.IADD R12, R13, 0x1, R12 ;  /* 0x000000010d0c7824 */ /* 0x000fc800078e020c */
[C---:B------:R-:W-:Y:S02]  /*6c90*/  IMAD R80, R18.reuse, 0x4800, R12 ;  /* 0x0000480012507824 */ /* 0x040fe400078e020c */
[----:B------:R-:W-:-:S03]  /*6ca0*/  IMAD R12, R18, 0x4800, R136 ;  /* 0x00004800120c7824 */ /* 0x000fc600078e0288 */
[----:B------:R-:W-:Y:S01]  /*6cb0*/  LEA R80, R80, R2, 0x1 ;  /* 0x0000000250507211 */ /* 0x000fe200078e08ff */
[----:B------:R-:W-:-:S05]  /*6cc0*/  IMAD R12, R12, 0x2, R2 ;  /* 0x000000020c0c7824 */ /* 0x000fca00078e0202 */
[----:B------:R-:W3:Y:S04]  /*6cd0*/  LDS.128 R80, [R80+0x1e400] ;  /* 0x01e4000050507984 */ /* 0x000ee80000000c00 */
[----:B------:R-:W4:Y:S01]  /*6ce0*/  LDS.128 R12, [R12+0x1e400] ;  /* 0x01e400000c0c7984 */ /* 0x000f220000000c00 */
[----:B------:R-:W-:Y:S05]  /*6cf0*/  @P3 BRA `(.L_x_529) ;  /* 0x0000000400643947 */ /* 0x000fea0003800000 */
[----:B---3--:R-:W-:Y:S01]  /*6d00*/  IMAD.MOV.U32 R152, RZ, RZ, R81 ;  /* 0x000000ffff987224 */ /* 0x008fe200078e0051 */
[----:B------:R-:W-:Y:S01]  /*6d10*/  SHF.R.U64 R40, R40, 0x10, R41 ;  /* 0x0000001028287819 */ /* 0x000fe20000001229 */
[----:B----4-:R-:W-:Y:S01]  /*6d20*/  IMAD.MOV.U32 R151, RZ, RZ, R13 ;  /* 0x000000ffff977224 */ /* 0x010fe200078e000d */
[----:B------:R-:W-:Y:S01]  /*6d30*/  SHF.R.U32.HI R41, RZ, 0x10, R41 ;  /* 0x00000010ff297819 */ /* 0x000fe20000011629 */
[----:B------:R-:W-:Y:S01]  /*6d40*/  HADD2.F32 R153, -RZ, R153.H0_H0 ;  /* 0x20000099ff997230 */ /* 0x000fe20000004100 */
[----:B------:R-:W-:Y:S01]  /*6d50*/  SHF.R.U64 R42, R42, 0x10, R43 ;  /* 0x000000102a2a7819 */ /* 0x000fe2000000122b */
[----:B------:R-:W-:Y:S02]  /*6d60*/  HADD2.F32 R13, -RZ, R152.H0_H0 ;  /* 0x20000098ff0d7230 */ /* 0x000fe40000004100 */
[----:B------:R-:W-:Y:S02]  /*6d70*/  HADD2.F32 R155, -RZ, R151.H0_H0 ;  /* 0x20000097ff9b7230 */ /* 0x000fe40000004100 */
[----:B------:R-:W-:-:S02]  /*6d80*/  HADD2.F32 R154, -RZ, R154.H0_H0 ;  /* 0x2000009aff9a7230 */ /* 0x000fc40000004100 */
[-C--:B------:R-:W-:Y:S01]  /*6d90*/  FMUL.FTZ R81, R13, R153.reuse ;  /* 0x000000990d517220 */ /* 0x080fe20000410000 */
[----:B------:R-:W-:Y:S02]  /*6da0*/  HADD2.F32 R152, -RZ, R152.H1_H1 ;  /* 0x30000098ff987230 */ /* 0x000fe40000004100 */
[C---:B------:R-:W-:Y:S01]  /*6db0*/  FMUL.FTZ R153, R155.reuse, R153 ;  /* 0x000000999b997220 */ /* 0x040fe20000410000 */
[----:B------:R-:W-:Y:S02]  /*6dc0*/  HADD2.F32 R41, -RZ, R41.H0_H0 ;  /* 0x20000029ff297230 */ /* 0x000fe40000004100 */
[-C--:B------:R-:W-:Y:S01]  /*6dd0*/  FFMA.FTZ R81, R155, R154.reuse, -R81 ;  /* 0x0000009a9b517223 */ /* 0x080fe20000010851 */
[----:B------:R-:W-:Y:S02]  /*6de0*/  HADD2.F32 R40, -RZ, R40.H0_H0 ;  /* 0x20000028ff287230 */ /* 0x000fe40000004100 */
[----:B------:R-:W-:Y:S01]  /*6df0*/  FFMA.FTZ R13, R13, R154, R153 ;  /* 0x0000009a0d0d7223 */ /* 0x000fe20000010099 */
[--C-:B------:R-:W-:Y:S01]  /*6e00*/  SHF.R.U32.HI R153, RZ, 0x10, R53.reuse ;  /* 0x00000010ff997819 */ /* 0x100fe20000011635 */
[----:B------:R-:W-:Y:S01]  /*6e10*/  HADD2.F32 R154, -RZ, R170.H0_H0 ;  /* 0x200000aaff9a7230 */ /* 0x000fe20000004100 */
[----:B------:R-:W-:Y:S01]  /*6e20*/  SHF.R.U64 R53, R52, 0x10, R53 ;  /* 0x0000001034357819 */ /* 0x000fe20000001235 */
[----:B------:R-:W-:-:S02]  /*6e30*/  HADD2.F32 R52, -RZ, R151.H1_H1 ;  /* 0x30000097ff347230 */ /* 0x000fc40000004100 */
[----:B------:R-:W-:Y:S02]  /*6e40*/  HADD2.F32 R153, -RZ, R153.H0_H0 ;  /* 0x20000099ff997230 */ /* 0x000fe40000004100 */
[----:B------:R-:W-:Y:S02]  /*6e50*/  HADD2.F32 R53, -RZ, R53.H0_H0 ;  /* 0x20000035ff357230 */ /* 0x000fe40000004100 */
[----:B------:R-:W-:Y:S02]  /*6e60*/  HADD2.F32 R42, -RZ, R42.H0_H0 ;  /* 0x2000002aff2a7230 */ /* 0x000fe40000004100 */
[-C--:B------:R-:W-:Y:S01]  /*6e70*/  FMUL.FTZ R151, R152, R153.reuse ;  /* 0x0000009998977220 */ /* 0x080fe20000410000 */
[----:B------:R-:W-:-:S03]  /*6e80*/  FMUL.FTZ R153, R52, R153 ;  /* 0x0000009934997220 */ /* 0x000fc60000410000 */
[-C--:B------:R-:W-:Y:S01]  /*6e90*/  FFMA.FTZ R52, R52, R41.reuse, -R151 ;  /* 0x0000002934347223 */ /* 0x080fe20000010897 */
[----:B------:R-:W-:Y:S02]  /*6ea0*/  HADD2.F32 R151, -RZ, R83.H0_H0 ;  /* 0x20000053ff977230 */ /* 0x000fe40000004100 */
[----:B------:R-:W-:Y:S01]  /*6eb0*/  FFMA.FTZ R41, R152, R41, R153 ;  /* 0x0000002998297223 */ /* 0x000fe20000010099 */
[----:B------:R-:W-:Y:S02]  /*6ec0*/  HADD2.F32 R152, -RZ, R167.H1_H1 ;  /* 0x300000a7ff987230 */ /* 0x000fe40000004100 */
[--C-:B------:R-:W-:Y:S02]  /*6ed0*/  HADD2.F32 R153, -RZ, R15.reuse.H0_H0 ;  /* 0x2000000fff997230 */ /* 0x100fe40000004100 */
[----:B------:R-:W-:Y:S01]  /*6ee0*/  FMUL.FTZ R155, R151, R154 ;  /* 0x0000009a979b7220 */ /* 0x000fe20000410000 */
[----:B------:R-:W-:Y:S01]  /*6ef0*/  HADD2.F32 R15, -RZ, R15.H1_H1 ;  /* 0x3000000fff0f7230 */ /* 0x000fe20000004100 */
[----:B------:R-:W-:-:S02]  /*6f00*/  F2FP.F16.F32.PACK_AB R41, R41, R13 ;  /* 0x0000000d2929723e */ /* 0x000fc400000000ff */
[C---:B------:R-:W-:Y:S01]  /*6f10*/  FFMA.FTZ R155, R153.reuse, R152, -R155 ;  /* 0x00000098999b7223 */ /* 0x040fe2000001089b */
[----:B------:R-:W-:Y:S01]  /*6f20*/  FMUL.FTZ R153, R153, R154 ;  /* 0x0000009a99997220 */ /* 0x000fe20000410000 */
[----:B------:R-:W-:Y:S01]  /*6f30*/  HADD2.F32 R154, -RZ, R170.H1_H1 ;  /* 0x300000aaff9a7230 */ /* 0x000fe20000004100 */
[----:B------:R-:W-:Y:S01]  /*6f40*/  F2FP.F16.F32.PACK_AB R52, R52, R81 ;  /* 0x000000513434723e */ /* 0x000fe200000000ff */
[----:B------:R-:W-:Y:S02]  /*6f50*/  IMAD.MOV.U32 R81, RZ, RZ, R41 ;  /* 0x000000ffff517224 */ /* 0x000fe400078e0029 */
[----:B------:R-:W-:Y:S01]  /*6f60*/  FFMA.FTZ R153, R151, R152, R153 ;  /* 0x0000009897997223 */ /* 0x000fe20000010099 */
[----:B------:R-:W-:Y:S02]  /*6f70*/  SHF.R.U32.HI R151, RZ, 0x10, R43 ;  /* 0x00000010ff977819 */ /* 0x000fe4000001162b */
[--C-:B------:R-:W-:Y:S01]  /*6f80*/  SHF.R.U64 R43, R54, 0x10, R55.reuse ;  /* 0x00000010362b7819 */ /* 0x100fe20000001237 */
[----:B------:R-:W-:Y:S01]  /*6f90*/  HADD2.F32 R54, -RZ, R83.H1_H1 ;  /* 0x30000053ff367230 */ /* 0x000fe20000004100 */
[----:B------:R-:W-:Y:S01]  /*6fa0*/  SHF.R.U32.HI R55, RZ, 0x10, R55 ;  /* 0x00000010ff377819 */ /* 0x000fe20000011637 */
[----:B------:R-:W-:Y:S01]  /*6fb0*/  HADD2.F32 R151, -RZ, R151.H0_H0 ;  /* 0x20000097ff977230 */ /* 0x000fe20000004100 */
[----:B------:R-:W-:Y:S01]  /*6fc0*/  MOV R13, R52 ;  /* 0x00000034000d7202 */ /* 0x000fe20000000f00 */
[----:B------:R-:W-:-:S02]  /*6fd0*/  HADD2.F32 R43, -RZ, R43.H0_H0 ;  /* 0x2000002bff2b7230 */ /* 0x000fc40000004100 */
[----:B------:R-:W-:-:S05]  /*6fe0*/  HADD2.F32 R55, -RZ, R55.H0_H0 ;  /* 0x20000037ff377230 */ /* 0x000fca0000004100 */
[----:B------:R-:W-:-:S04]  /*6ff0*/  FMUL.FTZ R83, R54, R55 ;  /* 0x0000003736537220 */ /* 0x000fc80000410000 */
[C---:B------:R-:W-:Y:S01]  /*7000*/  FFMA.FTZ R83, R15.reuse, R151, -R83 ;  /* 0x000000970f537223 */ /* 0x040fe20000010853 */
[----:B------:R-:W-:Y:S01]  /*7010*/  FMUL.FTZ R15, R15, R55 ;  /* 0x000000370f0f7220 */ /* 0x000fe20000410000 */
[----:B------:R-:W-:-:S03]  /*7020*/  HADD2.F32 R55, -RZ, R168.H0_H0 ;  /* 0x200000a8ff377230 */ /* 0x000fc60000004100 */
[----:B------:R-:W-:Y:S01]  /*7030*/  FFMA.FTZ R15, R54, R151, R15 ;  /* 0x00000097360f7223 */ /* 0x000fe2000001000f */
[----:B------:R-:W-:Y:S01]  /*7040*/  HADD2.F32 R54, -RZ, R80.H0_H0 ;  /* 0x20000050ff367230 */ /* 0x000fe20000004100 */
[----:B------:R-:W-:Y:S01]  /*7050*/  F2FP.F16.F32.PACK_AB R83, R83, R155 ;  /* 0x0000009b5353723e */ /* 0x000fe200000000ff */
[----:B------:R-:W-:Y:S02]  /*7060*/  HADD2.F32 R151, -RZ, R12.H0_H0 ;  /* 0x2000000cff977230 */ /* 0x000fe40000004100 */
[----:B------:R-:W-:Y:S02]  /*7070*/  HADD2.F32 R80, -RZ, R80.H1_H1 ;  /* 0x30000050ff507230 */ /* 0x000fe40000004100 */
[-C--:B------:R-:W-:Y:S01]  /*7080*/  FMUL.FTZ R152, R54, R154.reuse ;  /* 0x0000009a36987220 */ /* 0x080fe20000410000 */
[----:B------:R-:W-:Y:S02]  /*7090*/  HADD2.F32 R12, -RZ, R12.H1_H1 ;  /* 0x3000000cff0c7230 */ /* 0x000fe40000004100 */
[----:B------:R-:W-:Y:S01]  /*70a0*/  FMUL.FTZ R154, R151, R154 ;  /* 0x0000009a979a7220 */ /* 0x000fe20000410000 */
[----:B------:R-:W-:Y:S01]  /*70b0*/  F2FP.F16.F32.PACK_AB R153, R15, R153 ;  /* 0x000000990f99723e */ /* 0x000fe200000000ff */
[----:B------:R-:W-:Y:S01]  /*70c0*/  FFMA.FTZ R152, R151, R55, -R152 ;  /* 0x0000003797987223 */ /* 0x000fe20000010898 */
[----:B------:R-:W-:-:S02]  /*70d0*/  HADD2.F32 R151, -RZ, R169.H1_H1 ;  /* 0x300000a9ff977230 */ /* 0x000fc40000004100 */
[----:B------:R-:W-:Y:S01]  /*70e0*/  FFMA.FTZ R154, R54, R55, R154 ;  /* 0x00000037369a7223 */ /* 0x000fe2000001009a */
[-C--:B------:R-:W-:Y:S01]  /*70f0*/  FMUL.FTZ R54, R80, R53.reuse ;  /* 0x0000003550367220 */ /* 0x080fe20000410000 */
[C---:B------:R-:W-:Y:S01]  /*7100*/  FMUL.FTZ R53, R12.reuse, R53 ;  /* 0x000000350c357220 */ /* 0x040fe20000410000 */
[----:B------:R-:W-:Y:S02]  /*7110*/  HADD2.F32 R55, -RZ, R14.H0_H0 ;  /* 0x2000000eff377230 */ /* 0x000fe40000004100 */
[-C--:B------:R-:W-:Y:S01]  /*7120*/  FFMA.FTZ R12, R12, R40.reuse, -R54 ;  /* 0x000000280c0c7223 */ /* 0x080fe20000010836 */
[----:B------:R-:W-:Y:S01]  /*7130*/  FFMA.FTZ R40, R80, R40, R53 ;  /* 0x0000002850287223 */ /* 0x000fe20000010035 */
[--C-:B------:R-:W-:Y:S02]  /*7140*/  HADD2.F32 R53, -RZ, R82.reuse.H0_H0 ;  /* 0x20000052ff357230 */ /* 0x100fe40000004100 */
[----:B------:R-:W-:Y:S01]  /*7150*/  HADD2.F32 R54, -RZ, R167.H0_H0 ;  /* 0x200000a7ff367230 */ /* 0x000fe20000004100 */
[----:B------:R-:W-:Y:S01]  /*7160*/  F2FP.F16.F32.PACK_AB R12, R12, R152 ;  /* 0x000000980c0c723e */ /* 0x000fe200000000ff */
[----:B------:R-:W-:-:S02]  /*7170*/  HADD2.F32 R82, -RZ, R82.H1_H1 ;  /* 0x30000052ff527230 */ /* 0x000fc40000004100 */
[-C--:B------:R-:W-:Y:S01]  /*7180*/  FMUL.FTZ R80, R53, R151.reuse ;  /* 0x0000009735507220 */ /* 0x080fe20000410000 */
[C---:B------:R-:W-:Y:S01]  /*7190*/  FMUL.FTZ R151, R55.reuse, R151 ;  /* 0x0000009737977220 */ /* 0x040fe20000410000 */
[----:B------:R-:W-:Y:S01]  /*71a0*/  HADD2.F32 R14, -RZ, R14.H1_H1 ;  /* 0x3000000eff0e7230 */ /* 0x000fe20000004100 */
[----:B------:R-:W-:Y:S01]  /*71b0*/  F2FP.F16.F32.PACK_AB R40, R40, R154 ;  /* 0x0000009a2828723e */ /* 0x000fe200000000ff */
[-C--:B------:R-:W-:Y:S01]  /*71c0*/  FFMA.FTZ R80, R55, R54.reuse, -R80 ;  /* 0x0000003637507223 */ /* 0x080fe20000010850 */
[----:B------:R-:W-:Y:S01]  /*71d0*/  FFMA.FTZ R151, R53, R54, R151 ;  /* 0x0000003635977223 */ /* 0x000fe20000010097 */
[-C--:B------:R-:W-:Y:S01]  /*71e0*/  FMUL.FTZ R53, R82, R43.reuse ;  /* 0x0000002b52357220 */ /* 0x080fe20000410000 */
[C---:B------:R-:W-:Y:S01]  /*71f0*/  FMUL.FTZ R43, R14.reuse, R43 ;  /* 0x0000002b0e2b7220 */ /* 0x040fe20000410000 */
[----:B------:R-:W-:Y:S01]  /*7200*/  IMAD.MOV.U32 R15, RZ, RZ, R83 ;  /* 0x000000ffff0f7224 */ /* 0x000fe200078e0053 */
[----:B------:R-:W-:Y:S01]  /*7210*/  MOV R83, R153 ;  /* 0x0000009900537202 */ /* 0x000fe20000000f00 */
[-C--:B------:R-:W-:Y:S01]  /*7220*/  FFMA.FTZ R53, R14, R42.reuse, -R53 ;  /* 0x0000002a0e357223 */ /* 0x080fe20000010835 */
[----:B------:R-:W-:-:S04]  /*7230*/  FFMA.FTZ R43, R82, R42, R43 ;  /* 0x0000002a522b7223 */ /* 0x000fc8000001002b */
[----:B------:R-:W-:Y:S01]  /*7240*/  F2FP.F16.F32.PACK_AB R53, R53, R80 ;  /* 0x000000503535723e */ /* 0x000fe200000000ff */
[----:B------:R-:W-:Y:S01]  /*7250*/  IMAD.MOV.U32 R80, RZ, RZ, R40 ;  /* 0x000000ffff507224 */ /* 0x000fe200078e0028 */
[----:B------:R-:W-:Y:S02]  /*7260*/  F2FP.F16.F32.PACK_AB R43, R43, R151 ;  /* 0x000000972b2b723e */ /* 0x000fe400000000ff */
[----:B------:R-:W-:-:S03]  /*7270*/  MOV R14, R53 ;  /* 0x00000035000e7202 */ /* 0x000fc60000000f00 */
[----:B------:R-:W-:-:S07]  /*7280*/  IMAD.MOV.U32 R82, RZ, RZ, R43 ;  /* 0x000000ffff527224 */ /* 0x000fce00078e002b */
.L_x_529:
[----:B------:R-:W-:Y:S05]  /*7290*/  BSYNC B3 ;  /* 0x0000000000037941 */ /* 0x000fea0003800000 */
.L_x_528:
[----:B------:R-:W-:-:S04]  /*72a0*/  LEA R40, P3, R3, R11, 0x1 ;  /* 0x0000000b03287211 */ /* 0x000fc800078608ff */
[----:B--2---:R-:W-:Y:S02]  /*72b0*/  LEA.HI.X R41, R3, R119, R111, 0x1, P3 ;  /* 0x0000007703297211 */ /* 0x004fe400018f0c6f */
[----:B------:R-:W-:-:S03]  /*72c0*/  ISETP.GE.AND P3, PT, R150, R131, PT ;  /* 0x000000839600720c */ /* 0x000fc60003f66270 */
[----:B----4-:R2:W-:Y:S10]  /*72d0*/  ST.E.128 desc[UR56][R40.64], R12 ;  /* 0x0000000c28007985 */ /* 0x0105f4000c101d38 */
[----:B--2---:R-:W-:-:S05]  /*72e0*/  @!P3 IMAD.WIDE R12, R150, 0x2, R118 ;  /* 0x00000002960cb825 */ /* 0x004fca00078e0276 */
[----:B---3--:R3:W-:Y:S02]  /*72f0*/  @!P3 ST.E.128 desc[UR56][R12.64], R80 ;  /* 0x000000500c00b985 */ /* 0x0087e4000c101d38 */
.L_x_527:
[----:B------:R-:W-:Y:S05]  /*7300*/  BSYNC B2 ;  /* 0x0000000000027941 */ /* 0x000fea0003800000 */
.L_x_526:
[----:B------:R-:W-:Y:S01]  /*7310*/  ISETP.NE.AND P3, PT, R7, RZ, PT ;  /* 0x000000ff0700720c */ /* 0x000fe20003f65270 */
[----:B------:R-:W-:-:S12]  /*7320*/  BSSY B2, `(.L_x_530) ;  /* 0x0000078000027945 */ /* 0x000fd80003800000 */
[----:B------:R-:W-:Y:S05]  /*7330*/  @!P3 BRA `(.L_x_531) ;  /* 0x0000000400d8b947 */ /* 0x000fea0003800000 */
[----:B---3--:R-:W-:Y:S01]  /*7340*/  SEL R12, R122, R135, !P1 ;  /* 0x000000877a0c7207 */ /* 0x008fe20004800000 */
[----:B------:R-:W-:Y:S01]  /*7350*/  BSSY B3, `(.L_x_532) ;  /* 0x0000070000037945 */ /* 0x000fe20003800000 */
[C---:B------:R-:W-:Y:S02]  /*7360*/  LEA R52, P3, R4.reuse, R11, 0x1 ;  /* 0x0000000b04347211 */ /* 0x040fe400078608ff */
[----:B------:R-:W-:Y:S02]  /*7370*/  SHF.R.S32.HI R13, RZ, 0x1f, R12 ;  /* 0x0000001fff0d7819 */ /* 0x000fe4000001140c */
[----:B--2---:R-:W-:Y:S02]  /*7380*/  LEA.HI.X R53, R4, R119, R110, 0x1, P3 ;  /* 0x0000007704357211 */ /* 0x004fe400018f0c6e */
[----:B------:R-:W-:Y:S02]  /*7390*/  LEA.HI R13, R13, R12, RZ, 0x4 ;  /* 0x0000000c0d0d7211 */ /* 0x000fe400078f20ff */
[----:B------:R-:W-:-:S02]  /*73a0*/  ISETP.GE.AND P3, PT, R193, R121, PT ;  /* 0x00000079c100720c */ /* 0x000fc40003f66270 */
[----:B------:R-:W-:-:S04]  /*73b0*/  LEA.HI.SX32 R54, R13, R114, 0x1c ;  /* 0x000000720d367211 */ /* 0x000fc800078fe2ff */
[----:B------:R-:W-:-:S04]  /*73c0*/  SHF.R.S32.HI R13, RZ, 0x1f, R54 ;  /* 0x0000001fff0d7819 */ /* 0x000fc80000011436 */
[----:B------:R-:W-:Y:S01]  /*73d0*/  LEA.HI R13, R13, R54, RZ, 0x3 ;  /* 0x000000360d0d7211 */ /* 0x000fe200078f18ff */
[----:B------:R-:W-:-:S03]  /*73e0*/  IMAD.SHL.U32 R54, R54, 0x8, RZ ;  /* 0x0000000836367824 */ /* 0x000fc600078e00ff */
[----:B------:R-:W-:Y:S02]  /*73f0*/  SHF.R.S32.HI R13, RZ, 0x3, R13 ;  /* 0x00000003ff0d7819 */ /* 0x000fe4000001140d */
[----:B------:R-:W-:-:S03]  /*7400*/  LOP3.LUT R12, R216, 0x38, R54, 0xf8, !PT ;  /* 0x00000038d80c7812 */ /* 0x000fc600078ef836 */
[----:B------:R-:W-:Y:S01]  /*7410*/  IMAD R13, R13, 0x1800, R218 ;  /* 0x000018000d0d7824 */ /* 0x000fe200078e02da */
[----:B------:R-:W-:-:S05]  /*7420*/  LOP3.LUT R12, R12, R217, RZ, 0x3c, !PT ;  /* 0x000000d90c0c7212 */ /* 0x000fca00078e3cff */
[----:B------:R-:W-:Y:S02]  /*7430*/  IMAD.IADD R13, R13, 0x1, R12 ;  /* 0x000000010d0d7824 */ /* 0x000fe400078e020c */
[C---:B------:R-:W-:Y:S02]  /*7440*/  IMAD R12, R18.reuse, 0x4800, R134 ;  /* 0x00004800120c7824 */ /* 0x040fe400078e0286 */
[----:B------:R-:W-:-:S03]  /*7450*/  IMAD R40, R18, 0x4800, R13 ;  /* 0x0000480012287824 */ /* 0x000fc600078e020d */
[----:B------:R-:W-:Y:S01]  /*7460*/  LEA R12, R12, R2, 0x1 ;  /* 0x000000020c0c7211 */ /* 0x000fe200078e08ff */
[----:B------:R-:W-:-:S05]  /*7470*/  IMAD R40, R40, 0x2, R2 ;  /* 0x0000000228287824 */ /* 0x000fca00078e0202 */
[----:B------:R-:W2:Y:S04]  /*7480*/  LDS.128 R12, [R12+0x1e400] ;  /* 0x01e400000c0c7984 */ /* 0x000ea80000000c00 */
[----:B------:R-:W3:Y:S01]  /*7490*/  LDS.128 R40, [R40+0x1e400] ;  /* 0x01e4000028287984 */ /* 0x000ee20000000c00 */
[----:B------:R-:W-:Y:S05]  /*74a0*/  @P3 BRA `(.L_x_533) ;  /* 0x0000000400683947 */ /* 0x000fea0003800000 */
[----:B---3--:R-:W-:Y:S01]  /*74b0*/  IMAD.MOV.U32 R81, RZ, RZ, R41 ;  /* 0x000000ffff517224 */ /* 0x008fe200078e0029 */
[----:B--2---:R-:W-:Y:S01]  /*74c0*/  MOV R41, R13 ;  /* 0x0000000d00297202 */ /* 0x004fe20000000f00 */
[----:B------:R-:W-:Y:S01]  /*74d0*/  HADD2.F32 R82, -RZ, R169.H0_H0 ;  /* 0x200000a9ff527230 */ /* 0x000fe20000004100 */
[----:B------:R-:W-:Y:S01]  /*74e0*/  SHF.R.U64 R48, R48, 0x10, R49 ;  /* 0x0000001030307819 */ /* 0x000fe20000001231 */
[----:B------:R-:W-:Y:S01]  /*74f0*/  HADD2.F32 R13, -RZ, R166.H1_H1 ;  /* 0x300000a6ff0d7230 */ /* 0x000fe20000004100 */
[----:B------:R-:W-:Y:S01]  /*7500*/  SHF.R.U64 R36, R36, 0x10, R37 ;  /* 0x0000001024247819 */ /* 0x000fe20000001225 */
[----:B------:R-:W-:Y:S01]  /*7510*/  HADD2.F32 R55, -RZ, R81.H0_H0 ;  /* 0x20000051ff377230 */ /* 0x000fe20000004100 */
[----:B------:R-:W-:Y:S01]  /*7520*/  SHF.R.U64 R50, R50, 0x10, R51 ;  /* 0x0000001032327819 */ /* 0x000fe20000001233 */
[--C-:B------:R-:W-:Y:S01]  /*7530*/  HADD2.F32 R80, -RZ, R41.reuse.H0_H0 ;  /* 0x20000029ff507230 */ /* 0x100fe20000004100 */
[----:B------:R-:W-:Y:S01]  /*7540*/  SHF.R.U64 R38, R38, 0x10, R39 ;  /* 0x0000001026267819 */ /* 0x000fe20000001227 */
[----:B------:R-:W-:-:S02]  /*7550*/  HADD2.F32 R41, -RZ, R41.H1_H1 ;  /* 0x30000029ff297230 */ /* 0x000fc40000004100 */
[CC--:B------:R-:W-:Y:S01]  /*7560*/  FMUL.FTZ R83, R55.reuse, R82.reuse ;  /* 0x0000005237537220 */ /* 0x0c0fe20000410000 */
[----:B------:R-:W-:Y:S02]  /*7570*/  HADD2.F32 R150, -RZ, R168.H1_H1 ;  /* 0x300000a8ff967230 */ /* 0x000fe40000004100 */
[C---:B------:R-:W-:Y:S01]  /*7580*/  FMUL.FTZ R82, R80.reuse, R82 ;  /* 0x0000005250527220 */ /* 0x040fe20000410000 */
[----:B------:R-:W-:Y:S02]  /*7590*/  HADD2.F32 R152, -RZ, R165.H1_H1 ;  /* 0x300000a5ff987230 */ /* 0x000fe40000004100 */
[-C--:B------:R-:W-:Y:S01]  /*75a0*/  FFMA.FTZ R80, R80, R13.reuse, -R83 ;  /* 0x0000000d50507223 */ /* 0x080fe20000010853 */
[----:B------:R-:W-:Y:S02]  /*75b0*/  HADD2.F32 R48, -RZ, R48.H0_H0 ;  /* 0x20000030ff307230 */ /* 0x000fe40000004100 */
[----:B------:R-:W-:Y:S01]  /*75c0*/  FFMA.FTZ R55, R55, R13, R82 ;  /* 0x0000000d37377223 */ /* 0x000fe20000010052 */
[----:B------:R-:W-:Y:S01]  /*75d0*/  SHF.R.U32.HI R82, RZ, 0x10, R49 ;  /* 0x00000010ff527819 */ /* 0x000fe20000011631 */
[----:B------:R-:W-:Y:S01]  /*75e0*/  HADD2.F32 R13, -RZ, R81.H1_H1 ;  /* 0x30000051ff0d7230 */ /* 0x000fe20000004100 */
[----:B------:R-:W-:Y:S01]  /*75f0*/  SHF.R.U32.HI R81, RZ, 0x10, R37 ;  /* 0x00000010ff517819 */ /* 0x000fe20000011625 */
[----:B------:R-:W-:-:S02]  /*7600*/  HADD2.F32 R49, -RZ, R165.H0_H0 ;  /* 0x200000a5ff317230 */ /* 0x000fc40000004100 */
[----:B------:R-:W-:Y:S02]  /*7610*/  HADD2.F32 R82, -RZ, R82.H0_H0 ;  /* 0x20000052ff527230 */ /* 0x000fe40000004100 */
[----:B------:R-:W-:Y:S02]  /*7620*/  HADD2.F32 R81, -RZ, R81.H0_H0 ;  /* 0x20000051ff517230 */ /* 0x000fe40000004100 */
[----:B------:R-:W-:Y:S02]  /*7630*/  HADD2.F32 R36, -RZ, R36.H0_H0 ;  /* 0x20000024ff247230 */ /* 0x000fe40000004100 */
[-C--:B------:R-:W-:Y:S01]  /*7640*/  FMUL.FTZ R83, R13, R82.reuse ;  /* 0x000000520d537220 */ /* 0x080fe20000410000 */
[C---:B------:R-:W-:Y:S01]  /*7650*/  FMUL.FTZ R82, R41.reuse, R82 ;  /* 0x0000005229527220 */ /* 0x040fe20000410000 */
[----:B------:R-:W-:Y:S02]  /*7660*/  HADD2.F32 R37, -RZ, R14.H0_H0 ;  /* 0x2000000eff257230 */ /* 0x000fe40000004100 */
[-C--:B------:R-:W-:Y:S01]  /*7670*/  FFMA.FTZ R41, R41, R81.reuse, -R83 ;  /* 0x0000005129297223 */ /* 0x080fe20000010853 */
[----:B------:R-:W-:Y:S01]  /*7680*/  FFMA.FTZ R13, R13, R81, R82 ;  /* 0x000000510d0d7223 */ /* 0x000fe20000010052 */
[----:B------:R-:W-:-:S02]  /*7690*/  IMAD.MOV.U32 R81, RZ, RZ, R43 ;  /* 0x000000ffff517224 */ /* 0x000fc400078e002b */
[----:B------:R-:W-:Y:S01]  /*76a0*/  HADD2.F32 R43, -RZ, R15.H0_H0 ;  /* 0x2000000fff2b7230 */ /* 0x000fe20000004100 */
[----:B------:R-:W-:Y:S01]  /*76b0*/  F2FP.F16.F32.PACK_AB R41, R41, R80 ;  /* 0x000000502929723e */ /* 0x000fe200000000ff */
[----:B------:R-:W-:Y:S01]  /*76c0*/  HADD2.F32 R83, -RZ, R166.H0_H0 ;  /* 0x200000a6ff537230 */ /* 0x000fe20000004100 */
[----:B------:R-:W-:Y:S01]  /*76d0*/  F2FP.F16.F32.PACK_AB R55, R13, R55 ;  /* 0x000000370d37723e */ /* 0x000fe200000000ff */
[--C-:B------:R-:W-:Y:S01]  /*76e0*/  HADD2.F32 R82, -RZ, R81.reuse.H0_H0 ;  /* 0x20000051ff527230 */ /* 0x100fe20000004100 */
[----:B------:R-:W-:Y:S01]  /*76f0*/  MOV R13, R41 ;  /* 0x00000029000d7202 */ /* 0x000fe20000000f00 */
[----:B------:R-:W-:Y:S02]  /*7700*/  HADD2.F32 R81, -RZ, R81.H1_H1 ;  /* 0x30000051ff517230 */ /* 0x000fe40000004100 */
[----:B------:R-:W-:Y:S02]  /*7710*/  HADD2.F32 R15, -RZ, R15.H1_H1 ;  /* 0x3000000fff0f7230 */ /* 0x000fe40000004100 */
[-C--:B------:R-:W-:Y:S01]  /*7720*/  FMUL.FTZ R151, R82, R150.reuse ;  /* 0x0000009652977220 */ /* 0x080fe20000410000 */
[----:B------:R-:W-:Y:S01]  /*7730*/  FMUL.FTZ R150, R43, R150 ;  /* 0x000000962b967220 */ /* 0x000fe20000410000 */
[----:B------:R-:W-:-:S02]  /*7740*/  HADD2.F32 R50, -RZ, R50.H0_H0 ;  /* 0x20000032ff327230 */ /* 0x000fc40000004100 */
[-C--:B------:R-:W-:Y:S01]  /*7750*/  FFMA.FTZ R43, R43, R83.reuse, -R151 ;  /* 0x000000532b2b7223 */ /* 0x080fe20000010897 */
[----:B------:R-:W-:Y:S01]  /*7760*/  FFMA.FTZ R150, R82, R83, R150 ;  /* 0x0000005352967223 */ /* 0x000fe20000010096 */
[----:B------:R-:W-:Y:S01]  /*7770*/  SHF.R.U32.HI R82, RZ, 0x10, R51 ;  /* 0x00000010ff527819 */ /* 0x000fe20000011633 */
[----:B------:R-:W-:Y:S01]  /*7780*/  HADD2.F32 R14, -RZ, R14.H1_H1 ;  /* 0x3000000eff0e7230 */ /* 0x000fe20000004100 */
[----:B------:R-:W-:Y:S01]  /*7790*/  SHF.R.U32.HI R83, RZ, 0x10, R39 ;  /* 0x00000010ff537819 */ /* 0x000fe20000011627 */
[----:B------:R-:W-:Y:S02]  /*77a0*/  HADD2.F32 R38, -RZ, R38.H0_H0 ;  /* 0x20000026ff267230 */ /* 0x000fe40000004100 */
[----:B------:R-:W-:Y:S02]  /*77b0*/  HADD2.F32 R82, -RZ, R82.H0_H0 ;  /* 0x20000052ff527230 */ /* 0x000fe40000004100 */
[----:B------:R-:W-:Y:S02]  /*77c0*/  HADD2.F32 R83, -RZ, R83.H0_H0 ;  /* 0x20000053ff537230 */ /* 0x000fe40000004100 */
[----:B------:R-:W-:-:S02]  /*77d0*/  IMAD.MOV.U32 R41, RZ, RZ, R55 ;  /* 0x000000ffff297224 */ /* 0x000fc400078e0037 */
[-C--:B------:R-:W-:Y:S01]  /*77e0*/  FMUL.FTZ R151, R81, R82.reuse ;  /* 0x0000005251977220 */ /* 0x080fe20000410000 */
[----:B------:R-:W-:-:S03]  /*77f0*/  FMUL.FTZ R82, R15, R82 ;  /* 0x000000520f527220 */ /* 0x000fc60000410000 */
[-C--:B------:R-:W-:Y:S01]  /*7800*/  FFMA.FTZ R151, R15, R83.reuse, -R151 ;  /* 0x000000530f977223 */ /* 0x080fe20000010897 */
[----:B------:R-:W-:Y:S01]  /*7810*/  FFMA.FTZ R82, R81, R83, R82 ;  /* 0x0000005351527223 */ /* 0x000fe20000010052 */
[----:B------:R-:W-:Y:S02]  /*7820*/  HADD2.F32 R15, -RZ, R40.H0_H0 ;  /* 0x20000028ff0f7230 */ /* 0x000fe40000004100 */
[----:B------:R-:W-:Y:S01]  /*7830*/  HADD2.F32 R81, -RZ, R12.H0_H0 ;  /* 0x2000000cff517230 */ /* 0x000fe20000004100 */
[----:B------:R-:W-:Y:S01]  /*7840*/  F2FP.F16.F32.PACK_AB R43, R151, R43 ;  /* 0x0000002b972b723e */ /* 0x000fe200000000ff */
[----:B------:R-:W-:Y:S02]  /*7850*/  HADD2.F32 R40, -RZ, R40.H1_H1 ;  /* 0x30000028ff287230 */ /* 0x000fe40000004100 */
[-C--:B------:R-:W-:Y:S01]  /*7860*/  FMUL.FTZ R83, R15, R152.reuse ;  /* 0x000000980f537220 */ /* 0x080fe20000410000 */
[----:B------:R-:W-:Y:S02]  /*7870*/  HADD2.F32 R12, -RZ, R12.H1_H1 ;  /* 0x3000000cff0c7230 */ /* 0x000fe40000004100 */
[C---:B------:R-:W-:Y:S01]  /*7880*/  FMUL.FTZ R152, R81.reuse, R152 ;  /* 0x0000009851987220 */ /* 0x040fe20000410000 */
[----:B------:R-:W-:Y:S01]  /*7890*/  F2FP.F16.F32.PACK_AB R82, R82, R150 ;  /* 0x000000965252723e */ /* 0x000fe200000000ff */
[----:B------:R-:W-:-:S02]  /*78a0*/  FFMA.FTZ R83, R81, R49, -R83 ;  /* 0x0000003151537223 */ /* 0x000fc40000010853 */
[----:B------:R-:W-:Y:S01]  /*78b0*/  FFMA.FTZ R152, R15, R49, R152 ;  /* 0x000000310f987223 */ /* 0x000fe20000010098 */
[-C--:B------:R-:W-:Y:S01]  /*78c0*/  FMUL.FTZ R15, R40, R48.reuse ;  /* 0x00000030280f7220 */ /* 0x080fe20000410000 */
[C---:B------:R-:W-:Y:S01]  /*78d0*/  FMUL.FTZ R48, R12.reuse, R48 ;  /* 0x000000300c307220 */ /* 0x040fe20000410000 */
[----:B------:R-:W-:Y:S02]  /*78e0*/  HADD2.F32 R49, -RZ, R164.H1_H1 ;  /* 0x300000a4ff317230 */ /* 0x000fe40000004100 */
[-C--:B------:R-:W-:Y:S01]  /*78f0*/  FFMA.FTZ R15, R12, R36.reuse, -R15 ;  /* 0x000000240c0f7223 */ /* 0x080fe2000001080f */
[----:B------:R-:W-:Y:S02]  /*7900*/  HADD2.F32 R12, -RZ, R42.H0_H0 ;  /* 0x2000002aff0c7230 */ /* 0x000fe40000004100 */
[----:B------:R-:W-:Y:S01]  /*7910*/  FFMA.FTZ R48, R40, R36, R48 ;  /* 0x0000002428307223 */ /* 0x000fe20000010030 */
[----:B------:R-:W-:Y:S02]  /*7920*/  HADD2.F32 R36, -RZ, R164.H0_H0 ;  /* 0x200000a4ff247230 */ /* 0x000fe40000004100 */
[----:B------:R-:W-:-:S02]  /*7930*/  HADD2.F32 R42, -RZ, R42.H1_H1 ;  /* 0x3000002aff2a7230 */ /* 0x000fc40000004100 */
[CC--:B------:R-:W-:Y:S01]  /*7940*/  FMUL.FTZ R40, R12.reuse, R49.reuse ;  /* 0x000000310c287220 */ /* 0x0c0fe20000410000 */
[----:B------:R-:W-:Y:S01]  /*7950*/  FMUL.FTZ R49, R37, R49 ;  /* 0x0000003125317220 */ /* 0x000fe20000410000 */
[----:B------:R-:W-:Y:S02]  /*7960*/  F2FP.F16.F32.PACK_AB R15, R15, R83 ;  /* 0x000000530f0f723e */ /* 0x000fe400000000ff */
[-C--:B------:R-:W-:Y:S01]  /*7970*/  FFMA.FTZ R40, R37, R36.reuse, -R40 ;  /* 0x0000002425287223 */ /* 0x080fe20000010828 */
[----:B------:R-:W-:Y:S01]  /*7980*/  FFMA.FTZ R49, R12, R36, R49 ;  /* 0x000000240c317223 */ /* 0x000fe20000010031 */
[-C--:B------:R-:W-:Y:S01]  /*7990*/  FMUL.FTZ R12, R42, R50.reuse ;  /* 0x000000322a0c7220 */ /* 0x080fe20000410000 */
[----:B------:R-:W-:Y:S01]  /*79a0*/  FMUL.FTZ R50, R14, R50 ;  /* 0x000000320e327220 */ /* 0x000fe20000410000 */
[----:B------:R-:W-:Y:S02]  /*79b0*/  F2FP.F16.F32.PACK_AB R48, R48, R152 ;  /* 0x000000983030723e */ /* 0x000fe400000000ff */
[-C--:B------:R-:W-:Y:S01]  /*79c0*/  FFMA.FTZ R12, R14, R38.reuse, -R12 ;  /* 0x000000260e0c7223 */ /* 0x080fe2000001080c */
[----:B------:R-:W-:-:S04]  /*79d0*/  FFMA.FTZ R50, R42, R38, R50 ;  /* 0x000000262a327223 */ /* 0x000fc80000010032 */
[----:B------:R-:W-:Y:S01]  /*79e0*/  F2FP.F16.F32.PACK_AB R14, R12, R40 ;  /* 0x000000280c0e723e */ /* 0x000fe200000000ff */
[----:B------:R-:W-:Y:S01]  /*79f0*/  IMAD.MOV.U32 R12, RZ, RZ, R15 ;  /* 0x000000ffff0c7224 */ /* 0x000fe200078e000f */
[----:B------:R-:W-:Y:S01]  /*7a00*/  F2FP.F16.F32.PACK_AB R49, R50, R49 ;  /* 0x000000313231723e */ /* 0x000fe200000000ff */
[----:B------:R-:W-:Y:S01]  /*7a10*/  IMAD.MOV.U32 R40, RZ, RZ, R48 ;  /* 0x000000ffff287224 */ /* 0x000fe200078e0030 */
[----:B------:R-:W-:Y:S01]  /*7a20*/  MOV R15, R43 ;  /* 0x0000002b000f7202 */ /* 0x000fe20000000f00 */
[----:B------:R-:W-:Y:S02]  /*7a30*/  IMAD.MOV.U32 R43, RZ, RZ, R82 ;  /* 0x000000ffff2b7224 */ /* 0x000fe400078e0052 */
[----:B------:R-:W-:-:S07]  /*7a40*/  IMAD.MOV.U32 R42, RZ, RZ, R49 ;  /* 0x000000ffff2a7224 */ /* 0x000fce00078e0031 */
.L_x_533:
[----:B------:R-:W-:Y:S05]  /*7a50*/  BSYNC B3 ;  /* 0x0000000000037941 */ /* 0x000fea0003800000 */
.L_x_532:
[----:B------:R-:W-:Y:S01]  /*7a60*/  ISETP.GE.AND P3, PT, R54, R131, PT ;  /* 0x000000833600720c */ /* 0x000fe20003f66270 */
[----:B--2---:R4:W-:-:S12]  /*7a70*/  ST.E.128 desc[UR56][R52.64], R12 ;  /* 0x0000000c34007985 */ /* 0x0049d8000c101d38 */
[----:B------:R-:W-:-:S05]  /*7a80*/  @!P3 IMAD.WIDE R36, R54, 0x2, R118 ;  /* 0x000000023624b825 */ /* 0x000fca00078e0276 */
[----:B---3--:R4:W-:Y:S02]  /*7a90*/  @!P3 ST.E.128 desc[UR56][R36.64], R40 ;  /* 0x000000282400b985 */ /* 0x0089e4000c101d38 */
.L_x_531:
[----:B------:R-:W-:Y:S05]  /*7aa0*/  BSYNC B2 ;  /* 0x0000000000027941 */ /* 0x000fea0003800000 */
.L_x_530:
[----:B------:R-:W-:-:S13]  /*7ab0*/  ISETP.NE.AND P3, PT, R8, RZ, PT ;  /* 0x000000ff0800720c */ /* 0x000fda0003f65270 */
[----:B------:R-:W-:Y:S05]  /*7ac0*/  @!P3 BRA `(.L_x_525) ;  /* 0x0000000400c0b947 */ /* 0x000fea0003800000 */
[----:B---34-:R-:W3:Y:S01]  /*7ad0*/  LDL R12, [R1] ;  /* 0x00000000010c7983 */ /* 0x018ee20000100800 */
[C---:B------:R-:W-:Y:S01]  /*7ae0*/  LEA R40, P3, R5.reuse, R11, 0x1 ;  /* 0x0000000b05287211 */ /* 0x040fe200078608ff */
[----:B------:R-:W-:Y:S03]  /*7af0*/  BSSY B2, `(.L_x_534) ;  /* 0x0000069000027945 */ /* 0x000fe60003800000 */
[----:B--2---:R-:W-:Y:S02]  /*7b00*/  LEA.HI.X R41, R5, R119, R109, 0x1, P3 ;  /* 0x0000007705297211 */ /* 0x004fe400018f0c6d */
[----:B------:R-:W-:Y:S02]  /*7b10*/  ISETP.GE.AND P3, PT, R192, R121, PT ;  /* 0x00000079c000720c */ /* 0x000fe40003f66270 */
[----:B---3--:R-:W-:-:S04]  /*7b20*/  LOP3.LUT P5, RZ, R12, 0x1, RZ, 0xc0, !PT ;  /* 0x000000010cff7812 */ /* 0x008fc800078ac0ff */
[----:B------:R-:W-:-:S04]  /*7b30*/  SEL R11, R122, R135, !P5 ;  /* 0x000000877a0b7207 */ /* 0x000fc80006800000 */
        /* <DEDUP_REMOVED lines=10> */
[----:B------:R-:W-:Y:S02]  /*7be0*/  IMAD.IADD R15, R13, 0x1, R12 ;  /* 0x000000010d0f7824 */ /* 0x000fe400078e020c */
[C---:B------:R-:W-:Y:S02]  /*7bf0*/  IMAD R13, R18.reuse, 0x4800, R132 ;  /* 0x00004800120d7824 */ /* 0x040fe400078e0284 */
[----:B------:R-:W-:Y:S02]  /*7c00*/  IMAD R15, R18, 0x4800, R15 ;  /* 0x00004800120f7824 */ /* 0x000fe400078e020f */
[----:B------:R-:W-:-:S03]  /*7c10*/  IMAD R13, R13, 0x2, R2 ;  /* 0x000000020d0d7824 */ /* 0x000fc600078e0202 */
[----:B------:R-:W-:-:S03]  /*7c20*/  LEA R36, R15, R2, 0x1 ;  /* 0x000000020f247211 */ /* 0x000fc600078e08ff */
[----:B------:R-:W2:Y:S04]  /*7c30*/  LDS.128 R12, [R13+0x1e400] ;  /* 0x01e400000d0c7984 */ /* 0x000ea80000000c00 */
[----:B------:R-:W3:Y:S01]  /*7c40*/  LDS.128 R36, [R36+0x1e400] ;  /* 0x01e4000024247984 */ /* 0x000ee20000000c00 */
[----:B------:R-:W-:Y:S05]  /*7c50*/  @P3 BRA `(.L_x_535) ;  /* 0x0000000400483947 */ /* 0x000fea0003800000 */
[--C-:B------:R-:W-:Y:S01]  /*7c60*/  SHF.R.U64 R32, R32, 0x10, R33.reuse ;  /* 0x0000001020207819 */ /* 0x100fe20000001221 */
[--C-:B---3--:R-:W-:Y:S01]  /*7c70*/  HADD2.F32 R48, -RZ, R37.reuse.H0_H0 ;  /* 0x20000025ff307230 */ /* 0x108fe20000004100 */
[----:B------:R-:W-:Y:S01]  /*7c80*/  SHF.R.U32.HI R42, RZ, 0x10, R33 ;  /* 0x00000010ff2a7819 */ /* 0x000fe20000011621 */
[----:B------:R-:W-:Y:S01]  /*7c90*/  HADD2.F32 R49, -RZ, R37.H1_H1 ;  /* 0x30000025ff317230 */ /* 0x000fe20000004100 */
[----:B------:R-:W-:Y:S01]  /*7ca0*/  SHF.R.U64 R33, R44, 0x10, R45 ;  /* 0x000000102c217819 */ /* 0x000fe2000000122d */
[----:B--2---:R-:W-:Y:S01]  /*7cb0*/  HADD2.F32 R37, -RZ, R13.H0_H0 ;  /* 0x2000000dff257230 */ /* 0x004fe20000004100 */
[----:B------:R-:W-:Y:S01]  /*7cc0*/  SHF.R.U64 R43, R46, 0x10, R47 ;  /* 0x000000102e2b7819 */ /* 0x000fe2000000122f */
[----:B------:R-:W-:Y:S01]  /*7cd0*/  HADD2.F32 R50, -RZ, R42.H0_H0 ;  /* 0x2000002aff327230 */ /* 0x000fe20000004100 */
[----:B------:R-:W-:Y:S01]  /*7ce0*/  SHF.R.U32.HI R44, RZ, 0x10, R45 ;  /* 0x00000010ff2c7819 */ /* 0x000fe2000001162d */
[----:B------:R-:W-:Y:S01]  /*7cf0*/  HADD2.F32 R45, -RZ, R161.H1_H1 ;  /* 0x300000a1ff2d7230 */ /* 0x000fe20000004100 */
[----:B------:R-:W-:Y:S01]  /*7d00*/  SHF.R.U32.HI R46, RZ, 0x10, R47 ;  /* 0x00000010ff2e7819 */ /* 0x000fe2000001162f */
[----:B------:R-:W-:Y:S01]  /*7d10*/  HADD2.F32 R47, -RZ, R163.H1_H1 ;  /* 0x300000a3ff2f7230 */ /* 0x000fe20000004100 */
[--C-:B------:R-:W-:Y:S01]  /*7d20*/  SHF.R.U64 R34, R34, 0x10, R35.reuse ;  /* 0x0000001022227819 */ /* 0x100fe20000001223 */
[----:B------:R-:W-:Y:S01]  /*7d30*/  HADD2.F32 R44, -RZ, R44.H0_H0 ;  /* 0x2000002cff2c7230 */ /* 0x000fe20000004100 */
[----:B------:R-:W-:Y:S01]  /*7d40*/  SHF.R.U32.HI R35, RZ, 0x10, R35 ;  /* 0x00000010ff237819 */ /* 0x000fe20000011623 */
[----:B------:R-:W-:-:S02]  /*7d50*/  HADD2.F32 R13, -RZ, R13.H1_H1 ;  /* 0x3000000dff0d7230 */ /* 0x000fc40000004100 */
[CC--:B------:R-:W-:Y:S01]  /*7d60*/  FMUL.FTZ R42, R48.reuse, R47.reuse ;  /* 0x0000002f302a7220 */ /* 0x0c0fe20000410000 */
[----:B------:R-:W-:Y:S01]  /*7d70*/  FMUL.FTZ R51, R37, R47 ;  /* 0x0000002f25337220 */ /* 0x000fe20000410000 */
[-C--:B------:R-:W-:Y:S01]  /*7d80*/  FMUL.FTZ R47, R49, R44.reuse ;  /* 0x0000002c312f7220 */ /* 0x080fe20000410000 */
[----:B------:R-:W-:Y:S02]  /*7d90*/  HADD2.F32 R46, -RZ, R46.H0_H0 ;  /* 0x2000002eff2e7230 */ /* 0x000fe40000004100 */
[-C--:B------:R-:W-:Y:S01]  /*7da0*/  FFMA.FTZ R42, R37, R45.reuse, -R42 ;  /* 0x0000002d252a7223 */ /* 0x080fe2000001082a */
[----:B------:R-:W-:Y:S01]  /*7db0*/  FFMA.FTZ R51, R48, R45, R51 ;  /* 0x0000002d30337223 */ /* 0x000fe20000010033 */
[C---:B------:R-:W-:Y:S01]  /*7dc0*/  FMUL.FTZ R44, R13.reuse, R44 ;  /* 0x0000002c0d2c7220 */ /* 0x040fe20000410000 */
[--C-:B------:R-:W-:Y:S02]  /*7dd0*/  HADD2.F32 R45, -RZ, R39.reuse.H0_H0 ;  /* 0x20000027ff2d7230 */ /* 0x100fe40000004100 */
[----:B------:R-:W-:Y:S01]  /*7de0*/  FFMA.FTZ R47, R13, R50, -R47 ;  /* 0x000000320d2f7223 */ /* 0x000fe2000001082f */
[----:B------:R-:W-:-:S02]  /*7df0*/  HADD2.F32 R48, -RZ, R39.H1_H1 ;  /* 0x30000027ff307230 */ /* 0x000fc40000004100 */
[----:B------:R-:W-:Y:S01]  /*7e00*/  FFMA.FTZ R44, R49, R50, R44 ;  /* 0x00000032312c7223 */ /* 0x000fe2000001002c */
[----:B------:R-:W-:Y:S02]  /*7e10*/  HADD2.F32 R37, -RZ, R162.H1_H1 ;  /* 0x300000a2ff257230 */ /* 0x000fe40000004100 */
[----:B------:R-:W-:Y:S02]  /*7e20*/  HADD2.F32 R39, -RZ, R15.H0_H0 ;  /* 0x2000000fff277230 */ /* 0x000fe40000004100 */
[----:B------:R-:W-:Y:S02]  /*7e30*/  HADD2.F32 R49, -RZ, R35.H0_H0 ;  /* 0x20000023ff317230 */ /* 0x000fe40000004100 */
[-C--:B------:R-:W-:Y:S01]  /*7e40*/  FMUL.FTZ R35, R45, R37.reuse ;  /* 0x000000252d237220 */ /* 0x080fe20000410000 */
[----:B------:R-:W-:Y:S02]  /*7e50*/  HADD2.F32 R15, -RZ, R15.H1_H1 ;  /* 0x3000000fff0f7230 */ /* 0x000fe40000004100 */
[----:B------:R-:W-:Y:S01]  /*7e60*/  FMUL.FTZ R50, R39, R37 ;  /* 0x0000002527327220 */ /* 0x000fe20000410000 */
[----:B------:R-:W-:-:S02]  /*7e70*/  HADD2.F32 R13, -RZ, R160.H1_H1 ;  /* 0x300000a0ff0d7230 */ /* 0x000fc40000004100 */
[CC--:B------:R-:W-:Y:S01]  /*7e80*/  FMUL.FTZ R37, R48.reuse, R46.reuse ;  /* 0x0000002e30257220 */ /* 0x0c0fe20000410000 */
[----:B------:R-:W-:Y:S02]  /*7e90*/  HADD2.F32 R163, -RZ, R163.H0_H0 ;  /* 0x200000a3ffa37230 */ /* 0x000fe40000004100 */
[C---:B------:R-:W-:Y:S01]  /*7ea0*/  FMUL.FTZ R46, R15.reuse, R46 ;  /* 0x0000002e0f2e7220 */ /* 0x040fe20000410000 */
[----:B------:R-:W-:Y:S02]  /*7eb0*/  HADD2.F32 R161, -RZ, R161.H0_H0 ;  /* 0x200000a1ffa17230 */ /* 0x000fe40000004100 */
[----:B------:R-:W-:Y:S01]  /*7ec0*/  FFMA.FTZ R37, R15, R49, -R37 ;  /* 0x000000310f257223 */ /* 0x000fe20000010825 */
[-C--:B------:R-:W-:Y:S01]  /*7ed0*/  FFMA.FTZ R35, R39, R13.reuse, -R35 ;  /* 0x0000000d27237223 */ /* 0x080fe20000010823 */
[----:B------:R-:W-:Y:S01]  /*7ee0*/  FFMA.FTZ R50, R45, R13, R50 ;  /* 0x0000000d2d327223 */ /* 0x000fe20000010032 */
[----:B------:R-:W-:Y:S02]  /*7ef0*/  HADD2.F32 R15, -RZ, R36.H0_H0 ;  /* 0x20000024ff0f7230 */ /* 0x000fe40000004100 */
[----:B------:R-:W-:Y:S01]  /*7f00*/  FFMA.FTZ R46, R48, R49, R46 ;  /* 0x00000031302e7223 */ /* 0x000fe2000001002e */
[----:B------:R-:W-:-:S02]  /*7f10*/  HADD2.F32 R13, -RZ, R12.H0_H0 ;  /* 0x2000000cff0d7230 */ /* 0x000fc40000004100 */
[----:B------:R-:W-:Y:S02]  /*7f20*/  HADD2.F32 R39, -RZ, R32.H0_H0 ;  /* 0x20000020ff277230 */ /* 0x000fe40000004100 */
[-C--:B------:R-:W-:Y:S01]  /*7f30*/  FMUL.FTZ R32, R15, R163.reuse ;  /* 0x000000a30f207220 */ /* 0x080fe20000410000 */
[----:B------:R-:W-:Y:S02]  /*7f40*/  HADD2.F32 R33, -RZ, R33.H0_H0 ;  /* 0x20000021ff217230 */ /* 0x000fe40000004100 */
[C---:B------:R-:W-:Y:S01]  /*7f50*/  FMUL.FTZ R163, R13.reuse, R163 ;  /* 0x000000a30da37220 */ /* 0x040fe20000410000 */
[----:B------:R-:W-:Y:S02]  /*7f60*/  HADD2.F32 R36, -RZ, R36.H1_H1 ;  /* 0x30000024ff247230 */ /* 0x000fe40000004100 */
[-C--:B------:R-:W-:Y:S01]  /*7f70*/  FFMA.FTZ R32, R13, R161.reuse, -R32 ;  /* 0x000000a10d207223 */ /* 0x080fe20000010820 */
[----:B------:R-:W-:Y:S02]  /*7f80*/  HADD2.F32 R12, -RZ, R12.H1_H1 ;  /* 0x3000000cff0c7230 */ /* 0x000fe40000004100 */
[----:B------:R-:W-:Y:S01]  /*7f90*/  FFMA.FTZ R163, R15, R161, R163 ;  /* 0x000000a10fa37223 */ /* 0x000fe200000100a3 */
[----:B------:R-:W-:-:S02]  /*7fa0*/  HADD2.F32 R15, -RZ, R38.H0_H0 ;  /* 0x20000026ff0f7230 */ /* 0x000fc40000004100 */
[-C--:B------:R-:W-:Y:S01]  /*7fb0*/  FMUL.FTZ R45, R36, R33.reuse ;  /* 0x00000021242d7220 */ /* 0x080fe20000410000 */
[----:B------:R-:W-:Y:S02]  /*7fc0*/  HADD2.F32 R162, -RZ, R162.H0_H0 ;  /* 0x200000a2ffa27230 */ /* 0x000fe40000004100 */
[C---:B------:R-:W-:Y:S01]  /*7fd0*/  FMUL.FTZ R33, R12.reuse, R33 ;  /* 0x000000210c217220 */ /* 0x040fe20000410000 */
[----:B------:R-:W-:Y:S02]  /*7fe0*/  HADD2.F32 R43, -RZ, R43.H0_H0 ;  /* 0x2000002bff2b7230 */ /* 0x000fe40000004100 */
[-C--:B------:R-:W-:Y:S01]  /*7ff0*/  FFMA.FTZ R45, R12, R39.reuse, -R45 ;  /* 0x000000270c2d7223 */ /* 0x080fe2000001082d */
[----:B------:R-:W-:Y:S02]  /*8000*/  HADD2.F32 R13, -RZ, R14.H0_H0 ;  /* 0x2000000eff0d7230 */ /* 0x000fe40000004100 */
[----:B------:R-:W-:Y:S01]  /*8010*/  FFMA.FTZ R36, R36, R39, R33 ;  /* 0x0000002724247223 */ /* 0x000fe20000010021 */
[----:B------:R-:W-:-:S02]  /*8020*/  HADD2.F32 R38, -RZ, R38.H1_H1 ;  /* 0x30000026ff267230 */ /* 0x000fc40000004100 */
[-C--:B------:R-:W-:Y:S01]  /*8030*/  FMUL.FTZ R12, R15, R162.reuse ;  /* 0x000000a20f0c7220 */ /* 0x080fe20000410000 */
[----:B------:R-:W-:Y:S02]  /*8040*/  HADD2.F32 R14, -RZ, R14.H1_H1 ;  /* 0x3000000eff0e7230 */ /* 0x000fe40000004100 */
[C---:B------:R-:W-:Y:S01]  /*8050*/  FMUL.FTZ R162, R13.reuse, R162 ;  /* 0x000000a20da27220 */ /* 0x040fe20000410000 */
[----:B------:R-:W-:Y:S02]  /*8060*/  HADD2.F32 R160, -RZ, R160.H0_H0 ;  /* 0x200000a0ffa07230 */ /* 0x000fe40000004100 */
[-C--:B------:R-:W-:Y:S01]  /*8070*/  FMUL.FTZ R39, R38, R43.reuse ;  /* 0x0000002b26277220 */ /* 0x080fe20000410000 */
[----:B------:R-:W-:Y:S02]  /*8080*/  HADD2.F32 R33, -RZ, R34.H0_H0 ;  /* 0x20000022ff217230 */ /* 0x000fe40000004100 */
[----:B------:R-:W-:Y:S01]  /*8090*/  FMUL.FTZ R43, R14, R43 ;  /* 0x0000002b0e2b7220 */ /* 0x000fe20000410000 */
[----:B------:R-:W-:Y:S01]  /*80a0*/  F2FP.F16.F32.PACK_AB R46, R46, R50 ;  /* 0x000000322e2e723e */ /* 0x000fe200000000ff */
[-C--:B------:R-:W-:Y:S01]  /*80b0*/  FFMA.FTZ R12, R13, R160.reuse, -R12 ;  /* 0x000000a00d0c7223 */ /* 0x080fe2000001080c */
[----:B------:R-:W-:Y:S01]  /*80c0*/  FFMA.FTZ R162, R15, R160, R162 ;  /* 0x000000a00fa27223 */ /* 0x000fe200000100a2 */
[-C--:B------:R-:W-:Y:S01]  /*80d0*/  FFMA.FTZ R39, R14, R33.reuse, -R39 ;  /* 0x000000210e277223 */ /* 0x080fe20000010827 */
[----:B------:R-:W-:Y:S01]  /*80e0*/  FFMA.FTZ R43, R38, R33, R43 ;  /* 0x00000021262b7223 */ /* 0x000fe2000001002b */
[----:B------:R-:W-:-:S02]  /*80f0*/  F2FP.F16.F32.PACK_AB R32, R45, R32 ;  /* 0x000000202d20723e */ /* 0x000fc400000000ff */
[----:B------:R-:W-:Y:S02]  /*8100*/  F2FP.F16.F32.PACK_AB R15, R37, R35 ;  /* 0x00000023250f723e */ /* 0x000fe400000000ff */
[----:B------:R-:W-:Y:S01]  /*8110*/  F2FP.F16.F32.PACK_AB R14, R39, R12 ;  /* 0x0000000c270e723e */ /* 0x000fe200000000ff */
[----:B------:R-:W-:Y:S01]  /*8120*/  IMAD.MOV.U32 R12, RZ, RZ, R32 ;  /* 0x000000ffff0c7224 */ /* 0x000fe200078e0020 */
[----:B------:R-:W-:Y:S01]  /*8130*/  F2FP.F16.F32.PACK_AB R13, R47, R42 ;  /* 0x0000002a2f0d723e */ /* 0x000fe200000000ff */
[----:B------:R-:W-:Y:S01]  /*8140*/  IMAD.MOV.U32 R39, RZ, RZ, R46 ;  /* 0x000000ffff277224 */ /* 0x000fe200078e002e */
[----:B------:R-:W-:Y:S02]  /*8150*/  F2FP.F16.F32.PACK_AB R37, R44, R51 ;  /* 0x000000332c25723e */ /* 0x000fe400000000ff */
[----:B------:R-:W-:Y:S02]  /*8160*/  F2FP.F16.F32.PACK_AB R36, R36, R163 ;  /* 0x000000a32424723e */ /* 0x000fe400000000ff */
[----:B------:R-:W-:-:S07]  /*8170*/  F2FP.F16.F32.PACK_AB R38, R43, R162 ;  /* 0x000000a22b26723e */ /* 0x000fce00000000ff */
.L_x_535:
[----:B------:R-:W-:Y:S05]  /*8180*/  BSYNC B2 ;  /* 0x0000000000027941 */ /* 0x000fea0003800000 */
.L_x_534:
[----:B------:R-:W-:Y:S01]  /*8190*/  ISETP.GE.AND P3, PT, R11, R131, PT ;  /* 0x000000830b00720c */ /* 0x000fe20003f66270 */
[----:B--2---:R2:W-:-:S12]  /*81a0*/  ST.E.128 desc[UR56][R40.64], R12 ;  /* 0x0000000c28007985 */ /* 0x0045d8000c101d38 */
[----:B------:R-:W-:-:S05]  /*81b0*/  @!P3 IMAD.WIDE R118, R11, 0x2, R118 ;  /* 0x000000020b76b825 */ /* 0x000fca00078e0276 */
[----:B---3--:R2:W-:Y:S02]  /*81c0*/  @!P3 ST.E.128 desc[UR56][R118.64], R36 ;  /* 0x000000247600b985 */ /* 0x0085e4000c101d38 */
.L_x_525:
[----:B------:R-:W-:Y:S05]  /*81d0*/  BSYNC B1 ;  /* 0x0000000000017941 */ /* 0x000fea0003800000 */
.L_x_524:
[----:B------:R-:W-:-:S03]  /*81e0*/  UMOV UR4, 0xffffffff ;  /* 0xffffffff00047882 */ /* 0x000fc60000000000 */
[----:B------:R-:W-:Y:S05]  /*81f0*/  BRA.DIV UR4, `(.L_x_536) ;  /* 0x0000018604cc7947 */ /* 0x000fea000b800000 */
[----:B0-----:R-:W0:Y:S04]  /*8200*/  SHFL.IDX PT, R117, R117, 0x1, 0x1c1f ;  /* 0x003c1f0075757f89 */ /* 0x001e2800000e0000 */
[----:B--2-4-:R2:W4:Y:S02]  /*8210*/  SHFL.IDX PT, R36, R120, 0x1, 0x1c1f ;  /* 0x003c1f0078247f89 */ /* 0x01452400000e0000 */
.L_x_805:
[----:B------:R-:W-:Y:S05]  /*8220*/  @P4 BRA `(.L_x_493) ;  /* 0x0000001c00744947 */ /* 0x000fea0003800000 */
[----:B------:R-:W-:Y:S01]  /*8230*/  ISETP.NE.AND P3, PT, R6, RZ, PT ;  /* 0x000000ff0600720c */ /* 0x000fe20003f65270 */
[----:B------:R-:W-:Y:S01]  /*8240*/  BSSY B1, `(.L_x_537) ;  /* 0x0000076000017945 */ /* 0x000fe20003800000 */
[----:B0-----:R-:W-:-:S11]  /*8250*/  MOV R37, R117 ;  /* 0x0000007500257202 */ /* 0x001fd60000000f00 */
[----:B------:R-:W-:Y:S05]  /*8260*/  @!P3 BRA `(.L_x_538) ;  /* 0x0000000400ccb947 */ /* 0x000fea0003800000 */
[----:B---3--:R-:W-:Y:S01]  /*8270*/  SEL R11, R122, R135, !P0 ;  /* 0x000000877a0b7207 */ /* 0x008fe20004000000 */
[----:B------:R-:W-:Y:S01]  /*8280*/  BSSY B2, `(.L_x_539) ;  /* 0x000006f000027945 */ /* 0x000fe20003800000 */
[----:B------:R-:W-:Y:S02]  /*8290*/  SHF.R.U32.HI R13, RZ, 0x3, R203 ;  /* 0x00000003ff0d7819 */ /* 0x000fe400000116cb */
[----:B------:R-:W-:Y:S02]  /*82a0*/  SHF.R.S32.HI R12, RZ, 0x1f, R11 ;  /* 0x0000001fff0c7819 */ /* 0x000fe4000001140b */
[----:B----4-:R-:W-:Y:S02]  /*82b0*/  LEA R38, P3, R3, R36, 0x1 ;  /* 0x0000002403267211 */ /* 0x010fe400078608ff */
[----:B------:R-:W-:Y:S02]  /*82c0*/  LEA.HI R12, R12, R11, RZ, 0x4 ;  /* 0x0000000b0c0c7211 */ /* 0x000fe400078f20ff */
[----:B------:R-:W-:-:S02]  /*82d0*/  ISETP.GE.AND P4, PT, R16, R121, PT ;  /* 0x000000791000720c */ /* 0x000fc40003f86270 */
[----:B------:R-:W-:Y:S02]  /*82e0*/  LEA.HI.SX32 R12, R12, R115, 0x1c ;  /* 0x000000730c0c7211 */ /* 0x000fe400078fe2ff */
[----:B------:R-:W-:Y:S02]  /*82f0*/  LEA.HI.X R39, R3, R117, R111, 0x1, P3 ;  /* 0x0000007503277211 */ /* 0x000fe400018f0c6f */
[----:B------:R-:W-:Y:S01]  /*8300*/  SHF.R.S32.HI R11, RZ, 0x1f, R12 ;  /* 0x0000001fff0b7819 */ /* 0x000fe2000001140c */
[----:B------:R-:W-:-:S03]  /*8310*/  IMAD.SHL.U32 R40, R12, 0x8, RZ ;  /* 0x000000080c287824 */ /* 0x000fc600078e00ff */
[----:B------:R-:W-:Y:S02]  /*8320*/  LEA.HI R11, R11, R12, RZ, 0x3 ;  /* 0x0000000c0b0b7211 */ /* 0x000fe400078f18ff */
[----:B------:R-:W-:Y:S02]  /*8330*/  ISETP.GE.AND P3, PT, R40, R131, PT ;  /* 0x000000832800720c */ /* 0x000fe40003f66270 */
[----:B------:R-:W-:Y:S02]  /*8340*/  SHF.R.S32.HI R12, RZ, 0x3, R11 ;  /* 0x00000003ff0c7819 */ /* 0x000fe4000001140b */
[----:B------:R-:W-:-:S03]  /*8350*/  LOP3.LUT R11, R203, 0x38, R40, 0xf8, !PT ;  /* 0x00000038cb0b7812 */ /* 0x000fc600078ef828 */
[----:B------:R-:W-:Y:S01]  /*8360*/  IMAD R12, R12, 0x1800, R219 ;  /* 0x000018000c0c7824 */ /* 0x000fe200078e02db */
[----:B------:R-:W-:-:S05]  /*8370*/  LOP3.LUT R11, R11, R13, RZ, 0x3c, !PT ;  /* 0x0000000d0b0b7212 */ /* 0x000fca00078e3cff */
[----:B------:R-:W-:Y:S02]  /*8380*/  IMAD.IADD R13, R12, 0x1, R11 ;  /* 0x000000010c0d7824 */ /* 0x000fe400078e020b */
[C---:B------:R-:W-:Y:S02]  /*8390*/  IMAD R11, R18.reuse, 0x4800, R133 ;  /* 0x00004800120b7824 */ /* 0x040fe400078e0285 */
[----:B------:R-:W-:Y:S02]  /*83a0*/  IMAD R13, R18, 0x4800, R13 ;  /* 0x00004800120d7824 */ /* 0x000fe400078e020d */
[----:B------:R-:W-:Y:S01]  /*83b0*/  @!P3 IMAD.WIDE R40, R40, 0x2, R36 ;  /* 0x000000022828b825 */ /* 0x000fe200078e0224 */
[----:B------:R-:W-:-:S03]  /*83c0*/  LEA R11, R11, R2, 0x1 ;  /* 0x000000020b0b7211 */ /* 0x000fc600078e08ff */
[----:B------:R-:W-:Y:S02]  /*83d0*/  IMAD R32, R13, 0x2, R2 ;  /* 0x000000020d207824 */ /* 0x000fe400078e0202 */
[----:B------:R0:W3:Y:S04]  /*83e0*/  LDS.128 R12, [R11+0x1e400] ;  /* 0x01e400000b0c7984 */ /* 0x0000e80000000c00 */
[----:B------:R-:W4:Y:S01]  /*83f0*/  LDS.128 R32, [R32+0x1e400] ;  /* 0x01e4000020207984 */ /* 0x000f220000000c00 */
[----:B------:R-:W-:Y:S05]  /*8400*/  @P4 BRA `(.L_x_540) ;  /* 0x0000000400584947 */ /* 0x000fea0003800000 */
[----:B------:R-:W-:Y:S01]  /*8410*/  SHF.R.U64 R42, R76, 0x10, R77 ;  /* 0x000000104c2a7819 */ /* 0x000fe2000000124d */
[----:B----4-:R-:W-:Y:S01]  /*8420*/  IMAD.MOV.U32 R45, RZ, RZ, R33 ;  /* 0x000000ffff2d7224 */ /* 0x010fe200078e0021 */
[----:B------:R-:W-:Y:S01]  /*8430*/  SHF.R.U32.HI R76, RZ, 0x10, R77 ;  /* 0x00000010ff4c7819 */ /* 0x000fe2000001164d */
[----:B------:R-:W-:Y:S01]  /*8440*/  HADD2.F32 R49, -RZ, R159.H1_H1 ;  /* 0x3000009fff317230 */ /* 0x000fe20000004100 */
[----:B---3--:R-:W-:Y:S01]  /*8450*/  MOV R33, R15 ;  /* 0x0000000f00217202 */ /* 0x008fe20000000f00 */
[----:B------:R-:W-:Y:S01]  /*8460*/  HADD2.F32 R15, -RZ, R13.H0_H0 ;  /* 0x2000000dff0f7230 */ /* 0x000fe20000004100 */
[--C-:B0-----:R-:W-:Y:S01]  /*8470*/  SHF.R.U64 R11, R64, 0x10, R65.reuse ;  /* 0x00000010400b7819 */ /* 0x101fe20000001241 */
[--C-:B------:R-:W-:Y:S01]  /*8480*/  HADD2.F32 R46, -RZ, R45.reuse.H0_H0 ;  /* 0x2000002dff2e7230 */ /* 0x100fe20000004100 */
[----:B------:R-:W-:Y:S01]  /*8490*/  SHF.R.U32.HI R64, RZ, 0x10, R65 ;  /* 0x00000010ff407819 */ /* 0x000fe20000011641 */
[----:B------:R-:W-:Y:S01]  /*84a0*/  HADD2.F32 R45, -RZ, R45.H1_H1 ;  /* 0x3000002dff2d7230 */ /* 0x000fe20000004100 */
[----:B------:R-:W-:Y:S01]  /*84b0*/  SHF.R.U64 R44, R78, 0x10, R79 ;  /* 0x000000104e2c7819 */ /* 0x000fe2000000124f */
[----:B------:R-:W-:-:S02]  /*84c0*/  HADD2.F32 R76, -RZ, R76.H0_H0 ;  /* 0x2000004cff4c7230 */ /* 0x000fc40000004100 */
[-C--:B------:R-:W-:Y:S01]  /*84d0*/  FMUL.FTZ R50, R46, R49.reuse ;  /* 0x000000312e327220 */ /* 0x080fe20000410000 */
[----:B------:R-:W-:Y:S02]  /*84e0*/  HADD2.F32 R48, -RZ, R13.H1_H1 ;  /* 0x3000000dff307230 */ /* 0x000fe40000004100 */
[----:B------:R-:W-:Y:S01]  /*84f0*/  FMUL.FTZ R13, R15, R49 ;  /* 0x000000310f0d7220 */ /* 0x000fe20000410000 */
[----:B------:R-:W-:Y:S02]  /*8500*/  HADD2.F32 R47, -RZ, R157.H1_H1 ;  /* 0x3000009dff2f7230 */ /* 0x000fe40000004100 */
[CC--:B------:R-:W-:Y:S01]  /*8510*/  FMUL.FTZ R49, R45.reuse, R76.reuse ;  /* 0x0000004c2d317220 */ /* 0x0c0fe20000410000 */
[----:B------:R-:W-:Y:S01]  /*8520*/  HADD2.F32 R64, -RZ, R64.H0_H0 ;  /* 0x20000040ff407230 */ /* 0x000fe20000004100 */
[----:B------:R-:W-:Y:S01]  /*8530*/  SHF.R.U32.HI R78, RZ, 0x10, R79 ;  /* 0x00000010ff4e7819 */ /* 0x000fe2000001164f */
[----:B------:R-:W-:Y:S01]  /*8540*/  FMUL.FTZ R76, R48, R76 ;  /* 0x0000004c304c7220 */ /* 0x000fe20000410000 */
[----:B------:R-:W-:Y:S01]  /*8550*/  SHF.R.U64 R43, R66, 0x10, R67 ;  /* 0x00000010422b7819 */ /* 0x000fe20000001243 */
[-C--:B------:R-:W-:Y:S01]  /*8560*/  FFMA.FTZ R13, R46, R47.reuse, R13 ;  /* 0x0000002f2e0d7223 */ /* 0x080fe2000001000d */
[----:B------:R-:W-:Y:S01]  /*8570*/  SHF.R.U32.HI R66, RZ, 0x10, R67 ;  /* 0x00000010ff427819 */ /* 0x000fe20000011643 */
[-C--:B------:R-:W-:Y:S01]  /*8580*/  FFMA.FTZ R48, R48, R64.reuse, -R49 ;  /* 0x0000004030307223 */ /* 0x080fe20000010831 */
[----:B------:R-:W-:Y:S01]  /*8590*/  FFMA.FTZ R46, R45, R64, R76 ;  /* 0x000000402d2e7223 */ /* 0x000fe2000001004c */
[----:B------:R-:W-:Y:S01]  /*85a0*/  FFMA.FTZ R15, R15, R47, -R50 ;  /* 0x0000002f0f0f7223 */ /* 0x000fe20000010832 */
[----:B------:R-:W-:-:S02]  /*85b0*/  HADD2.F32 R64, -RZ, R158.H1_H1 ;  /* 0x3000009eff407230 */ /* 0x000fc40000004100 */
[--C-:B------:R-:W-:Y:S02]  /*85c0*/  HADD2.F32 R45, -RZ, R35.reuse.H0_H0 ;  /* 0x20000023ff2d7230 */ /* 0x100fe40000004100 */
[----:B------:R-:W-:Y:S01]  /*85d0*/  HADD2.F32 R52, -RZ, R35.H1_H1 ;  /* 0x30000023ff347230 */ /* 0x000fe20000004100 */
[----:B------:R-:W-:Y:S01]  /*85e0*/  F2FP.F16.F32.PACK_AB R15, R48, R15 ;  /* 0x0000000f300f723e */ /* 0x000fe200000000ff */
[----:B------:R-:W-:Y:S02]  /*85f0*/  HADD2.F32 R49, -RZ, R78.H0_H0 ;  /* 0x2000004eff317230 */ /* 0x000fe40000004100 */
[--C-:B------:R-:W-:Y:S02]  /*8600*/  HADD2.F32 R35, -RZ, R33.reuse.H0_H0 ;  /* 0x20000021ff237230 */ /* 0x100fe40000004100 */
[----:B------:R-:W-:Y:S02]  /*8610*/  HADD2.F32 R50, -RZ, R33.H1_H1 ;  /* 0x30000021ff327230 */ /* 0x000fe40000004100 */
[----:B------:R-:W-:Y:S01]  /*8620*/  FMUL.FTZ R51, R52, R49 ;  /* 0x0000003134337220 */ /* 0x000fe20000410000 */
[----:B------:R-:W-:-:S02]  /*8630*/  HADD2.F32 R54, -RZ, R156.H1_H1 ;  /* 0x3000009cff367230 */ /* 0x000fc40000004100 */
[----:B------:R-:W-:Y:S02]  /*8640*/  HADD2.F32 R47, -RZ, R66.H0_H0 ;  /* 0x20000042ff2f7230 */ /* 0x000fe40000004100 */
[-C--:B------:R-:W-:Y:S01]  /*8650*/  FMUL.FTZ R66, R45, R64.reuse ;  /* 0x000000402d427220 */ /* 0x080fe20000410000 */
[C---:B------:R-:W-:Y:S01]  /*8660*/  FMUL.FTZ R64, R35.reuse, R64 ;  /* 0x0000004023407220 */ /* 0x040fe20000410000 */
[C---:B------:R-:W-:Y:S01]  /*8670*/  FMUL.FTZ R49, R50.reuse, R49 ;  /* 0x0000003132317220 */ /* 0x040fe20000410000 */
[----:B------:R-:W-:Y:S02]  /*8680*/  HADD2.F32 R159, -RZ, R159.H0_H0 ;  /* 0x2000009fff9f7230 */ /* 0x000fe40000004100 */
[-C--:B------:R-:W-:Y:S01]  /*8690*/  FFMA.FTZ R33, R35, R54.reuse, -R66 ;  /* 0x0000003623217223 */ /* 0x080fe20000010842 */
[-C--:B------:R-:W-:Y:S01]  /*86a0*/  FFMA.FTZ R50, R50, R47.reuse, -R51 ;  /* 0x0000002f32327223 */ /* 0x080fe20000010833 */
[----:B------:R-:W-:Y:S01]  /*86b0*/  FFMA.FTZ R35, R45, R54, R64 ;  /* 0x000000362d237223 */ /* 0x000fe20000010040 */
[----:B------:R-:W-:Y:S01]  /*86c0*/  FFMA.FTZ R52, R52, R47, R49 ;  /* 0x0000002f34347223 */ /* 0x000fe20000010031 */
[----:B------:R-:W-:-:S02]  /*86d0*/  HADD2.F32 R51, -RZ, R42.H0_H0 ;  /* 0x2000002aff337230 */ /* 0x000fc40000004100 */
[----:B------:R-:W-:Y:S01]  /*86e0*/  HADD2.F32 R45, -RZ, R32.H0_H0 ;  /* 0x20000020ff2d7230 */ /* 0x000fe20000004100 */
[----:B------:R-:W-:Y:S01]  /*86f0*/  F2FP.F16.F32.PACK_AB R50, R50, R33 ;  /* 0x000000213232723e */ /* 0x000fe200000000ff */
[----:B------:R-:W-:Y:S01]  /*8700*/  HADD2.F32 R42, -RZ, R12.H0_H0 ;  /* 0x2000000cff2a7230 */ /* 0x000fe20000004100 */
[----:B------:R-:W-:Y:S01]  /*8710*/  F2FP.F16.F32.PACK_AB R33, R46, R13 ;  /* 0x0000000d2e21723e */ /* 0x000fe200000000ff */
[----:B------:R-:W-:Y:S01]  /*8720*/  HADD2.F32 R47, -RZ, R32.H1_H1 ;  /* 0x30000020ff2f7230 */ /* 0x000fe20000004100 */
[----:B------:R-:W-:Y:S01]  /*8730*/  F2FP.F16.F32.PACK_AB R35, R52, R35 ;  /* 0x000000233423723e */ /* 0x000fe200000000ff */
[----:B------:R-:W-:Y:S02]  /*8740*/  HADD2.F32 R32, -RZ, R12.H1_H1 ;  /* 0x3000000cff207230 */ /* 0x000fe40000004100 */
[----:B------:R-:W-:Y:S01]  /*8750*/  FMUL.FTZ R12, R42, R159 ;  /* 0x0000009f2a0c7220 */ /* 0x000fe20000410000 */
[----:B------:R-:W-:Y:S02]  /*8760*/  HADD2.F32 R157, -RZ, R157.H0_H0 ;  /* 0x2000009dff9d7230 */ /* 0x000fe40000004100 */
[----:B------:R-:W-:Y:S01]  /*8770*/  FMUL.FTZ R53, R47, R51 ;  /* 0x000000332f357220 */ /* 0x000fe20000410000 */
[----:B------:R-:W-:-:S02]  /*8780*/  HADD2.F32 R49, -RZ, R11.H0_H0 ;  /* 0x2000000bff317230 */ /* 0x000fc40000004100 */
[C---:B------:R-:W-:Y:S01]  /*8790*/  FMUL.FTZ R11, R45.reuse, R159 ;  /* 0x0000009f2d0b7220 */ /* 0x040fe20000410000 */
[----:B------:R-:W-:Y:S01]  /*87a0*/  FMUL.FTZ R54, R32, R51 ;  /* 0x0000003320367220 */ /* 0x000fe20000410000 */
[-C--:B------:R-:W-:Y:S01]  /*87b0*/  FFMA.FTZ R12, R45, R157.reuse, R12 ;  /* 0x0000009d2d0c7223 */ /* 0x080fe2000001000c */
[----:B------:R-:W-:Y:S02]  /*87c0*/  HADD2.F32 R51, -RZ, R44.H0_H0 ;  /* 0x2000002cff337230 */ /* 0x000fe40000004100 */
[----:B------:R-:W-:Y:S01]  /*87d0*/  FFMA.FTZ R11, R42, R157, -R11 ;  /* 0x0000009d2a0b7223 */ /* 0x000fe2000001080b */
[-C--:B------:R-:W-:Y:S01]  /*87e0*/  FFMA.FTZ R32, R32, R49.reuse, -R53 ;  /* 0x0000003120207223 */ /* 0x080fe20000010835 */
[----:B------:R-:W-:Y:S01]  /*87f0*/  FFMA.FTZ R45, R47, R49, R54 ;  /* 0x000000312f2d7223 */ /* 0x000fe20000010036 */
[----:B------:R-:W-:Y:S02]  /*8800*/  HADD2.F32 R44, -RZ, R34.H0_H0 ;  /* 0x20000022ff2c7230 */ /* 0x000fe40000004100 */
[----:B------:R-:W-:Y:S01]  /*8810*/  HADD2.F32 R49, -RZ, R158.H0_H0 ;  /* 0x2000009eff317230 */ /* 0x000fe20000004100 */
[----:B------:R-:W-:Y:S01]  /*8820*/  F2FP.F16.F32.PACK_AB R32, R32, R11 ;  /* 0x0000000b2020723e */ /* 0x000fe200000000ff */
[----:B------:R-:W-:-:S02]  /*8830*/  HADD2.F32 R42, -RZ, R14.H0_H0 ;  /* 0x2000000eff2a7230 */ /* 0x000fc40000004100 */
[----:B------:R-:W-:Y:S02]  /*8840*/  HADD2.F32 R34, -RZ, R34.H1_H1 ;  /* 0x30000022ff227230 */ /* 0x000fe40000004100 */
[-C--:B------:R-:W-:Y:S01]  /*8850*/  FMUL.FTZ R53, R44, R49.reuse ;  /* 0x000000312c357220 */ /* 0x080fe20000410000 */
[----:B------:R-:W-:Y:S02]  /*8860*/  HADD2.F32 R14, -RZ, R14.H1_H1 ;  /* 0x3000000eff0e7230 */ /* 0x000fe40000004100 */
[----:B------:R-:W-:Y:S01]  /*8870*/  FMUL.FTZ R49, R42, R49 ;  /* 0x000000312a317220 */ /* 0x000fe20000410000 */
[----:B------:R-:W-:Y:S02]  /*8880*/  HADD2.F32 R47, -RZ, R156.H0_H0 ;  /* 0x2000009cff2f7230 */ /* 0x000fe40000004100 */
[-C--:B------:R-:W-:Y:S01]  /*8890*/  FMUL.FTZ R55, R34, R51.reuse ;  /* 0x0000003322377220 */ /* 0x080fe20000410000 */
[----:B------:R-:W-:Y:S02]  /*88a0*/  HADD2.F32 R43, -RZ, R43.H0_H0 ;  /* 0x2000002bff2b7230 */ /* 0x000fe40000004100 */
[----:B------:R-:W-:Y:S01]  /*88b0*/  FMUL.FTZ R51, R14, R51 ;  /* 0x000000330e337220 */ /* 0x000fe20000410000 */
[----:B------:R-:W-:-:S02]  /*88c0*/  IMAD.MOV.U32 R13, RZ, RZ, R15 ;  /* 0x000000ffff0d7224 */ /* 0x000fc400078e000f */
[-C--:B------:R-:W-:Y:S01]  /*88d0*/  FFMA.FTZ R53, R42, R47.reuse, -R53 ;  /* 0x0000002f2a357223 */ /* 0x080fe20000010835 */
[----:B------:R-:W-:Y:S01]  /*88e0*/  FFMA.FTZ R49, R44, R47, R49 ;  /* 0x0000002f2c317223 */ /* 0x000fe20000010031 */
[-C--:B------:R-:W-:Y:S01]  /*88f0*/  FFMA.FTZ R14, R14, R43.reuse, -R55 ;  /* 0x0000002b0e0e7223 */ /* 0x080fe20000010837 */
[----:B------:R-:W-:Y:S01]  /*8900*/  FFMA.FTZ R34, R34, R43, R51 ;  /* 0x0000002b22227223 */ /* 0x000fe20000010033 */
[----:B------:R-:W-:Y:S01]  /*8910*/  F2FP.F16.F32.PACK_AB R42, R45, R12 ;  /* 0x0000000c2d2a723e */ /* 0x000fe200000000ff */
[----:B------:R-:W-:Y:S02]  /*8920*/  IMAD.MOV.U32 R12, RZ, RZ, R32 ;  /* 0x000000ffff0c7224 */ /* 0x000fe400078e0020 */
[----:B------:R-:W-:Y:S01]  /*8930*/  F2FP.F16.F32.PACK_AB R14, R14, R53 ;  /* 0x000000350e0e723e */ /* 0x000fe200000000ff */
[----:B------:R-:W-:Y:S01]  /*8940*/  IMAD.MOV.U32 R15, RZ, RZ, R50 ;  /* 0x000000ffff0f7224 */ /* 0x000fe200078e0032 */
[----:B------:R-:W-:Y:S02]  /*8950*/  F2FP.F16.F32.PACK_AB R34, R34, R49 ;  /* 0x000000312222723e */ /* 0x000fe400000000ff */
[----:B------:R-:W-:-:S07]  /*8960*/  MOV R32, R42 ;  /* 0x0000002a00207202 */ /* 0x000fce0000000f00 */
.L_x_540:
[----:B------:R-:W-:Y:S05]  /*8970*/  BSYNC B2 ;  /* 0x0000000000027941 */ /* 0x000fea0003800000 */
.L_x_539:
[----:B---3--:R3:W-:Y:S04]  /*8980*/  ST.E.128 desc[UR56][R38.64], R12 ;  /* 0x0000000c26007985 */ /* 0x0087e8000c101d38 */
[----:B----4-:R3:W-:Y:S02]  /*8990*/  @!P3 ST.E.128 desc[UR56][R40.64], R32 ;  /* 0x000000202800b985 */ /* 0x0107e4000c101d38 */
.L_x_538:
[----:B------:R-:W-:Y:S05]  /*89a0*/  BSYNC B1 ;  /* 0x0000000000017941 */ /* 0x000fea0003800000 */
.L_x_537:
[----:B------:R-:W-:Y:S01]  /*89b0*/  ISETP.NE.AND P3, PT, R7, RZ, PT ;  /* 0x000000ff0700720c */ /* 0x000fe20003f65270 */
[----:B------:R-:W-:-:S12]  /*89c0*/  BSSY B1, `(.L_x_541) ;  /* 0x0000074000017945 */ /* 0x000fd80003800000 */
[----:B------:R-:W-:Y:S05]  /*89d0*/  @!P3 BRA `(.L_x_542) ;  /* 0x0000000400c8b947 */ /* 0x000fea0003800000 */
[----:B0--3--:R-:W-:Y:S01]  /*89e0*/  SEL R11, R122, R135, !P1 ;  /* 0x000000877a0b7207 */ /* 0x009fe20004800000 */
        /* <DEDUP_REMOVED lines=11> */
[----:B------:R-:W-:Y:S02]  /*8aa0*/  LOP3.LUT R11, R203, 0x38, R40, 0xf8, !PT ;  /* 0x00000038cb0b7812 */ /* 0x000fe400078ef828 */
[----:B------:R-:W-:Y:S02]  /*8ab0*/  SHF.R.S32.HI R12, RZ, 0x3, R12 ;  /* 0x00000003ff0c7819 */ /* 0x000fe4000001140c */
[----:B------:R-:W-:Y:S02]  /*8ac0*/  LOP3.LUT R11, R11, R13, RZ, 0x3c, !PT ;  /* 0x0000000d0b0b7212 */ /* 0x000fe400078e3cff */
[----:B------:R-:W-:Y:S01]  /*8ad0*/  ISETP.GE.AND P3, PT, R40, R131, PT ;  /* 0x000000832800720c */ /* 0x000fe20003f66270 */
[----:B------:R-:W-:-:S05]  /*8ae0*/  IMAD R12, R12, 0x1800, R219 ;  /* 0x000018000c0c7824 */ /* 0x000fca00078e02db */
[----:B------:R-:W-:Y:S01]  /*8af0*/  IADD3 R13, R12, R11, RZ ;  /* 0x0000000b0c0d7210 */ /* 0x000fe20007ffe0ff */
[----:B------:R-:W-:-:S04]  /*8b00*/  IMAD R11, R18, 0x4800, R130 ;  /* 0x00004800120b7824 */ /* 0x000fc800078e0282 */
[----:B------:R-:W-:Y:S02]  /*8b10*/  IMAD R13, R18, 0x4800, R13 ;  /* 0x00004800120d7824 */ /* 0x000fe400078e020d */
[--C-:B------:R-:W-:Y:S02]  /*8b20*/  IMAD R11, R11, 0x2, R2.reuse ;  /* 0x000000020b0b7824 */ /* 0x100fe400078e0202 */
[----:B------:R-:W-:Y:S02]  /*8b30*/  IMAD R32, R13, 0x2, R2 ;  /* 0x000000020d207824 */ /* 0x000fe400078e0202 */
[----:B------:R-:W-:Y:S01]  /*8b40*/  @!P3 IMAD.WIDE R40, R40, 0x2, R36 ;  /* 0x000000022828b825 */ /* 0x000fe200078e0224 */
[----:B------:R0:W3:Y:S04]  /*8b50*/  LDS.128 R12, [R11+0x1e400] ;  /* 0x01e400000b0c7984 */ /* 0x0000e80000000c00 */
[----:B------:R-:W4:Y:S01]  /*8b60*/  LDS.128 R32, [R32+0x1e400] ;  /* 0x01e4000020207984 */ /* 0x000f220000000c00 */
[----:B------:R-:W-:Y:S05]  /*8b70*/  @P4 BRA `(.L_x_544) ;  /* 0x0000000400544947 */ /* 0x000fea0003800000 */
[----:B----4-:R-:W-:Y:S01]  /*8b80*/  MOV R45, R33 ;  /* 0x00000021002d7202 */ /* 0x010fe20000000f00 */
[----:B------:R-:W-:Y:S01]  /*8b90*/  IMAD.MOV.U32 R47, RZ, RZ, R35 ;  /* 0x000000ffff2f7224 */ /* 0x000fe200078e0023 */
[----:B------:R-:W-:Y:S01]  /*8ba0*/  SHF.R.U32.HI R51, RZ, 0x10, R73 ;  /* 0x00000010ff337819 */ /* 0x000fe20000011649 */
[----:B---3--:R-:W-:Y:S01]  /*8bb0*/  IMAD.MOV.U32 R33, RZ, RZ, R15 ;  /* 0x000000ffff217224 */ /* 0x008fe200078e000f */
[----:B------:R-:W-:Y:S01]  /*8bc0*/  SHF.R.U32.HI R49, RZ, 0x10, R61 ;  /* 0x00000010ff317819 */ /* 0x000fe2000001163d */
[----:B------:R-:W-:Y:S01]  /*8bd0*/  HADD2.F32 R50, -RZ, R149.H1_H1 ;  /* 0x30000095ff327230 */ /* 0x000fe20000004100 */
[--C-:B------:R-:W-:Y:S01]  /*8be0*/  SHF.R.U64 R43, R74, 0x10, R75.reuse ;  /* 0x000000104a2b7819 */ /* 0x100fe2000000124b */
[----:B------:R-:W-:Y:S01]  /*8bf0*/  HADD2.F32 R35, -RZ, R45.H0_H0 ;  /* 0x2000002dff237230 */ /* 0x000fe20000004100 */
[----:B------:R-:W-:Y:S01]  /*8c00*/  SHF.R.U32.HI R74, RZ, 0x10, R75 ;  /* 0x00000010ff4a7819 */ /* 0x000fe2000001164b */
[----:B------:R-:W-:Y:S01]  /*8c10*/  HADD2.F32 R15, -RZ, R13.H0_H0 ;  /* 0x2000000dff0f7230 */ /* 0x000fe20000004100 */
[----:B------:R-:W-:Y:S01]  /*8c20*/  SHF.R.U64 R42, R62, 0x10, R63 ;  /* 0x000000103e2a7819 */ /* 0x000fe2000000123f */
[----:B------:R-:W-:-:S02]  /*8c30*/  HADD2.F32 R51, -RZ, R51.H0_H0 ;  /* 0x20000033ff337230 */ /* 0x000fc40000004100 */
[-C--:B------:R-:W-:Y:S01]  /*8c40*/  FMUL.FTZ R52, R35, R50.reuse ;  /* 0x0000003223347220 */ /* 0x080fe20000410000 */
[----:B------:R-:W-:Y:S02]  /*8c50*/  HADD2.F32 R46, -RZ, R13.H1_H1 ;  /* 0x3000000dff2e7230 */ /* 0x000fe40000004100 */
[C---:B------:R-:W-:Y:S01]  /*8c60*/  FMUL.FTZ R50, R15.reuse, R50 ;  /* 0x000000320f327220 */ /* 0x040fe20000410000 */
[----:B------:R-:W-:Y:S01]  /*8c70*/  HADD2.F32 R48, -RZ, R147.H1_H1 ;  /* 0x30000093ff307230 */ /* 0x000fe20000004100 */
[----:B------:R-:W-:Y:S01]  /*8c80*/  SHF.R.U32.HI R62, RZ, 0x10, R63 ;  /* 0x00000010ff3e7819 */ /* 0x000fe2000001163f */
[----:B------:R-:W-:Y:S02]  /*8c90*/  HADD2.F32 R45, -RZ, R45.H1_H1 ;  /* 0x3000002dff2d7230 */ /* 0x000fe40000004100 */
[-C--:B------:R-:W-:Y:S01]  /*8ca0*/  FMUL.FTZ R54, R46, R51.reuse ;  /* 0x000000332e367220 */ /* 0x080fe20000410000 */
[----:B------:R-:W-:Y:S02]  /*8cb0*/  HADD2.F32 R49, -RZ, R49.H0_H0 ;  /* 0x20000031ff317230 */ /* 0x000fe40000004100 */
[-C--:B------:R-:W-:Y:S01]  /*8cc0*/  FFMA.FTZ R13, R15, R48.reuse, -R52 ;  /* 0x000000300f0d7223 */ /* 0x080fe20000010834 */
[----:B------:R-:W-:Y:S01]  /*8cd0*/  FFMA.FTZ R15, R35, R48, R50 ;  /* 0x00000030230f7223 */ /* 0x000fe20000010032 */
[----:B------:R-:W-:Y:S01]  /*8ce0*/  FMUL.FTZ R53, R45, R51 ;  /* 0x000000332d357220 */ /* 0x000fe20000410000 */
[----:B------:R-:W-:-:S02]  /*8cf0*/  HADD2.F32 R35, -RZ, R33.H0_H0 ;  /* 0x20000021ff237230 */ /* 0x000fc40000004100 */
[-C--:B------:R-:W-:Y:S01]  /*8d00*/  FFMA.FTZ R48, R45, R49.reuse, R54 ;  /* 0x000000312d307223 */ /* 0x080fe20000010036 */
[----:B------:R-:W-:Y:S02]  /*8d10*/  HADD2.F32 R54, -RZ, R148.H1_H1 ;  /* 0x30000094ff367230 */ /* 0x000fe40000004100 */
[----:B------:R-:W-:Y:S01]  /*8d20*/  FFMA.FTZ R46, R46, R49, -R53 ;  /* 0x000000312e2e7223 */ /* 0x000fe20000010835 */
[----:B------:R-:W-:Y:S01]  /*8d30*/  HADD2.F32 R45, -RZ, R47.H0_H0 ;  /* 0x2000002fff2d7230 */ /* 0x000fe20000004100 */
[----:B0-----:R-:W-:Y:S01]  /*8d40*/  SHF.R.U64 R11, R60, 0x10, R61 ;  /* 0x000000103c0b7819 */ /* 0x001fe2000000123d */
[----:B------:R-:W-:Y:S01]  /*8d50*/  HADD2.F32 R49, -RZ, R74.H0_H0 ;  /* 0x2000004aff317230 */ /* 0x000fe20000004100 */
[----:B------:R-:W-:Y:S01]  /*8d60*/  SHF.R.U64 R44, R72, 0x10, R73 ;  /* 0x00000010482c7819 */ /* 0x000fe20000001249 */
[----:B------:R-:W-:Y:S02]  /*8d70*/  HADD2.F32 R50, -RZ, R33.H1_H1 ;  /* 0x30000021ff327230 */ /* 0x000fe40000004100 */
[----:B------:R-:W-:Y:S01]  /*8d80*/  FMUL.FTZ R60, R45, R54 ;  /* 0x000000362d3c7220 */ /* 0x000fe20000410000 */
[----:B------:R-:W-:-:S02]  /*8d90*/  HADD2.F32 R52, -RZ, R146.H1_H1 ;  /* 0x30000092ff347230 */ /* 0x000fc40000004100 */
[C---:B------:R-:W-:Y:S01]  /*8da0*/  FMUL.FTZ R54, R35.reuse, R54 ;  /* 0x0000003623367220 */ /* 0x040fe20000410000 */
[----:B------:R-:W-:Y:S02]  /*8db0*/  HADD2.F32 R47, -RZ, R47.H1_H1 ;  /* 0x3000002fff2f7230 */ /* 0x000fe40000004100 */
[-C--:B------:R-:W-:Y:S01]  /*8dc0*/  FMUL.FTZ R64, R50, R49.reuse ;  /* 0x0000003132407220 */ /* 0x080fe20000410000 */
[----:B------:R-:W-:Y:S02]  /*8dd0*/  HADD2.F32 R62, -RZ, R62.H0_H0 ;  /* 0x2000003eff3e7230 */ /* 0x000fe40000004100 */
[-C--:B------:R-:W-:Y:S01]  /*8de0*/  FFMA.FTZ R33, R35, R52.reuse, -R60 ;  /* 0x0000003423217223 */ /* 0x080fe2000001083c */
[----:B------:R-:W-:Y:S01]  /*8df0*/  FFMA.FTZ R35, R45, R52, R54 ;  /* 0x000000342d237223 */ /* 0x000fe20000010036 */
[C---:B------:R-:W-:Y:S01]  /*8e00*/  FMUL.FTZ R51, R47.reuse, R49 ;  /* 0x000000312f337220 */ /* 0x040fe20000410000 */
[----:B------:R-:W-:Y:S02]  /*8e10*/  HADD2.F32 R149, -RZ, R149.H0_H0 ;  /* 0x20000095ff957230 */ /* 0x000fe40000004100 */
[----:B------:R-:W-:Y:S01]  /*8e20*/  FFMA.FTZ R52, R47, R62, R64 ;  /* 0x0000003e2f347223 */ /* 0x000fe20000010040 */
[----:B------:R-:W-:-:S02]  /*8e30*/  HADD2.F32 R47, -RZ, R44.H0_H0 ;  /* 0x2000002cff2f7230 */ /* 0x000fc40000004100 */
[----:B------:R-:W-:Y:S01]  /*8e40*/  FFMA.FTZ R50, R50, R62, -R51 ;  /* 0x0000003e32327223 */ /* 0x000fe20000010833 */
[----:B------:R-:W-:Y:S01]  /*8e50*/  HADD2.F32 R45, -RZ, R32.H0_H0 ;  /* 0x20000020ff2d7230 */ /* 0x000fe20000004100 */
[----:B------:R-:W-:Y:S01]  /*8e60*/  F2FP.F16.F32.PACK_AB R13, R46, R13 ;  /* 0x0000000d2e0d723e */ /* 0x000fe200000000ff */
[----:B------:R-:W-:Y:S01]  /*8e70*/  HADD2.F32 R44, -RZ, R12.H0_H0 ;  /* 0x2000000cff2c7230 */ /* 0x000fe20000004100 */
[----:B------:R-:W-:Y:S01]  /*8e80*/  F2FP.F16.F32.PACK_AB R35, R52, R35 ;  /* 0x000000233423723e */ /* 0x000fe200000000ff */
[----:B------:R-:W-:Y:S02]  /*8e90*/  HADD2.F32 R32, -RZ, R32.H1_H1 ;  /* 0x30000020ff207230 */ /* 0x000fe40000004100 */
[-C--:B------:R-:W-:Y:S01]  /*8ea0*/  FMUL.FTZ R49, R45, R149.reuse ;  /* 0x000000952d317220 */ /* 0x080fe20000410000 */
[----:B------:R-:W-:Y:S02]  /*8eb0*/  HADD2.F32 R12, -RZ, R12.H1_H1 ;  /* 0x3000000cff0c7230 */ /* 0x000fe40000004100 */
[----:B------:R-:W-:Y:S01]  /*8ec0*/  FMUL.FTZ R54, R44, R149 ;  /* 0x000000952c367220 */ /* 0x000fe20000410000 */
[----:B------:R-:W-:-:S02]  /*8ed0*/  HADD2.F32 R147, -RZ, R147.H0_H0 ;  /* 0x20000093ff937230 */ /* 0x000fc40000004100 */
[-C--:B------:R-:W-:Y:S01]  /*8ee0*/  FMUL.FTZ R51, R32, R47.reuse ;  /* 0x0000002f20337220 */ /* 0x080fe20000410000 */
[----:B------:R-:W-:Y:S02]  /*8ef0*/  HADD2.F32 R11, -RZ, R11.H0_H0 ;  /* 0x2000000bff0b7230 */ /* 0x000fe40000004100 */
[----:B------:R-:W-:Y:S01]  /*8f00*/  FMUL.FTZ R47, R12, R47 ;  /* 0x0000002f0c2f7220 */ /* 0x000fe20000410000 */
[----:B------:R-:W-:Y:S02]  /*8f10*/  HADD2.F32 R148, -RZ, R148.H0_H0 ;  /* 0x20000094ff947230 */ /* 0x000fe40000004100 */
[-C--:B------:R-:W-:Y:S01]  /*8f20*/  FFMA.FTZ R49, R44, R147.reuse, -R49 ;  /* 0x000000932c317223 */ /* 0x080fe20000010831 */
[----:B------:R-:W-:Y:S01]  /*8f30*/  FFMA.FTZ R54, R45, R147, R54 ;  /* 0x000000932d367223 */ /* 0x000fe20000010036 */
[-C--:B------:R-:W-:Y:S01]  /*8f40*/  FFMA.FTZ R44, R12, R11.reuse, -R51 ;  /* 0x0000000b0c2c7223 */ /* 0x080fe20000010833 */
[----:B------:R-:W-:Y:S01]  /*8f50*/  FFMA.FTZ R47, R32, R11, R47 ;  /* 0x0000000b202f7223 */ /* 0x000fe2000001002f */
[----:B------:R-:W-:Y:S01]  /*8f60*/  HADD2.F32 R12, -RZ, R34.H0_H0 ;  /* 0x20000022ff0c7230 */ /* 0x000fe20000004100 */
[----:B------:R-:W-:Y:S01]  /*8f70*/  F2FP.F16.F32.PACK_AB R50, R50, R33 ;  /* 0x000000213232723e */ /* 0x000fe200000000ff */
[----:B------:R-:W-:Y:S01]  /*8f80*/  HADD2.F32 R45, -RZ, R43.H0_H0 ;  /* 0x2000002bff2d7230 */ /* 0x000fe20000004100 */
[----:B------:R-:W-:Y:S01]  /*8f90*/  F2FP.F16.F32.PACK_AB R33, R48, R15 ;  /* 0x0000000f3021723e */ /* 0x000fe200000000ff */
[----:B------:R-:W-:-:S02]  /*8fa0*/  HADD2.F32 R11, -RZ, R14.H0_H0 ;  /* 0x2000000eff0b7230 */ /* 0x000fc40000004100 */
[----:B------:R-:W-:Y:S01]  /*8fb0*/  FMUL.FTZ R32, R12, R148 ;  /* 0x000000940c207220 */ /* 0x000fe20000410000 */
[----:B------:R-:W-:Y:S01]  /*8fc0*/  HADD2.F32 R34, -RZ, R34.H1_H1 ;  /* 0x30000022ff227230 */ /* 0x000fe20000004100 */
[----:B------:R-:W-:Y:S01]  /*8fd0*/  F2FP.F16.F32.PACK_AB R54, R47, R54 ;  /* 0x000000362f36723e */ /* 0x000fe200000000ff */
        /* <DEDUP_REMOVED lines=11> */
[----:B------:R-:W-:-:S03]  /*9090*/  F2FP.F16.F32.PACK_AB R12, R44, R49 ;  /* 0x000000312c0c723e */ /* 0x000fc600000000ff */
[----:B------:R-:W-:Y:S02]  /*90a0*/  F2FP.F16.F32.PACK_AB R14, R53, R32 ;  /* 0x00000020350e723e */ /* 0x000fe400000000ff */
[----:B------:R-:W-:Y:S02]  /*90b0*/  F2FP.F16.F32.PACK_AB R34, R34, R51 ;  /* 0x000000332222723e */ /* 0x000fe400000000ff */
[----:B------:R-:W-:-:S07]  /*90c0*/  MOV R32, R54 ;  /* 0x0000003600207202 */ /* 0x000fce0000000f00 */
.L_x_544:
[----:B------:R-:W-:Y:S05]  /*90d0*/  BSYNC B2 ;  /* 0x0000000000027941 */ /* 0x000fea0003800000 */
.L_x_543:
[----:B---3--:R3:W-:Y:S04]  /*90e0*/  ST.E.128 desc[UR56][R38.64], R12 ;  /* 0x0000000c26007985 */ /* 0x0087e8000c101d38 */
[----:B----4-:R3:W-:Y:S02]  /*90f0*/  @!P3 ST.E.128 desc[UR56][R40.64], R32 ;  /* 0x000000202800b985 */ /* 0x0107e4000c101d38 */
.L_x_542:
[----:B------:R-:W-:Y:S05]  /*9100*/  BSYNC B1 ;  /* 0x0000000000017941 */ /* 0x000fea0003800000 */
.L_x_541:
[----:B------:R-:W-:-:S13]  /*9110*/  ISETP.NE.AND P3, PT, R8, RZ, PT ;  /* 0x000000ff0800720c */ /* 0x000fda0003f65270 */
[----:B------:R-:W-:Y:S05]  /*9120*/  @!P3 BRA `(.L_x_493) ;  /* 0x0000000c00b4b947 */ /* 0x000fea0003800000 */
[----:B0--3--:R-:W3:Y:S01]  /*9130*/  LDL R11, [R1] ;  /* 0x00000000010b7983 */ /* 0x009ee20000100800 */
[----:B------:R-:W-:Y:S01]  /*9140*/  SHF.R.U32.HI R13, RZ, 0x3, R203 ;  /* 0x00000003ff0d7819 */ /* 0x000fe200000116cb */
[----:B------:R-:W-:Y:S01]  /*9150*/  BSSY B1, `(.L_x_545) ;  /* 0x000006f000017945 */ /* 0x000fe20003800000 */
[----:B----4-:R-:W-:-:S04]  /*9160*/  LEA R38, P3, R5, R36, 0x1 ;  /* 0x0000002405267211 */ /* 0x010fc800078608ff */
[----:B------:R-:W-:Y:S02]  /*9170*/  LEA.HI.X R39, R5, R117, R109, 0x1, P3 ;  /* 0x0000007505277211 */ /* 0x000fe400018f0c6d */
[----:B------:R-:W-:Y:S02]  /*9180*/  ISETP.GE.AND P3, PT, R192, R121, PT ;  /* 0x00000079c000720c */ /* 0x000fe40003f66270 */
[----:B---3--:R-:W-:-:S04]  /*9190*/  LOP3.LUT P4, RZ, R11, 0x1, RZ, 0xc0, !PT ;  /* 0x000000010bff7812 */ /* 0x008fc8000788c0ff */
[----:B------:R-:W-:-:S04]  /*91a0*/  SEL R135, R122, R135, !P4 ;  /* 0x000000877a877207 */ /* 0x000fc80006000000 */
[----:B------:R-:W-:-:S04]  /*91b0*/  SHF.R.S32.HI R12, RZ, 0x1f, R135 ;  /* 0x0000001fff0c7819 */ /* 0x000fc80000011487 */
[----:B------:R-:W-:-:S04]  /*91c0*/  LEA.HI R12, R12, R135, RZ, 0x4 ;  /* 0x000000870c0c7211 */ /* 0x000fc800078f20ff */
[----:B------:R-:W-:-:S04]  /*91d0*/  LEA.HI.SX32 R12, R12, R113, 0x1c ;  /* 0x000000710c0c7211 */ /* 0x000fc800078fe2ff */
[----:B------:R-:W-:Y:S01]  /*91e0*/  SHF.R.S32.HI R11, RZ, 0x1f, R12 ;  /* 0x0000001fff0b7819 */ /* 0x000fe2000001140c */
[----:B------:R-:W-:-:S03]  /*91f0*/  IMAD.SHL.U32 R40, R12, 0x8, RZ ;  /* 0x000000080c287824 */ /* 0x000fc600078e00ff */
[----:B------:R-:W-:-:S04]  /*9200*/  LEA.HI R11, R11, R12, RZ, 0x3 ;  /* 0x0000000c0b0b7211 */ /* 0x000fc800078f18ff */
[----:B------:R-:W-:Y:S02]  /*9210*/  SHF.R.S32.HI R12, RZ, 0x3, R11 ;  /* 0x00000003ff0c7819 */ /* 0x000fe4000001140b */
[----:B------:R-:W-:-:S03]  /*9220*/  LOP3.LUT R11, R203, 0x38, R40, 0xf8, !PT ;  /* 0x00000038cb0b7812 */ /* 0x000fc600078ef828 */
[----:B------:R-:W-:Y:S01]  /*9230*/  IMAD R12, R12, 0x1800, R219 ;  /* 0x000018000c0c7824 */ /* 0x000fe200078e02db */
[----:B------:R-:W-:-:S04]  /*9240*/  LOP3.LUT R11, R11, R13, RZ, 0x3c, !PT ;  /* 0x0000000d0b0b7212 */ /* 0x000fc800078e3cff */
[----:B------:R-:W-:Y:S01]  /*9250*/  IADD3 R13, R12, R11, RZ ;  /* 0x0000000b0c0d7210 */ /* 0x000fe20007ffe0ff */
[----:B------:R-:W-:-:S04]  /*9260*/  IMAD R11, R18, 0x4800, R129 ;  /* 0x00004800120b7824 */ /* 0x000fc800078e0281 */
[----:B------:R-:W-:Y:S02]  /*9270*/  IMAD R13, R18, 0x4800, R13 ;  /* 0x00004800120d7824 */ /* 0x000fe400078e020d */
[--C-:B------:R-:W-:Y:S02]  /*9280*/  IMAD R11, R11, 0x2, R2.reuse ;  /* 0x000000020b0b7824 */ /* 0x100fe400078e0202 */
[----:B------:R-:W-:-:S03]  /*9290*/  IMAD R32, R13, 0x2, R2 ;  /* 0x000000020d207824 */ /* 0x000fc600078e0202 */
[----:B------:R0:W3:Y:S04]  /*92a0*/  LDS.128 R12, [R11+0x1e400] ;  /* 0x01e400000b0c7984 */ /* 0x0000e80000000c00 */
[----:B------:R-:W4:Y:S01]  /*92b0*/  LDS.128 R32, [R32+0x1e400] ;  /* 0x01e4000020207984 */ /* 0x000f220000000c00 */
[----:B------:R-:W-:Y:S05]  /*92c0*/  @P3 BRA `(.L_x_546) ;  /* 0x00000004005c3947 */ /* 0x000fea0003800000 */
[----:B------:R-:W-:Y:S01]  /*92d0*/  SHF.R.U32.HI R50, RZ, 0x10, R69 ;  /* 0x00000010ff327819 */ /* 0x000fe20000011645 */
[----:B----4-:R-:W-:Y:S01]  /*92e0*/  IMAD.MOV.U32 R44, RZ, RZ, R32 ;  /* 0x000000ffff2c7224 */ /* 0x010fe200078e0020 */
[----:B------:R-:W-:Y:S01]  /*92f0*/  MOV R45, R35 ;  /* 0x00000023002d7202 */ /* 0x000fe20000000f00 */
[--C-:B------:R-:W-:Y:S01]  /*9300*/  HADD2.F32 R35, -RZ, R33.reuse.H0_H0 ;  /* 0x20000021ff237230 */ /* 0x100fe20000004100 */
[----:B------:R-:W-:Y:S01]  /*9310*/  SHF.R.U32.HI R48, RZ, 0x10, R57 ;  /* 0x00000010ff307819 */ /* 0x000fe20000011639 */
[----:B---3--:R-:W-:Y:S01]  /*9320*/  IMAD.MOV.U32 R32, RZ, RZ, R15 ;  /* 0x000000ffff207224 */ /* 0x008fe200078e000f */
[----:B------:R-:W-:Y:S01]  /*9330*/  MOV R43, R12 ;  /* 0x0000000c002b7202 */ /* 0x000fe20000000f00 */
[----:B------:R-:W-:Y:S01]  /*9340*/  HADD2.F32 R33, -RZ, R33.H1_H1 ;  /* 0x30000021ff217230 */ /* 0x000fe20000004100 */
[--C-:B------:R-:W-:Y:S01]  /*9350*/  SHF.R.U64 R41, R70, 0x10, R71.reuse ;  /* 0x0000001046297819 */ /* 0x100fe20000001247 */
[----:B------:R-:W-:Y:S01]  /*9360*/  HADD2.F32 R50, -RZ, R50.H0_H0 ;  /* 0x20000032ff327230 */ /* 0x000fe20000004100 */
[----:B------:R-:W-:Y:S01]  /*9370*/  SHF.R.U32.HI R70, RZ, 0x10, R71 ;  /* 0x00000010ff467819 */ /* 0x000fe20000011647 */
[----:B------:R-:W-:Y:S01]  /*9380*/  HADD2.F32 R15, -RZ, R13.H1_H1 ;  /* 0x3000000dff0f7230 */ /* 0x000fe20000004100 */
[----:B0-----:R-:W-:Y:S01]  /*9390*/  SHF.R.U64 R11, R58, 0x10, R59 ;  /* 0x000000103a0b7819 */ /* 0x001fe2000000123b */
[----:B------:R-:W-:-:S02]  /*93a0*/  HADD2.F32 R47, -RZ, R145.H1_H1 ;  /* 0x30000091ff2f7230 */ /* 0x000fc40000004100 */
[-C--:B------:R-:W-:Y:S01]  /*93b0*/  FMUL.FTZ R54, R33, R50.reuse ;  /* 0x0000003221367220 */ /* 0x080fe20000410000 */
[----:B------:R-:W-:Y:S02]  /*93c0*/  HADD2.F32 R48, -RZ, R48.H0_H0 ;  /* 0x20000030ff307230 */ /* 0x000fe40000004100 */
[----:B------:R-:W-:Y:S01]  /*93d0*/  FMUL.FTZ R50, R15, R50 ;  /* 0x000000320f327220 */ /* 0x000fe20000410000 */
[----:B------:R-:W-:Y:S02]  /*93e0*/  HADD2.F32 R12, -RZ, R13.H0_H0 ;  /* 0x2000000dff0c7230 */ /* 0x000fe40000004100 */
[-C--:B------:R-:W-:Y:S01]  /*93f0*/  FMUL.FTZ R13, R35, R47.reuse ;  /* 0x0000002f230d7220 */ /* 0x080fe20000410000 */
[----:B------:R-:W-:Y:S02]  /*9400*/  HADD2.F32 R46, -RZ, R140.H1_H1 ;  /* 0x3000008cff2e7230 */ /* 0x000fe40000004100 */
[----:B------:R-:W-:Y:S01]  /*9410*/  FFMA.FTZ R50, R33, R48, R50 ;  /* 0x0000003021327223 */ /* 0x000fe20000010032 */
[----:B------:R-:W-:Y:S01]  /*9420*/  SHF.R.U32.HI R58, RZ, 0x10, R59 ;  /* 0x00000010ff3a7819 */ /* 0x000fe2000001163b */
[----:B------:R-:W-:Y:S01]  /*9430*/  FMUL.FTZ R52, R12, R47 ;  /* 0x0000002f0c347220 */ /* 0x000fe20000410000 */
[----:B------:R-:W-:-:S02]  /*9440*/  HADD2.F32 R33, -RZ, R45.H0_H0 ;  /* 0x2000002dff217230 */ /* 0x000fc40000004100 */
[----:B------:R-:W-:Y:S01]  /*9450*/  FFMA.FTZ R49, R15, R48, -R54 ;  /* 0x000000300f317223 */ /* 0x000fe20000010836 */
[----:B------:R-:W-:Y:S02]  /*9460*/  HADD2.F32 R45, -RZ, R45.H1_H1 ;  /* 0x3000002dff2d7230 */ /* 0x000fe40000004100 */
[-C--:B------:R-:W-:Y:S01]  /*9470*/  FFMA.FTZ R12, R12, R46.reuse, -R13 ;  /* 0x0000002e0c0c7223 */ /* 0x080fe2000001080d */
[----:B------:R-:W-:Y:S02]  /*9480*/  HADD2.F32 R47, -RZ, R70.H0_H0 ;  /* 0x20000046ff2f7230 */ /* 0x000fe40000004100 */
[----:B------:R-:W-:Y:S01]  /*9490*/  FFMA.FTZ R13, R35, R46, R52 ;  /* 0x0000002e230d7223 */ /* 0x000fe20000010034 */
[----:B------:R-:W-:Y:S01]  /*94a0*/  HADD2.F32 R48, -RZ, R144.H1_H1 ;  /* 0x30000090ff307230 */ /* 0x000fe20000004100 */
[----:B------:R-:W-:Y:S01]  /*94b0*/  SHF.R.U64 R53, R68, 0x10, R69 ;  /* 0x0000001044357819 */ /* 0x000fe20000001245 */
[--C-:B------:R-:W-:Y:S02]  /*94c0*/  HADD2.F32 R15, -RZ, R32.reuse.H0_H0 ;  /* 0x20000020ff0f7230 */ /* 0x100fe40000004100 */
[----:B------:R-:W-:Y:S01]  /*94d0*/  FMUL.FTZ R51, R45, R47 ;  /* 0x0000002f2d337220 */ /* 0x000fe20000410000 */
[----:B------:R-:W-:-:S02]  /*94e0*/  HADD2.F32 R32, -RZ, R32.H1_H1 ;  /* 0x30000020ff207230 */ /* 0x000fc40000004100 */
[-C--:B------:R-:W-:Y:S01]  /*94f0*/  FMUL.FTZ R52, R33, R48.reuse ;  /* 0x0000003021347220 */ /* 0x080fe20000410000 */
[----:B------:R-:W-:Y:S02]  /*9500*/  HADD2.F32 R35, -RZ, R58.H0_H0 ;  /* 0x2000003aff237230 */ /* 0x000fe40000004100 */
[----:B------:R-:W-:Y:S01]  /*9510*/  FMUL.FTZ R48, R15, R48 ;  /* 0x000000300f307220 */ /* 0x000fe20000410000 */
[----:B------:R-:W-:Y:S02]  /*9520*/  HADD2.F32 R46, -RZ, R139.H1_H1 ;  /* 0x3000008bff2e7230 */ /* 0x000fe40000004100 */
[C---:B------:R-:W-:Y:S01]  /*9530*/  FMUL.FTZ R54, R32.reuse, R47 ;  /* 0x0000002f20367220 */ /* 0x040fe20000410000 */
[----:B------:R-:W-:Y:S02]  /*9540*/  HADD2.F32 R145, -RZ, R145.H0_H0 ;  /* 0x20000091ff917230 */ /* 0x000fe40000004100 */
[----:B------:R-:W-:Y:S01]  /*9550*/  FFMA.FTZ R51, R32, R35, -R51 ;  /* 0x0000002320337223 */ /* 0x000fe20000010833 */
[----:B------:R-:W-:-:S02]  /*9560*/  HADD2.F32 R32, -RZ, R44.H0_H0 ;  /* 0x2000002cff207230 */ /* 0x000fc40000004100 */
[-C--:B------:R-:W-:Y:S01]  /*9570*/  FFMA.FTZ R52, R15, R46.reuse, -R52 ;  /* 0x0000002e0f347223 */ /* 0x080fe20000010834 */
[----:B------:R-:W-:Y:S02]  /*9580*/  HADD2.F32 R15, -RZ, R43.H0_H0 ;  /* 0x2000002bff0f7230 */ /* 0x000fe40000004100 */
[----:B------:R-:W-:Y:S01]  /*9590*/  FFMA.FTZ R47, R33, R46, R48 ;  /* 0x0000002e212f7223 */ /* 0x000fe20000010030 */
[----:B------:R-:W-:Y:S02]  /*95a0*/  HADD2.F32 R140, -RZ, R140.H0_H0 ;  /* 0x2000008cff8c7230 */ /* 0x000fe40000004100 */
[-C--:B------:R-:W-:Y:S01]  /*95b0*/  FMUL.FTZ R46, R32, R145.reuse ;  /* 0x00000091202e7220 */ /* 0x080fe20000410000 */
[----:B------:R-:W-:Y:S01]  /*95c0*/  SHF.R.U64 R42, R56, 0x10, R57 ;  /* 0x00000010382a7819 */ /* 0x000fe20000001239 */
[C---:B------:R-:W-:Y:S01]  /*95d0*/  FMUL.FTZ R145, R15.reuse, R145 ;  /* 0x000000910f917220 */ /* 0x040fe20000410000 */
[----:B------:R-:W-:Y:S02]  /*95e0*/  HADD2.F32 R33, -RZ, R53.H0_H0 ;  /* 0x20000035ff217230 */ /* 0x000fe40000004100 */
[----:B------:R-:W-:Y:S01]  /*95f0*/  FFMA.FTZ R46, R15, R140, -R46 ;  /* 0x0000008c0f2e7223 */ /* 0x000fe2000001082e */
[----:B------:R-:W-:-:S02]  /*9600*/  HADD2.F32 R44, -RZ, R44.H1_H1 ;  /* 0x3000002cff2c7230 */ /* 0x000fc40000004100 */
[----:B------:R-:W-:Y:S01]  /*9610*/  FFMA.FTZ R145, R32, R140, R145 ;  /* 0x0000008c20917223 */ /* 0x000fe20000010091 */
[----:B------:R-:W-:Y:S02]  /*9620*/  HADD2.F32 R43, -RZ, R43.H1_H1 ;  /* 0x3000002bff2b7230 */ /* 0x000fe40000004100 */
[----:B------:R-:W-:Y:S01]  /*9630*/  FFMA.FTZ R54, R45, R35, R54 ;  /* 0x000000232d367223 */ /* 0x000fe20000010036 */
[----:B------:R-:W-:Y:S02]  /*9640*/  HADD2.F32 R42, -RZ, R42.H0_H0 ;  /* 0x2000002aff2a7230 */ /* 0x000fe40000004100 */
[-C--:B------:R-:W-:Y:S01]  /*9650*/  FMUL.FTZ R48, R44, R33.reuse ;  /* 0x000000212c307220 */ /* 0x080fe20000410000 */
[----:B------:R-:W-:Y:S02]  /*9660*/  HADD2.F32 R32, -RZ, R34.H0_H0 ;  /* 0x20000022ff207230 */ /* 0x000fe40000004100 */
[----:B------:R-:W-:Y:S01]  /*9670*/  FMUL.FTZ R33, R43, R33 ;  /* 0x000000212b217220 */ /* 0x000fe20000410000 */
[----:B------:R-:W-:-:S02]  /*9680*/  HADD2.F32 R41, -RZ, R41.H0_H0 ;  /* 0x20000029ff297230 */ /* 0x000fc40000004100 */
[-C--:B------:R-:W-:Y:S01]  /*9690*/  FFMA.FTZ R43, R43, R42.reuse, -R48 ;  /* 0x0000002a2b2b7223 */ /* 0x080fe20000010830 */
[----:B------:R-:W-:Y:S02]  /*96a0*/  HADD2.F32 R15, -RZ, R14.H0_H0 ;  /* 0x2000000eff0f7230 */ /* 0x000fe40000004100 */
[----:B------:R-:W-:Y:S01]  /*96b0*/  FFMA.FTZ R42, R44, R42, R33 ;  /* 0x0000002a2c2a7223 */ /* 0x000fe20000010021 */
[----:B------:R-:W-:Y:S01]  /*96c0*/  HADD2.F32 R34, -RZ, R34.H1_H1 ;  /* 0x30000022ff227230 */ /* 0x000fe20000004100 */
[----:B------:R-:W-:Y:S01]  /*96d0*/  F2FP.F16.F32.PACK_AB R49, R49, R12 ;  /* 0x0000000c3131723e */ /* 0x000fe200000000ff */
[----:B------:R-:W-:Y:S01]  /*96e0*/  HADD2.F32 R144, -RZ, R144.H0_H0 ;  /* 0x20000090ff907230 */ /* 0x000fe20000004100 */
[----:B------:R-:W-:Y:S01]  /*96f0*/  F2FP.F16.F32.PACK_AB R50, R50, R13 ;  /* 0x0000000d3232723e */ /* 0x000fe200000000ff */
[----:B------:R-:W-:Y:S02]  /*9700*/  HADD2.F32 R14, -RZ, R14.H1_H1 ;  /* 0x3000000eff0e7230 */ /* 0x000fe40000004100 */
[----:B------:R-:W-:Y:S01]  /*9710*/  FMUL.FTZ R35, R34, R41 ;  /* 0x0000002922237220 */ /* 0x000fe20000410000 */
[----:B------:R-:W-:-:S02]  /*9720*/  HADD2.F32 R139, -RZ, R139.H0_H0 ;  /* 0x2000008bff8b7230 */ /* 0x000fc40000004100 */
[-C--:B------:R-:W-:Y:S01]  /*9730*/  FMUL.FTZ R44, R32, R144.reuse ;  /* 0x00000090202c7220 */ /* 0x080fe20000410000 */
[----:B------:R-:W-:Y:S02]  /*9740*/  HADD2.F32 R11, -RZ, R11.H0_H0 ;  /* 0x2000000bff0b7230 */ /* 0x000fe40000004100 */
[C---:B------:R-:W-:Y:S01]  /*9750*/  FMUL.FTZ R33, R15.reuse, R144 ;  /* 0x000000900f217220 */ /* 0x040fe20000410000 */
[----:B------:R-:W-:Y:S01]  /*9760*/  FMUL.FTZ R41, R14, R41 ;  /* 0x000000290e297220 */ /* 0x000fe20000410000 */
[----:B------:R-:W-:Y:S01]  /*9770*/  FFMA.FTZ R44, R15, R139, -R44 ;  /* 0x0000008b0f2c7223 */ /* 0x000fe2000001082c */
[----:B------:R-:W-:Y:S01]  /*9780*/  F2FP.F16.F32.PACK_AB R47, R54, R47 ;  /* 0x0000002f362f723e */ /* 0x000fe200000000ff */
[----:B------:R-:W-:Y:S01]  /*9790*/  FFMA.FTZ R33, R32, R139, R33 ;  /* 0x0000008b20217223 */ /* 0x000fe20000010021 */
[-C--:B------:R-:W-:Y:S01]  /*97a0*/  FFMA.FTZ R35, R14, R11.reuse, -R35 ;  /* 0x0000000b0e237223 */ /* 0x080fe20000010823 */
[----:B------:R-:W-:Y:S01]  /*97b0*/  FFMA.FTZ R34, R34, R11, R41 ;  /* 0x0000000b22227223 */ /* 0x000fe20000010029 */
[----:B------:R-:W-:Y:S01]  /*97c0*/  F2FP.F16.F32.PACK_AB R15, R51, R52 ;  /* 0x00000034330f723e */ /* 0x000fe200000000ff */
[----:B------:R-:W-:Y:S01]  /*97d0*/  IMAD.MOV.U32 R13, RZ, RZ, R49 ;  /* 0x000000ffff0d7224 */ /* 0x000fe200078e0031 */
[----:B------:R-:W-:-:S02]  /*97e0*/  F2FP.F16.F32.PACK_AB R12, R43, R46 ;  /* 0x0000002e2b0c723e */ /* 0x000fc400000000ff */
[----:B------:R-:W-:Y:S02]  /*97f0*/  F2FP.F16.F32.PACK_AB R14, R35, R44 ;  /* 0x0000002c230e723e */ /* 0x000fe400000000ff */
[----:B------:R-:W-:Y:S01]  /*9800*/  F2FP.F16.F32.PACK_AB R34, R34, R33 ;  /* 0x000000212222723e */ /* 0x000fe200000000ff */
[----:B------:R-:W-:Y:S01]  /*9810*/  IMAD.MOV.U32 R33, RZ, RZ, R50 ;  /* 0x000000ffff217224 */ /* 0x000fe200078e0032 */
[----:B------:R-:W-:Y:S02]  /*9820*/  F2FP.F16.F32.PACK_AB R32, R42, R145 ;  /* 0x000000912a20723e */ /* 0x000fe400000000ff */
[----:B------:R-:W-:-:S07]  /*9830*/  MOV R35, R47 ;  /* 0x0000002f00237202 */ /* 0x000fce0000000f00 */
.L_x_546:
[----:B------:R-:W-:Y:S05]  /*9840*/  BSYNC B1 ;  /* 0x0000000000017941 */ /* 0x000fea0003800000 */
.L_x_545:
[----:B---3--:R3:W-:Y:S01]  /*9850*/  ST.E.128 desc[UR56][R38.64], R12 ;  /* 0x0000000c26007985 */ /* 0x0087e2000c101d38 */
[----:B------:R-:W-:-:S13]  /*9860*/  ISETP.GE.AND P3, PT, R40, R131, PT ;  /* 0x000000832800720c */ /* 0x000fda0003f66270 */
[----:B------:R-:W-:Y:S05]  /*9870*/  @P3 BRA `(.L_x_493) ;  /* 0x0000000400e03947 */ /* 0x000fea0003800000 */
[----:B------:R-:W-:-:S05]  /*9880*/  IMAD.WIDE R36, R40, 0x2, R36 ;  /* 0x0000000228247825 */ /* 0x000fca00078e0224 */
[----:B----4-:R4:W-:Y:S01]  /*9890*/  ST.E.128 desc[UR56][R36.64], R32 ;  /* 0x0000002024007985 */ /* 0x0109e2000c101d38 */
[----:B------:R-:W-:Y:S05]  /*98a0*/  BRA `(.L_x_493) ;  /* 0x0000000400d47947 */ /* 0x000fea0003800000 */
.L_x_458:
[----:B------:R-:W-:-:S06]  /*98b0*/  UISETP.NE.AND UP0, UPT, UR59, 0x3, UPT ;  /* 0x000000033b00788c */ /* 0x000fcc000bf05270 */
[----:B------:R-:W-:-:S13]  /*98c0*/  PLOP3.LUT P2, PT, PT, PT, UP0, 0x80, 0x0 ;  /* 0x000000000000781c */ /* 0x000fda0003f4f008 */
[----:B------:R-:W-:Y:S05]  /*98d0*/  @!P2 BRA `(.L_x_547) ;  /* 0x000000000004a947 */ /* 0x000fea0003800000 */
[----:B------:R-:W-:Y:S01]  /*98e0*/  BPT.TRAP 0x1 ;  /* 0x000000040000795c */ /* 0x000fe20000300000 */
.L_x_547:
[----:B------:R-:W-:Y:S01]  /*98f0*/  IMAD R87, R18, 0x8, R2 ;  /* 0x0000000812577824 */ /* 0x000fe200078e0202 */
[----:B------:R-:W-:Y:S01]  /*9900*/  SHF.L.U32 R88, R202, 0x1f, RZ ;  /* 0x0000001fca587819 */ /* 0x000fe200000006ff */
[----:B------:R-:W-:Y:S01]  /*9910*/  BSSY B1, `(.L_x_548) ;  /* 0x0000004000017945 */ /* 0x000fe20003800000 */
[----:B------:R-:W-:Y:S02]  /*9920*/  SHF.R.S32.HI R84, RZ, 0x1f, R27 ;  /* 0x0000001fff547819 */ /* 0x000fe4000001141b */
[----:B------:R-:W0:Y:S02]  /*9930*/  SYNCS.PHASECHK.TRANS64.TRYWAIT P3, [R87+URZ+0x30890], R88 ;  /* 0x03089058570075a7 */ /* 0x000e24000806017f */
[----:B0-----:R-:W-:Y:S05]  /*9940*/  @!P3 BRA `(.L_x_549) ;  /* 0x000001700044b947 */ /* 0x001fea0003800000 */
.L_x_806:
[----:B------:R-:W-:Y:S05]  /*9950*/  BSYNC B1 ;  /* 0x0000000000017941 */ /* 0x000fea0003800000 */
.L_x_548:
[----:B------:R-:W-:Y:S01]  /*9960*/  ULDC.64 UR4, c[0x0][0x300] ;  /* 0x0000c00000047ab9 */ /* 0x000fe20000000a00 */
[----:B-----5:R-:W-:Y:S01]  /*9970*/  SHF.R.S32.HI R85, RZ, 0x1f, R21 ;  /* 0x0000001fff557819 */ /* 0x020fe20000011415 */
[----:B------:R-:W-:Y:S02]  /*9980*/  IMAD R14, R84, UR4, RZ ;  /* 0x00000004540e7c24 */ /* 0x000fe4000f8e02ff */
[----:B------:R-:W-:-:S04]  /*9990*/  IMAD.WIDE.U32 R12, R27, UR4, RZ ;  /* 0x000000041b0c7c25 */ /* 0x000fc8000f8e00ff */
[----:B------:R-:W-:Y:S01]  /*99a0*/  IMAD R11, R27, UR5, R14 ;  /* 0x000000051b0b7c24 */ /* 0x000fe2000f8e020e */
[----:B------:R-:W-:Y:S01]  /*99b0*/  ULDC.64 UR4, c[0x0][0x310] ;  /* 0x0000c40000047ab9 */ /* 0x000fe20000000a00 */
[----:B------:R-:W-:Y:S02]  /*99c0*/  IMAD R86, R24, -0x60, R25 ;  /* 0xffffffa018567824 */ /* 0x000fe400078e0219 */
[----:B------:R-:W-:Y:S02]  /*99d0*/  IMAD R14, R85, UR4, RZ ;  /* 0x00000004550e7c24 */ /* 0x000fe4000f8e02ff */
[----:B------:R-:W-:Y:S01]  /*99e0*/  IMAD.IADD R13, R13, 0x1, R11 ;  /* 0x000000010d0d7824 */ /* 0x000fe200078e020b */
[----:B------:R-:W-:Y:S01]  /*99f0*/  VIMNMX R86, R86, 0x60, PT ;  /* 0x0000006056567848 */ /* 0x000fe20003fe0100 */
[C---:B------:R-:W-:Y:S02]  /*9a00*/  IMAD R11, R21.reuse, UR5, R14 ;  /* 0x00000005150b7c24 */ /* 0x040fe4000f8e020e */
[----:B------:R-:W-:Y:S01]  /*9a10*/  IMAD.WIDE.U32 R12, R21, UR4, R12 ;  /* 0x00000004150c7c25 */ /* 0x000fe2000f8e000c */
[----:B------:R-:W-:-:S03]  /*9a20*/  ULDC.64 UR4, c[0x0][0x308] ;  /* 0x0000c20000047ab9 */ /* 0x000fc60000000a00 */
[----:B------:R-:W-:Y:S01]  /*9a30*/  IMAD R15, R0, UR4, RZ ;  /* 0x00000004000f7c24 */ /* 0x000fe2000f8e02ff */
[----:B------:R-:W-:Y:S01]  /*9a40*/  IADD3 R13, R13, R11, RZ ;  /* 0x0000000b0d0d7210 */ /* 0x000fe20007ffe0ff */
[----:B------:R-:W-:Y:S02]  /*9a50*/  IMAD.IADD R42, R86, 0x1, -R201 ;  /* 0x00000001562a7824 */ /* 0x000fe400078e0ac9 */
[C---:B------:R-:W-:Y:S02]  /*9a60*/  IMAD R15, R30.reuse, UR5, R15 ;  /* 0x000000051e0f7c24 */ /* 0x040fe4000f8e020f */
[----:B------:R-:W-:Y:S01]  /*9a70*/  IMAD.WIDE.U32 R12, R30, UR4, R12 ;  /* 0x000000041e0c7c25 */ /* 0x000fe2000f8e000c */
[----:B------:R-:W-:-:S03]  /*9a80*/  ULDC.64 UR4, c[0x0][0x2e8] ;  /* 0x0000ba0000047ab9 */ /* 0x000fc60000000a00 */
[----:B------:R-:W-:Y:S01]  /*9a90*/  IMAD.IADD R15, R13, 0x1, R15 ;  /* 0x000000010d0f7824 */ /* 0x000fe200078e020f */
[----:B------:R-:W-:Y:S01]  /*9aa0*/  LEA R40, P3, R12, UR4, 0x1 ;  /* 0x000000040c287c11 */ /* 0x000fe2000f8608ff */
[----:B------:R-:W-:-:S03]  /*9ab0*/  UMOV UR4, 0xffffffff ;  /* 0xffffffff00047882 */ /* 0x000fc60000000000 */
[----:B------:R-:W-:Y:S02]  /*9ac0*/  LEA.HI.X R41, R12, UR5, R15, 0x1, P3 ;  /* 0x000000050c297c11 */ /* 0x000fe400098f0c0f */
[----:B------:R-:W-:Y:S01]  /*9ad0*/  ISETP.GE.AND P3, PT, R42, 0x1, PT ;  /* 0x000000012a00780c */ /* 0x000fe20003f66270 */
[----:B------:R-:W-:-:S12]  /*9ae0*/  BRA.DIV UR4, `(.L_x_550) ;  /* 0x0000016e04f07947 */ /* 0x000fd8000b800000 */
[----:B------:R1:W2:Y:S04]  /*9af0*/  SHFL.IDX PT, R39, R41, RZ, 0x1c1f ;  /* 0x001c1fff29277589 */ /* 0x0002a800000e0000 */
[----:B------:R1:W3:Y:S02]  /*9b00*/  SHFL.IDX PT, R38, R40, RZ, 0x1c1f ;  /* 0x001c1fff28267589 */ /* 0x0002e400000e0000 */
.L_x_810:
[----:B------:R-:W-:Y:S04]  /*9b10*/  BSSY B1, `(.L_x_551) ;  /* 0x0000025000017945 */ /* 0x000fe80003800000 */
[----:B------:R-:W-:Y:S05]  /*9b20*/  @!P3 BRA `(.L_x_552) ;  /* 0x00000000008cb947 */ /* 0x000fea0003800000 */
[----:B------:R-:W-:Y:S02]  /*9b30*/  ULDC UR4, c[0x0][0x2f4] ;  /* 0x0000bd0000047ab9 */ /* 0x000fe40000000800 */
[----:B------:R-:W-:Y:S02]  /*9b40*/  ISETP.GE.AND P5, PT, R16, UR4, PT ;  /* 0x0000000410007c0c */ /* 0x000fe4000bfa6270 */
[----:B------:R-:W-:-:S11]  /*9b50*/  ISETP.GE.AND P4, PT, R22, UR4, PT ;  /* 0x0000000416007c0c */ /* 0x000fd6000bf86270 */
[----:B------:R-:W4:Y:S01]  /*9b60*/  @!P5 LDS.128 R12, [R28+0x1e000] ;  /* 0x01e000001c0cd984 */ /* 0x000f220000000c00 */
[----:B---3--:R-:W-:-:S04]  /*9b70*/  @!P5 LEA R36, P3, R16, R38, 0x1 ;  /* 0x000000261024d211 */ /* 0x008fc800078608ff */
[----:B--2---:R-:W-:Y:S02]  /*9b80*/  @!P5 LEA.HI.X R37, R16, R39, R17, 0x1, P3 ;  /* 0x000000271025d211 */ /* 0x004fe400018f0c11 */
[----:B------:R-:W-:-:S04]  /*9b90*/  @!P4 LEA R34, P3, R22, R38, 0x1 ;  /* 0x000000261622c211 */ /* 0x000fc800078608ff */
[----:B------:R-:W-:Y:S02]  /*9ba0*/  @!P4 LEA.HI.X R35, R22, R39, R200, 0x1, P3 ;  /* 0x000000271623c211 */ /* 0x000fe400018f0cc8 */
[----:B------:R-:W-:-:S13]  /*9bb0*/  ISETP.GE.AND P3, PT, R19, UR4, PT ;  /* 0x0000000413007c0c */ /* 0x000fda000bf66270 */
[----:B------:R-:W-:-:S04]  /*9bc0*/  @!P3 LEA R32, P6, R19, R38, 0x1 ;  /* 0x000000261320b211 */ /* 0x000fc800078c08ff */
[----:B------:R-:W-:Y:S01]  /*9bd0*/  @!P3 LEA.HI.X R33, R19, R39, R199, 0x1, P6 ;  /* 0x000000271321b211 */ /* 0x000fe200030f0cc7 */
[----:B----4-:R2:W-:Y:S01]  /*9be0*/  @!P5 ST.E.128 desc[UR56][R36.64], R12 ;  /* 0x0000000c2400d985 */ /* 0x0105e2000c101d38 */
[----:B------:R-:W-:-:S13]  /*9bf0*/  ISETP.GE.AND P5, PT, R193, UR4, PT ;  /* 0x00000004c1007c0c */ /* 0x000fda000bfa6270 */
[----:B------:R-:W3:Y:S01]  /*9c00*/  @!P5 LDS.128 R12, [R31+0x1e000] ;  /* 0x01e000001f0cd984 */ /* 0x000ee20000000c00 */
[----:B------:R-:W-:Y:S01]  /*9c10*/  @!P5 SHF.L.U32 R11, R196, 0x3, RZ ;  /* 0x00000003c40bd819 */ /* 0x000fe200000006ff */
[----:B--2---:R-:W-:Y:S02]  /*9c20*/  @!P5 IMAD.MOV.U32 R36, RZ, RZ, R38 ;  /* 0x000000ffff24d224 */ /* 0x004fe400078e0026 */
[----:B------:R-:W-:Y:S02]  /*9c30*/  @!P5 IMAD.MOV.U32 R37, RZ, RZ, R39 ;  /* 0x000000ffff25d224 */ /* 0x000fe400078e0027 */
[----:B------:R-:W-:-:S05]  /*9c40*/  @!P5 IMAD.WIDE R36, R11, 0x2, R36 ;  /* 0x000000020b24d825 */ /* 0x000fca00078e0224 */
[----:B---3--:R2:W-:Y:S01]  /*9c50*/  @!P5 ST.E.128 desc[UR56][R36.64], R12 ;  /* 0x0000000c2400d985 */ /* 0x0085e2000c101d38 */
[----:B------:R-:W-:-:S13]  /*9c60*/  ISETP.GE.AND P5, PT, R192, UR4, PT ;  /* 0x00000004c0007c0c */ /* 0x000fda000bfa6270 */
[----:B------:R-:W3:Y:S01]  /*9c70*/  @!P5 LDS.128 R12, [R28+0x21000] ;  /* 0x021000001c0cd984 */ /* 0x000ee20000000c00 */
[----:B------:R-:W-:Y:S01]  /*9c80*/  @!P5 SHF.L.U32 R11, R197, 0x3, RZ ;  /* 0x00000003c50bd819 */ /* 0x000fe200000006ff */
[----:B--2---:R-:W-:Y:S02]  /*9c90*/  @!P5 IMAD.MOV.U32 R36, RZ, RZ, R38 ;  /* 0x000000ffff24d224 */ /* 0x004fe400078e0026 */
[----:B------:R-:W-:Y:S02]  /*9ca0*/  @!P5 IMAD.MOV.U32 R37, RZ, RZ, R39 ;  /* 0x000000ffff25d224 */ /* 0x000fe400078e0027 */
[----:B------:R-:W-:-:S05]  /*9cb0*/  @!P5 IMAD.WIDE R36, R11, 0x2, R36 ;  /* 0x000000020b24d825 */ /* 0x000fca00078e0224 */
[----:B---3--:R2:W-:Y:S01]  /*9cc0*/  @!P5 ST.E.128 desc[UR56][R36.64], R12 ;  /* 0x0000000c2400d985 */ /* 0x0085e2000c101d38 */
[----:B------:R-:W-:-:S03]  /*9cd0*/  ISETP.GE.AND P5, PT, R23, UR4, PT ;  /* 0x0000000417007c0c */ /* 0x000fc6000bfa6270 */
[----:B------:R-:W3:Y:S10]  /*9ce0*/  @!P4 LDS.128 R12, [R31+0x21000] ;  /* 0x021000001f0cc984 */ /* 0x000ef40000000c00 */
[----:B--2---:R-:W-:-:S04]  /*9cf0*/  @!P5 LEA R36, P6, R23, R38, 0x1 ;  /* 0x000000261724d211 */ /* 0x004fc800078c08ff */
[----:B------:R-:W-:Y:S01]  /*9d00*/  @!P5 LEA.HI.X R37, R23, R39, R198, 0x1, P6 ;  /* 0x000000271725d211 */ /* 0x000fe200030f0cc6 */
[----:B---3--:R-:W-:Y:S04]  /*9d10*/  @!P4 ST.E.128 desc[UR56][R34.64], R12 ;  /* 0x0000000c2200c985 */ /* 0x008fe8000c101d38 */
[----:B------:R-:W2:Y:S04]  /*9d20*/  @!P3 LDS.128 R12, [R28+0x24000] ;  /* 0x024000001c0cb984 */ /* 0x000ea80000000c00 */
[----:B--2---:R-:W-:Y:S04]  /*9d30*/  @!P3 ST.E.128 desc[UR56][R32.64], R12 ;  /* 0x0000000c2000b985 */ /* 0x004fe8000c101d38 */
[----:B------:R-:W2:Y:S04]  /*9d40*/  @!P5 LDS.128 R12, [R31+0x24000] ;  /* 0x024000001f0cd984 */ /* 0x000ea80000000c00 */
[----:B--2---:R4:W-:Y:S02]  /*9d50*/  @!P5 ST.E.128 desc[UR56][R36.64], R12 ;  /* 0x0000000c2400d985 */ /* 0x0049e4000c101d38 */
.L_x_552:
[----:B------:R-:W-:Y:S05]  /*9d60*/  BSYNC B1 ;  /* 0x0000000000017941 */ /* 0x000fea0003800000 */
.L_x_551:
[----:B------:R-:W-:-:S03]  /*9d70*/  UMOV UR4, 0xffffffff ;  /* 0xffffffff00047882 */ /* 0x000fc60000000000 */
[----:B------:R-:W-:Y:S05]  /*9d80*/  BRA.DIV UR4, `(.L_x_553) ;  /* 0x0000016e04947947 */ /* 0x000fea000b800000 */
[----:B--2---:R2:W0:Y:S04]  /*9d90*/  SHFL.IDX PT, R39, R41, 0x1, 0x1c1f ;  /* 0x003c1f0029277f89 */ /* 0x00442800000e0000 */
[----:B---3--:R2:W3:Y:S02]  /*9da0*/  SHFL.IDX PT, R38, R40, 0x1, 0x1c1f ;  /* 0x003c1f0028267f89 */ /* 0x0084e400000e0000 */
.L_x_814:
[----:B------:R-:W-:-:S13]  /*9db0*/  ISETP.GE.AND P3, PT, R42, 0x41, PT ;  /* 0x000000412a00780c */ /* 0x000fda0003f66270 */
[----:B------:R-:W-:Y:S05]  /*9dc0*/  @!P3 BRA `(.L_x_493) ;  /* 0x00000000008cb947 */ /* 0x000fea0003800000 */
[----:B------:R-:W-:Y:S02]  /*9dd0*/  ULDC UR4, c[0x0][0x2f4] ;  /* 0x0000bd0000047ab9 */ /* 0x000fe40000000800 */
[----:B------:R-:W-:Y:S02]  /*9de0*/  ISETP.GE.AND P5, PT, R16, UR4, PT ;  /* 0x0000000410007c0c */ /* 0x000fe4000bfa6270 */
[----:B------:R-:W-:-:S11]  /*9df0*/  ISETP.GE.AND P4, PT, R22, UR4, PT ;  /* 0x0000000416007c0c */ /* 0x000fd6000bf86270 */
[----:B----4-:R-:W4:Y:S01]  /*9e00*/  @!P5 LDS.128 R12, [R28+0x20000] ;  /* 0x020000001c0cd984 */ /* 0x010f220000000c00 */
[----:B---3--:R-:W-:-:S04]  /*9e10*/  @!P5 LEA R36, P3, R16, R38, 0x1 ;  /* 0x000000261024d211 */ /* 0x008fc800078608ff */
[----:B0-----:R-:W-:Y:S02]  /*9e20*/  @!P5 LEA.HI.X R37, R16, R39, R17, 0x1, P3 ;  /* 0x000000271025d211 */ /* 0x001fe400018f0c11 */
        /* <DEDUP_REMOVED lines=9> */
[----:B0-----:R-:W-:Y:S02]  /*9ec0*/  @!P5 IMAD.MOV.U32 R36, RZ, RZ, R38 ;  /* 0x000000ffff24d224 */ /* 0x001fe400078e0026 */
[----:B------:R-:W-:Y:S02]  /*9ed0*/  @!P5 IMAD.MOV.U32 R37, RZ, RZ, R39 ;  /* 0x000000ffff25d224 */ /* 0x000fe400078e0027 */
[----:B------:R-:W-:-:S05]  /*9ee0*/  @!P5 IMAD.WIDE R36, R11, 0x2, R36 ;  /* 0x000000020b24d825 */ /* 0x000fca00078e0224 */
[----:B---3--:R0:W-:Y:S01]  /*9ef0*/  @!P5 ST.E.128 desc[UR56][R36.64], R12 ;  /* 0x0000000c2400d985 */ /* 0x0081e2000c101d38 */
[----:B------:R-:W-:-:S13]  /*9f00*/  ISETP.GE.AND P5, PT, R192, UR4, PT ;  /* 0x00000004c0007c0c */ /* 0x000fda000bfa6270 */
[----:B------:R-:W3:Y:S01]  /*9f10*/  @!P5 LDS.128 R12, [R28+0x23000] ;  /* 0x023000001c0cd984 */ /* 0x000ee20000000c00 */
[----:B------:R-:W-:Y:S01]  /*9f20*/  @!P5 SHF.L.U32 R11, R197, 0x3, RZ ;  /* 0x00000003c50bd819 */ /* 0x000fe200000006ff */
[----:B0-----:R-:W-:Y:S02]  /*9f30*/  @!P5 IMAD.MOV.U32 R36, RZ, RZ, R38 ;  /* 0x000000ffff24d224 */ /* 0x001fe400078e0026 */
[----:B------:R-:W-:Y:S02]  /*9f40*/  @!P5 IMAD.MOV.U32 R37, RZ, RZ, R39 ;  /* 0x000000ffff25d224 */ /* 0x000fe400078e0027 */
[----:B------:R-:W-:-:S05]  /*9f50*/  @!P5 IMAD.WIDE R36, R11, 0x2, R36 ;  /* 0x000000020b24d825 */ /* 0x000fca00078e0224 */
[----:B---3--:R0:W-:Y:S01]  /*9f60*/  @!P5 ST.E.128 desc[UR56][R36.64], R12 ;  /* 0x0000000c2400d985 */ /* 0x0081e2000c101d38 */
[----:B------:R-:W-:-:S03]  /*9f70*/  ISETP.GE.AND P5, PT, R23, UR4, PT ;  /* 0x0000000417007c0c */ /* 0x000fc6000bfa6270 */
[----:B------:R-:W3:Y:S10]  /*9f80*/  @!P4 LDS.128 R12, [R31+0x23000] ;  /* 0x023000001f0cc984 */ /* 0x000ef40000000c00 */
[----:B0-----:R-:W-:-:S04]  /*9f90*/  @!P5 LEA R36, P6, R23, R38, 0x1 ;  /* 0x000000261724d211 */ /* 0x001fc800078c08ff */
[----:B------:R-:W-:Y:S01]  /*9fa0*/  @!P5 LEA.HI.X R37, R23, R39, R198, 0x1, P6 ;  /* 0x000000271725d211 */ /* 0x000fe200030f0cc6 */
[----:B---3--:R-:W-:Y:S04]  /*9fb0*/  @!P4 ST.E.128 desc[UR56][R34.64], R12 ;  /* 0x0000000c2200c985 */ /* 0x008fe8000c101d38 */
[----:B------:R-:W0:Y:S04]  /*9fc0*/  @!P3 LDS.128 R12, [R28+0x26000] ;  /* 0x026000001c0cb984 */ /* 0x000e280000000c00 */
[----:B0-----:R-:W-:Y:S04]  /*9fd0*/  @!P3 ST.E.128 desc[UR56][R32.64], R12 ;  /* 0x0000000c2000b985 */ /* 0x001fe8000c101d38 */
[----:B------:R-:W0:Y:S04]  /*9fe0*/  @!P5 LDS.128 R12, [R31+0x26000] ;  /* 0x026000001f0cd984 */ /* 0x000e280000000c00 */
[----:B0-----:R0:W-:Y:S02]  /*9ff0*/  @!P5 ST.E.128 desc[UR56][R36.64], R12 ;  /* 0x0000000c2400d985 */ /* 0x0011e4000c101d38 */
.L_x_493:
[----:B------:R-:W-:Y:S05]  /*a000*/  BSYNC B0 ;  /* 0x0000000000007941 */ /* 0x000fea0003800000 */
.L_x_457:
[----:B0--3--:R-:W0:Y:S01]  /*a010*/  S2R R11, SR_TID.X ;  /* 0x00000000000b7919 */ /* 0x009e220000002100 */
[----:B------:R-:W-:Y:S01]  /*a020*/  @!PT LDS RZ, [RZ] ;  /* 0x00000000fffff984 */ /* 0x000fe20000000800 */
[----:B------:R-:W-:Y:S01]  /*a030*/  @!PT LDS RZ, [RZ] ;  /* 0x00000000fffff984 */ /* 0x000fe20000000800 */
[----:B------:R-:W-:Y:S01]  /*a040*/  @!PT LDS RZ, [RZ] ;  /* 0x00000000fffff984 */ /* 0x000fe20000000800 */
[----:B------:R-:W-:Y:S01]  /*a050*/  @!PT LDS RZ, [RZ] ;  /* 0x00000000fffff984 */ /* 0x000fe20000000800 */
[----:B------:R3:W-:Y:S06]  /*a060*/  MEMBAR.ALL.CTA ;  /* 0x0000000000007992 */ /* 0x0007ec0000008000 */
[----:B---3--:R-:W3:Y:S01]  /*a070*/  FENCE.VIEW.ASYNC.S ;  /* 0x00000000000073c6 */ /* 0x008ee20000000000 */
[----:B------:R-:W-:Y:S05]  /*a080*/  WARPSYNC.ALL ;  /* 0x0000000000007948 */ /* 0x000fea0003800000 */
[----:B------:R-:W-:Y:S01]  /*a090*/  BSSY B0, `(.L_x_554) ;  /* 0x0000009000007945 */ /* 0x000fe20003800000 */
[----:B0-----:R-:W-:Y:S01]  /*a0a0*/  LOP3.LUT R11, R11, 0x7f, RZ, 0xc0, !PT ;  /* 0x0000007f0b0b7812 */ /* 0x001fe200078ec0ff */
[----:B---3--:R0:W-:Y:S03]  /*a0b0*/  BAR.SYNC.DEFER_BLOCKING R138, 0x80 ;  /* 0x0002008a0000751d */ /* 0x0081e60000010000 */
[----:B------:R-:W-:-:S13]  /*a0c0*/  ISETP.NE.AND P3, PT, R11, RZ, PT ;  /* 0x000000ff0b00720c */ /* 0x000fda0003f65270 */
[----:B------:R-:W-:-:S04]  /*a0d0*/  @!P3 IADD3 R11, R87, 0x308a0, RZ ;  /* 0x000308a0570bb810 */ /* 0x000fc80007ffe0ff */
[----:B------:R-:W-:-:S04]  /*a0e0*/  @!P3 PRMT R11, RZ, 0x654, R11 ;  /* 0x00000654ff0bb816 */ /* 0x000fc8000000000b */
[----:B------:R0:W-:Y:S01]  /*a0f0*/  @!P3 SYNCS.ARRIVE.TRANS64.RED.A1T0 RZ, [R11+URZ], RZ ;  /* 0x000000ff0bffb9a7 */ /* 0x0001e2000810043f */
[----:B------:R-:W-:Y:S05]  /*a100*/  @!P2 BRA `(.L_x_555) ;  /* 0x000000000004a947 */ /* 0x000fea0003800000 */
[----:B------:R-:W-:Y:S01]  /*a110*/  BPT.TRAP 0x1 ;  /* 0x000000040000795c */ /* 0x000fe20000300000 */
.L_x_555:
[----:B------:R-:W-:Y:S05]  /*a120*/  BSYNC B0 ;  /* 0x0000000000007941 */ /* 0x000fea0003800000 */
.L_x_554:
[----:B------:R-:W3:Y:S01]  /*a130*/  SYNCS.PHASECHK.TRANS64.TRYWAIT P2, [R87+URZ+0x308b0], R88 ;  /* 0x0308b058570075a7 */ /* 0x000ee2000804017f */
[----:B------:R-:W-:Y:S01]  /*a140*/  ULDC UR58, c[0x0][0x2f4] ;  /* 0x0000bd00003a7ab9 */ /* 0x000fe20000000800 */
[----:B------:R-:W-:Y:S04]  /*a150*/  BSSY B0, `(.L_x_556) ;  /* 0x0000002000007945 */ /* 0x000fe80003800000 */
[----:B---3--:R-:W-:Y:S05]  /*a160*/  @!P2 BRA `(.L_x_557) ;  /* 0x0000016800e8a947 */ /* 0x008fea0003800000 */
.L_x_815:
[----:B------:R-:W-:Y:S05]  /*a170*/  BSYNC B0 ;  /* 0x0000000000007941 */ /* 0x000fea0003800000 */
.L_x_556:
[----:B------:R-:W-:Y:S01]  /*a180*/  ULDC.64 UR4, c[0x0][0x328] ;  /* 0x0000ca0000047ab9 */ /* 0x000fe20000000a00 */
[----:B------:R-:W-:Y:S01]  /*a190*/  IMAD.IADD R86, R86, 0x1, -R201 ;  /* 0x0000000156567824 */ /* 0x000fe200078e0ac9 */
[----:B------:R-:W-:Y:S01]  /*a1a0*/  BSSY B0, `(.L_x_558) ;  /* 0x0000036000007945 */ /* 0x000fe20003800000 */
[----:B------:R-:W-:Y:S02]  /*a1b0*/  IMAD R84, R84, UR4, RZ ;  /* 0x0000000454547c24 */ /* 0x000fe4000f8e02ff */
[----:B----4-:R-:W-:-:S04]  /*a1c0*/  IMAD.WIDE.U32 R12, R27, UR4, RZ ;  /* 0x000000041b0c7c25 */ /* 0x010fc8000f8e00ff */
[----:B------:R-:W-:Y:S01]  /*a1d0*/  IMAD R27, R27, UR5, R84 ;  /* 0x000000051b1b7c24 */ /* 0x000fe2000f8e0254 */
[----:B------:R-:W-:Y:S02]  /*a1e0*/  ULDC.64 UR4, c[0x0][0x338] ;  /* 0x0000ce0000047ab9 */ /* 0x000fe40000000a00 */
[----:B------:R-:W-:Y:S02]  /*a1f0*/  IMAD R14, R85, UR4, RZ ;  /* 0x00000004550e7c24 */ /* 0x000fe4000f8e02ff */
[----:B------:R-:W-:Y:S02]  /*a200*/  IMAD.IADD R13, R13, 0x1, R27 ;  /* 0x000000010d0d7824 */ /* 0x000fe400078e021b */
[C---:B0-----:R-:W-:Y:S02]  /*a210*/  IMAD R11, R21.reuse, UR5, R14 ;  /* 0x00000005150b7c24 */ /* 0x041fe4000f8e020e */
[----:B------:R-:W-:Y:S01]  /*a220*/  IMAD.WIDE.U32 R12, R21, UR4, R12 ;  /* 0x00000004150c7c25 */ /* 0x000fe2000f8e000c */
[----:B------:R-:W-:-:S03]  /*a230*/  ULDC.64 UR4, c[0x0][0x330] ;  /* 0x0000cc0000047ab9 */ /* 0x000fc60000000a00 */
[----:B------:R-:W-:Y:S02]  /*a240*/  IMAD R15, R0, UR4, RZ ;  /* 0x00000004000f7c24 */ /* 0x000fe4000f8e02ff */
[----:B------:R-:W-:Y:S02]  /*a250*/  IMAD.IADD R13, R13, 0x1, R11 ;  /* 0x000000010d0d7824 */ /* 0x000fe400078e020b */
[C---:B------:R-:W-:Y:S02]  /*a260*/  IMAD R11, R30.reuse, UR5, R15 ;  /* 0x000000051e0b7c24 */ /* 0x040fe4000f8e020f */
[----:B------:R-:W-:Y:S01]  /*a270*/  IMAD.WIDE.U32 R12, R30, UR4, R12 ;  /* 0x000000041e0c7c25 */ /* 0x000fe2000f8e000c */
[----:B------:R-:W-:-:S04]  /*a280*/  ULDC.64 UR4, c[0x0][0x318] ;  /* 0x0000c60000047ab9 */ /* 0x000fc80000000a00 */
[----:B------:R-:W-:Y:S02]  /*a290*/  IADD3 R11, R13, R11, RZ ;  /* 0x0000000b0d0b7210 */ /* 0x000fe40007ffe0ff */
[----:B------:R-:W-:-:S04]  /*a2a0*/  LEA R21, P2, R12, UR4, 0x1 ;  /* 0x000000040c157c11 */ /* 0x000fc8000f8408ff */
[----:B------:R-:W-:Y:S01]  /*a2b0*/  LEA.HI.X R11, R12, UR5, R11, 0x1, P2 ;  /* 0x000000050c0b7c11 */ /* 0x000fe200090f0c0b */
[----:B------:R0:W4:Y:S01]  /*a2c0*/  SHFL.IDX PT, R36, R21, RZ, 0x1c1f ;  /* 0x001c1fff15247589 */ /* 0x00012200000e0000 */
[----:B------:R-:W-:-:S03]  /*a2d0*/  ISETP.GE.AND P2, PT, R86, 0x1, PT ;  /* 0x000000015600780c */ /* 0x000fc60003f46270 */
[----:B------:R0:W0:Y:S10]  /*a2e0*/  SHFL.IDX PT, R37, R11, RZ, 0x1c1f ;  /* 0x001c1fff0b257589 */ /* 0x00003400000e0000 */
[----:B------:R-:W-:Y:S05]  /*a2f0*/  @!P2 BRA `(.L_x_559) ;  /* 0x000000000080a947 */ /* 0x000fea0003800000 */
[----:B------:R-:W-:Y:S02]  /*a300*/  ISETP.GE.AND P5, PT, R16, UR58, PT ;  /* 0x0000003a10007c0c */ /* 0x000fe4000bfa6270 */
[----:B------:R-:W-:-:S11]  /*a310*/  ISETP.GE.AND P4, PT, R22, UR58, PT ;  /* 0x0000003a16007c0c */ /* 0x000fd6000bf86270 */
[----:B------:R-:W5:Y:S01]  /*a320*/  @!P5 LDS.128 R12, [R28] ;  /* 0x000000001c0cd984 */ /* 0x000f620000000c00 */
[----:B----4-:R-:W-:-:S04]  /*a330*/  @!P5 LEA R38, P2, R16, R36, 0x1 ;  /* 0x000000241026d211 */ /* 0x010fc800078408ff */
[----:B0-----:R-:W-:Y:S02]  /*a340*/  @!P5 LEA.HI.X R39, R16, R37, R17, 0x1, P2 ;  /* 0x000000251027d211 */ /* 0x001fe400010f0c11 */
[----:B------:R-:W-:-:S04]  /*a350*/  @!P4 LEA R34, P2, R22, R36, 0x1 ;  /* 0x000000241622c211 */ /* 0x000fc800078408ff */
[----:B------:R-:W-:Y:S02]  /*a360*/  @!P4 LEA.HI.X R35, R22, R37, R200, 0x1, P2 ;  /* 0x000000251623c211 */ /* 0x000fe400010f0cc8 */
[----:B------:R-:W-:-:S13]  /*a370*/  ISETP.GE.AND P2, PT, R19, UR58, PT ;  /* 0x0000003a13007c0c */ /* 0x000fda000bf46270 */
[----:B------:R-:W-:-:S04]  /*a380*/  @!P2 LEA R32, P6, R19, R36, 0x1 ;  /* 0x000000241320a211 */ /* 0x000fc800078c08ff */
[----:B------:R-:W-:Y:S01]  /*a390*/  @!P2 LEA.HI.X R33, R19, R37, R199, 0x1, P6 ;  /* 0x000000251321a211 */ /* 0x000fe200030f0cc7 */
[----:B-----5:R0:W-:Y:S01]  /*a3a0*/  @!P5 ST.E.128 desc[UR56][R38.64], R12 ;  /* 0x0000000c2600d985 */ /* 0x0201e2000c101d38 */
[----:B------:R-:W-:-:S13]  /*a3b0*/  ISETP.GE.AND P5, PT, R193, UR58, PT ;  /* 0x0000003ac1007c0c */ /* 0x000fda000bfa6270 */
[----:B------:R-:W4:Y:S01]  /*a3c0*/  @!P5 LDS.128 R12, [R31] ;  /* 0x000000001f0cd984 */ /* 0x000f220000000c00 */
[----:B------:R-:W-:-:S04]  /*a3d0*/  @!P5 IMAD.SHL.U32 R27, R196, 0x8, RZ ;  /* 0x00000008c41bd824 */ /* 0x000fc800078e00ff */
[----:B0-----:R-:W-:-:S05]  /*a3e0*/  @!P5 IMAD.WIDE R38, R27, 0x2, R36 ;  /* 0x000000021b26d825 */ /* 0x001fca00078e0224 */
[----:B----4-:R0:W-:Y:S01]  /*a3f0*/  @!P5 ST.E.128 desc[UR56][R38.64], R12 ;  /* 0x0000000c2600d985 */ /* 0x0101e2000c101d38 */
[----:B------:R-:W-:-:S13]  /*a400*/  ISETP.GE.AND P5, PT, R192, UR58, PT ;  /* 0x0000003ac0007c0c */ /* 0x000fda000bfa6270 */
[----:B------:R-:W4:Y:S01]  /*a410*/  @!P5 LDS.128 R12, [R28+0x3000] ;  /* 0x003000001c0cd984 */ /* 0x000f220000000c00 */
[----:B------:R-:W-:Y:S01]  /*a420*/  @!P5 SHF.L.U32 R27, R197, 0x3, RZ ;  /* 0x00000003c51bd819 */ /* 0x000fe200000006ff */
[----:B0-----:R-:W-:Y:S02]  /*a430*/  @!P5 IMAD.MOV.U32 R38, RZ, RZ, R36 ;  /* 0x000000ffff26d224 */ /* 0x001fe400078e0024 */
[----:B------:R-:W-:Y:S02]  /*a440*/  @!P5 IMAD.MOV.U32 R39, RZ, RZ, R37 ;  /* 0x000000ffff27d224 */ /* 0x000fe400078e0025 */
[----:B------:R-:W-:-:S05]  /*a450*/  @!P5 IMAD.WIDE R38, R27, 0x2, R38 ;  /* 0x000000021b26d825 */ /* 0x000fca00078e0226 */
[----:B----4-:R-:W-:Y:S01]  /*a460*/  @!P5 ST.E.128 desc[UR56][R38.64], R12 ;  /* 0x0000000c2600d985 */ /* 0x010fe2000c101d38 */
[----:B------:R-:W-:-:S03]  /*a470*/  ISETP.GE.AND P5, PT, R23, UR58, PT ;  /* 0x0000003a17007c0c */ /* 0x000fc6000bfa6270 */
[----:B------:R-:W0:Y:S10]  /*a480*/  @!P4 LDS.128 R12, [R31+0x3000] ;  /* 0x003000001f0cc984 */ /* 0x000e340000000c00 */
[----:B------:R-:W-:-:S04]  /*a490*/  @!P5 LEA R36, P6, R23, R36, 0x1 ;  /* 0x000000241724d211 */ /* 0x000fc800078c08ff */
[----:B------:R-:W-:Y:S01]  /*a4a0*/  @!P5 LEA.HI.X R37, R23, R37, R198, 0x1, P6 ;  /* 0x000000251725d211 */ /* 0x000fe200030f0cc6 */
[----:B0-----:R-:W-:Y:S04]  /*a4b0*/  @!P4 ST.E.128 desc[UR56][R34.64], R12 ;  /* 0x0000000c2200c985 */ /* 0x001fe8000c101d38 */
[----:B------:R-:W0:Y:S04]  /*a4c0*/  @!P2 LDS.128 R12, [R28+0x6000] ;  /* 0x006000001c0ca984 */ /* 0x000e280000000c00 */
[----:B0-----:R-:W-:Y:S04]  /*a4d0*/  @!P2 ST.E.128 desc[UR56][R32.64], R12 ;  /* 0x0000000c2000a985 */ /* 0x001fe8000c101d38 */
[----:B------:R-:W0:Y:S04]  /*a4e0*/  @!P5 LDS.128 R12, [R31+0x6000] ;  /* 0x006000001f0cd984 */ /* 0x000e280000000c00 */
[----:B0-----:R0:W-:Y:S02]  /*a4f0*/  @!P5 ST.E.128 desc[UR56][R36.64], R12 ;  /* 0x0000000c2400d985 */ /* 0x0011e4000c101d38 */
.L_x_559:
[----:B------:R-:W-:Y:S05]  /*a500*/  BSYNC B0 ;  /* 0x0000000000007941 */ /* 0x000fea0003800000 */
.L_x_558:
[----:B------:R-:W-:Y:S01]  /*a510*/  ISETP.GE.AND P2, PT, R86, 0x41, PT ;  /* 0x000000415600780c */ /* 0x000fe20003f46270 */
[----:B0-----:R0:W0:Y:S01]  /*a520*/  SHFL.IDX PT, R37, R11, 0x1, 0x1c1f ;  /* 0x003c1f000b257f89 */ /* 0x00102200000e0000 */
[----:B------:R-:W-:Y:S03]  /*a530*/  BSSY B0, `(.L_x_560) ;  /* 0x0000023000007945 */ /* 0x000fe60003800000 */
[----:B----4-:R4:W0:Y:S08]  /*a540*/  SHFL.IDX PT, R36, R21, 0x1, 0x1c1f ;  /* 0x003c1f0015247f89 */ /* 0x01083000000e0000 */
[----:B----4-:R-:W-:Y:S05]  /*a550*/  @!P2 BRA `(.L_x_561) ;  /* 0x000000000080a947 */ /* 0x010fea0003800000 */
[----:B------:R-:W-:Y:S02]  /*a560*/  ISETP.GE.AND P5, PT, R16, UR58, PT ;  /* 0x0000003a10007c0c */ /* 0x000fe4000bfa6270 */
[----:B------:R-:W-:-:S11]  /*a570*/  ISETP.GE.AND P4, PT, R22, UR58, PT ;  /* 0x0000003a16007c0c */ /* 0x000fd6000bf86270 */
[----:B------:R-:W4:Y:S01]  /*a580*/  @!P5 LDS.128 R12, [R28+0x2000] ;  /* 0x002000001c0cd984 */ /* 0x000f220000000c00 */
[----:B0-----:R-:W-:-:S04]  /*a590*/  @!P5 LEA R38, P2, R16, R36, 0x1 ;  /* 0x000000241026d211 */ /* 0x001fc800078408ff */
[----:B------:R-:W-:Y:S02]  /*a5a0*/  @!P5 LEA.HI.X R39, R16, R37, R17, 0x1, P2 ;  /* 0x000000251027d211 */ /* 0x000fe400010f0c11 */
[----:B------:R-:W-:-:S04]  /*a5b0*/  @!P4 LEA R34, P2, R22, R36, 0x1 ;  /* 0x000000241622c211 */ /* 0x000fc800078408ff */
[----:B------:R-:W-:Y:S02]  /*a5c0*/  @!P4 LEA.HI.X R35, R22, R37, R200, 0x1, P2 ;  /* 0x000000251623c211 */ /* 0x000fe400010f0cc8 */
[----:B------:R-:W-:-:S13]  /*a5d0*/  ISETP.GE.AND P2, PT, R19, UR58, PT ;  /* 0x0000003a13007c0c */ /* 0x000fda000bf46270 */
[----:B------:R-:W-:-:S04]  /*a5e0*/  @!P2 LEA R32, P6, R19, R36, 0x1 ;  /* 0x000000241320a211 */ /* 0x000fc800078c08ff */
[----:B------:R-:W-:Y:S01]  /*a5f0*/  @!P2 LEA.HI.X R33, R19, R37, R199, 0x1, P6 ;  /* 0x000000251321a211 */ /* 0x000fe200030f0cc7 */
[----:B----4-:R0:W-:Y:S01]  /*a600*/  @!P5 ST.E.128 desc[UR56][R38.64], R12 ;  /* 0x0000000c2600d985 */ /* 0x0101e2000c101d38 */
[----:B------:R-:W-:-:S13]  /*a610*/  ISETP.GE.AND P5, PT, R193, UR58, PT ;  /* 0x0000003ac1007c0c */ /* 0x000fda000bfa6270 */
[----:B------:R-:W4:Y:S01]  /*a620*/  @!P5 LDS.128 R12, [R31+0x2000] ;  /* 0x002000001f0cd984 */ /* 0x000f220000000c00 */
[----:B------:R-:W-:-:S05]  /*a630*/  @!P5 SHF.L.U32 R11, R196, 0x3, RZ ;  /* 0x00000003c40bd819 */ /* 0x000fca00000006ff */
[----:B0-----:R-:W-:-:S05]  /*a640*/  @!P5 IMAD.WIDE R38, R11, 0x2, R36 ;  /* 0x000000020b26d825 */ /* 0x001fca00078e0224 */
[----:B----4-:R0:W-:Y:S01]  /*a650*/  @!P5 ST.E.128 desc[UR56][R38.64], R12 ;  /* 0x0000000c2600d985 */ /* 0x0101e2000c101d38 */
[----:B------:R-:W-:-:S13]  /*a660*/  ISETP.GE.AND P5, PT, R192, UR58, PT ;  /* 0x0000003ac0007c0c */ /* 0x000fda000bfa6270 */
[----:B------:R-:W4:Y:S01]  /*a670*/  @!P5 LDS.128 R12, [R28+0x5000] ;  /* 0x005000001c0cd984 */ /* 0x000f220000000c00 */
[----:B------:R-:W-:Y:S01]  /*a680*/  @!P5 IMAD.SHL.U32 R11, R197, 0x8, RZ ;  /* 0x00000008c50bd824 */ /* 0x000fe200078e00ff */
[----:B0-----:R-:W-:Y:S01]  /*a690*/  @!P5 MOV R39, R37 ;  /* 0x000000250027d202 */ /* 0x001fe20000000f00 */
[----:B------:R-:W-:-:S04]  /*a6a0*/  @!P5 IMAD.MOV.U32 R38, RZ, RZ, R36 ;  /* 0x000000ffff26d224 */ /* 0x000fc800078e0024 */
        /* <DEDUP_REMOVED lines=11> */
.L_x_561:
[----:B------:R-:W-:Y:S05]  /*a760*/  BSYNC B0 ;  /* 0x0000000000007941 */ /* 0x000fea0003800000 */
.L_x_560:
[----:B0-----:R-:W5:Y:S01]  /*a770*/  LDL R11, [R1] ;  /* 0x00000000010b7983 */ /* 0x001f620000100800 */
[----:B-1-3--:R-:W-:Y:S01]  /*a780*/  @!P3 VIADD R87, R87, 0x308c0 ;  /* 0x000308c05757b836 */ /* 0x00afe20000000000 */
[----:B------:R-:W-:Y:S01]  /*a790*/  PLOP3.LUT P2, PT, PT, PT, PT, 0x8, 0x0 ;  /* 0x000000000000781c */ /* 0x000fe20003f4e170 */
[----:B------:R-:W-:Y:S01]  /*a7a0*/  VIADD R18, R18, 0x1 ;  /* 0x0000000112127836 */ /* 0x000fe20000000000 */
[----:B------:R-:W-:Y:S01]  /*a7b0*/  @!PT LDS RZ, [RZ] ;  /* 0x00000000fffff984 */ /* 0x000fe20000000800 */
[----:B------:R-:W-:Y:S01]  /*a7c0*/  @!PT LDS RZ, [RZ] ;  /* 0x00000000fffff984 */ /* 0x000fe20000000800 */
[----:B------:R-:W-:Y:S01]  /*a7d0*/  @!PT LDS RZ, [RZ] ;  /* 0x00000000fffff984 */ /* 0x000fe20000000800 */
[----:B------:R-:W-:Y:S01]  /*a7e0*/  @!PT LDS RZ, [RZ] ;  /* 0x00000000fffff984 */ /* 0x000fe20000000800 */
[----:B------:R0:W-:Y:S06]  /*a7f0*/  MEMBAR.ALL.CTA ;  /* 0x0000000000007992 */ /* 0x0001ec0000008000 */
[----:B0-----:R-:W0:Y:S01]  /*a800*/  FENCE.VIEW.ASYNC.S ;  /* 0x00000000000073c6 */ /* 0x001e220000000000 */
[----:B------:R-:W-:Y:S01]  /*a810*/  @!P3 PRMT R87, RZ, 0x654, R87 ;  /* 0x00000654ff57b816 */ /* 0x000fe20000000057 */
[----:B0-----:R0:W-:Y:S06]  /*a820*/  BAR.SYNC.DEFER_BLOCKING R138, 0x80 ;  /* 0x0002008a0000751d */ /* 0x0011ec0000010000 */
[----:B------:R0:W-:Y:S01]  /*a830*/  @!P3 SYNCS.ARRIVE.TRANS64.RED.A1T0 RZ, [R87+URZ], RZ ;  /* 0x000000ff57ffb9a7 */ /* 0x0001e2000810043f */
[----:B------:R-:W-:-:S04]  /*a840*/  ISETP.NE.AND P3, PT, R18, 0x2, PT ;  /* 0x000000021200780c */ /* 0x000fc80003f65270 */
[----:B------:R-:W-:Y:S02]  /*a850*/  SEL R18, R18, RZ, P3 ;  /* 0x000000ff12127207 */ /* 0x000fe40001800000 */
[----:B-----5:R-:W-:Y:S02]  /*a860*/  LOP3.LUT P4, RZ, R11, 0x2, RZ, 0xc0, !PT ;  /* 0x000000020bff7812 */ /* 0x020fe4000788c0ff */
[----:B------:R-:W-:-:S04]  /*a870*/  SEL R11, RZ, 0x1, P3 ;  /* 0x00000001ff0b7807 */ /* 0x000fc80001800000 */
[----:B------:R-:W-:-:S07]  /*a880*/  LOP3.LUT R202, R202, R11, RZ, 0x3c, !PT ;  /* 0x0000000bcaca7212 */ /* 0x000fce00078e3cff */
[----:B0-----:R-:W-:Y:S05]  /*a890*/  @P4 BRA `(.L_x_562) ;  /* 0xffffff7c00444947 */ /* 0x001fea000383ffff */
.L_x_452:
[----:B------:R-:W-:Y:S01]  /*a8a0*/  BSSY B0, `(.L_x_563) ;  /* 0x000003b000007945 */ /* 0x000fe20003800000 */
[----:B------:R-:W-:Y:S02]  /*a8b0*/  ISETP.GE.AND P1, PT, R142, 0x1, PT ;  /* 0x000000018e00780c */ /* 0x000fe40003f26270 */
[----:B------:R-:W-:Y:S02]  /*a8c0*/  CS2R R6, SRZ ;  /* 0x0000000000067805 */ /* 0x000fe4000001ff00 */
[----:B------:R-:W-:Y:S02]  /*a8d0*/  PLOP3.LUT P0, PT, PT, PT, PT, 0x80, 0x0 ;  /* 0x000000000000781c */ /* 0x000fe40003f0f070 */
[----:B------:R-:W-:Y:S02]  /*a8e0*/  CS2R R118, SRZ ;  /* 0x0000000000767805 */ /* 0x000fe4000001ff00 */
[----:B------:R-:W-:Y:S02]  /*a8f0*/  MOV R3, RZ ;  /* 0x000000ff00037202 */ /* 0x000fe40000000f00 */
[----:B------:R-:W-:-:S02]  /*a900*/  CS2R R116, SRZ ;  /* 0x0000000000747805 */ /* 0x000fc4000001ff00 */
[----:B------:R-:W-:Y:S02]  /*a910*/  CS2R R114, SRZ ;  /* 0x0000000000727805 */ /* 0x000fe4000001ff00 */
[----:B------:R-:W-:Y:S02]  /*a920*/  CS2R R112, SRZ ;  /* 0x0000000000707805 */ /* 0x000fe4000001ff00 */
[----:B------:R-:W-:Y:S01]  /*a930*/  CS2R R106, SRZ ;  /* 0x00000000006a7805 */ /* 0x000fe2000001ff00 */
[----:B------:R-:W-:Y:S01]  /*a940*/  IMAD.MOV.U32 R110, RZ, RZ, RZ ;  /* 0x000000ffff6e7224 */ /* 0x000fe200078e00ff */
[----:B------:R-:W-:Y:S02]  /*a950*/  CS2R R108, SRZ ;  /* 0x00000000006c7805 */ /* 0x000fe4000001ff00 */
[----:B------:R-:W-:Y:S02]  /*a960*/  CS2R R62, SRZ ;  /* 0x00000000003e7805 */ /* 0x000fe4000001ff00 */
[----:B------:R-:W-:Y:S01]  /*a970*/  CS2R R104, SRZ ;  /* 0x0000000000687805 */ /* 0x000fe2000001ff00 */
[----:B------:R-:W-:Y:S01]  /*a980*/  IMAD.MOV.U32 R103, RZ, RZ, RZ ;  /* 0x000000ffff677224 */ /* 0x000fe200078e00ff */
[----:B------:R-:W-:-:S02]  /*a990*/  CS2R R98, SRZ ;  /* 0x0000000000627805 */ /* 0x000fc4000001ff00 */
[----:B------:R-:W-:Y:S02]  /*a9a0*/  CS2R R100, SRZ ;  /* 0x0000000000647805 */ /* 0x000fe4000001ff00 */
[----:B------:R-:W-:Y:S02]  /*a9b0*/  CS2R R96, SRZ ;  /* 0x0000000000607805 */ /* 0x000fe4000001ff00 */
[----:B------:R-:W-:Y:S02]  /*a9c0*/  MOV R95, RZ ;  /* 0x000000ff005f7202 */ /* 0x000fe40000000f00 */
[----:B------:R-:W-:Y:S02]  /*a9d0*/  CS2R R90, SRZ ;  /* 0x00000000005a7805 */ /* 0x000fe4000001ff00 */
[----:B------:R-:W-:Y:S02]  /*a9e0*/  CS2R R92, SRZ ;  /* 0x00000000005c7805 */ /* 0x000fe4000001ff00 */
[----:B------:R-:W-:-:S02]  /*a9f0*/  CS2R R70, SRZ ;  /* 0x0000000000467805 */ /* 0x000fc4000001ff00 */
[----:B------:R-:W-:Y:S01]  /*aa00*/  CS2R R88, SRZ ;  /* 0x0000000000587805 */ /* 0x000fe2000001ff00 */
[----:B------:R-:W-:Y:S01]  /*aa10*/  IMAD.MOV.U32 R87, RZ, RZ, RZ ;  /* 0x000000ffff577224 */ /* 0x000fe200078e00ff */
[----:B--2---:R-:W-:Y:S02]  /*aa20*/  CS2R R82, SRZ ;  /* 0x0000000000527805 */ /* 0x004fe4000001ff00 */
[----:B------:R-:W-:Y:S02]  /*aa30*/  CS2R R84, SRZ ;  /* 0x0000000000547805 */ /* 0x000fe4000001ff00 */
[----:B------:R-:W-:Y:S01]  /*aa40*/  CS2R R80, SRZ ;  /* 0x0000000000507805 */ /* 0x000fe2000001ff00 */
[----:B------:R-:W-:Y:S01]  /*aa50*/  IMAD.MOV.U32 R79, RZ, RZ, RZ ;  /* 0x000000ffff4f7224 */ /* 0x000fe200078e00ff */
        /* <DEDUP_REMOVED lines=20> */
[----:B------:R-:W-:Y:S02]  /*aba0*/  MOV R136, RZ ;  /* 0x000000ff00887202 */ /* 0x000fe40000000f00 */
[----:B----4-:R-:W-:Y:S02]  /*abb0*/  CS2R R36, SRZ ;  /* 0x0000000000247805 */ /* 0x010fe4000001ff00 */
[----:B------:R-:W-:Y:S02]  /*abc0*/  CS2R R138, SRZ ;  /* 0x00000000008a7805 */ /* 0x000fe4000001ff00 */
[----:B------:R-:W-:Y:S02]  /*abd0*/  CS2R R124, SRZ ;  /* 0x00000000007c7805 */ /* 0x000fe4000001ff00 */
[----:B------:R-:W-:Y:S01]  /*abe0*/  CS2R R32, SRZ ;  /* 0x0000000000207805 */ /* 0x000fe2000001ff00 */
[----:B------:R-:W-:Y:S01]  /*abf0*/  IMAD.MOV.U32 R4, RZ, RZ, RZ ;  /* 0x000000ffff047224 */ /* 0x000fe200078e00ff */
[----:B------:R-:W-:Y:S01]  /*ac00*/  MOV R140, RZ ;  /* 0x000000ff008c7202 */ /* 0x000fe20000000f00 */
[----:B------:R-:W-:Y:S01]  /*ac10*/  IMAD.MOV.U32 R0, RZ, RZ, RZ ;  /* 0x000000ffff007224 */ /* 0x000fe200078e00ff */
[----:B------:R-:W-:Y:S06]  /*ac20*/  @P2 BRA `(.L_x_564) ;  /* 0x0000000000082947 */ /* 0x000fec0003800000 */
[----:B------:R-:W0:Y:S02]  /*ac30*/  FENCE.VIEW.ASYNC.G ;  /* 0x00000000000073c6 */ /* 0x000e240000000100 */
[----:B0-----:R-:W-:Y:S06]  /*ac40*/  BAR.ARV 0xc, 0x180 ;  /* 0x0306000000007b1d */ /* 0x001fec0000002000 */
.L_x_564:
[----:B------:R-:W-:Y:S05]  /*ac50*/  BSYNC B0 ;  /* 0x0000000000007941 */ /* 0x000fea0003800000 */
.L_x_563:
[----:B------:R-:W-:Y:S01]  /*ac60*/  CS2R R24, SRZ ;  /* 0x0000000000187805 */ /* 0x000fe2000001ff00 */
[----:B------:R-:W-:Y:S06]  /*ac70*/  @!P1 BRA `(.L_x_565) ;  /* 0x000000c400749947 */ /* 0x000fec0003800000 */
[----:B------:R-:W0:Y:S01]  /*ac80*/  S2R R8, SR_TID.X ;  /* 0x0000000000087919 */ /* 0x000e220000002100 */
[----:B------:R-:W-:-:S06]  /*ac90*/  ULOP3.LUT UP0, URZ, UR60, 0x1bf, URZ, 0xc0, !UPT ;  /* 0x000001bf3c3f7892 */ /* 0x000fcc000f80c03f */
[----:B------:R-:W-:Y:S01]  /*aca0*/  PLOP3.LUT P0, PT, PT, PT, UP0, 0x80, 0x0 ;  /* 0x000000000000781c */ /* 0x000fe20003f0f008 */
[----:B0-----:R-:W-:-:S05]  /*acb0*/  VIADD R8, R8, 0xffffff80 ;  /* 0xffffff8008087836 */ /* 0x001fca0000000000 */
[----:B------:R-:W-:-:S04]  /*acc0*/  SHF.R.S32.HI R5, RZ, 0x1f, R8 ;  /* 0x0000001fff057819 */ /* 0x000fc80000011408 */
[----:B------:R-:W-:-:S04]  /*acd0*/  LEA.HI R5, R5, R8, RZ, 0x7 ;  /* 0x0000000805057211 */ /* 0x000fc800078f38ff */
[----:B------:R-:W-:-:S05]  /*ace0*/  SHF.R.S32.HI R5, RZ, 0x7, R5 ;  /* 0x00000007ff057819 */ /* 0x000fca0000011405 */
[----:B------:R-:W0:Y:S02]  /*acf0*/  SHFL.IDX PT, R0, R5, RZ, 0x1f ;  /* 0x00001fff05007589 */ /* 0x000e2400000e0000 */
[----:B0-----:R-:W-:-:S04]  /*ad00*/  LEA.HI R3, R0, R0, RZ, 0x1 ;  /* 0x0000000000037211 */ /* 0x001fc800078f08ff */
[----:B------:R-:W-:-:S05]  /*ad10*/  LOP3.LUT R3, R3, 0x1e, RZ, 0xc0, !PT ;  /* 0x0000001e03037812 */ /* 0x000fca00078ec0ff */
[----:B------:R-:W-:-:S05]  /*ad20*/  IMAD.IADD R3, R0, 0x1, -R3 ;  /* 0x0000000100037824 */ /* 0x000fca00078e0a03 */
[----:B------:R-:W-:-:S04]  /*ad30*/  LEA R3, R3, UR60, 0xd ;  /* 0x0000003c03037c11 */ /* 0x000fc8000f8e68ff */
[----:B------:R-:W-:-:S04]  /*ad40*/  SHF.R.U32.HI R3, RZ, 0x4, R3 ;  /* 0x00000004ff037819 */ /* 0x000fc80000011603 */
[----:B------:R-:W-:Y:S01]  /*ad50*/  LOP3.LUT R36, R3, 0x3fff, RZ, 0xc0, !PT ;  /* 0x00003fff03247812 */ /* 0x000fe200078ec0ff */
[----:B------:R-:W-:Y:S06]  /*ad60*/  @!P0 BRA `(.L_x_566) ;  /* 0x0000000000408947 */ /* 0x000fec0003800000 */
        /* <DEDUP_REMOVED lines=16> */
.L_x_566:
[----:B------:R-:W-:Y:S02]  /*ae70*/  ULDC UR4, c[0x0][0x3f4] ;  /* 0x0000fd0000047ab9 */ /* 0x000fe40000000800 */
[----:B------:R-:W-:-:S13]  /*ae80*/  ISETP.LT.AND P0, PT, RZ, UR4, PT ;  /* 0x00000004ff007c0c */ /* 0x000fda000bf01270 */
[----:B------:R-:W-:Y:S05]  /*ae90*/  @P0 BRA `(.L_x_567) ;  /* 0x0000000000400947 */ /* 0x000fea0003800000 */
[----:B------:R-:W2:Y:S02]  /*aea0*/  LDL R20, [R1+0x40] ;  /* 0x0000400001147983 */ /* 0x000ea40000100800 */
[----:B--2---:R-:W-:-:S04]  /*aeb0*/  LEA.HI R0, R20, R20, RZ, 0x1 ;  /* 0x0000001414007211 */ /* 0x004fc800078f08ff */
[----:B------:R-:W-:-:S04]  /*aec0*/  LOP3.LUT R0, R0, 0xfffffffe, RZ, 0xc0, !PT ;  /* 0xfffffffe00007812 */ /* 0x000fc800078ec0ff */
[----:B------:R-:W-:-:S04]  /*aed0*/  IADD3 R0, R20, -R0, RZ ;  /* 0x8000000014007210 */ /* 0x000fc80007ffe0ff */
[----:B------:R-:W-:-:S04]  /*aee0*/  SHF.L.U32 R3, R0, 0x1f, RZ ;  /* 0x0000001f00037819 */ /* 0x000fc800000006ff */
[----:B------:R0:W1:Y:S03]  /*aef0*/  SYNCS.PHASECHK.TRANS64.TRYWAIT P0, [R2+URZ+0x30800], R3 ;  /* 0x03080003020075a7 */ /* 0x000066000800017f */
[----:B-1----:R-:W-:Y:S05]  /*af00*/  @!P0 NANOSLEEP.SYNCS 0x989680 ;  /* 0x009896800000895d */ /* 0x002fea0003900000 */
[----:B------:R-:W1:Y:S01]  /*af10*/  @!P0 SYNCS.PHASECHK.TRANS64 P0, [R2+URZ+0x30800], R3 ;  /* 0x03080003020085a7 */ /* 0x000e62000800007f */
[----:B------:R-:W-:Y:S04]  /*af20*/  BSSY B0, `(.L_x_568) ;  /* 0x0000006000007945 */ /* 0x000fe80003800000 */
[----:B-1----:R-:W-:Y:S05]  /*af30*/  @P0 BRA `(.L_x_569) ;  /* 0x0000000000100947 */ /* 0x002fea0003800000 */
.L_x_570:
[----:B-1----:R1:W2:Y:S02]  /*af40*/  SYNCS.PHASECHK.TRANS64.TRYWAIT P0, [R2+URZ+0x30800], R3 ;  /* 0x03080003020075a7 */ /* 0x0022a4000800017f */
[----:B--2---:R-:W-:Y:S05]  /*af50*/  @!P0 NANOSLEEP.SYNCS 0x989680 ;  /* 0x009896800000895d */ /* 0x004fea0003900000 */
[----:B------:R-:W2:Y:S02]  /*af60*/  @!P0 SYNCS.PHASECHK.TRANS64 P0, [R2+URZ+0x30800], R3 ;  /* 0x03080003020085a7 */ /* 0x000ea4000800007f */
[----:B--2---:R-:W-:Y:S05]  /*af70*/  @!P0 BRA `(.L_x_570) ;  /* 0xfffffffc00f08947 */ /* 0x004fea000383ffff */
.L_x_569:
[----:B------:R-:W-:Y:S05]  /*af80*/  BSYNC B0 ;  /* 0x0000000000007941 */ /* 0x000fea0003800000 */
.L_x_568:
[----:B------:R-:W-:Y:S05]  /*af90*/  BRA `(.L_x_571) ;  /* 0x0000005800ac7947 */ /* 0x000fea0003800000 */
.L_x_567:
[----:B-----5:R-:W-:Y:S01]  /*afa0*/  SHF.R.S32.HI R0, RZ, 0x1f, R137 ;  /* 0x0000001fff007819 */ /* 0x020fe20000011489 */
[----:B------:R-:W-:Y:S01]  /*afb0*/  ULOP3.LUT UP0, URZ, UR60, 0x3ff, URZ, 0xc0, !UPT ;  /* 0x000003ff3c3f7892 */ /* 0x000fe2000f80c03f */
[----:B------:R-:W-:Y:S01]  /*afc0*/  ULDC.64 UR4, c[0x0][0x3f8] ;  /* 0x0000fe0000047ab9 */ /* 0x000fe20000000a00 */
[----:B------:R-:W-:Y:S02]  /*afd0*/  ULDC.64 UR6, c[0x0][0x408] ;  /* 0x0001020000067ab9 */ /* 0x000fe40000000a00 */
[C---:B------:R-:W-:Y:S02]  /*afe0*/  IMAD R6, R0.reuse, UR4, RZ ;  /* 0x0000000400067c24 */ /* 0x040fe4000f8e02ff */
[----:B------:R-:W-:Y:S01]  /*aff0*/  IMAD R0, R0, UR6, RZ ;  /* 0x0000000600007c24 */ /* 0x000fe2000f8e02ff */
[----:B------:R-:W-:Y:S01]  /*b000*/  PLOP3.LUT P2, PT, PT, PT, UP0, 0x80, 0x0 ;  /* 0x000000000000781c */ /* 0x000fe20003f4f008 */
[C---:B------:R-:W-:Y:S02]  /*b010*/  IMAD R25, R137.reuse, UR5, R6 ;  /* 0x0000000589197c24 */ /* 0x040fe4000f8e0206 */
[----:B------:R-:W-:Y:S01]  /*b020*/  IMAD.WIDE.U32 R4, R137, UR4, RZ ;  /* 0x0000000489047c25 */ /* 0x000fe2000f8e00ff */
[----:B------:R-:W-:-:S03]  /*b030*/  ULDC.64 UR4, c[0x0][0x3e8] ;  /* 0x0000fa0000047ab9 */ /* 0x000fc60000000a00 */
[C---:B------:R-:W-:Y:S01]  /*b040*/  IMAD R27, R137.reuse, UR7, R0 ;  /* 0x00000007891b7c24 */ /* 0x040fe2000f8e0200 */
[----:B------:R-:W-:Y:S01]  /*b050*/  LEA R24, P0, R4, UR4, 0x1 ;  /* 0x0000000404187c11 */ /* 0x000fe2000f8008ff */
[----:B------:R-:W-:Y:S01]  /*b060*/  IMAD.WIDE.U32 R6, R137, UR6, RZ ;  /* 0x0000000689067c25 */ /* 0x000fe2000f8e00ff */
[----:B------:R-:W-:-:S03]  /*b070*/  ULDC.64 UR6, c[0x0][0x400] ;  /* 0x0001000000067ab9 */ /* 0x000fc60000000a00 */
[----:B------:R-:W-:Y:S01]  /*b080*/  IMAD.IADD R25, R25, 0x1, R5 ;  /* 0x0000000119197824 */ /* 0x000fe200078e0205 */
[----:B------:R-:W-:Y:S01]  /*b090*/  LEA R26, P1, R6, UR6, 0x1 ;  /* 0x00000006061a7c11 */ /* 0x000fe2000f8208ff */
[----:B------:R-:W-:-:S03]  /*b0a0*/  IMAD.IADD R27, R27, 0x1, R7 ;  /* 0x000000011b1b7824 */ /* 0x000fc600078e0207 */
[----:B------:R-:W-:Y:S02]  /*b0b0*/  LEA.HI.X R25, R4, UR5, R25, 0x1, P0 ;  /* 0x0000000504197c11 */ /* 0x000fe400080f0c19 */
[----:B------:R-:W-:Y:S01]  /*b0c0*/  LEA.HI.X R27, R6, UR7, R27, 0x1, P1 ;  /* 0x00000007061b7c11 */ /* 0x000fe200088f0c1b */
        /* <DEDUP_REMOVED lines=17> */
.L_x_572:
[----:B------:R-:W-:Y:S01]  /*b1e0*/  ULDC.U8 UR4, c[0x0][0x410] ;  /* 0x0001040000047ab9 */ /* 0x000fe20000000000 */
[----:B------:R-:W-:Y:S01]  /*b1f0*/  BSSY B0, `(.L_x_573) ;  /* 0x000057d000007945 */ /* 0x000fe20003800000 */
[----:B------:R-:W-:Y:S02]  /*b200*/  ISETP.NE.AND P0, PT, RZ, UR4, PT ;  /* 0x00000004ff007c0c */ /* 0x000fe4000bf05270 */
[----:B------:R-:W-:-:S11]  /*b210*/  LEA R6, R29, R201, 0x7 ;  /* 0x000000c91d067211 */ /* 0x000fd600078e38ff */
[----:B------:R-:W-:Y:S05]  /*b220*/  @!P0 BRA `(.L_x_574) ;  /* 0x0000002800cc8947 */ /* 0x000fea0003800000 */
[----:B------:R-:W-:-:S03]  /*b230*/  UMOV UR4, 0xffffffff ;  /* 0xffffffff00047882 */ /* 0x000fc60000000000 */
[----:B------:R-:W-:Y:S05]  /*b240*/  BRA.DIV UR4, `(.L_x_575) ;  /* 0x0000015a04c47947 */ /* 0x000fea000b800000 */
[----:B------:R0:W1:Y:S04]  /*b250*/  SHFL.IDX PT, R3, R25, RZ, 0x1c1f ;  /* 0x001c1fff19037589 */ /* 0x00006800000e0000 */
[----:B------:R0:W2:Y:S04]  /*b260*/  SHFL.IDX PT, R0, R24, RZ, 0x1c1f ;  /* 0x001c1fff18007589 */ /* 0x0000a800000e0000 */
[----:B------:R0:W3:Y:S04]  /*b270*/  SHFL.IDX PT, R5, R27, RZ, 0x1c1f ;  /* 0x001c1fff1b057589 */ /* 0x0000e800000e0000 */
[----:B------:R0:W4:Y:S02]  /*b280*/  SHFL.IDX PT, R14, R26, RZ, 0x1c1f ;  /* 0x001c1fff1a0e7589 */ /* 0x00012400000e0000 */
.L_x_821:
[----:B------:R-:W-:Y:S01]  /*b290*/  ULDC UR4, c[0x0][0x448] ;  /* 0x0001120000047ab9 */ /* 0x000fe20000000800 */
[----:B------:R-:W-:Y:S01]  /*b2a0*/  LOP3.LUT R8, R216, 0x18, R16, 0xf8, !PT ;  /* 0x00000018d8087812 */ /* 0x000fe200078ef810 */
[----:B------:R-:W-:Y:S01]  /*b2b0*/  IMAD R4, R141, UR4, RZ ;  /* 0x000000048d047c24 */ /* 0x000fe2000f8e02ff */
[----:B------:R-:W-:Y:S01]  /*b2c0*/  BSSY B1, `(.L_x_576) ;  /* 0x0000058000017945 */ /* 0x000fe20003800000 */
[----:B------:R-:W-:Y:S02]  /*b2d0*/  LOP3.LUT P0, RZ, R224, 0x4, RZ, 0xc0, !PT ;  /* 0x00000004e0ff7812 */ /* 0x000fe4000780c0ff */
[----:B------:R-:W-:Y:S02]  /*b2e0*/  CS2R R10, SRZ ;  /* 0x00000000000a7805 */ /* 0x000fe4000001ff00 */
[----:B------:R-:W-:Y:S02]  /*b2f0*/  LOP3.LUT R9, R8, R217, RZ, 0x3c, !PT ;  /* 0x000000d908097212 */ /* 0x000fe400078e3cff */
[----:B------:R-:W-:-:S02]  /*b300*/  CS2R R12, SRZ ;  /* 0x00000000000c7805 */ /* 0x000fc4000001ff00 */
[----:B------:R-:W-:Y:S01]  /*b310*/  ISETP.GE.AND P1, PT, R6, R4, PT ;  /* 0x000000040600720c */ /* 0x000fe20003f26270 */
[----:B------:R-:W-:Y:S01]  /*b320*/  IMAD R4, R29, -0x80, R4 ;  /* 0xffffff801d047824 */ /* 0x000fe200078e0204 */
[----:B------:R-:W-:Y:S01]  /*b330*/  CS2R R28, SRZ ;  /* 0x00000000001c7805 */ /* 0x000fe2000001ff00 */
[----:B------:R-:W-:Y:S01]  /*b340*/  IMAD.IADD R9, R218, 0x1, R9 ;  /* 0x00000001da097824 */ /* 0x000fe200078e0209 */
[----:B------:R-:W-:Y:S02]  /*b350*/  CS2R R6, SRZ ;  /* 0x0000000000067805 */ /* 0x000fe4000001ff00 */
[----:B0-----:R-:W-:Y:S02]  /*b360*/  CS2R R26, SRZ ;  /* 0x00000000001a7805 */ /* 0x001fe4000001ff00 */
[----:B------:R-:W-:Y:S01]  /*b370*/  CS2R R24, SRZ ;  /* 0x0000000000187805 */ /* 0x000fe2000001ff00 */
[----:B------:R-:W-:Y:S01]  /*b380*/  IMAD R9, R9, 0x2, R2 ;  /* 0x0000000209097824 */ /* 0x000fe200078e0202 */
[----:B------:R-:W-:-:S02]  /*b390*/  CS2R R40, SRZ ;  /* 0x0000000000287805 */ /* 0x000fc4000001ff00 */
[----:B------:R-:W-:Y:S02]  /*b3a0*/  CS2R R20, SRZ ;  /* 0x0000000000147805 */ /* 0x000fe4000001ff00 */
[----:B------:R-:W-:Y:S02]  /*b3b0*/  CS2R R30, SRZ ;  /* 0x00000000001e7805 */ /* 0x000fe4000001ff00 */
[----:B------:R-:W-:Y:S02]  /*b3c0*/  CS2R R34, SRZ ;  /* 0x0000000000227805 */ /* 0x000fe4000001ff00 */
[----:B------:R-:W-:Y:S02]  /*b3d0*/  CS2R R32, SRZ ;  /* 0x0000000000207805 */ /* 0x000fe4000001ff00 */
[C---:B------:R-:W-:Y:S01]  /*b3e0*/  IADD3 R37, R9.reuse, 0x12400, RZ ;  /* 0x0001240009257810 */ /* 0x040fe20007ffe0ff */
[----:B------:R-:W-:Y:S01]  /*b3f0*/  VIADD R8, R9, 0x12440 ;  /* 0x0001244009087836 */ /* 0x000fe20000000000 */
[----:B------:R-:W-:Y:S01]  /*b400*/  CS2R R38, SRZ ;  /* 0x0000000000267805 */ /* 0x000fe2000001ff00 */
[----:B------:R-:W-:Y:S06]  /*b410*/  @P1 BRA `(.L_x_577) ;  /* 0x0000000400081947 */ /* 0x000fec0003800000 */
[----:B------:R-:W1:Y:S01]  /*b420*/  LDL R43, [R1+0x4c] ;  /* 0x00004c00012b7983 */ /* 0x000e620000100800 */
[----:B------:R-:W-:-:S03]  /*b430*/  ULDC UR4, c[0x0][0x3f4] ;  /* 0x0000fd0000047ab9 */ /* 0x000fc60000000800 */
[----:B------:R-:W3:Y:S04]  /*b440*/  LDL R42, [R1+0x50] ;  /* 0x00005000012a7983 */ /* 0x000ee80000100800 */
[----:B------:R-:W3:Y:S01]  /*b450*/  LDL R15, [R1+0x54] ;  /* 0x00005400010f7983 */ /* 0x000ee20000100800 */
[C---:B------:R-:W-:Y:S01]  /*b460*/  ISETP.GE.AND P4, PT, R206.reuse, UR4, PT ;  /* 0x00000004ce007c0c */ /* 0x040fe2000bf86270 */
[----:B------:R-:W-:Y:S01]  /*b470*/  IMAD.SHL.U32 R25, R206, 0x2, RZ ;  /* 0x00000002ce197824 */ /* 0x000fe200078e00ff */
[----:B------:R-:W-:Y:S01]  /*b480*/  ISETP.GE.AND P2, PT, R204, UR4, PT ;  /* 0x00000004cc007c0c */ /* 0x000fe2000bf46270 */
[----:B------:R-:W3:Y:S01]  /*b490*/  LDL R53, [R1+0x58] ;  /* 0x0000580001357983 */ /* 0x000ee20000100800 */
[----:B------:R-:W-:Y:S02]  /*b4a0*/  CS2R R20, SRZ ;  /* 0x0000000000147805 */ /* 0x000fe4000001ff00 */
[----:B------:R-:W-:-:S02]  /*b4b0*/  CS2R R6, SRZ ;  /* 0x0000000000067805 */ /* 0x000fc4000001ff00 */
[----:B------:R-:W-:Y:S01]  /*b4c0*/  SHF.L.U32 R29, R204, 0x1, RZ ;  /* 0x00000001cc1d7819 */ /* 0x000fe200000006ff */
[----:B------:R-:W3:Y:S04]  /*b4d0*/  LDL R52, [R1+0x5c] ;  /* 0x00005c0001347983 */ /* 0x000ee80000100800 */
[-C--:B--2---:R-:W-:Y:S02]  /*b4e0*/  @!P4 IADD3 R12, P1, R0, R25.reuse, RZ ;  /* 0x00000019000cc210 */ /* 0x084fe40007f3e0ff */
[----:B----4-:R-:W-:Y:S02]  /*b4f0*/  @!P4 IADD3 R24, P3, R14, R25, RZ ;  /* 0x000000190e18c210 */ /* 0x010fe40007f7e0ff */
[----:B------:R-:W-:Y:S02]  /*b500*/  CS2R R30, SRZ ;  /* 0x00000000001e7805 */ /* 0x000fe4000001ff00 */
[----:B------:R-:W-:-:S02]  /*b510*/  CS2R R10, SRZ ;  /* 0x00000000000a7805 */ /* 0x000fc4000001ff00 */
[----:B------:R-:W-:Y:S01]  /*b520*/  CS2R R34, SRZ ;  /* 0x0000000000227805 */ /* 0x000fe2000001ff00 */
[----:B------:R-:W-:Y:S01]  /*b530*/  IMAD.SHL.U32 R49, R207, 0x2, RZ ;  /* 0x00000002cf317824 */ /* 0x000fe200078e00ff */
[----:B------:R-:W-:Y:S02]  /*b540*/  CS2R R32, SRZ ;  /* 0x0000000000207805 */ /* 0x000fe4000001ff00 */
[----:B------:R-:W-:Y:S01]  /*b550*/  CS2R R40, SRZ ;  /* 0x0000000000287805 */ /* 0x000fe2000001ff00 */
[--C-:B-1----:R-:W-:Y:S01]  /*b560*/  @!P4 IMAD.X R13, R3, 0x1, R43.reuse, P1 ;  /* 0x00000001030dc824 */ /* 0x102fe200008e062b */
[----:B------:R-:W-:Y:S01]  /*b570*/  ISETP.GE.AND P1, PT, R205, UR4, PT ;  /* 0x00000004cd007c0c */ /* 0x000fe2000bf26270 */
[----:B---3--:R-:W-:Y:S01]  /*b580*/  @!P4 IMAD.X R25, R5, 0x1, R43, P3 ;  /* 0x000000010519c824 */ /* 0x008fe200018e062b */
[----:B------:R-:W-:Y:S02]  /*b590*/  @!P2 IADD3 R26, P3, R0, R29, RZ ;  /* 0x0000001d001aa210 */ /* 0x000fe40007f7e0ff */
[----:B------:R0:W5:Y:S01]  /*b5a0*/  @!P4 LD.E.64 R20, desc[UR56][R12.64] ;  /* 0x000000380c14c980 */ /* 0x000162000c101b00 */
[----:B------:R-:W-:-:S03]  /*b5b0*/  IMAD.SHL.U32 R43, R205, 0x2, RZ ;  /* 0x00000002cd2b7824 */ /* 0x000fc600078e00ff */
[----:B------:R-:W5:Y:S01]  /*b5c0*/  @!P4 LD.E.64 R6, desc[UR56][R24.64] ;  /* 0x000000381806c980 */ /* 0x000f62000c101b00 */
[----:B------:R-:W-:Y:S02]  /*b5d0*/  @!P2 IADD3 R28, P4, R14, R29, RZ ;  /* 0x0000001d0e1ca210 */ /* 0x000fe40007f9e0ff */
[----:B------:R-:W-:Y:S02]  /*b5e0*/  @!P2 IADD3.X R27, R3, R42, RZ, P3, !PT ;  /* 0x0000002a031ba210 */ /* 0x000fe40001ffe4ff */
[-C--:B------:R-:W-:Y:S01]  /*b5f0*/  @!P1 IADD3 R38, P3, R0, R43.reuse, RZ ;  /* 0x0000002b00269210 */ /* 0x080fe20007f7e0ff */
[----:B------:R-:W-:Y:S01]  /*b600*/  @!P2 IMAD.X R29, R5, 0x1, R42, P4 ;  /* 0x00000001051da824 */ /* 0x000fe200020e062a */
[----:B------:R-:W-:Y:S02]  /*b610*/  @!P1 IADD3 R42, P4, R14, R43, RZ ;  /* 0x0000002b0e2a9210 */ /* 0x000fe40007f9e0ff */
[----:B0-----:R-:W-:Y:S02]  /*b620*/  CS2R R12, SRZ ;  /* 0x00000000000c7805 */ /* 0x001fe4000001ff00 */
[----:B------:R-:W-:Y:S01]  /*b630*/  @!P1 IADD3.X R39, R3, R15, RZ, P3, !PT ;  /* 0x0000000f03279210 */ /* 0x000fe20001ffe4ff */
[----:B------:R0:W5:Y:S01]  /*b640*/  @!P2 LD.E.64 R30, desc[UR56][R26.64] ;  /* 0x000000381a1ea980 */ /* 0x000162000c101b00 */
[----:B------:R-:W-:Y:S01]  /*b650*/  ISETP.GE.AND P3, PT, R194, UR4, PT ;  /* 0x00000004c2007c0c */ /* 0x000fe2000bf66270 */
[----:B------:R-:W-:-:S02]  /*b660*/  @!P1 IMAD.X R43, R5, 0x1, R15, P4 ;  /* 0x00000001052b9824 */ /* 0x000fc400020e060f */
[----:B------:R-:W5:Y:S01]  /*b670*/  @!P2 LD.E.64 R10, desc[UR56][R28.64] ;  /* 0x000000381c0aa980 */ /* 0x000f62000c101b00 */
[----:B------:R-:W-:-:S03]  /*b680*/  ISETP.GE.AND P2, PT, R207, UR4, PT ;  /* 0x00000004cf007c0c */ /* 0x000fc6000bf46270 */
[----:B------:R-:W5:Y:S04]  /*b690*/  @!P1 LD.E.64 R34, desc[UR56][R38.64] ;  /* 0x0000003826229980 */ /* 0x000f68000c101b00 */
[----:B------:R1:W5:Y:S01]  /*b6a0*/  @!P1 LD.E.64 R12, desc[UR56][R42.64] ;  /* 0x000000382a0c9980 */ /* 0x000362000c101b00 */
[C---:B------:R-:W-:Y:S02]  /*b6b0*/  ISETP.GE.AND P1, PT, R208.reuse, UR4, PT ;  /* 0x00000004d0007c0c */ /* 0x040fe4000bf26270 */
[----:B------:R-:W-:Y:S02]  /*b6c0*/  @!P3 MOV R15, R5 ;  /* 0x00000005000fb202 */ /* 0x000fe40000000f00 */
[----:B0-----:R-:W-:Y:S02]  /*b6d0*/  SHF.L.U32 R27, R208, 0x1, RZ ;  /* 0x00000001d01b7819 */ /* 0x001fe400000006ff */
[-C--:B------:R-:W-:Y:S01]  /*b6e0*/  @!P2 IADD3 R46, P5, R0, R49.reuse, RZ ;  /* 0x00000031002ea210 */ /* 0x080fe20007fbe0ff */
[----:B------:R-:W-:Y:S01]  /*b6f0*/  @!P3 IMAD.MOV.U32 R24, RZ, RZ, R0 ;  /* 0x000000ffff18b224 */ /* 0x000fe200078e0000 */
[----:B------:R-:W-:Y:S01]  /*b700*/  @!P2 IADD3 R48, P4, R14, R49, RZ ;  /* 0x000000310e30a210 */ /* 0x000fe20007f9e0ff */
[----:B------:R-:W-:-:S02]  /*b710*/  @!P3 IMAD.MOV.U32 R25, RZ, RZ, R3 ;  /* 0x000000ffff19b224 */ /* 0x000fc400078e0003 */
[----:B------:R-:W-:Y:S02]  /*b720*/  @!P3 IMAD.WIDE R44, R194, 0x2, R14 ;  /* 0x00000002c22cb825 */ /* 0x000fe400078e020e */
[-C--:B------:R-:W-:Y:S02]  /*b730*/  @!P1 IADD3 R14, P6, R14, R27.reuse, RZ ;  /* 0x0000001b0e0e9210 */ /* 0x080fe40007fde0ff */
[----:B------:R-:W-:Y:S01]  /*b740*/  @!P2 IMAD.X R47, R3, 0x1, R53, P5 ;  /* 0x00000001032fa824 */ /* 0x000fe200028e0635 */
[----:B------:R-:W-:Y:S01]  /*b750*/  @!P1 IADD3 R50, P5, R0, R27, RZ ;  /* 0x0000001b00329210 */ /* 0x000fe20007fbe0ff */
[----:B-1----:R-:W-:Y:S01]  /*b760*/  @!P3 IMAD.WIDE R42, R194, 0x2, R24 ;  /* 0x00000002c22ab825 */ /* 0x002fe200078e0218 */
[----:B------:R-:W-:Y:S02]  /*b770*/  CS2R R28, SRZ ;  /* 0x00000000001c7805 */ /* 0x000fe4000001ff00 */
[----:B------:R-:W-:Y:S02]  /*b780*/  CS2R R26, SRZ ;  /* 0x00000000001a7805 */ /* 0x000fe4000001ff00 */
[----:B------:R-:W-:-:S02]  /*b790*/  CS2R R38, SRZ ;  /* 0x0000000000267805 */ /* 0x000fc4000001ff00 */
[----:B------:R-:W-:Y:S01]  /*b7a0*/  CS2R R24, SRZ ;  /* 0x0000000000187805 */ /* 0x000fe2000001ff00 */
[----:B------:R-:W-:Y:S01]  /*b7b0*/  @!P2 IMAD.X R49, R5, 0x1, R53, P4 ;  /* 0x000000010531a824 */ /* 0x000fe200020e0635 */
[----:B------:R-:W-:Y:S01]  /*b7c0*/  @!P1 IADD3.X R51, R3, R52, RZ, P5, !PT ;  /* 0x0000003403339210 */ /* 0x000fe20002ffe4ff */
[----:B------:R-:W-:Y:S01]  /*b7d0*/  @!P1 IMAD.X R15, R5, 0x1, R52, P6 ;  /* 0x00000001050f9824 */ /* 0x000fe200030e0634 */
[----:B------:R0:W5:Y:S04]  /*b7e0*/  @!P3 LD.E.64 R40, desc[UR56][R42.64] ;  /* 0x000000382a28b980 */ /* 0x000168000c101b00 */
[----:B------:R0:W5:Y:S04]  /*b7f0*/  @!P3 LD.E.64 R28, desc[UR56][R44.64] ;  /* 0x000000382c1cb980 */ /* 0x000168000c101b00 */
[----:B------:R0:W5:Y:S04]  /*b800*/  @!P2 LD.E.64 R32, desc[UR56][R46.64] ;  /* 0x000000382e20a980 */ /* 0x000168000c101b00 */
[----:B------:R0:W5:Y:S04]  /*b810*/  @!P2 LD.E.64 R26, desc[UR56][R48.64] ;  /* 0x00000038301aa980 */ /* 0x000168000c101b00 */
[----:B------:R0:W5:Y:S04]  /*b820*/  @!P1 LD.E.64 R38, desc[UR56][R50.64] ;  /* 0x0000003832269980 */ /* 0x000168000c101b00 */
[----:B------:R0:W5:Y:S02]  /*b830*/  @!P1 LD.E.64 R24, desc[UR56][R14.64] ;  /* 0x000000380e189980 */ /* 0x000164000c101b00 */
.L_x_577:
[----:B------:R-:W-:Y:S05]  /*b840*/  BSYNC B1 ;  /* 0x0000000000017941 */ /* 0x000fea0003800000 */
.L_x_576:
[----:B------:R-:W4:Y:S01]  /*b850*/  LDL R70, [R1+0x40] ;  /* 0x0000400001467983 */ /* 0x000f220000100800 */
[----:B-1---5:R-:W-:Y:S01]  /*b860*/  IMAD.MOV.U32 R3, RZ, RZ, R41 ;  /* 0x000000ffff037224 */ /* 0x022fe200078e0029 */
[----:B--2---:R-:W-:Y:S01]  /*b870*/  MOV R0, R40 ;  /* 0x0000002800007202 */ /* 0x004fe20000000f00 */
[--C-:B0-----:R-:W-:Y:S01]  /*b880*/  IMAD.MOV.U32 R44, RZ, RZ, R35.reuse ;  /* 0x000000ffff2c7224 */ /* 0x101fe200078e0023 */
[--C-:B------:R-:W-:Y:S01]  /*b890*/  SHF.R.U64 R53, R34, 0x10, R35.reuse ;  /* 0x0000001022357819 */ /* 0x100fe20000001223 */
[----:B---3--:R-:W-:Y:S01]  /*b8a0*/  IMAD.MOV.U32 R5, RZ, RZ, R20 ;  /* 0x000000ffff057224 */ /* 0x008fe200078e0014 */
[----:B------:R-:W-:Y:S01]  /*b8b0*/  SHF.R.U32.HI R54, RZ, 0x10, R35 ;  /* 0x00000010ff367819 */ /* 0x000fe20000011623 */
[----:B------:R-:W-:Y:S01]  /*b8c0*/  IMAD.MOV.U32 R43, RZ, RZ, R31 ;  /* 0x000000ffff2b7224 */ /* 0x000fe200078e001f */
[----:B------:R-:W-:Y:S01]  /*b8d0*/  PRMT R35, R0, 0x5410, R3 ;  /* 0x0000541000237816 */ /* 0x000fe20000000003 */
[----:B------:R-:W-:Y:S01]  /*b8e0*/  @P0 VIADD R8, R37, 0xffffffc0 ;  /* 0xffffffc025080836 */ /* 0x000fe20000000000 */
[----:B----4-:R-:W-:Y:S01]  /*b8f0*/  MOV R14, R21 ;  /* 0x00000015000e7202 */ /* 0x010fe20000000f00 */
[----:B------:R-:W-:Y:S01]  /*b900*/  IMAD.MOV.U32 R15, RZ, RZ, R29 ;  /* 0x000000ffff0f7224 */ /* 0x000fe200078e001d */
[--C-:B------:R-:W-:Y:S01]  /*b910*/  SHF.R.U64 R51, R30, 0x10, R31.reuse ;  /* 0x000000101e337819 */ /* 0x100fe2000000121f */
[----:B------:R-:W-:Y:S01]  /*b920*/  IMAD.MOV.U32 R46, RZ, RZ, R38 ;  /* 0x000000ffff2e7224 */ /* 0x000fe200078e0026 */
[----:B------:R-:W-:Y:S01]  /*b930*/  SHF.R.U32.HI R52, RZ, 0x10, R31 ;  /* 0x00000010ff347819 */ /* 0x000fe2000001161f */
[----:B------:R-:W-:Y:S01]  /*b940*/  IMAD.MOV.U32 R47, RZ, RZ, R39 ;  /* 0x000000ffff2f7224 */ /* 0x000fe200078e0027 */
[----:B------:R-:W-:Y:S01]  /*b950*/  PRMT R31, R5, 0x5410, R14 ;  /* 0x00005410051f7816 */ /* 0x000fe2000000000e */
[----:B------:R-:W-:Y:S01]  /*b960*/  IMAD.MOV.U32 R42, RZ, RZ, R25 ;  /* 0x000000ffff2a7224 */ /* 0x000fe200078e0019 */
[--C-:B------:R-:W-:Y:S01]  /*b970*/  SHF.R.U64 R49, R20, 0x10, R21.reuse ;  /* 0x0000001014317819 */ /* 0x100fe20000001215 */
[----:B------:R-:W-:Y:S01]  /*b980*/  BSSY B1, `(.L_x_578) ;  /* 0x000003f000017945 */ /* 0x000fe20003800000 */
[----:B------:R-:W-:Y:S01]  /*b990*/  SHF.R.U32.HI R50, RZ, 0x10, R21 ;  /* 0x00000010ff327819 */ /* 0x000fe20000011615 */
[----:B------:R-:W-:Y:S01]  /*b9a0*/  IMAD.MOV.U32 R21, RZ, RZ, R30 ;  /* 0x000000ffff157224 */ /* 0x000fe200078e001e */
[----:B------:R-:W-:-:S02]  /*b9b0*/  MOV R45, R33 ;  /* 0x00000021002d7202 */ /* 0x000fc40000000f00 */
[--C-:B------:R-:W-:Y:S02]  /*b9c0*/  SHF.R.U64 R55, R32, 0x10, R33.reuse ;  /* 0x0000001020377819 */ /* 0x100fe40000001221 */
[----:B------:R-:W-:Y:S01]  /*b9d0*/  SHF.R.U32.HI R56, RZ, 0x10, R33 ;  /* 0x00000010ff387819 */ /* 0x000fe20000011621 */
[----:B------:R-:W-:Y:S01]  /*b9e0*/  IMAD.MOV.U32 R33, RZ, RZ, R6 ;  /* 0x000000ffff217224 */ /* 0x000fe200078e0006 */
[--C-:B------:R-:W-:Y:S02]  /*b9f0*/  SHF.R.U64 R58, R28, 0x10, R29.reuse ;  /* 0x000000101c3a7819 */ /* 0x100fe4000000121d */
[----:B------:R-:W-:Y:S01]  /*ba00*/  SHF.R.U32.HI R59, RZ, 0x10, R29 ;  /* 0x00000010ff3b7819 */ /* 0x000fe2000001161d */
[----:B------:R-:W-:Y:S01]  /*ba10*/  IMAD.MOV.U32 R29, RZ, RZ, R10 ;  /* 0x000000ffff1d7224 */ /* 0x000fe200078e000a */
[----:B------:R-:W-:Y:S01]  /*ba20*/  MOV R30, R34 ;  /* 0x00000022001e7202 */ /* 0x000fe20000000f00 */
[----:B------:R-:W-:Y:S01]  /*ba30*/  IMAD.MOV.U32 R34, RZ, RZ, R32 ;  /* 0x000000ffff227224 */ /* 0x000fe200078e0020 */
[----:B------:R-:W-:Y:S01]  /*ba40*/  SHF.R.U64 R60, R6, 0x10, R7 ;  /* 0x00000010063c7819 */ /* 0x000fe20000001207 */
[--C-:B------:R-:W-:Y:S01]  /*ba50*/  IMAD.MOV.U32 R6, RZ, RZ, R11.reuse ;  /* 0x000000ffff067224 */ /* 0x100fe200078e000b */
[----:B------:R-:W-:Y:S01]  /*ba60*/  SHF.R.U64 R62, R10, 0x10, R11 ;  /* 0x000000100a3e7819 */ /* 0x000fe2000000120b */
[----:B------:R-:W-:Y:S01]  /*ba70*/  IMAD.MOV.U32 R10, RZ, RZ, R13 ;  /* 0x000000ffff0a7224 */ /* 0x000fe200078e000d */
[----:B------:R-:W-:-:S02]  /*ba80*/  SHF.R.U64 R37, R40, 0x10, R41 ;  /* 0x0000001028257819 */ /* 0x000fc40000001229 */
[----:B------:R-:W-:Y:S01]  /*ba90*/  SHF.R.U32.HI R48, RZ, 0x10, R41 ;  /* 0x00000010ff307819 */ /* 0x000fe20000011629 */
[----:B------:R-:W-:Y:S01]  /*baa0*/  IMAD.MOV.U32 R41, RZ, RZ, R24 ;  /* 0x000000ffff297224 */ /* 0x000fe200078e0018 */
[----:B------:R-:W-:Y:S02]  /*bab0*/  SHF.R.U64 R57, R38, 0x10, R39 ;  /* 0x0000001026397819 */ /* 0x000fe40000001227 */
[----:B------:R-:W-:Y:S02]  /*bac0*/  MOV R20, R7 ;  /* 0x0000000700147202 */ /* 0x000fe40000000f00 */
[----:B------:R-:W-:Y:S02]  /*bad0*/  SHF.R.U32.HI R61, RZ, 0x10, R7 ;  /* 0x00000010ff3d7819 */ /* 0x000fe40000011607 */
[----:B------:R-:W-:Y:S01]  /*bae0*/  SHF.R.U32.HI R63, RZ, 0x10, R11 ;  /* 0x00000010ff3f7819 */ /* 0x000fe2000001160b */
[----:B------:R-:W-:Y:S01]  /*baf0*/  IMAD.MOV.U32 R11, RZ, RZ, R26 ;  /* 0x000000ffff0b7224 */ /* 0x000fe200078e001a */
[----:B------:R-:W-:-:S02]  /*bb00*/  SHF.R.U32.HI R39, RZ, 0x10, R39 ;  /* 0x00000010ff277819 */ /* 0x000fc40000011627 */
[----:B------:R-:W-:Y:S02]  /*bb10*/  MOV R38, R28 ;  /* 0x0000001c00267202 */ /* 0x000fe40000000f00 */
[----:B------:R-:W-:Y:S02]  /*bb20*/  MOV R7, R12 ;  /* 0x0000000c00077202 */ /* 0x000fe40000000f00 */
[--C-:B------:R-:W-:Y:S02]  /*bb30*/  SHF.R.U64 R64, R12, 0x10, R13.reuse ;  /* 0x000000100c407819 */ /* 0x100fe4000000120d */
[----:B------:R-:W-:Y:S02]  /*bb40*/  SHF.R.U32.HI R65, RZ, 0x10, R13 ;  /* 0x00000010ff417819 */ /* 0x000fe4000001160d */
[----:B------:R-:W-:Y:S02]  /*bb50*/  MOV R40, R27 ;  /* 0x0000001b00287202 */ /* 0x000fe40000000f00 */
[----:B------:R-:W-:-:S02]  /*bb60*/  SHF.R.U64 R66, R26, 0x10, R27 ;  /* 0x000000101a427819 */ /* 0x000fc4000000121b */
[----:B------:R-:W-:Y:S02]  /*bb70*/  SHF.R.U32.HI R67, RZ, 0x10, R27 ;  /* 0x00000010ff437819 */ /* 0x000fe4000001161b */
[----:B------:R-:W-:Y:S02]  /*bb80*/  VIMNMX R12, R4, 0x80, PT ;  /* 0x00000080040c7848 */ /* 0x000fe40003fe0100 */
[--C-:B------:R-:W-:Y:S02]  /*bb90*/  SHF.R.U64 R68, R24, 0x10, R25.reuse ;  /* 0x0000001018447819 */ /* 0x100fe40000001219 */
[----:B------:R-:W-:Y:S02]  /*bba0*/  SHF.R.U32.HI R69, RZ, 0x10, R25 ;  /* 0x00000010ff457819 */ /* 0x000fe40000011619 */
[----:B------:R-:W-:Y:S02]  /*bbb0*/  PRMT R27, R21, 0x5410, R43 ;  /* 0x00005410151b7816 */ /* 0x000fe4000000002b */
[----:B------:R-:W-:-:S02]  /*bbc0*/  PRMT R21, R30, 0x5410, R44 ;  /* 0x000054101e157816 */ /* 0x000fc4000000002c */
[----:B------:R-:W-:Y:S02]  /*bbd0*/  PRMT R13, R34, 0x5410, R45 ;  /* 0x00005410220d7816 */ /* 0x000fe4000000002d */
[----:B------:R-:W-:Y:S02]  /*bbe0*/  PRMT R3, R57, 0x5410, R39 ;  /* 0x0000541039037816 */ /* 0x000fe40000000027 */
[----:B------:R-:W-:Y:S02]  /*bbf0*/  PRMT R38, R38, 0x5410, R15 ;  /* 0x0000541026267816 */ /* 0x000fe4000000000f */
[----:B------:R-:W-:Y:S02]  /*bc00*/  PRMT R33, R33, 0x5410, R20 ;  /* 0x0000541021217816 */ /* 0x000fe40000000014 */
        /* <DEDUP_REMOVED lines=11> */
[----:B------:R-:W-:Y:S02]  /*bcc0*/  ISETP.GE.AND P1, PT, R201, R12, PT ;  /* 0x0000000cc900720c */ /* 0x000fe40003f26270 */
[----:B------:R-:W-:Y:S02]  /*bcd0*/  PRMT R15, R11, 0x5410, R40 ;  /* 0x000054100b0f7816 */ /* 0x000fe40000000028 */
[----:B------:R-:W-:-:S02]  /*bce0*/  PRMT R20, R66, 0x5410, R67 ;  /* 0x0000541042147816 */ /* 0x000fc40000000043 */
[----:B------:R-:W-:Y:S02]  /*bcf0*/  PRMT R10, R41, 0x5410, R42 ;  /* 0x00005410290a7816 */ /* 0x000fe4000000002a */
[----:B------:R-:W-:-:S04]  /*bd00*/  LEA.HI R0, R70, R70, RZ, 0x1 ;  /* 0x0000004646007211 */ /* 0x000fc800078f08ff */
[----:B------:R-:W-:-:S04]  /*bd10*/  LOP3.LUT R0, R0, 0xfffffffe, RZ, 0xc0, !PT ;  /* 0xfffffffe00007812 */ /* 0x000fc800078ec0ff */
[----:B------:R-:W-:-:S04]  /*bd20*/  IADD3 R0, R70, -R0, RZ ;  /* 0x8000000046007210 */ /* 0x000fc80007ffe0ff */
[----:B------:R-:W-:Y:S02]  /*bd30*/  SHF.L.U32 R5, R0, 0x1f, RZ ;  /* 0x0000001f00057819 */ /* 0x000fe400000006ff */
[----:B------:R-:W-:Y:S02]  /*bd40*/  PRMT R0, R46, 0x5410, R47 ;  /* 0x000054102e007816 */ /* 0x000fe4000000002f */
[----:B------:R-:W0:Y:S02]  /*bd50*/  SYNCS.PHASECHK.TRANS64.TRYWAIT P0, [R2+URZ+0x30800], R5 ;  /* 0x03080005020075a7 */ /* 0x000e24000800017f */
[----:B0-----:R-:W-:Y:S05]  /*bd60*/  @!P0 BRA `(.L_x_579) ;  /* 0x00000150006c8947 */ /* 0x001fea0003800000 */
.L_x_822:
[----:B------:R-:W-:Y:S05]  /*bd70*/  BSYNC B1 ;  /* 0x0000000000017941 */ /* 0x000fea0003800000 */
.L_x_578:
[----:B------:R-:W-:Y:S01]  /*bd80*/  BSSY B1, `(.L_x_580) ;  /* 0x00000fe000017945 */ /* 0x000fe20003800000 */
[----:B------:R-:W-:-:S03]  /*bd90*/  PRMT R11, R68, 0x5410, R69 ;  /* 0x00005410440b7816 */ /* 0x000fc60000000045 */
[----:B------:R-:W-:Y:S05]  /*bda0*/  @P1 BRA `(.L_x_581) ;  /* 0x0000000c00ec1947 */ /* 0x000fea0003800000 */
[----:B0-----:R-:W0:Y:S01]  /*bdb0*/  LDC R5, c[0x0][0x3f4] ;  /* 0x0000fd00ff057b82 */ /* 0x001e220000000800 */
[----:B------:R-:W-:Y:S01]  /*bdc0*/  BSSY B2, `(.L_x_582) ;  /* 0x000002e000027945 */ /* 0x000fe20003800000 */
[-C--:B0-----:R-:W-:Y:S02]  /*bdd0*/  ISETP.GE.AND P0, PT, R194, R5.reuse, PT ;  /* 0x00000005c200720c */ /* 0x081fe40003f06270 */
[-C--:B------:R-:W-:Y:S02]  /*bde0*/  ISETP.GE.AND P1, PT, R206, R5.reuse, PT ;  /* 0x00000005ce00720c */ /* 0x080fe40003f26270 */
[-C--:B------:R-:W-:Y:S02]  /*bdf0*/  ISETP.GE.AND P2, PT, R204, R5.reuse, PT ;  /* 0x00000005cc00720c */ /* 0x080fe40003f46270 */
[-C--:B------:R-:W-:Y:S02]  /*be00*/  ISETP.GE.AND P3, PT, R205, R5.reuse, PT ;  /* 0x00000005cd00720c */ /* 0x080fe40003f66270 */
[----:B------:R-:W-:-:S02]  /*be10*/  ISETP.GE.AND P4, PT, R207, R5, PT ;  /* 0x00000005cf00720c */ /* 0x000fc40003f86270 */
[----:B------:R-:W-:-:S03]  /*be20*/  ISETP.GE.AND P5, PT, R208, R5, PT ;  /* 0x00000005d000720c */ /* 0x000fc60003fa6270 */
[----:B------:R-:W-:Y:S10]  /*be30*/  @P0 BRA `(.L_x_583) ;  /* 0x0000000000980947 */ /* 0x000ff40003800000 */
[----:B------:R-:W0:Y:S01]  /*be40*/  LDS.128 R4, [R9+0x12400] ;  /* 0x0124000009047984 */ /* 0x000e220000000c00 */
[----:B------:R-:W-:Y:S02]  /*be50*/  HADD2.F32 R47, -RZ, R38.H0_H0 ;  /* 0x20000026ff2f7230 */ /* 0x000fe40000004100 */
[----:B------:R-:W-:Y:S02]  /*be60*/  HADD2.F32 R45, -RZ, R35.H0_H0 ;  /* 0x20000023ff2d7230 */ /* 0x000fe40000004100 */
[----:B------:R-:W-:Y:S02]  /*be70*/  HADD2.F32 R44, -RZ, R37.H0_H0 ;  /* 0x20000025ff2c7230 */ /* 0x000fe40000004100 */
[----:B------:R-:W-:Y:S02]  /*be80*/  HADD2.F32 R46, -RZ, R39.H0_H0 ;  /* 0x20000027ff2e7230 */ /* 0x000fe40000004100 */
[--C-:B0-----:R-:W-:Y:S02]  /*be90*/  HADD2.F32 R40, -RZ, R4.reuse.H0_H0 ;  /* 0x20000004ff287230 */ /* 0x101fe40000004100 */
[----:B------:R-:W-:-:S02]  /*bea0*/  HADD2.F32 R4, -RZ, R4.H1_H1 ;  /* 0x30000004ff047230 */ /* 0x000fc40000004100 */
[--C-:B------:R-:W-:Y:S02]  /*beb0*/  HADD2.F32 R41, -RZ, R5.reuse.H0_H0 ;  /* 0x20000005ff297230 */ /* 0x100fe40000004100 */
[----:B------:R-:W-:Y:S02]  /*bec0*/  HADD2.F32 R5, -RZ, R5.H1_H1 ;  /* 0x30000005ff057230 */ /* 0x000fe40000004100 */
[C---:B------:R-:W-:Y:S01]  /*bed0*/  FMUL.FTZ R49, R4.reuse, R47 ;  /* 0x0000002f04317220 */ /* 0x040fe20000410000 */
[-C--:B------:R-:W-:Y:S01]  /*bee0*/  FMUL.FTZ R4, R4, R45.reuse ;  /* 0x0000002d04047220 */ /* 0x080fe20000410000 */
[--C-:B------:R-:W-:Y:S02]  /*bef0*/  HADD2.F32 R42, -RZ, R6.reuse.H0_H0 ;  /* 0x20000006ff2a7230 */ /* 0x100fe40000004100 */
[----:B------:R-:W-:Y:S02]  /*bf00*/  HADD2.F32 R43, -RZ, R7.H0_H0 ;  /* 0x20000007ff2b7230 */ /* 0x000fe40000004100 */
[C---:B------:R-:W-:Y:S01]  /*bf10*/  FMUL.FTZ R50, R5.reuse, R46 ;  /* 0x0000002e05327220 */ /* 0x040fe20000410000 */
[C---:B------:R-:W-:Y:S01]  /*bf20*/  FFMA.FTZ R49, R40.reuse, R45, -R49 ;  /* 0x0000002d28317223 */ /* 0x040fe20000010831 */
[----:B------:R-:W-:Y:S01]  /*bf30*/  FFMA.FTZ R48, R40, R47, R4 ;  /* 0x0000002f28307223 */ /* 0x000fe20000010004 */
[----:B------:R-:W-:Y:S01]  /*bf40*/  FMUL.FTZ R52, R5, R44 ;  /* 0x0000002c05347220 */ /* 0x000fe20000410000 */
[----:B------:R-:W-:-:S02]  /*bf50*/  HADD2.F32 R6, -RZ, R6.H1_H1 ;  /* 0x30000006ff067230 */ /* 0x000fc40000004100 */
[C---:B------:R-:W-:Y:S01]  /*bf60*/  FFMA.FTZ R50, R41.reuse, R44, -R50 ;  /* 0x0000002c29327223 */ /* 0x040fe20000010832 */
[----:B------:R-:W-:Y:S02]  /*bf70*/  HADD2.F32 R7, -RZ, R7.H1_H1 ;  /* 0x30000007ff077230 */ /* 0x000fe40000004100 */
[----:B------:R-:W-:Y:S01]  /*bf80*/  FFMA.FTZ R41, R41, R46, R52 ;  /* 0x0000002e29297223 */ /* 0x000fe20000010034 */
[----:B------:R-:W-:Y:S02]  /*bf90*/  HADD2.F32 R45, -RZ, R38.H1_H1 ;  /* 0x30000026ff2d7230 */ /* 0x000fe40000004100 */
[----:B------:R-:W-:Y:S02]  /*bfa0*/  HADD2.F32 R5, -RZ, R35.H1_H1 ;  /* 0x30000023ff057230 */ /* 0x000fe40000004100 */
[----:B------:R-:W-:Y:S02]  /*bfb0*/  HADD2.F32 R40, -RZ, R39.H1_H1 ;  /* 0x30000027ff287230 */ /* 0x000fe40000004100 */
[----:B------:R-:W-:Y:S01]  /*bfc0*/  FMUL.FTZ R47, R6, R45 ;  /* 0x0000002d062f7220 */ /* 0x000fe20000410000 */
[----:B------:R-:W-:-:S02]  /*bfd0*/  HADD2.F32 R4, -RZ, R37.H1_H1 ;  /* 0x30000025ff047230 */ /* 0x000fc40000004100 */
[-C--:B------:R-:W-:Y:S01]  /*bfe0*/  FMUL.FTZ R44, R6, R5.reuse ;  /* 0x00000005062c7220 */ /* 0x080fe20000410000 */
[C---:B------:R-:W-:Y:S01]  /*bff0*/  FMUL.FTZ R46, R7.reuse, R40 ;  /* 0x00000028072e7220 */ /* 0x040fe20000410000 */
[C---:B------:R-:W-:Y:S01]  /*c000*/  FFMA.FTZ R6, R42.reuse, R5, -R47 ;  /* 0x000000052a067223 */ /* 0x040fe2000001082f */
[-C--:B------:R-:W-:Y:S01]  /*c010*/  FMUL.FTZ R51, R7, R4.reuse ;  /* 0x0000000407337220 */ /* 0x080fe20000410000 */
[----:B------:R-:W-:Y:S01]  /*c020*/  FFMA.FTZ R45, R42, R45, R44 ;  /* 0x0000002d2a2d7223 */ /* 0x000fe2000001002c */
[C---:B------:R-:W-:Y:S01]  /*c030*/  FFMA.FTZ R7, R43.reuse, R4, -R46 ;  /* 0x000000042b077223 */ /* 0x040fe2000001082e */
[----:B------:R-:W-:Y:S01]  /*c040*/  F2FP.F16.F32.PACK_AB R4, R48, R49 ;  /* 0x000000313004723e */ /* 0x000fe200000000ff */
[----:B------:R-:W-:Y:S01]  /*c050*/  FFMA.FTZ R40, R43, R40, R51 ;  /* 0x000000282b287223 */ /* 0x000fe20000010033 */
[----:B------:R-:W-:Y:S02]  /*c060*/  F2FP.F16.F32.PACK_AB R5, R41, R50 ;  /* 0x000000322905723e */ /* 0x000fe400000000ff */
[----:B------:R-:W-:-:S02]  /*c070*/  F2FP.F16.F32.PACK_AB R6, R45, R6 ;  /* 0x000000062d06723e */ /* 0x000fc400000000ff */
[----:B------:R-:W-:-:S05]  /*c080*/  F2FP.F16.F32.PACK_AB R7, R40, R7 ;  /* 0x000000072807723e */ /* 0x000fca00000000ff */
[----:B------:R0:W-:Y:S02]  /*c090*/  STS.128 [R9+0x12400], R4 ;  /* 0x0124000409007388 */ /* 0x0001e40000000c00 */
.L_x_583:
[----:B------:R-:W-:Y:S05]  /*c0a0*/  BSYNC B2 ;  /* 0x0000000000027941 */ /* 0x000fea0003800000 */
.L_x_582:
[----:B------:R-:W-:Y:S04]  /*c0b0*/  BSSY B2, `(.L_x_584) ;  /* 0x0000028000027945 */ /* 0x000fe80003800000 */
[----:B------:R-:W-:Y:S05]  /*c0c0*/  @P1 BRA `(.L_x_585) ;  /* 0x0000000000981947 */ /* 0x000fea0003800000 */
[----:B0-----:R-:W0:Y:S01]  /*c0d0*/  LDS.128 R4, [R8] ;  /* 0x0000000008047984 */ /* 0x001e220000000c00 */
        /* <DEDUP_REMOVED lines=36> */
[----:B------:R1:W-:Y:S02]  /*c320*/  STS.128 [R8], R4 ;  /* 0x0000000408007388 */ /* 0x0003e40000000c00 */
.L_x_585:
[----:B------:R-:W-:Y:S05]  /*c330*/  BSYNC B2 ;  /* 0x0000000000027941 */ /* 0x000fea0003800000 */
.L_x_584:
[----:B------:R-:W-:Y:S04]  /*c340*/  BSSY B2, `(.L_x_586) ;  /* 0x0000028000027945 */ /* 0x000fe80003800000 */
[----:B------:R-:W-:Y:S05]  /*c350*/  @P2 BRA `(.L_x_587) ;  /* 0x0000000000982947 */ /* 0x000fea0003800000 */
[----:B01----:R-:W0:Y:S01]  /*c360*/  LDS.128 R4, [R9+0x16400] ;  /* 0x0164000009047984 */ /* 0x003e220000000c00 */
        /* <DEDUP_REMOVED lines=37> */
.L_x_587:
[----:B------:R-:W-:Y:S05]  /*c5c0*/  BSYNC B2 ;  /* 0x0000000000027941 */ /* 0x000fea0003800000 */
.L_x_586:
[----:B------:R-:W-:Y:S04]  /*c5d0*/  BSSY B2, `(.L_x_588) ;  /* 0x0000028000027945 */ /* 0x000fe80003800000 */
[----:B------:R-:W-:Y:S05]  /*c5e0*/  @P3 BRA `(.L_x_589) ;  /* 0x0000000000983947 */ /* 0x000fea0003800000 */
[----:B012---:R-:W0:Y:S01]  /*c5f0*/  LDS.128 R4, [R8+0x4000] ;  /* 0x0040000008047984 */ /* 0x007e220000000c00 */
        /* <DEDUP_REMOVED lines=37> */
.L_x_589:
[----:B------:R-:W-:Y:S05]  /*c850*/  BSYNC B2 ;  /* 0x0000000000027941 */ /* 0x000fea0003800000 */
.L_x_588:
[----:B------:R-:W-:Y:S04]  /*c860*/  BSSY B2, `(.L_x_590) ;  /* 0x0000028000027945 */ /* 0x000fe80003800000 */
[----:B------:R-:W-:Y:S05]  /*c870*/  @P4 BRA `(.L_x_591) ;  /* 0x0000000000984947 */ /* 0x000fea0003800000 */
[----:B0123--:R-:W0:Y:S01]  /*c880*/  LDS.128 R4, [R9+0x1a400] ;  /* 0x01a4000009047984 */ /* 0x00fe220000000c00 */
        /* <DEDUP_REMOVED lines=37> */
.L_x_591:
[----:B------:R-:W-:Y:S05]  /*cae0*/  BSYNC B2 ;  /* 0x0000000000027941 */ /* 0x000fea0003800000 */
.L_x_590:
[----:B------:R-:W-:Y:S05]  /*caf0*/  @P5 BRA `(.L_x_581) ;  /* 0x0000000000985947 */ /* 0x000fea0003800000 */
[----:B01234-:R-:W0:Y:S01]  /*cb00*/  LDS.128 R4, [R8+0x8000] ;  /* 0x0080000008047984 */ /* 0x01fe220000000c00 */
        /* <DEDUP_REMOVED lines=37> */
.L_x_581:
[----:B------:R-:W-:Y:S05]  /*cd60*/  BSYNC B1 ;  /* 0x0000000000017941 */ /* 0x000fea0003800000 */
.L_x_580:
[----:B01234-:R-:W-:-:S05]  /*cd70*/  VIADD R4, R201, 0x40 ;  /* 0x00000040c9047836 */ /* 0x01ffca0000000000 */
[----:B------:R-:W-:-:S13]  /*cd80*/  ISETP.GE.AND P0, PT, R4, R12, PT ;  /* 0x0000000c0400720c */ /* 0x000fda0003f06270 */
[----:B------:R-:W-:Y:S05]  /*cd90*/  @P0 BRA `(.L_x_592) ;  /* 0x0000003c00080947 */ /* 0x000fea0003800000 */
[----:B------:R-:W0:Y:S01]  /*cda0*/  LDC R5, c[0x0][0x3f4] ;  /* 0x0000fd00ff057b82 */ /* 0x000e220000000800 */
        /* <DEDUP_REMOVED lines=9> */
[--C-:B------:R-:W-:Y:S02]  /*ce40*/  HADD2.F32 R48, -RZ, R38.reuse.H0_H0 ;  /* 0x20000026ff307230 */ /* 0x100fe40000004100 */
[----:B------:R-:W-:Y:S02]  /*ce50*/  HADD2.F32 R50, -RZ, R39.H0_H0 ;  /* 0x20000027ff327230 */ /* 0x000fe40000004100 */
[----:B------:R-:W-:Y:S02]  /*ce60*/  HADD2.F32 R44, -RZ, R35.H0_H0 ;  /* 0x20000023ff2c7230 */ /* 0x000fe40000004100 */
[----:B------:R-:W-:Y:S02]  /*ce70*/  HADD2.F32 R46, -RZ, R37.H0_H0 ;  /* 0x20000025ff2e7230 */ /* 0x000fe40000004100 */
[----:B------:R-:W-:Y:S02]  /*ce80*/  HADD2.F32 R49, -RZ, R38.H1_H1 ;  /* 0x30000026ff317230 */ /* 0x000fe40000004100 */
[----:B0-----:R-:W-:-:S02]  /*ce90*/  HADD2.F32 R12, -RZ, R4.H0_H0 ;  /* 0x20000004ff0c7230 */ /* 0x001fc40000004100 */
[----:B------:R-:W-:Y:S02]  /*cea0*/  HADD2.F32 R4, -RZ, R4.H1_H1 ;  /* 0x30000004ff047230 */ /* 0x000fe40000004100 */
[--C-:B------:R-:W-:Y:S02]  /*ceb0*/  HADD2.F32 R40, -RZ, R5.reuse.H0_H0 ;  /* 0x20000005ff287230 */ /* 0x100fe40000004100 */
[----:B------:R-:W-:Y:S02]  /*cec0*/  HADD2.F32 R5, -RZ, R5.H1_H1 ;  /* 0x30000005ff057230 */ /* 0x000fe40000004100 */
[-C--:B------:R-:W-:Y:S01]  /*ced0*/  FMUL.FTZ R43, R48, R4.reuse ;  /* 0x00000004302b7220 */ /* 0x080fe20000410000 */
[----:B------:R-:W-:Y:S01]  /*cee0*/  FMUL.FTZ R45, R44, R4 ;  /* 0x000000042c2d7220 */ /* 0x000fe20000410000 */
[----:B------:R-:W-:Y:S02]  /*cef0*/  HADD2.F32 R41, -RZ, R6.H0_H0 ;  /* 0x20000006ff297230 */ /* 0x000fe40000004100 */
[-C--:B------:R-:W-:Y:S01]  /*cf00*/  FMUL.FTZ R47, R50, R5.reuse ;  /* 0x00000005322f7220 */ /* 0x080fe20000410000 */
[----:B------:R-:W-:Y:S01]  /*cf10*/  FFMA.FTZ R4, R44, R12, -R43 ;  /* 0x0000000c2c047223 */ /* 0x000fe2000001082b */
[----:B------:R-:W-:Y:S01]  /*cf20*/  FMUL.FTZ R43, R46, R5 ;  /* 0x000000052e2b7220 */ /* 0x000fe20000410000 */
[----:B------:R-:W-:-:S02]  /*cf30*/  HADD2.F32 R42, -RZ, R7.H0_H0 ;  /* 0x20000007ff2a7230 */ /* 0x000fc40000004100 */
[----:B------:R-:W-:Y:S01]  /*cf40*/  FFMA.FTZ R5, R46, R40, -R47 ;  /* 0x000000282e057223 */ /* 0x000fe2000001082f */
[----:B------:R-:W-:Y:S02]  /*cf50*/  HADD2.F32 R6, -RZ, R6.H1_H1 ;  /* 0x30000006ff067230 */ /* 0x000fe40000004100 */
[----:B------:R-:W-:Y:S01]  /*cf60*/  FFMA.FTZ R45, R48, R12, R45 ;  /* 0x0000000c302d7223 */ /* 0x000fe2000001002d */
[----:B------:R-:W-:Y:S02]  /*cf70*/  HADD2.F32 R7, -RZ, R7.H1_H1 ;  /* 0x30000007ff077230 */ /* 0x000fe40000004100 */
[----:B------:R-:W-:Y:S01]  /*cf80*/  FFMA.FTZ R40, R50, R40, R43 ;  /* 0x0000002832287223 */ /* 0x000fe2000001002b */
[----:B------:R-:W-:Y:S02]  /*cf90*/  HADD2.F32 R46, -RZ, R39.H1_H1 ;  /* 0x30000027ff2e7230 */ /* 0x000fe40000004100 */
[----:B------:R-:W-:Y:S01]  /*cfa0*/  FMUL.FTZ R12, R49, R6 ;  /* 0x00000006310c7220 */ /* 0x000fe20000410000 */
[----:B------:R-:W-:Y:S01]  /*cfb0*/  HADD2.F32 R47, -RZ, R35.H1_H1 ;  /* 0x30000023ff2f7230 */ /* 0x000fe20000004100 */
[----:B------:R-:W-:Y:S01]  /*cfc0*/  F2FP.F16.F32.PACK_AB R4, R45, R4 ;  /* 0x000000042d04723e */ /* 0x000fe200000000ff */
[----:B------:R-:W-:-:S02]  /*cfd0*/  HADD2.F32 R44, -RZ, R37.H1_H1 ;  /* 0x30000025ff2c7230 */ /* 0x000fc40000004100 */
[----:B------:R-:W-:Y:S01]  /*cfe0*/  FMUL.FTZ R35, R46, R7 ;  /* 0x000000072e237220 */ /* 0x000fe20000410000 */
[----:B------:R-:W-:Y:S01]  /*cff0*/  F2FP.F16.F32.PACK_AB R5, R40, R5 ;  /* 0x000000052805723e */ /* 0x000fe200000000ff */
[C---:B------:R-:W-:Y:S01]  /*d000*/  FMUL.FTZ R38, R47.reuse, R6 ;  /* 0x000000062f267220 */ /* 0x040fe20000410000 */
[----:B------:R-:W-:Y:S01]  /*d010*/  FFMA.FTZ R6, R47, R41, -R12 ;  /* 0x000000292f067223 */ /* 0x000fe2000001080c */
[C---:B------:R-:W-:Y:S01]  /*d020*/  FMUL.FTZ R37, R44.reuse, R7 ;  /* 0x000000072c257220 */ /* 0x040fe20000410000 */
[-C--:B------:R-:W-:Y:S01]  /*d030*/  FFMA.FTZ R7, R44, R42.reuse, -R35 ;  /* 0x0000002a2c077223 */ /* 0x080fe20000010823 */
[----:B------:R-:W-:Y:S02]  /*d040*/  FFMA.FTZ R41, R49, R41, R38 ;  /* 0x0000002931297223 */ /* 0x000fe40000010026 */
[----:B------:R-:W-:-:S03]  /*d050*/  FFMA.FTZ R42, R46, R42, R37 ;  /* 0x0000002a2e2a7223 */ /* 0x000fc60000010025 */
[----:B------:R-:W-:Y:S02]  /*d060*/  F2FP.F16.F32.PACK_AB R6, R41, R6 ;  /* 0x000000062906723e */ /* 0x000fe400000000ff */
[----:B------:R-:W-:-:S05]  /*d070*/  F2FP.F16.F32.PACK_AB R7, R42, R7 ;  /* 0x000000072a07723e */ /* 0x000fca00000000ff */
[----:B------:R0:W-:Y:S02]  /*d080*/  STS.128 [R9+0x14400], R4 ;  /* 0x0144000409007388 */ /* 0x0001e40000000c00 */
.L_x_594:
[----:B------:R-:W-:Y:S05]  /*d090*/  BSYNC B1 ;  /* 0x0000000000017941 */ /* 0x000fea0003800000 */
.L_x_593:
[----:B------:R-:W-:Y:S04]  /*d0a0*/  BSSY B1, `(.L_x_595) ;  /* 0x0000028000017945 */ /* 0x000fe80003800000 */
[----:B------:R-:W-:Y:S05]  /*d0b0*/  @P1 BRA `(.L_x_596) ;  /* 0x0000000000981947 */ /* 0x000fea0003800000 */
[----:B0-----:R-:W0:Y:S01]  /*d0c0*/  LDS.128 R4, [R8+0x2000] ;  /* 0x0020000008047984 */ /* 0x001e220000000c00 */
        /* <DEDUP_REMOVED lines=8> */
[-C--:B------:R-:W-:Y:S01]  /*d150*/  FMUL.FTZ R39, R44, R4.reuse ;  /* 0x000000042c277220 */ /* 0x080fe20000410000 */
[C---:B------:R-:W-:Y:S01]  /*d160*/  FMUL.FTZ R41, R42.reuse, R4 ;  /* 0x000000042a297220 */ /* 0x040fe20000410000 */
[----:B------:R-:W-:Y:S02]  /*d170*/  HADD2.F32 R37, -RZ, R6.H0_H0 ;  /* 0x20000006ff257230 */ /* 0x000fe40000004100 */
[-C--:B------:R-:W-:Y:S01]  /*d180*/  FMUL.FTZ R40, R45, R5.reuse ;  /* 0x000000052d287220 */ /* 0x080fe20000410000 */
[-C--:B------:R-:W-:Y:S01]  /*d190*/  FFMA.FTZ R4, R42, R12.reuse, -R39 ;  /* 0x0000000c2a047223 */ /* 0x080fe20000010827 */
[----:B------:R-:W-:Y:S01]  /*d1a0*/  FFMA.FTZ R41, R44, R12, R41 ;  /* 0x0000000c2c297223 */ /* 0x000fe20000010029 */
[----:B------:R-:W-:Y:S01]  /*d1b0*/  FMUL.FTZ R12, R43, R5 ;  /* 0x000000052b0c7220 */ /* 0x000fe20000410000 */
[----:B------:R-:W-:-:S02]  /*d1c0*/  HADD2.F32 R38, -RZ, R7.H0_H0 ;  /* 0x20000007ff267230 */ /* 0x000fc40000004100 */
[-C--:B------:R-:W-:Y:S01]  /*d1d0*/  FFMA.FTZ R5, R43, R35.reuse, -R40 ;  /* 0x000000232b057223 */ /* 0x080fe20000010828 */
[----:B------:R-:W-:Y:S02]  /*d1e0*/  HADD2.F32 R6, -RZ, R6.H1_H1 ;  /* 0x30000006ff067230 */ /* 0x000fe40000004100 */
[----:B------:R-:W-:Y:S01]  /*d1f0*/  FFMA.FTZ R12, R45, R35, R12 ;  /* 0x000000232d0c7223 */ /* 0x000fe2000001000c */
[----:B------:R-:W-:Y:S01]  /*d200*/  HADD2.F32 R7, -RZ, R7.H1_H1 ;  /* 0x30000007ff077230 */ /* 0x000fe20000004100 */
[----:B------:R-:W-:Y:S01]  /*d210*/  F2FP.F16.F32.PACK_AB R4, R41, R4 ;  /* 0x000000042904723e */ /* 0x000fe200000000ff */
[----:B------:R-:W-:Y:S02]  /*d220*/  HADD2.F32 R43, -RZ, R33.H1_H1 ;  /* 0x30000021ff2b7230 */ /* 0x000fe40000004100 */
[----:B------:R-:W-:Y:S01]  /*d230*/  HADD2.F32 R42, -RZ, R34.H1_H1 ;  /* 0x30000022ff2a7230 */ /* 0x000fe20000004100 */
[----:B------:R-:W-:Y:S01]  /*d240*/  F2FP.F16.F32.PACK_AB R5, R12, R5 ;  /* 0x000000050c05723e */ /* 0x000fe200000000ff */
[----:B------:R-:W-:-:S02]  /*d250*/  HADD2.F32 R39, -RZ, R31.H1_H1 ;  /* 0x3000001fff277230 */ /* 0x000fc40000004100 */
[----:B------:R-:W-:Y:S02]  /*d260*/  HADD2.F32 R40, -RZ, R32.H1_H1 ;  /* 0x30000020ff287230 */ /* 0x000fe40000004100 */
[-C--:B------:R-:W-:Y:S01]  /*d270*/  FMUL.FTZ R32, R43, R6.reuse ;  /* 0x000000062b207220 */ /* 0x080fe20000410000 */
[-C--:B------:R-:W-:Y:S01]  /*d280*/  FMUL.FTZ R31, R42, R7.reuse ;  /* 0x000000072a1f7220 */ /* 0x080fe20000410000 */
[C---:B------:R-:W-:Y:S01]  /*d290*/  FMUL.FTZ R34, R39.reuse, R6 ;  /* 0x0000000627227220 */ /* 0x040fe20000410000 */
[C---:B------:R-:W-:Y:S01]  /*d2a0*/  FMUL.FTZ R33, R40.reuse, R7 ;  /* 0x0000000728217220 */ /* 0x040fe20000410000 */
[-C--:B------:R-:W-:Y:S01]  /*d2b0*/  FFMA.FTZ R6, R39, R37.reuse, -R32 ;  /* 0x0000002527067223 */ /* 0x080fe20000010820 */
[-C--:B------:R-:W-:Y:S01]  /*d2c0*/  FFMA.FTZ R7, R40, R38.reuse, -R31 ;  /* 0x0000002628077223 */ /* 0x080fe2000001081f */
[----:B------:R-:W-:Y:S01]  /*d2d0*/  FFMA.FTZ R37, R43, R37, R34 ;  /* 0x000000252b257223 */ /* 0x000fe20000010022 */
[----:B------:R-:W-:-:S04]  /*d2e0*/  FFMA.FTZ R38, R42, R38, R33 ;  /* 0x000000262a267223 */ /* 0x000fc80000010021 */
[----:B------:R-:W-:Y:S02]  /*d2f0*/  F2FP.F16.F32.PACK_AB R6, R37, R6 ;  /* 0x000000062506723e */ /* 0x000fe400000000ff */
[----:B------:R-:W-:-:S05]  /*d300*/  F2FP.F16.F32.PACK_AB R7, R38, R7 ;  /* 0x000000072607723e */ /* 0x000fca00000000ff */
[----:B------:R1:W-:Y:S02]  /*d310*/  STS.128 [R8+0x2000], R4 ;  /* 0x0020000408007388 */ /* 0x0003e40000000c00 */
.L_x_596:
[----:B------:R-:W-:Y:S05]  /*d320*/  BSYNC B1 ;  /* 0x0000000000017941 */ /* 0x000fea0003800000 */
.L_x_595:
        /* <DEDUP_REMOVED lines=28> */
[-C--:B------:R-:W-:Y:S01]  /*d4f0*/  FMUL.FTZ R27, R38, R6.reuse ;  /* 0x00000006261b7220 */ /* 0x080fe20000410000 */
[----:B------:R-:W-:Y:S02]  /*d500*/  HADD2.F32 R35, -RZ, R28.H1_H1 ;  /* 0x3000001cff237230 */ /* 0x000fe40000004100 */
[C---:B------:R-:W-:Y:S01]  /*d510*/  FMUL.FTZ R29, R34.reuse, R6 ;  /* 0x00000006221d7220 */ /* 0x040fe20000410000 */
[-C--:B------:R-:W-:Y:S01]  /*d520*/  FMUL.FTZ R28, R39, R7.reuse ;  /* 0x00000007271c7220 */ /* 0x080fe20000410000 */
[-C--:B------:R-:W-:Y:S01]  /*d530*/  FFMA.FTZ R6, R34, R32.reuse, -R27 ;  /* 0x0000002022067223 */ /* 0x080fe2000001081b */
[C---:B------:R-:W-:Y:S01]  /*d540*/  FMUL.FTZ R30, R35.reuse, R7 ;  /* 0x00000007231e7220 */ /* 0x040fe20000410000 */
[----:B------:R-:W-:Y:S01]  /*d550*/  FFMA.FTZ R29, R38, R32, R29 ;  /* 0x00000020261d7223 */ /* 0x000fe2000001001d */
[-C--:B------:R-:W-:Y:S02]  /*d560*/  FFMA.FTZ R7, R35, R33.reuse, -R28 ;  /* 0x0000002123077223 */ /* 0x080fe4000001081c */
[----:B------:R-:W-:-:S02]  /*d570*/  FFMA.FTZ R30, R39, R33, R30 ;  /* 0x00000021271e7223 */ /* 0x000fc4000001001e */
[----:B------:R-:W-:-:S03]  /*d580*/  F2FP.F16.F32.PACK_AB R6, R29, R6 ;  /* 0x000000061d06723e */ /* 0x000fc600000000ff */
[----:B------:R-:W-:-:S05]  /*d590*/  F2FP.F16.F32.PACK_AB R7, R30, R7 ;  /* 0x000000071e07723e */ /* 0x000fca00000000ff */
[----:B------:R2:W-:Y:S02]  /*d5a0*/  STS.128 [R9+0x18400], R4 ;  /* 0x0184000409007388 */ /* 0x0005e40000000c00 */
.L_x_598:
[----:B------:R-:W-:Y:S05]  /*d5b0*/  BSYNC B1 ;  /* 0x0000000000017941 */ /* 0x000fea0003800000 */
.L_x_597:
        /* <DEDUP_REMOVED lines=40> */
.L_x_600:
[----:B------:R-:W-:Y:S05]  /*d840*/  BSYNC B1 ;  /* 0x0000000000017941 */ /* 0x000fea0003800000 */
.L_x_599:
        /* <DEDUP_REMOVED lines=40> */
.L_x_602:
[----:B------:R-:W-:Y:S05]  /*dad0*/  BSYNC B1 ;  /* 0x0000000000017941 */ /* 0x000fea0003800000 */
.L_x_601:
        /* <DEDUP_REMOVED lines=13> */
[----:B------:R-:W-:Y:S01]  /*dbb0*/  FMUL.FTZ R15, R28, R5 ;  /* 0x000000051c0f7220 */ /* 0x000fe20000410000 */
[----:B------:R-:W-:Y:S01]  /*dbc0*/  FFMA.FTZ R4, R21, R9, -R20 ;  /* 0x0000000915047223 */ /* 0x000fe20000010814 */
[----:B------:R-:W-:-:S02]  /*dbd0*/  HADD2.F32 R14, -RZ, R7.H0_H0 ;  /* 0x20000007ff0e7230 */ /* 0x000fc40000004100 */
[----:B------:R-:W-:Y:S01]  /*dbe0*/  FFMA.FTZ R9, R25, R9, R24 ;  /* 0x0000000919097223 */ /* 0x000fe20000010018 */
[C---:B------:R-:W-:Y:S01]  /*dbf0*/  FMUL.FTZ R21, R26.reuse, R5 ;  /* 0x000000051a157220 */ /* 0x040fe20000410000 */
[----:B------:R-:W-:Y:S02]  /*dc00*/  HADD2.F32 R6, -RZ, R6.H1_H1 ;  /* 0x30000006ff067230 */ /* 0x000fe40000004100 */
[-C--:B------:R-:W-:Y:S01]  /*dc10*/  FFMA.FTZ R5, R26, R12.reuse, -R15 ;  /* 0x0000000c1a057223 */ /* 0x080fe2000001080f */
[----:B------:R-:W-:Y:S02]  /*dc20*/  HADD2.F32 R7, -RZ, R7.H1_H1 ;  /* 0x30000007ff077230 */ /* 0x000fe40000004100 */
[----:B------:R-:W-:Y:S01]  /*dc30*/  FFMA.FTZ R12, R28, R12, R21 ;  /* 0x0000000c1c0c7223 */ /* 0x000fe20000010015 */
[----:B------:R-:W-:Y:S01]  /*dc40*/  HADD2.F32 R25, -RZ, R10.H1_H1 ;  /* 0x3000000aff197230 */ /* 0x000fe20000004100 */
[----:B------:R-:W-:Y:S01]  /*dc50*/  F2FP.F16.F32.PACK_AB R4, R9, R4 ;  /* 0x000000040904723e */ /* 0x000fe200000000ff */
[----:B------:R-:W-:-:S02]  /*dc60*/  HADD2.F32 R20, -RZ, R11.H1_H1 ;  /* 0x3000000bff147230 */ /* 0x000fc40000004100 */
[----:B------:R-:W-:Y:S02]  /*dc70*/  HADD2.F32 R15, -RZ, R0.H1_H1 ;  /* 0x30000000ff0f7230 */ /* 0x000fe40000004100 */
[-C--:B------:R-:W-:Y:S01]  /*dc80*/  FMUL.FTZ R0, R25, R6.reuse ;  /* 0x0000000619007220 */ /* 0x080fe20000410000 */
[----:B------:R-:W-:Y:S02]  /*dc90*/  HADD2.F32 R10, -RZ, R3.H1_H1 ;  /* 0x30000003ff0a7230 */ /* 0x000fe40000004100 */
[----:B------:R-:W-:Y:S01]  /*dca0*/  FMUL.FTZ R3, R20, R7 ;  /* 0x0000000714037220 */ /* 0x000fe20000410000 */
[----:B------:R-:W-:Y:S01]  /*dcb0*/  F2FP.F16.F32.PACK_AB R5, R12, R5 ;  /* 0x000000050c05723e */ /* 0x000fe200000000ff */
[C---:B------:R-:W-:Y:S01]  /*dcc0*/  FMUL.FTZ R6, R15.reuse, R6 ;  /* 0x000000060f067220 */ /* 0x040fe20000410000 */
[----:B------:R-:W-:Y:S01]  /*dcd0*/  FFMA.FTZ R0, R15, R13, -R0 ;  /* 0x0000000d0f007223 */ /* 0x000fe20000010800 */
[C---:B------:R-:W-:Y:S01]  /*dce0*/  FMUL.FTZ R7, R10.reuse, R7 ;  /* 0x000000070a077220 */ /* 0x040fe20000410000 */
[----:B------:R-:W-:Y:S01]  /*dcf0*/  FFMA.FTZ R3, R10, R14, -R3 ;  /* 0x0000000e0a037223 */ /* 0x000fe20000010803 */
[----:B------:R-:W-:-:S02]  /*dd00*/  FFMA.FTZ R13, R25, R13, R6 ;  /* 0x0000000d190d7223 */ /* 0x000fc40000010006 */
[----:B------:R-:W-:-:S03]  /*dd10*/  FFMA.FTZ R14, R20, R14, R7 ;  /* 0x0000000e140e7223 */ /* 0x000fc60000010007 */
[----:B------:R-:W-:Y:S02]  /*dd20*/  F2FP.F16.F32.PACK_AB R6, R13, R0 ;  /* 0x000000000d06723e */ /* 0x000fe400000000ff */
[----:B------:R-:W-:-:S05]  /*dd30*/  F2FP.F16.F32.PACK_AB R7, R14, R3 ;  /* 0x000000030e07723e */ /* 0x000fca00000000ff */
[----:B------:R0:W-:Y:S01]  /*dd40*/  STS.128 [R8+0xa000], R4 ;  /* 0x00a0000408007388 */ /* 0x0001e20000000c00 */
[----:B------:R-:W-:Y:S05]  /*dd50*/  BRA `(.L_x_592) ;  /* 0x0000002c00187947 */ /* 0x000fea0003800000 */
.L_x_574:
[----:B------:R-:W-:-:S03]  /*dd60*/  UMOV UR4, 0xffffffff ;  /* 0xffffffff00047882 */ /* 0x000fc60000000000 */
[----:B------:R-:W-:Y:S05]  /*dd70*/  BRA.DIV UR4, `(.L_x_603) ;  /* 0x00000132047c7947 */ /* 0x000fea000b800000 */
[----:B------:R0:W1:Y:S04]  /*dd80*/  SHFL.IDX PT, R3, R25, RZ, 0x1c1f ;  /* 0x001c1fff19037589 */ /* 0x00006800000e0000 */
[----:B------:R0:W2:Y:S04]  /*dd90*/  SHFL.IDX PT, R0, R24, RZ, 0x1c1f ;  /* 0x001c1fff18007589 */ /* 0x0000a800000e0000 */
[----:B------:R0:W3:Y:S04]  /*dda0*/  SHFL.IDX PT, R21, R27, RZ, 0x1c1f ;  /* 0x001c1fff1b157589 */ /* 0x0000e800000e0000 */
[----:B------:R0:W4:Y:S02]  /*ddb0*/  SHFL.IDX PT, R20, R26, RZ, 0x1c1f ;  /* 0x001c1fff1a147589 */ /* 0x00012400000e0000 */
.L_x_828:
[----:B------:R-:W-:Y:S01]  /*ddc0*/  ULDC UR4, c[0x0][0x448] ;  /* 0x0001120000047ab9 */ /* 0x000fe20000000800 */
[----:B------:R-:W-:Y:S01]  /*ddd0*/  BSSY B1, `(.L_x_604) ;  /* 0x0000035000017945 */ /* 0x000fe20003800000 */
[----:B------:R-:W-:Y:S01]  /*dde0*/  IMAD R50, R141, UR4, RZ ;  /* 0x000000048d327c24 */ /* 0x000fe2000f8e02ff */
[----:B------:R-:W-:Y:S02]  /*ddf0*/  CS2R R4, SRZ ;  /* 0x0000000000047805 */ /* 0x000fe4000001ff00 */
[----:B------:R-:W-:Y:S02]  /*de00*/  CS2R R8, SRZ ;  /* 0x0000000000087805 */ /* 0x000fe4000001ff00 */
[----:B------:R-:W-:Y:S02]  /*de10*/  CS2R R10, SRZ ;  /* 0x00000000000a7805 */ /* 0x000fe4000001ff00 */
[----:B------:R-:W-:Y:S02]  /*de20*/  CS2R R12, SRZ ;  /* 0x00000000000c7805 */ /* 0x000fe4000001ff00 */
[----:B------:R-:W-:Y:S01]  /*de30*/  ISETP.GE.AND P0, PT, R6, R50, PT ;  /* 0x000000320600720c */ /* 0x000fe20003f06270 */
[----:B------:R-:W-:Y:S01]  /*de40*/  IMAD R50, R29, -0x80, R50 ;  /* 0xffffff801d327824 */ /* 0x000fe200078e0232 */
[----:B------:R-:W-:-:S02]  /*de50*/  CS2R R6, SRZ ;  /* 0x0000000000067805 */ /* 0x000fc4000001ff00 */
[----:B------:R-:W-:Y:S02]  /*de60*/  CS2R R14, SRZ ;  /* 0x00000000000e7805 */ /* 0x000fe4000001ff00 */
[----:B0-----:R-:W-:Y:S02]  /*de70*/  CS2R R24, SRZ ;  /* 0x0000000000187805 */ /* 0x001fe4000001ff00 */
[----:B------:R-:W-:Y:S02]  /*de80*/  CS2R R26, SRZ ;  /* 0x00000000001a7805 */ /* 0x000fe4000001ff00 */
[----:B------:R-:W-:Y:S02]  /*de90*/  CS2R R28, SRZ ;  /* 0x00000000001c7805 */ /* 0x000fe4000001ff00 */
[----:B------:R-:W-:Y:S02]  /*dea0*/  CS2R R30, SRZ ;  /* 0x00000000001e7805 */ /* 0x000fe4000001ff00 */
[----:B------:R-:W-:-:S02]  /*deb0*/  CS2R R32, SRZ ;  /* 0x0000000000207805 */ /* 0x000fc4000001ff00 */
[----:B------:R-:W-:Y:S01]  /*dec0*/  CS2R R34, SRZ ;  /* 0x0000000000227805 */ /* 0x000fe2000001ff00 */
[----:B------:R-:W-:Y:S06]  /*ded0*/  @P0 BRA `(.L_x_605) ;  /* 0x0000000000900947 */ /* 0x000fec0003800000 */
[----:B------:R-:W-:Y:S01]  /*dee0*/  ULDC UR4, c[0x0][0x3f4] ;  /* 0x0000fd0000047ab9 */ /* 0x000fe20000000800 */
[----:B--2---:R-:W-:Y:S01]  /*def0*/  MOV R4, R0 ;  /* 0x0000000000047202 */ /* 0x004fe20000000f00 */
[----:B-1----:R-:W-:Y:S01]  /*df00*/  IMAD.MOV.U32 R5, RZ, RZ, R3 ;  /* 0x000000ffff057224 */ /* 0x002fe200078e0003 */
[----:B------:R-:W-:Y:S02]  /*df10*/  ISETP.GE.AND P2, PT, R16, UR4, PT ;  /* 0x0000000410007c0c */ /* 0x000fe4000bf46270 */
[----:B------:R-:W-:Y:S02]  /*df20*/  CS2R R28, SRZ ;  /* 0x00000000001c7805 */ /* 0x000fe4000001ff00 */
[----:B------:R-:W-:Y:S02]  /*df30*/  ISETP.GE.AND P4, PT, R192, UR4, PT ;  /* 0x00000004c0007c0c */ /* 0x000fe4000bf86270 */
[----:B------:R-:W-:Y:S02]  /*df40*/  CS2R R30, SRZ ;  /* 0x00000000001e7805 */ /* 0x000fe4000001ff00 */
[----:B------:R-:W-:-:S02]  /*df50*/  ISETP.GE.AND P3, PT, R193, UR4, PT ;  /* 0x00000004c1007c0c */ /* 0x000fc4000bf66270 */
[----:B------:R-:W-:Y:S02]  /*df60*/  CS2R R8, SRZ ;  /* 0x0000000000087805 */ /* 0x000fe4000001ff00 */
[----:B------:R-:W-:Y:S02]  /*df70*/  CS2R R10, SRZ ;  /* 0x00000000000a7805 */ /* 0x000fe4000001ff00 */
[----:B------:R-:W-:Y:S02]  /*df80*/  CS2R R32, SRZ ;  /* 0x0000000000207805 */ /* 0x000fe4000001ff00 */
[----:B------:R-:W-:Y:S01]  /*df90*/  CS2R R34, SRZ ;  /* 0x0000000000227805 */ /* 0x000fe2000001ff00 */
[----:B------:R-:W-:Y:S01]  /*dfa0*/  @!P2 IMAD.SHL.U32 R49, R16, 0x2, RZ ;  /* 0x000000021031a824 */ /* 0x000fe200078e00ff */
[----:B------:R-:W-:-:S03]  /*dfb0*/  @!P4 SHF.L.U32 R45, R197, 0x3, RZ ;  /* 0x00000003c52dc819 */ /* 0x000fc600000006ff */
[----:B------:R-:W-:Y:S01]  /*dfc0*/  @!P3 IMAD.SHL.U32 R41, R196, 0x8, RZ ;  /* 0x00000008c429b824 */ /* 0x000fe200078e00ff */
[-C--:B------:R-:W-:Y:S02]  /*dfd0*/  @!P2 IADD3 R46, P0, R0, R49.reuse, RZ ;  /* 0x00000031002ea210 */ /* 0x080fe40007f1e0ff */
[----:B----4-:R-:W-:Y:S01]  /*dfe0*/  @!P2 IADD3 R48, P1, R20, R49, RZ ;  /* 0x000000311430a210 */ /* 0x010fe20007f3e0ff */
[----:B------:R-:W-:Y:S01]  /*dff0*/  @!P3 IMAD.WIDE R38, R41, 0x2, R4 ;  /* 0x000000022926b825 */ /* 0x000fe200078e0204 */
[----:B------:R-:W-:Y:S02]  /*e000*/  @!P2 SHF.L.U64.HI R0, R16, 0x1, R17 ;  /* 0x000000011000a819 */ /* 0x000fe40000010211 */
[----:B------:R-:W-:Y:S02]  /*e010*/  CS2R R12, SRZ ;  /* 0x00000000000c7805 */ /* 0x000fe4000001ff00 */
[----:B------:R-:W-:Y:S01]  /*e020*/  CS2R R14, SRZ ;  /* 0x00000000000e7805 */ /* 0x000fe2000001ff00 */
[----:B------:R-:W-:Y:S01]  /*e030*/  @!P4 IMAD.WIDE R42, R45, 0x2, R4 ;  /* 0x000000022d2ac825 */ /* 0x000fe200078e0204 */
[----:B------:R-:W-:-:S02]  /*e040*/  CS2R R24, SRZ ;  /* 0x0000000000187805 */ /* 0x000fc4000001ff00 */
[----:B------:R-:W-:Y:S02]  /*e050*/  CS2R R26, SRZ ;  /* 0x00000000001a7805 */ /* 0x000fe4000001ff00 */
[----:B------:R-:W-:Y:S02]  /*e060*/  CS2R R4, SRZ ;  /* 0x0000000000047805 */ /* 0x000fe4000001ff00 */
[----:B------:R-:W-:Y:S01]  /*e070*/  CS2R R6, SRZ ;  /* 0x0000000000067805 */ /* 0x000fe2000001ff00 */
[--C-:B---3--:R-:W-:Y:S01]  /*e080*/  @!P3 IMAD.WIDE R40, R41, 0x2, R20.reuse ;  /* 0x000000022928b825 */ /* 0x108fe200078e0214 */
[----:B------:R0:W5:Y:S03]  /*e090*/  @!P3 LD.E.128 R28, desc[UR56][R38.64] ;  /* 0x00000038261cb980 */ /* 0x000166000c101d00 */
[----:B------:R-:W-:Y:S01]  /*e0a0*/  @!P4 IMAD.WIDE R44, R45, 0x2, R20 ;  /* 0x000000022d2cc825 */ /* 0x000fe200078e0214 */
[----:B------:R0:W5:Y:S03]  /*e0b0*/  @!P3 LD.E.128 R8, desc[UR56][R40.64] ;  /* 0x000000382808b980 */ /* 0x000166000c101d00 */
[--C-:B------:R-:W-:Y:S01]  /*e0c0*/  @!P2 IMAD.X R47, R3, 0x1, R0.reuse, P0 ;  /* 0x00000001032fa824 */ /* 0x100fe200000e0600 */
[----:B------:R0:W5:Y:S01]  /*e0d0*/  @!P4 LD.E.128 R32, desc[UR56][R42.64] ;  /* 0x000000382a20c980 */ /* 0x000162000c101d00 */
[----:B------:R-:W-:-:S03]  /*e0e0*/  @!P2 IMAD.X R49, R21, 0x1, R0, P1 ;  /* 0x000000011531a824 */ /* 0x000fc600008e0600 */
[----:B------:R0:W5:Y:S04]  /*e0f0*/  @!P4 LD.E.128 R12, desc[UR56][R44.64] ;  /* 0x000000382c0cc980 */ /* 0x000168000c101d00 */
[----:B------:R0:W5:Y:S04]  /*e100*/  @!P2 LD.E.128 R24, desc[UR56][R46.64] ;  /* 0x000000382e18a980 */ /* 0x000168000c101d00 */
[----:B------:R0:W5:Y:S02]  /*e110*/  @!P2 LD.E.128 R4, desc[UR56][R48.64] ;  /* 0x000000383004a980 */ /* 0x000164000c101d00 */
.L_x_605:
[----:B------:R-:W-:Y:S05]  /*e120*/  BSYNC B1 ;  /* 0x0000000000017941 */ /* 0x000fea0003800000 */
.L_x_604:
[----:B------:R-:W4:Y:S01]  /*e130*/  LDL R65, [R1+0x40] ;  /* 0x0000400001417983 */ /* 0x000f220000100800 */
[----:B-1---5:R-:W-:Y:S01]  /*e140*/  IMAD.MOV.U32 R3, RZ, RZ, R25 ;  /* 0x000000ffff037224 */ /* 0x022fe200078e0019 */
[----:B--2---:R-:W-:Y:S01]  /*e150*/  MOV R0, R24 ;  /* 0x0000001800007202 */ /* 0x004fe20000000f00 */
[----:B------:R-:W-:Y:S01]  /*e160*/  IMAD.MOV.U32 R37, RZ, RZ, R26 ;  /* 0x000000ffff257224 */ /* 0x000fe200078e001a */
[----:B---3--:R-:W-:Y:S01]  /*e170*/  MOV R21, R27 ;  /* 0x0000001b00157202 */ /* 0x008fe20000000f00 */
[----:B----4-:R-:W-:Y:S01]  /*e180*/  IMAD.MOV.U32 R20, RZ, RZ, R5 ;  /* 0x000000ffff147224 */ /* 0x010fe200078e0005 */
[--C-:B------:R-:W-:Y:S01]  /*e190*/  SHF.R.U64 R26, R26, 0x10, R27.reuse ;  /* 0x000000101a1a7819 */ /* 0x100fe2000000121b */
[----:B0-----:R-:W-:Y:S01]  /*e1a0*/  IMAD.MOV.U32 R41, RZ, RZ, R6 ;  /* 0x000000ffff297224 */ /* 0x001fe200078e0006 */
[----:B------:R-:W-:Y:S01]  /*e1b0*/  SHF.R.U32.HI R43, RZ, 0x10, R27 ;  /* 0x00000010ff2b7819 */ /* 0x000fe2000001161b */
[----:B------:R-:W-:Y:S01]  /*e1c0*/  BSSY B1, `(.L_x_606) ;  /* 0x0000048000017945 */ /* 0x000fe20003800000 */
[----:B------:R-:W-:-:S02]  /*e1d0*/  MOV R27, R30 ;  /* 0x0000001e001b7202 */ /* 0x000fc40000000f00 */
[----:B------:R-:W-:Y:S01]  /*e1e0*/  SHF.R.U64 R46, R30, 0x10, R31 ;  /* 0x000000101e2e7819 */ /* 0x000fe2000000121f */
[----:B------:R-:W-:Y:S01]  /*e1f0*/  IMAD.MOV.U32 R30, RZ, RZ, R32 ;  /* 0x000000ffff1e7224 */ /* 0x000fe200078e0020 */
[----:B------:R-:W-:Y:S01]  /*e200*/  SHF.R.U64 R48, R32, 0x10, R33 ;  /* 0x0000001020307819 */ /* 0x000fe20000001221 */
[----:B------:R-:W-:Y:S01]  /*e210*/  IMAD.MOV.U32 R32, RZ, RZ, R34 ;  /* 0x000000ffff207224 */ /* 0x000fe200078e0022 */
[----:B------:R-:W-:Y:S02]  /*e220*/  SHF.R.U64 R51, R34, 0x10, R35 ;  /* 0x0000001022337819 */ /* 0x000fe40000001223 */
[----:B------:R-:W-:Y:S02]  /*e230*/  PRMT R34, R0, 0x5410, R3 ;  /* 0x0000541000227816 */ /* 0x000fe40000000003 */
[--C-:B------:R-:W-:Y:S02]  /*e240*/  SHF.R.U64 R53, R4, 0x10, R5.reuse ;  /* 0x0000001004357819 */ /* 0x100fe40000001205 */
[----:B------:R-:W-:-:S02]  /*e250*/  SHF.R.U32.HI R54, RZ, 0x10, R5 ;  /* 0x00000010ff367819 */ /* 0x000fc40000011605 */
[----:B------:R-:W-:Y:S01]  /*e260*/  SHF.R.U64 R38, R24, 0x10, R25 ;  /* 0x0000001018267819 */ /* 0x000fe20000001219 */
[----:B------:R-:W-:Y:S01]  /*e270*/  IMAD.MOV.U32 R24, RZ, RZ, R29 ;  /* 0x000000ffff187224 */ /* 0x000fe200078e001d */
[----:B------:R-:W-:Y:S01]  /*e280*/  SHF.R.U32.HI R42, RZ, 0x10, R25 ;  /* 0x00000010ff2a7819 */ /* 0x000fe20000011619 */
[----:B------:R-:W-:Y:S01]  /*e290*/  IMAD.MOV.U32 R25, RZ, RZ, R28 ;  /* 0x000000ffff197224 */ /* 0x000fe200078e001c */
[----:B------:R-:W-:Y:S01]  /*e2a0*/  SHF.R.U64 R44, R28, 0x10, R29 ;  /* 0x000000101c2c7819 */ /* 0x000fe2000000121d */
[----:B------:R-:W-:Y:S01]  /*e2b0*/  IMAD.MOV.U32 R28, RZ, RZ, R31 ;  /* 0x000000ffff1c7224 */ /* 0x000fe200078e001f */
[----:B------:R-:W-:Y:S02]  /*e2c0*/  MOV R39, R4 ;  /* 0x0000000400277202 */ /* 0x000fe40000000f00 */
[----:B------:R-:W-:Y:S01]  /*e2d0*/  SHF.R.U32.HI R45, RZ, 0x10, R29 ;  /* 0x00000010ff2d7819 */ /* 0x000fe2000001161d */
[----:B------:R-:W-:Y:S01]  /*e2e0*/  IMAD.MOV.U32 R29, RZ, RZ, R8 ;  /* 0x000000ffff1d7224 */ /* 0x000fe200078e0008 */
[----:B------:R-:W-:-:S02]  /*e2f0*/  SHF.R.U32.HI R47, RZ, 0x10, R31 ;  /* 0x00000010ff2f7819 */ /* 0x000fc4000001161f */
[----:B------:R-:W-:Y:S02]  /*e300*/  MOV R40, R33 ;  /* 0x0000002100287202 */ /* 0x000fe40000000f00 */
[----:B------:R-:W-:Y:S01]  /*e310*/  SHF.R.U32.HI R49, RZ, 0x10, R33 ;  /* 0x00000010ff317819 */ /* 0x000fe20000011621 */
[----:B------:R-:W-:Y:S01]  /*e320*/  IMAD.MOV.U32 R33, RZ, RZ, R35 ;  /* 0x000000ffff217224 */ /* 0x000fe200078e0023 */
[----:B------:R-:W-:Y:S02]  /*e330*/  MOV R4, R7 ;  /* 0x0000000700047202 */ /* 0x000fe40000000f00 */
[----:B------:R-:W-:Y:S01]  /*e340*/  SHF.R.U64 R55, R6, 0x10, R7 ;  /* 0x0000001006377819 */ /* 0x000fe20000001207 */
[----:B------:R-:W-:Y:S01]  /*e350*/  IMAD.MOV.U32 R6, RZ, RZ, R9 ;  /* 0x000000ffff067224 */ /* 0x000fe200078e0009 */
[----:B------:R-:W-:Y:S01]  /*e360*/  SHF.R.U32.HI R56, RZ, 0x10, R7 ;  /* 0x00000010ff387819 */ /* 0x000fe20000011607 */
[----:B------:R-:W-:Y:S01]  /*e370*/  IMAD.MOV.U32 R7, RZ, RZ, R11 ;  /* 0x000000ffff077224 */ /* 0x000fe200078e000b */
[----:B------:R-:W-:Y:S01]  /*e380*/  SHF.R.U64 R57, R8, 0x10, R9 ;  /* 0x0000001008397819 */ /* 0x000fe20000001209 */
[----:B------:R-:W-:Y:S01]  /*e390*/  IMAD.MOV.U32 R8, RZ, RZ, R12 ;  /* 0x000000ffff087224 */ /* 0x000fe200078e000c */
[----:B------:R-:W-:-:S02]  /*e3a0*/  MOV R31, R10 ;  /* 0x0000000a001f7202 */ /* 0x000fc40000000f00 */
[--C-:B------:R-:W-:Y:S01]  /*e3b0*/  SHF.R.U64 R59, R10, 0x10, R11.reuse ;  /* 0x000000100a3b7819 */ /* 0x100fe2000000120b */
[----:B------:R-:W-:Y:S01]  /*e3c0*/  IMAD.MOV.U32 R10, RZ, RZ, R14 ;  /* 0x000000ffff0a7224 */ /* 0x000fe200078e000e */
[----:B------:R-:W-:Y:S01]  /*e3d0*/  SHF.R.U32.HI R60, RZ, 0x10, R11 ;  /* 0x00000010ff3c7819 */ /* 0x000fe2000001160b */
[----:B------:R-:W-:Y:S01]  /*e3e0*/  IMAD.MOV.U32 R11, RZ, RZ, R15 ;  /* 0x000000ffff0b7224 */ /* 0x000fe200078e000f */
[----:B------:R-:W-:Y:S02]  /*e3f0*/  SHF.R.U32.HI R58, RZ, 0x10, R9 ;  /* 0x00000010ff3a7819 */ /* 0x000fe40000011609 */
[----:B------:R-:W-:Y:S02]  /*e400*/  PRMT R25, R25, 0x5410, R24 ;  /* 0x0000541019197816 */ /* 0x000fe40000000018 */
[----:B------:R-:W-:Y:S02]  /*e410*/  SHF.R.U32.HI R52, RZ, 0x10, R35 ;  /* 0x00000010ff347819 */ /* 0x000fe40000011623 */
[----:B------:R-:W-:-:S02]  /*e420*/  MOV R9, R13 ;  /* 0x0000000d00097202 */ /* 0x000fc40000000f00 */
[--C-:B------:R-:W-:Y:S02]  /*e430*/  SHF.R.U64 R61, R12, 0x10, R13.reuse ;  /* 0x000000100c3d7819 */ /* 0x100fe4000000120d */
[----:B------:R-:W-:Y:S02]  /*e440*/  SHF.R.U32.HI R62, RZ, 0x10, R13 ;  /* 0x00000010ff3e7819 */ /* 0x000fe4000001160d */
[----:B------:R-:W-:Y:S02]  /*e450*/  VIMNMX R24, R50, 0x80, PT ;  /* 0x0000008032187848 */ /* 0x000fe40003fe0100 */
[----:B------:R-:W-:Y:S02]  /*e460*/  PRMT R35, R38, 0x5410, R42 ;  /* 0x0000541026237816 */ /* 0x000fe4000000002a */
[--C-:B------:R-:W-:Y:S02]  /*e470*/  SHF.R.U64 R63, R14, 0x10, R15.reuse ;  /* 0x000000100e3f7819 */ /* 0x100fe4000000120f */
[----:B------:R-:W-:-:S02]  /*e480*/  SHF.R.U32.HI R64, RZ, 0x10, R15 ;  /* 0x00000010ff407819 */ /* 0x000fc4000001160f */
        /* <DEDUP_REMOVED lines=14> */
[----:B------:R-:W-:Y:S02]  /*e570*/  ISETP.GE.AND P1, PT, R201, R24, PT ;  /* 0x00000018c900720c */ /* 0x000fe40003f26270 */
[----:B------:R-:W-:Y:S02]  /*e580*/  PRMT R14, R8, 0x5410, R9 ;  /* 0x00005410080e7816 */ /* 0x000fe40000000009 */
[----:B------:R-:W-:Y:S02]  /*e590*/  PRMT R15, R61, 0x5410, R62 ;  /* 0x000054103d0f7816 */ /* 0x000fe4000000003e */
[----:B------:R-:W-:-:S02]  /*e5a0*/  PRMT R20, R10, 0x5410, R11 ;  /* 0x000054100a147816 */ /* 0x000fc4000000000b */
[----:B------:R-:W-:-:S04]  /*e5b0*/  LEA.HI R0, R65, R65, RZ, 0x1 ;  /* 0x0000004141007211 */ /* 0x000fc800078f08ff */
[----:B------:R-:W-:-:S04]  /*e5c0*/  LOP3.LUT R0, R0, 0xfffffffe, RZ, 0xc0, !PT ;  /* 0xfffffffe00007812 */ /* 0x000fc800078ec0ff */
[----:B------:R-:W-:-:S04]  /*e5d0*/  IADD3 R0, R65, -R0, RZ ;  /* 0x8000000041007210 */ /* 0x000fc80007ffe0ff */
[----:B------:R-:W-:Y:S02]  /*e5e0*/  SHF.L.U32 R5, R0, 0x1f, RZ ;  /* 0x0000001f00057819 */ /* 0x000fe400000006ff */
[----:B------:R-:W-:Y:S02]  /*e5f0*/  PRMT R0, R30, 0x5410, R40 ;  /* 0x000054101e007816 */ /* 0x000fe40000000028 */
[----:B------:R-:W0:Y:S01]  /*e600*/  SYNCS.PHASECHK.TRANS64.TRYWAIT P0, [R2+URZ+0x30800], R5 ;  /* 0x03080005020075a7 */ /* 0x000e22000800017f */
[----:B------:R-:W-:Y:S02]  /*e610*/  PRMT R40, R53, 0x5410, R54 ;  /* 0x0000541035287816 */ /* 0x000fe40000000036 */
[----:B------:R-:W-:Y:S01]  /*e620*/  PRMT R30, R57, 0x5410, R58 ;  /* 0x00005410391e7816 */ /* 0x000fe2000000003a */
[----:B0-----:R-:W-:Y:S06]  /*e630*/  @!P0 BRA `(.L_x_607) ;  /* 0x0000012800c08947 */ /* 0x001fec0003800000 */
.L_x_829:
[----:B------:R-:W-:Y:S05]  /*e640*/  BSYNC B1 ;  /* 0x0000000000017941 */ /* 0x000fea0003800000 */
.L_x_606:
[----:B------:R-:W-:Y:S01]  /*e650*/  BSSY B1, `(.L_x_608) ;  /* 0x000011c000017945 */ /* 0x000fe20003800000 */
[----:B------:R-:W-:-:S03]  /*e660*/  PRMT R21, R63, 0x5410, R64 ;  /* 0x000054103f157816 */ /* 0x000fc60000000040 */
[----:B------:R-:W-:Y:S05]  /*e670*/  @P1 BRA `(.L_x_609) ;  /* 0x0000001000641947 */ /* 0x000fea0003800000 */
[----:B------:R-:W1:Y:S01]  /*e680*/  LDC R33, c[0x0][0x3f4] ;  /* 0x0000fd00ff217b82 */ /* 0x000e620000000800 */
[----:B------:R-:W-:Y:S01]  /*e690*/  BSSY B2, `(.L_x_610) ;  /* 0x0000065000027945 */ /* 0x000fe20003800000 */
[-C--:B-1----:R-:W-:Y:S02]  /*e6a0*/  ISETP.GE.AND P0, PT, R16, R33.reuse, PT ;  /* 0x000000211000720c */ /* 0x082fe40003f06270 */
[-C--:B------:R-:W-:Y:S02]  /*e6b0*/  ISETP.GE.AND P1, PT, R193, R33.reuse, PT ;  /* 0x00000021c100720c */ /* 0x080fe40003f26270 */
[----:B------:R-:W-:-:S09]  /*e6c0*/  ISETP.GE.AND P2, PT, R192, R33, PT ;  /* 0x00000021c000720c */ /* 0x000fd20003f46270 */
[----:B------:R-:W-:Y:S05]  /*e6d0*/  @P0 BRA `(.L_x_611) ;  /* 0x0000000400800947 */ /* 0x000fea0003800000 */
[----:B------:R-:W1:Y:S01]  /*e6e0*/  S2R R6, SR_TID.X ;  /* 0x0000000000067919 */ /* 0x000e620000002100 */
[----:B------:R-:W-:Y:S02]  /*e6f0*/  HADD2.F32 R52, -RZ, R34.H0_H0 ;  /* 0x20000022ff347230 */ /* 0x000fe40000004100 */
[--C-:B------:R-:W-:Y:S02]  /*e700*/  HADD2.F32 R54, -RZ, R39.reuse.H0_H0 ;  /* 0x20000027ff367230 */ /* 0x100fe40000004100 */
[----:B------:R-:W-:Y:S02]  /*e710*/  HADD2.F32 R51, -RZ, R40.H0_H0 ;  /* 0x20000028ff337230 */ /* 0x000fe40000004100 */
[----:B------:R-:W-:Y:S02]  /*e720*/  HADD2.F32 R53, -RZ, R39.H1_H1 ;  /* 0x30000027ff357230 */ /* 0x000fe40000004100 */
[----:B-1----:R-:W-:-:S05]  /*e730*/  VIADD R6, R6, 0xffffff80 ;  /* 0xffffff8006067836 */ /* 0x002fca0000000000 */
[----:B------:R-:W-:-:S04]  /*e740*/  SHF.R.S32.HI R4, RZ, 0x1f, R6 ;  /* 0x0000001fff047819 */ /* 0x000fc80000011406 */
[----:B------:R-:W-:-:S04]  /*e750*/  LEA.HI R4, R4, R6, RZ, 0x2 ;  /* 0x0000000604047211 */ /* 0x000fc800078f10ff */
[----:B------:R-:W-:-:S05]  /*e760*/  LOP3.LUT R4, R4, 0xfffffffc, RZ, 0xc0, !PT ;  /* 0xfffffffc04047812 */ /* 0x000fca00078ec0ff */
[----:B------:R-:W-:-:S05]  /*e770*/  IMAD.IADD R4, R6, 0x1, -R4 ;  /* 0x0000000106047824 */ /* 0x000fca00078e0a04 */
[----:B------:R-:W-:Y:S02]  /*e780*/  LEA.HI R6, R33, R4, RZ, 0x1d ;  /* 0x0000000421067211 */ /* 0x000fe400078fe8ff */
[----:B------:R-:W-:Y:S02]  /*e790*/  LOP3.LUT R4, R216, 0x38, R16, 0xf8, !PT ;  /* 0x00000038d8047812 */ /* 0x000fe400078ef810 */
[----:B------:R-:W-:Y:S02]  /*e7a0*/  SHF.R.S32.HI R9, RZ, 0x1f, R6 ;  /* 0x0000001fff097819 */ /* 0x000fe40000011406 */
[----:B------:R-:W-:Y:S02]  /*e7b0*/  SHF.L.U32 R7, R6, 0x3, RZ ;  /* 0x0000000306077819 */ /* 0x000fe400000006ff */
[----:B------:R-:W-:Y:S02]  /*e7c0*/  LEA.HI R9, R9, R6, RZ, 0x3 ;  /* 0x0000000609097211 */ /* 0x000fe400078f18ff */
[----:B0-----:R-:W-:-:S02]  /*e7d0*/  LOP3.LUT R5, R4, R217, RZ, 0x3c, !PT ;  /* 0x000000d904057212 */ /* 0x001fc400078e3cff */
[----:B------:R-:W-:Y:S01]  /*e7e0*/  LOP3.LUT R4, R216, 0x38, R7, 0xf8, !PT ;  /* 0x00000038d8047812 */ /* 0x000fe200078ef807 */
[----:B------:R-:W-:Y:S02]  /*e7f0*/  IMAD.SHL.U32 R9, R9, 0x400, RZ ;  /* 0x0000040009097824 */ /* 0x000fe400078e00ff */
[----:B------:R-:W-:Y:S01]  /*e800*/  IMAD.IADD R5, R218, 0x1, R5 ;  /* 0x00000001da057824 */ /* 0x000fe200078e0205 */
[----:B------:R-:W-:Y:S02]  /*e810*/  LOP3.LUT R8, R4, R217, RZ, 0x3c, !PT ;  /* 0x000000d904087212 */ /* 0x000fe400078e3cff */
[----:B------:R-:W-:Y:S02]  /*e820*/  LOP3.LUT R9, R9, 0x7fffe000, RZ, 0xc0, !PT ;  /* 0x7fffe00009097812 */ /* 0x000fe400078ec0ff */
[----:B------:R-:W-:Y:S02]  /*e830*/  LEA R59, R5, R2, 0x1 ;  /* 0x00000002053b7211 */ /* 0x000fe400078e08ff */
[----:B------:R-:W-:-:S03]  /*e840*/  IADD3 R9, R8, R9, R218 ;  /* 0x0000000908097210 */ /* 0x000fc60007ffe0da */
[----:B------:R-:W0:Y:S02]  /*e850*/  LDS.128 R4, [R59+0x12400] ;  /* 0x012400003b047984 */ /* 0x000e240000000c00 */
[----:B------:R-:W-:-:S05]  /*e860*/  IMAD R61, R9, 0x2, R2 ;  /* 0x00000002093d7824 */ /* 0x000fca00078e0202 */
[----:B------:R-:W1:Y:S01]  /*e870*/  LDS.128 R8, [R61+0x12400] ;  /* 0x012400003d087984 */ /* 0x000e620000000c00 */
[--C-:B0-----:R-:W-:Y:S02]  /*e880*/  HADD2.F32 R43, -RZ, R4.reuse.H0_H0 ;  /* 0x20000004ff2b7230 */ /* 0x101fe40000004100 */
[----:B------:R-:W-:Y:S02]  /*e890*/  HADD2.F32 R4, -RZ, R4.H1_H1 ;  /* 0x30000004ff047230 */ /* 0x000fe40000004100 */
[--C-:B------:R-:W-:Y:S02]  /*e8a0*/  HADD2.F32 R44, -RZ, R5.reuse.H0_H0 ;  /* 0x20000005ff2c7230 */ /* 0x100fe40000004100 */
[----:B------:R-:W-:Y:S02]  /*e8b0*/  HADD2.F32 R5, -RZ, R5.H1_H1 ;  /* 0x30000005ff057230 */ /* 0x000fe40000004100 */
[--C-:B-1----:R-:W-:Y:S02]  /*e8c0*/  HADD2.F32 R47, -RZ, R8.reuse.H0_H0 ;  /* 0x20000008ff2f7230 */ /* 0x102fe40000004100 */
[----:B------:R-:W-:-:S02]  /*e8d0*/  HADD2.F32 R8, -RZ, R8.H1_H1 ;  /* 0x30000008ff087230 */ /* 0x000fc40000004100 */
[----:B------:R-:W-:Y:S02]  /*e8e0*/  HADD2.F32 R48, -RZ, R9.H0_H0 ;  /* 0x20000009ff307230 */ /* 0x000fe40000004100 */
[C---:B------:R-:W-:Y:S01]  /*e8f0*/  FMUL.FTZ R56, R47.reuse, R54 ;  /* 0x000000362f387220 */ /* 0x040fe20000410000 */
[-C--:B------:R-:W-:Y:S01]  /*e900*/  FMUL.FTZ R58, R47, R52.reuse ;  /* 0x000000342f3a7220 */ /* 0x080fe20000410000 */
[----:B------:R-:W-:Y:S02]  /*e910*/  HADD2.F32 R47, -RZ, R35.H0_H0 ;  /* 0x20000023ff2f7230 */ /* 0x000fe40000004100 */
[C---:B------:R-:W-:Y:S01]  /*e920*/  FMUL.FTZ R55, R8.reuse, R51 ;  /* 0x0000003308377220 */ /* 0x040fe20000410000 */
[C---:B------:R-:W-:Y:S01]  /*e930*/  FFMA.FTZ R56, R43.reuse, R52, -R56 ;  /* 0x000000342b387223 */ /* 0x040fe20000010838 */
[----:B------:R-:W-:Y:S01]  /*e940*/  FFMA.FTZ R58, R43, R54, R58 ;  /* 0x000000362b3a7223 */ /* 0x000fe2000001003a */
[----:B------:R-:W-:Y:S02]  /*e950*/  HADD2.F32 R43, -RZ, R34.H1_H1 ;  /* 0x30000022ff2b7230 */ /* 0x000fe40000004100 */
[-C--:B------:R-:W-:Y:S01]  /*e960*/  FMUL.FTZ R57, R8, R47.reuse ;  /* 0x0000002f08397220 */ /* 0x080fe20000410000 */
[----:B------:R-:W-:Y:S01]  /*e970*/  FFMA.FTZ R55, R4, R47, -R55 ;  /* 0x0000002f04377223 */ /* 0x000fe20000010837 */
[----:B------:R-:W-:Y:S01]  /*e980*/  FMUL.FTZ R47, R48, R53 ;  /* 0x00000035302f7220 */ /* 0x000fe20000410000 */
[----:B------:R-:W-:-:S02]  /*e990*/  HADD2.F32 R9, -RZ, R9.H1_H1 ;  /* 0x30000009ff097230 */ /* 0x000fc40000004100 */
[----:B------:R-:W-:Y:S01]  /*e9a0*/  FMUL.FTZ R48, R48, R43 ;  /* 0x0000002b30307220 */ /* 0x000fe20000410000 */
[----:B------:R-:W-:Y:S02]  /*e9b0*/  HADD2.F32 R52, -RZ, R40.H1_H1 ;  /* 0x30000028ff347230 */ /* 0x000fe40000004100 */
[----:B------:R-:W-:Y:S01]  /*e9c0*/  FFMA.FTZ R57, R4, R51, R57 ;  /* 0x0000003304397223 */ /* 0x000fe20000010039 */
[----:B------:R-:W-:Y:S02]  /*e9d0*/  HADD2.F32 R4, -RZ, R35.H1_H1 ;  /* 0x30000023ff047230 */ /* 0x000fe40000004100 */
[C---:B------:R-:W-:Y:S01]  /*e9e0*/  FFMA.FTZ R47, R44.reuse, R43, -R47 ;  /* 0x0000002b2c2f7223 */ /* 0x040fe2000001082f */
[----:B------:R-:W-:Y:S01]  /*e9f0*/  FFMA.FTZ R48, R44, R53, R48 ;  /* 0x000000352c307223 */ /* 0x000fe20000010030 */
[----:B------:R-:W-:Y:S02]  /*ea00*/  HADD2.F32 R49, -RZ, R10.H0_H0 ;  /* 0x2000000aff317230 */ /* 0x000fe40000004100 */
[----:B------:R-:W-:Y:S01]  /*ea10*/  FMUL.FTZ R54, R9, R52 ;  /* 0x0000003409367220 */ /* 0x000fe20000410000 */
[----:B------:R-:W-:-:S02]  /*ea20*/  HADD2.F32 R8, -RZ, R37.H0_H0 ;  /* 0x20000025ff087230 */ /* 0x000fc40000004100 */
[-C--:B------:R-:W-:Y:S01]  /*ea30*/  FMUL.FTZ R60, R9, R4.reuse ;  /* 0x00000004093c7220 */ /* 0x080fe20000410000 */
[----:B------:R-:W-:Y:S02]  /*ea40*/  HADD2.F32 R44, -RZ, R41.H0_H0 ;  /* 0x20000029ff2c7230 */ /* 0x000fe40000004100 */
[----:B------:R-:W-:Y:S01]  /*ea50*/  FFMA.FTZ R54, R5, R4, -R54 ;  /* 0x0000000405367223 */ /* 0x000fe20000010836 */
[----:B------:R-:W-:Y:S02]  /*ea60*/  HADD2.F32 R10, -RZ, R10.H1_H1 ;  /* 0x3000000aff0a7230 */ /* 0x000fe40000004100 */
[C---:B------:R-:W-:Y:S01]  /*ea70*/  FMUL.FTZ R53, R49.reuse, R8 ;  /* 0x0000000831357220 */ /* 0x040fe20000410000 */
[----:B------:R-:W-:Y:S02]  /*ea80*/  HADD2.F32 R43, -RZ, R42.H0_H0 ;  /* 0x2000002aff2b7230 */ /* 0x000fe40000004100 */
[----:B------:R-:W-:Y:S01]  /*ea90*/  FMUL.FTZ R4, R49, R44 ;  /* 0x0000002c31047220 */ /* 0x000fe20000410000 */
[----:B------:R-:W-:-:S02]  /*eaa0*/  HADD2.F32 R45, -RZ, R6.H0_H0 ;  /* 0x20000006ff2d7230 */ /* 0x000fc40000004100 */
[----:B------:R-:W-:Y:S01]  /*eab0*/  FFMA.FTZ R49, R5, R52, R60 ;  /* 0x0000003405317223 */ /* 0x000fe2000001003c */
[----:B------:R-:W-:Y:S02]  /*eac0*/  HADD2.F32 R9, -RZ, R38.H0_H0 ;  /* 0x20000026ff097230 */ /* 0x000fe40000004100 */
[C---:B------:R-:W-:Y:S01]  /*ead0*/  FMUL.FTZ R5, R10.reuse, R43 ;  /* 0x0000002b0a057220 */ /* 0x040fe20000410000 */
[----:B------:R-:W-:Y:S02]  /*eae0*/  HADD2.F32 R6, -RZ, R6.H1_H1 ;  /* 0x30000006ff067230 */ /* 0x000fe40000004100 */
[C---:B------:R-:W-:Y:S01]  /*eaf0*/  FFMA.FTZ R51, R45.reuse, R8, -R4 ;  /* 0x000000082d337223 */ /* 0x040fe20000010804 */
[----:B------:R-:W-:Y:S01]  /*eb00*/  FFMA.FTZ R53, R45, R44, R53 ;  /* 0x0000002c2d357223 */ /* 0x000fe20000010035 */
[-C--:B------:R-:W-:Y:S01]  /*eb10*/  FMUL.FTZ R45, R10, R9.reuse ;  /* 0x000000090a2d7220 */ /* 0x080fe20000410000 */
[----:B------:R-:W-:Y:S02]  /*eb20*/  HADD2.F32 R50, -RZ, R11.H0_H0 ;  /* 0x2000000bff327230 */ /* 0x000fe40000004100 */
[----:B------:R-:W-:Y:S01]  /*eb30*/  FFMA.FTZ R10, R6, R9, -R5 ;  /* 0x00000009060a7223 */ /* 0x000fe20000010805 */
[----:B------:R-:W-:-:S02]  /*eb40*/  HADD2.F32 R9, -RZ, R41.H1_H1 ;  /* 0x30000029ff097230 */ /* 0x000fc40000004100 */
[----:B------:R-:W-:Y:S01]  /*eb50*/  FFMA.FTZ R44, R6, R43, R45 ;  /* 0x0000002b062c7223 */ /* 0x000fe2000001002d */
[----:B------:R-:W-:Y:S02]  /*eb60*/  HADD2.F32 R5, -RZ, R37.H1_H1 ;  /* 0x30000025ff057230 */ /* 0x000fe40000004100 */
[----:B------:R-:W-:Y:S02]  /*eb70*/  HADD2.F32 R11, -RZ, R11.H1_H1 ;  /* 0x3000000bff0b7230 */ /* 0x000fe40000004100 */
[C---:B------:R-:W-:Y:S01]  /*eb80*/  FMUL.FTZ R43, R50.reuse, R9 ;  /* 0x00000009322b7220 */ /* 0x040fe20000410000 */
[----:B------:R-:W-:Y:S02]  /*eb90*/  HADD2.F32 R8, -RZ, R42.H1_H1 ;  /* 0x3000002aff087230 */ /* 0x000fe40000004100 */
[----:B------:R-:W-:Y:S01]  /*eba0*/  FMUL.FTZ R50, R50, R5 ;  /* 0x0000000532327220 */ /* 0x000fe20000410000 */
[----:B------:R-:W-:Y:S02]  /*ebb0*/  HADD2.F32 R4, -RZ, R38.H1_H1 ;  /* 0x30000026ff047230 */ /* 0x000fe40000004100 */
[----:B------:R-:W-:-:S02]  /*ebc0*/  HADD2.F32 R46, -RZ, R7.H0_H0 ;  /* 0x20000007ff2e7230 */ /* 0x000fc40000004100 */
[C---:B------:R-:W-:Y:S01]  /*ebd0*/  FMUL.FTZ R6, R11.reuse, R8 ;  /* 0x000000080b067220 */ /* 0x040fe20000410000 */
[----:B------:R-:W-:Y:S02]  /*ebe0*/  HADD2.F32 R7, -RZ, R7.H1_H1 ;  /* 0x30000007ff077230 */ /* 0x000fe40000004100 */
[-C--:B------:R-:W-:Y:S01]  /*ebf0*/  FMUL.FTZ R45, R11, R4.reuse ;  /* 0x000000040b2d7220 */ /* 0x080fe20000410000 */
[C---:B------:R-:W-:Y:S01]  /*ec00*/  FFMA.FTZ R43, R46.reuse, R5, -R43 ;  /* 0x000000052e2b7223 */ /* 0x040fe2000001082b */
[----:B------:R-:W-:Y:S01]  /*ec10*/  FFMA.FTZ R11, R46, R9, R50 ;  /* 0x000000092e0b7223 */ /* 0x000fe20000010032 */
[C---:B------:R-:W-:Y:S01]  /*ec20*/  FFMA.FTZ R46, R7.reuse, R4, -R6 ;  /* 0x00000004072e7223 */ /* 0x040fe20000010806 */
[----:B------:R-:W-:Y:S01]  /*ec30*/  FFMA.FTZ R50, R7, R8, R45 ;  /* 0x0000000807327223 */ /* 0x000fe2000001002d */
[----:B------:R-:W-:Y:S02]  /*ec40*/  F2FP.F16.F32.PACK_AB R4, R55, R56 ;  /* 0x000000383704723e */ /* 0x000fe400000000ff */
[----:B------:R-:W-:-:S02]  /*ec50*/  F2FP.F16.F32.PACK_AB R5, R54, R47 ;  /* 0x0000002f3605723e */ /* 0x000fc400000000ff */
[----:B------:R-:W-:Y:S02]  /*ec60*/  F2FP.F16.F32.PACK_AB R6, R10, R51 ;  /* 0x000000330a06723e */ /* 0x000fe400000000ff */
[----:B------:R-:W-:Y:S02]  /*ec70*/  F2FP.F16.F32.PACK_AB R7, R46, R43 ;  /* 0x0000002b2e07723e */ /* 0x000fe400000000ff */
[----:B------:R-:W-:Y:S02]  /*ec80*/  F2FP.F16.F32.PACK_AB R8, R57, R58 ;  /* 0x0000003a3908723e */ /* 0x000fe400000000ff */
[----:B------:R-:W-:Y:S01]  /*ec90*/  F2FP.F16.F32.PACK_AB R9, R49, R48 ;  /* 0x000000303109723e */ /* 0x000fe200000000ff */
[----:B------:R1:W-:Y:S01]  /*eca0*/  STS.128 [R59+0x12400], R4 ;  /* 0x012400043b007388 */ /* 0x0003e20000000c00 */
[----:B------:R-:W-:Y:S02]  /*ecb0*/  F2FP.F16.F32.PACK_AB R10, R44, R53 ;  /* 0x000000352c0a723e */ /* 0x000fe400000000ff */
[----:B------:R-:W-:-:S05]  /*ecc0*/  F2FP.F16.F32.PACK_AB R11, R50, R11 ;  /* 0x0000000b320b723e */ /* 0x000fca00000000ff */
[----:B------:R1:W-:Y:S02]  /*ecd0*/  STS.128 [R61+0x12400], R8 ;  /* 0x012400083d007388 */ /* 0x0003e40000000c00 */
.L_x_611:
[----:B------:R-:W-:Y:S05]  /*ece0*/  BSYNC B2 ;  /* 0x0000000000027941 */ /* 0x000fea0003800000 */
.L_x_610:
[----:B------:R-:W-:Y:S04]  /*ecf0*/  BSSY B2, `(.L_x_612) ;  /* 0x0000059000027945 */ /* 0x000fe80003800000 */
[----:B------:R-:W-:Y:S05]  /*ed00*/  @P1 BRA `(.L_x_613) ;  /* 0x00000004005c1947 */ /* 0x000fea0003800000 */
[----:B------:R-:W2:Y:S01]  /*ed10*/  LDL R60, [R1+0x70] ;  /* 0x00007000013c7983 */ /* 0x000ea20000100800 */
[----:B-1----:R-:W-:Y:S01]  /*ed20*/  LEA.HI R4, R33, R196, RZ, 0x1d ;  /* 0x000000c421047211 */ /* 0x002fe200078fe8ff */
[----:B------:R-:W-:Y:S02]  /*ed30*/  HADD2.F32 R55, -RZ, R29.H0_H0 ;  /* 0x2000001dff377230 */ /* 0x000fe40000004100 */
[----:B------:R-:W-:Y:S01]  /*ed40*/  HADD2.F32 R53, -RZ, R25.H0_H0 ;  /* 0x20000019ff357230 */ /* 0x000fe20000004100 */
[----:B------:R-:W-:Y:S01]  /*ed50*/  SHF.R.S32.HI R7, RZ, 0x1f, R4 ;  /* 0x0000001fff077819 */ /* 0x000fe20000011404 */
[----:B0-----:R-:W-:Y:S02]  /*ed60*/  IMAD.SHL.U32 R5, R4, 0x8, RZ ;  /* 0x0000000804057824 */ /* 0x001fe400078e00ff */
[----:B------:R-:W-:Y:S01]  /*ed70*/  HADD2.F32 R57, -RZ, R30.H0_H0 ;  /* 0x2000001eff397230 */ /* 0x000fe20000004100 */
[----:B------:R-:W-:Y:S02]  /*ed80*/  LEA.HI R7, R7, R4, RZ, 0x3 ;  /* 0x0000000407077211 */ /* 0x000fe400078f18ff */
[----:B------:R-:W-:-:S02]  /*ed90*/  LOP3.LUT R4, R216, 0x38, R5, 0xf8, !PT ;  /* 0x00000038d8047812 */ /* 0x000fc400078ef805 */
[----:B------:R-:W-:Y:S02]  /*eda0*/  SHF.L.U32 R7, R7, 0xa, RZ ;  /* 0x0000000a07077819 */ /* 0x000fe400000006ff */
[----:B------:R-:W-:Y:S02]  /*edb0*/  LOP3.LUT R8, R4, R217, RZ, 0x3c, !PT ;  /* 0x000000d904087212 */ /* 0x000fe400078e3cff */
[----:B------:R-:W-:-:S04]  /*edc0*/  LOP3.LUT R9, R7, 0x7fffe000, RZ, 0xc0, !PT ;  /* 0x7fffe00007097812 */ /* 0x000fc800078ec0ff */
[----:B------:R-:W-:-:S05]  /*edd0*/  IADD3 R9, R8, R9, R218 ;  /* 0x0000000908097210 */ /* 0x000fca0007ffe0da */
[----:B------:R-:W-:-:S05]  /*ede0*/  IMAD R43, R9, 0x2, R2 ;  /* 0x00000002092b7824 */ /* 0x000fca00078e0202 */
[----:B------:R-:W0:Y:S02]  /*edf0*/  LDS.128 R8, [R43+0x12400] ;  /* 0x012400002b087984 */ /* 0x000e240000000c00 */
[--C-:B0-----:R-:W-:Y:S02]  /*ee00*/  HADD2.F32 R48, -RZ, R8.reuse.H0_H0 ;  /* 0x20000008ff307230 */ /* 0x101fe40000004100 */
[----:B------:R-:W-:Y:S02]  /*ee10*/  HADD2.F32 R8, -RZ, R8.H1_H1 ;  /* 0x30000008ff087230 */ /* 0x000fe40000004100 */
[----:B------:R-:W-:Y:S02]  /*ee20*/  HADD2.F32 R49, -RZ, R9.H0_H0 ;  /* 0x20000009ff317230 */ /* 0x000fe40000004100 */
[C---:B------:R-:W-:Y:S01]  /*ee30*/  FMUL.FTZ R59, R48.reuse, R55 ;  /* 0x00000037303b7220 */ /* 0x040fe20000410000 */
[----:B------:R-:W-:Y:S01]  /*ee40*/  FMUL.FTZ R61, R48, R53 ;  /* 0x00000035303d7220 */ /* 0x000fe20000410000 */
[----:B------:R-:W-:-:S02]  /*ee50*/  HADD2.F32 R48, -RZ, R29.H1_H1 ;  /* 0x3000001dff307230 */ /* 0x000fc40000004100 */
[----:B------:R-:W-:Y:S01]  /*ee60*/  FMUL.FTZ R63, R8, R57 ;  /* 0x00000039083f7220 */ /* 0x000fe20000410000 */
[----:B------:R-:W-:Y:S02]  /*ee70*/  HADD2.F32 R9, -RZ, R9.H1_H1 ;  /* 0x30000009ff097230 */ /* 0x000fe40000004100 */
[--C-:B------:R-:W-:Y:S02]  /*ee80*/  HADD2.F32 R50, -RZ, R10.reuse.H0_H0 ;  /* 0x2000000aff327230 */ /* 0x100fe40000004100 */
[----:B------:R-:W-:Y:S01]  /*ee90*/  FMUL.FTZ R56, R49, R48 ;  /* 0x0000003031387220 */ /* 0x000fe20000410000 */
[----:B------:R-:W-:Y:S02]  /*eea0*/  HADD2.F32 R10, -RZ, R10.H1_H1 ;  /* 0x3000000aff0a7230 */ /* 0x000fe40000004100 */
[--C-:B------:R-:W-:Y:S02]  /*eeb0*/  HADD2.F32 R51, -RZ, R11.reuse.H0_H0 ;  /* 0x2000000bff337230 */ /* 0x100fe40000004100 */
[----:B------:R-:W-:Y:S01]  /*eec0*/  HADD2.F32 R11, -RZ, R11.H1_H1 ;  /* 0x3000000bff0b7230 */ /* 0x000fe20000004100 */
[----:B--2---:R-:W0:Y:S02]  /*eed0*/  LDS.128 R4, [R60] ;  /* 0x000000003c047984 */ /* 0x004e240000000c00 */
[----:B0-----:R-:W-:-:S02]  /*eee0*/  HADD2.F32 R44, -RZ, R4.H0_H0 ;  /* 0x20000004ff2c7230 */ /* 0x001fc40000004100 */
[----:B------:R-:W-:Y:S02]  /*eef0*/  HADD2.F32 R4, -RZ, R4.H1_H1 ;  /* 0x30000004ff047230 */ /* 0x000fe40000004100 */
[----:B------:R-:W-:Y:S02]  /*ef00*/  HADD2.F32 R45, -RZ, R5.H0_H0 ;  /* 0x20000005ff2d7230 */ /* 0x000fe40000004100 */
[C---:B------:R-:W-:Y:S01]  /*ef10*/  FFMA.FTZ R59, R44.reuse, R53, -R59 ;  /* 0x000000352c3b7223 */ /* 0x040fe2000001083b */
[----:B------:R-:W-:Y:S02]  /*ef20*/  HADD2.F32 R53, -RZ, R26.H0_H0 ;  /* 0x2000001aff357230 */ /* 0x000fe40000004100 */
[----:B------:R-:W-:Y:S01]  /*ef30*/  FFMA.FTZ R61, R44, R55, R61 ;  /* 0x000000372c3d7223 */ /* 0x000fe2000001003d */
[----:B------:R-:W-:Y:S02]  /*ef40*/  HADD2.F32 R44, -RZ, R25.H1_H1 ;  /* 0x30000019ff2c7230 */ /* 0x000fe40000004100 */
[----:B------:R-:W-:-:S02]  /*ef50*/  HADD2.F32 R5, -RZ, R5.H1_H1 ;  /* 0x30000005ff057230 */ /* 0x000fc40000004100 */
[-C--:B------:R-:W-:Y:S01]  /*ef60*/  FMUL.FTZ R55, R8, R53.reuse ;  /* 0x0000003508377220 */ /* 0x080fe20000410000 */
[C---:B------:R-:W-:Y:S01]  /*ef70*/  FFMA.FTZ R52, R4.reuse, R53, -R63 ;  /* 0x0000003504347223 */ /* 0x040fe2000001083f */
[----:B------:R-:W-:Y:S01]  /*ef80*/  FMUL.FTZ R49, R49, R44 ;  /* 0x0000002c31317220 */ /* 0x000fe20000410000 */
[----:B------:R-:W-:Y:S02]  /*ef90*/  HADD2.F32 R8, -RZ, R30.H1_H1 ;  /* 0x3000001eff087230 */ /* 0x000fe40000004100 */
[----:B------:R-:W-:Y:S01]  /*efa0*/  FFMA.FTZ R54, R4, R57, R55 ;  /* 0x0000003904367223 */ /* 0x000fe20000010037 */
[----:B------:R-:W-:Y:S02]  /*efb0*/  HADD2.F32 R4, -RZ, R26.H1_H1 ;  /* 0x3000001aff047230 */ /* 0x000fe40000004100 */
[C---:B------:R-:W-:Y:S01]  /*efc0*/  FFMA.FTZ R48, R45.reuse, R48, R49 ;  /* 0x000000302d307223 */ /* 0x040fe20000010031 */
[----:B------:R-:W-:Y:S02]  /*efd0*/  HADD2.F32 R49, -RZ, R31.H0_H0 ;  /* 0x2000001fff317230 */ /* 0x000fe40000004100 */
[----:B------:R-:W-:Y:S01]  /*efe0*/  FFMA.FTZ R56, R45, R44, -R56 ;  /* 0x0000002c2d387223 */ /* 0x000fe20000010838 */
[----:B------:R-:W-:-:S02]  /*eff0*/  HADD2.F32 R46, -RZ, R6.H0_H0 ;  /* 0x20000006ff2e7230 */ /* 0x000fc40000004100 */
[C---:B------:R-:W-:Y:S01]  /*f000*/  FMUL.FTZ R44, R9.reuse, R8 ;  /* 0x00000008092c7220 */ /* 0x040fe20000410000 */
[----:B------:R-:W-:Y:S02]  /*f010*/  HADD2.F32 R45, -RZ, R27.H0_H0 ;  /* 0x2000001bff2d7230 */ /* 0x000fe40000004100 */
[-C--:B------:R-:W-:Y:S01]  /*f020*/  FMUL.FTZ R58, R9, R4.reuse ;  /* 0x00000004093a7220 */ /* 0x080fe20000410000 */
[----:B------:R-:W-:Y:S02]  /*f030*/  HADD2.F32 R53, -RZ, R32.H0_H0 ;  /* 0x20000020ff357230 */ /* 0x000fe40000004100 */
[C---:B------:R-:W-:Y:S01]  /*f040*/  FMUL.FTZ R63, R50.reuse, R49 ;  /* 0x00000031323f7220 */ /* 0x040fe20000410000 */
[----:B------:R-:W-:Y:S02]  /*f050*/  HADD2.F32 R9, -RZ, R28.H0_H0 ;  /* 0x2000001cff097230 */ /* 0x000fe40000004100 */
[C---:B------:R-:W-:Y:S01]  /*f060*/  FFMA.FTZ R55, R5.reuse, R4, -R44 ;  /* 0x0000000405377223 */ /* 0x040fe2000001082c */
[-C--:B------:R-:W-:Y:S01]  /*f070*/  FMUL.FTZ R50, R50, R45.reuse ;  /* 0x0000002d32327220 */ /* 0x080fe20000410000 */
[----:B------:R-:W-:Y:S01]  /*f080*/  FFMA.FTZ R57, R5, R8, R58 ;  /* 0x0000000805397223 */ /* 0x000fe2000001003a */
[----:B------:R-:W-:Y:S01]  /*f090*/  FFMA.FTZ R63, R46, R45, -R63 ;  /* 0x0000002d2e3f7223 */ /* 0x000fe2000001083f */
[----:B------:R-:W-:-:S02]  /*f0a0*/  HADD2.F32 R6, -RZ, R6.H1_H1 ;  /* 0x30000006ff067230 */ /* 0x000fc40000004100 */
[C---:B------:R-:W-:Y:S01]  /*f0b0*/  FMUL.FTZ R5, R10.reuse, R53 ;  /* 0x000000350a057220 */ /* 0x040fe20000410000 */
[----:B------:R-:W-:Y:S01]  /*f0c0*/  FMUL.FTZ R45, R10, R9 ;  /* 0x000000090a2d7220 */ /* 0x000fe20000410000 */
[----:B------:R-:W-:Y:S02]  /*f0d0*/  HADD2.F32 R10, -RZ, R31.H1_H1 ;  /* 0x3000001fff0a7230 */ /* 0x000fe40000004100 */
[----:B------:R-:W-:Y:S01]  /*f0e0*/  FFMA.FTZ R50, R46, R49, R50 ;  /* 0x000000312e327223 */ /* 0x000fe20000010032 */
[----:B------:R-:W-:Y:S02]  /*f0f0*/  HADD2.F32 R44, -RZ, R32.H1_H1 ;  /* 0x30000020ff2c7230 */ /* 0x000fe40000004100 */
[C---:B------:R-:W-:Y:S01]  /*f100*/  FFMA.FTZ R46, R6.reuse, R9, -R5 ;  /* 0x00000009062e7223 */ /* 0x040fe20000010805 */
[----:B------:R-:W-:Y:S02]  /*f110*/  HADD2.F32 R4, -RZ, R27.H1_H1 ;  /* 0x3000001bff047230 */ /* 0x000fe40000004100 */
[----:B------:R-:W-:Y:S01]  /*f120*/  FFMA.FTZ R45, R6, R53, R45 ;  /* 0x00000035062d7223 */ /* 0x000fe2000001002d */
[----:B------:R-:W-:-:S02]  /*f130*/  HADD2.F32 R8, -RZ, R28.H1_H1 ;  /* 0x3000001cff087230 */ /* 0x000fc40000004100 */
[----:B------:R-:W-:Y:S01]  /*f140*/  FMUL.FTZ R6, R51, R10 ;  /* 0x0000000a33067220 */ /* 0x000fe20000410000 */
[--C-:B------:R-:W-:Y:S02]  /*f150*/  HADD2.F32 R47, -RZ, R7.reuse.H0_H0 ;  /* 0x20000007ff2f7230 */ /* 0x100fe40000004100 */
[----:B------:R-:W-:Y:S01]  /*f160*/  FMUL.FTZ R58, R11, R44 ;  /* 0x0000002c0b3a7220 */ /* 0x000fe20000410000 */
[----:B------:R-:W-:Y:S02]  /*f170*/  HADD2.F32 R7, -RZ, R7.H1_H1 ;  /* 0x30000007ff077230 */ /* 0x000fe40000004100 */
[----:B------:R-:W-:Y:S01]  /*f180*/  FMUL.FTZ R51, R51, R4 ;  /* 0x0000000433337220 */ /* 0x000fe20000410000 */
[----:B------:R-:W-:Y:S01]  /*f190*/  FMUL.FTZ R5, R11, R8 ;  /* 0x000000080b057220 */ /* 0x000fe20000410000 */
[----:B------:R-:W-:Y:S01]  /*f1a0*/  FFMA.FTZ R11, R47, R4, -R6 ;  /* 0x000000042f0b7223 */ /* 0x000fe20000010806 */
[----:B------:R-:W-:Y:S01]  /*f1b0*/  F2FP.F16.F32.PACK_AB R4, R52, R59 ;  /* 0x0000003b3404723e */ /* 0x000fe200000000ff */
[----:B------:R-:W-:Y:S01]  /*f1c0*/  FFMA.FTZ R58, R7, R8, -R58 ;  /* 0x00000008073a7223 */ /* 0x000fe2000001083a */
[----:B------:R-:W-:Y:S01]  /*f1d0*/  FFMA.FTZ R51, R47, R10, R51 ;  /* 0x0000000a2f337223 */ /* 0x000fe20000010033 */
[----:B------:R-:W-:Y:S01]  /*f1e0*/  FFMA.FTZ R44, R7, R44, R5 ;  /* 0x0000002c072c7223 */ /* 0x000fe20000010005 */
[----:B------:R-:W-:-:S02]  /*f1f0*/  F2FP.F16.F32.PACK_AB R5, R55, R56 ;  /* 0x000000383705723e */ /* 0x000fc400000000ff */
[----:B------:R-:W-:Y:S02]  /*f200*/  F2FP.F16.F32.PACK_AB R6, R46, R63 ;  /* 0x0000003f2e06723e */ /* 0x000fe400000000ff */
[----:B------:R-:W-:Y:S02]  /*f210*/  F2FP.F16.F32.PACK_AB R7, R58, R11 ;  /* 0x0000000b3a07723e */ /* 0x000fe400000000ff */
[----:B------:R-:W-:Y:S02]  /*f220*/  F2FP.F16.F32.PACK_AB R8, R54, R61 ;  /* 0x0000003d3608723e */ /* 0x000fe400000000ff */
[----:B------:R-:W-:Y:S01]  /*f230*/  F2FP.F16.F32.PACK_AB R9, R57, R48 ;  /* 0x000000303909723e */ /* 0x000fe200000000ff */
[----:B------:R2:W-:Y:S01]  /*f240*/  STS.128 [R60], R4 ;  /* 0x000000043c007388 */ /* 0x0005e20000000c00 */
[----:B------:R-:W-:Y:S02]  /*f250*/  F2FP.F16.F32.PACK_AB R10, R45, R50 ;  /* 0x000000322d0a723e */ /* 0x000fe400000000ff */
[----:B------:R-:W-:-:S05]  /*f260*/  F2FP.F16.F32.PACK_AB R11, R44, R51 ;  /* 0x000000332c0b723e */ /* 0x000fca00000000ff */
[----:B------:R2:W-:Y:S02]  /*f270*/  STS.128 [R43+0x12400], R8 ;  /* 0x012400082b007388 */ /* 0x0005e40000000c00 */
.L_x_613:
[----:B------:R-:W-:Y:S05]  /*f280*/  BSYNC B2 ;  /* 0x0000000000027941 */ /* 0x000fea0003800000 */
.L_x_612:
[----:B------:R-:W-:Y:S05]  /*f290*/  @P2 BRA `(.L_x_609) ;  /* 0x00000004005c2947 */ /* 0x000fea0003800000 */
[----:B-1----:R-:W3:Y:S01]  /*f2a0*/  LDL R59, [R1+0x68] ;  /* 0x00006800013b7983 */ /* 0x002ee20000100800 */
[----:B------:R-:W-:Y:S01]  /*f2b0*/  LEA.HI R33, R33, R197, RZ, 0x1d ;  /* 0x000000c521217211 */ /* 0x000fe200078fe8ff */
[----:B------:R-:W-:Y:S02]  /*f2c0*/  HADD2.F32 R52, -RZ, R0.H0_H0 ;  /* 0x20000000ff347230 */ /* 0x000fe40000004100 */
[--C-:B------:R-:W-:Y:S01]  /*f2d0*/  HADD2.F32 R54, -RZ, R14.reuse.H0_H0 ;  /* 0x2000000eff367230 */ /* 0x100fe20000004100 */
[----:B--2---:R-:W-:Y:S01]  /*f2e0*/  SHF.R.S32.HI R4, RZ, 0x1f, R33 ;  /* 0x0000001fff047819 */ /* 0x004fe20000011421 */
[----:B0-----:R-:W-:Y:S02]  /*f2f0*/  IMAD.SHL.U32 R5, R33, 0x8, RZ ;  /* 0x0000000821057824 */ /* 0x001fe400078e00ff */
[----:B------:R-:W-:Y:S01]  /*f300*/  HADD2.F32 R51, -RZ, R15.H0_H0 ;  /* 0x2000000fff337230 */ /* 0x000fe20000004100 */
[----:B------:R-:W-:Y:S01]  /*f310*/  LEA.HI R33, R4, R33, RZ, 0x3 ;  /* 0x0000002104217211 */ /* 0x000fe200078f18ff */
[----:B------:R-:W-:Y:S01]  /*f320*/  HADD2.F32 R53, -RZ, R14.H1_H1 ;  /* 0x3000000eff357230 */ /* 0x000fe20000004100 */
        /* <DEDUP_REMOVED lines=12> */
[----:B------:R-:W-:-:S02]  /*f3f0*/  HADD2.F32 R47, -RZ, R3.H0_H0 ;  /* 0x20000003ff2f7230 */ /* 0x000fc40000004100 */
[C---:B------:R-:W-:Y:S01]  /*f400*/  FMUL.FTZ R55, R8.reuse, R51 ;  /* 0x0000003308377220 */ /* 0x040fe20000410000 */
[----:B------:R-:W-:Y:S02]  /*f410*/  HADD2.F32 R9, -RZ, R9.H1_H1 ;  /* 0x30000009ff097230 */ /* 0x000fe40000004100 */
[----:B------:R-:W-:Y:S02]  /*f420*/  HADD2.F32 R49, -RZ, R10.H0_H0 ;  /* 0x2000000aff317230 */ /* 0x000fe40000004100 */
[----:B------:R-:W-:Y:S01]  /*f430*/  FMUL.FTZ R57, R8, R47 ;  /* 0x0000002f08397220 */ /* 0x000fe20000410000 */
[----:B------:R-:W-:Y:S02]  /*f440*/  HADD2.F32 R8, -RZ, R12.H0_H0 ;  /* 0x2000000cff087230 */ /* 0x000fe40000004100 */
[----:B------:R-:W-:Y:S02]  /*f450*/  HADD2.F32 R10, -RZ, R10.H1_H1 ;  /* 0x3000000aff0a7230 */ /* 0x000fe40000004100 */
[----:B------:R-:W-:-:S02]  /*f460*/  HADD2.F32 R50, -RZ, R11.H0_H0 ;  /* 0x2000000bff327230 */ /* 0x000fc40000004100 */
[----:B------:R-:W-:Y:S01]  /*f470*/  HADD2.F32 R11, -RZ, R11.H1_H1 ;  /* 0x3000000bff0b7230 */ /* 0x000fe20000004100 */
[----:B---3--:R-:W0:Y:S02]  /*f480*/  LDS.128 R4, [R59] ;  /* 0x000000003b047984 */ /* 0x008e240000000c00 */
[--C-:B0-----:R-:W-:Y:S02]  /*f490*/  HADD2.F32 R43, -RZ, R4.reuse.H0_H0 ;  /* 0x20000004ff2b7230 */ /* 0x101fe40000004100 */
[----:B------:R-:W-:Y:S02]  /*f4a0*/  HADD2.F32 R4, -RZ, R4.H1_H1 ;  /* 0x30000004ff047230 */ /* 0x000fe40000004100 */
[----:B------:R-:W-:Y:S02]  /*f4b0*/  HADD2.F32 R44, -RZ, R5.H0_H0 ;  /* 0x20000005ff2c7230 */ /* 0x000fe40000004100 */
[C---:B------:R-:W-:Y:S01]  /*f4c0*/  FFMA.FTZ R56, R43.reuse, R52, -R56 ;  /* 0x000000342b387223 */ /* 0x040fe20000010838 */
[----:B------:R-:W-:Y:S01]  /*f4d0*/  FFMA.FTZ R58, R43, R54, R58 ;  /* 0x000000362b3a7223 */ /* 0x000fe2000001003a */
[----:B------:R-:W-:-:S02]  /*f4e0*/  HADD2.F32 R43, -RZ, R0.H1_H1 ;  /* 0x30000000ff2b7230 */ /* 0x000fc40000004100 */
[----:B------:R-:W-:Y:S01]  /*f4f0*/  FFMA.FTZ R55, R4, R47, -R55 ;  /* 0x0000002f04377223 */ /* 0x000fe20000010837 */
[----:B------:R-:W-:Y:S01]  /*f500*/  FMUL.FTZ R47, R48, R53 ;  /* 0x00000035302f7220 */ /* 0x000fe20000410000 */
[----:B------:R-:W-:Y:S02]  /*f510*/  HADD2.F32 R52, -RZ, R15.H1_H1 ;  /* 0x3000000fff347230 */ /* 0x000fe40000004100 */
[----:B------:R-:W-:Y:S01]  /*f520*/  FFMA.FTZ R57, R4, R51, R57 ;  /* 0x0000003304397223 */ /* 0x000fe20000010039 */
[-C--:B------:R-:W-:Y:S01]  /*f530*/  FMUL.FTZ R48, R48, R43.reuse ;  /* 0x0000002b30307220 */ /* 0x080fe20000410000 */
[----:B------:R-:W-:Y:S02]  /*f540*/  HADD2.F32 R4, -RZ, R3.H1_H1 ;  /* 0x30000003ff047230 */ /* 0x000fe40000004100 */
[C---:B------:R-:W-:Y:S01]  /*f550*/  FFMA.FTZ R47, R44.reuse, R43, -R47 ;  /* 0x0000002b2c2f7223 */ /* 0x040fe2000001082f */
[----:B------:R-:W-:Y:S02]  /*f560*/  HADD2.F32 R5, -RZ, R5.H1_H1 ;  /* 0x30000005ff057230 */ /* 0x000fe40000004100 */
[----:B------:R-:W-:Y:S01]  /*f570*/  FFMA.FTZ R48, R44, R53, R48 ;  /* 0x000000352c307223 */ /* 0x000fe20000010030 */
[----:B------:R-:W-:Y:S01]  /*f580*/  FMUL.FTZ R54, R9, R52 ;  /* 0x0000003409367220 */ /* 0x000fe20000410000 */
[----:B------:R-:W-:-:S02]  /*f590*/  HADD2.F32 R44, -RZ, R20.H0_H0 ;  /* 0x20000014ff2c7230 */ /* 0x000fc40000004100 */
[-C--:B------:R-:W-:Y:S01]  /*f5a0*/  FMUL.FTZ R60, R9, R4.reuse ;  /* 0x00000004093c7220 */ /* 0x080fe20000410000 */
[----:B------:R-:W-:Y:S02]  /*f5b0*/  HADD2.F32 R43, -RZ, R21.H0_H0 ;  /* 0x20000015ff2b7230 */ /* 0x000fe40000004100 */
[----:B------:R-:W-:Y:S01]  /*f5c0*/  FFMA.FTZ R54, R5, R4, -R54 ;  /* 0x0000000405367223 */ /* 0x000fe20000010836 */
[--C-:B------:R-:W-:Y:S02]  /*f5d0*/  HADD2.F32 R45, -RZ, R6.reuse.H0_H0 ;  /* 0x20000006ff2d7230 */ /* 0x100fe40000004100 */
[C---:B------:R-:W-:Y:S01]  /*f5e0*/  FMUL.FTZ R4, R49.reuse, R44 ;  /* 0x0000002c31047220 */ /* 0x040fe20000410000 */
[----:B------:R-:W-:Y:S02]  /*f5f0*/  HADD2.F32 R9, -RZ, R13.H0_H0 ;  /* 0x2000000dff097230 */ /* 0x000fe40000004100 */
[----:B------:R-:W-:Y:S01]  /*f600*/  FMUL.FTZ R53, R49, R8 ;  /* 0x0000000831357220 */ /* 0x000fe20000410000 */
[----:B------:R-:W-:-:S02]  /*f610*/  HADD2.F32 R6, -RZ, R6.H1_H1 ;  /* 0x30000006ff067230 */ /* 0x000fc40000004100 */
[----:B------:R-:W-:Y:S01]  /*f620*/  FFMA.FTZ R49, R5, R52, R60 ;  /* 0x0000003405317223 */ /* 0x000fe2000001003c */
[C---:B------:R-:W-:Y:S01]  /*f630*/  FMUL.FTZ R5, R10.reuse, R43 ;  /* 0x0000002b0a057220 */ /* 0x040fe20000410000 */
[C---:B------:R-:W-:Y:S01]  /*f640*/  FFMA.FTZ R51, R45.reuse, R8, -R4 ;  /* 0x000000082d337223 */ /* 0x040fe20000010804 */
[----:B------:R-:W-:Y:S01]  /*f650*/  FFMA.FTZ R53, R45, R44, R53 ;  /* 0x0000002c2d357223 */ /* 0x000fe20000010035 */
[-C--:B------:R-:W-:Y:S01]  /*f660*/  FMUL.FTZ R45, R10, R9.reuse ;  /* 0x000000090a2d7220 */ /* 0x080fe20000410000 */
[C---:B------:R-:W-:Y:S01]  /*f670*/  FFMA.FTZ R10, R6.reuse, R9, -R5 ;  /* 0x00000009060a7223 */ /* 0x040fe20000010805 */
[----:B------:R-:W-:Y:S02]  /*f680*/  HADD2.F32 R9, -RZ, R20.H1_H1 ;  /* 0x30000014ff097230 */ /* 0x000fe40000004100 */
[----:B------:R-:W-:Y:S02]  /*f690*/  HADD2.F32 R5, -RZ, R12.H1_H1 ;  /* 0x3000000cff057230 */ /* 0x000fe40000004100 */
[----:B------:R-:W-:Y:S01]  /*f6a0*/  FFMA.FTZ R44, R6, R43, R45 ;  /* 0x0000002b062c7223 */ /* 0x000fe2000001002d */
[----:B------:R-:W-:-:S02]  /*f6b0*/  HADD2.F32 R8, -RZ, R21.H1_H1 ;  /* 0x30000015ff087230 */ /* 0x000fc40000004100 */
[C---:B------:R-:W-:Y:S01]  /*f6c0*/  FMUL.FTZ R43, R50.reuse, R9 ;  /* 0x00000009322b7220 */ /* 0x040fe20000410000 */
[----:B------:R-:W-:Y:S02]  /*f6d0*/  HADD2.F32 R4, -RZ, R13.H1_H1 ;  /* 0x3000000dff047230 */ /* 0x000fe40000004100 */
[-C--:B------:R-:W-:Y:S01]  /*f6e0*/  FMUL.FTZ R50, R50, R5.reuse ;  /* 0x0000000532327220 */ /* 0x080fe20000410000 */
[--C-:B------:R-:W-:Y:S02]  /*f6f0*/  HADD2.F32 R46, -RZ, R7.reuse.H0_H0 ;  /* 0x20000007ff2e7230 */ /* 0x100fe40000004100 */
[C---:B------:R-:W-:Y:S01]  /*f700*/  FMUL.FTZ R6, R11.reuse, R8 ;  /* 0x000000080b067220 */ /* 0x040fe20000410000 */
[----:B------:R-:W-:Y:S02]  /*f710*/  HADD2.F32 R7, -RZ, R7.H1_H1 ;  /* 0x30000007ff077230 */ /* 0x000fe40000004100 */
[-C--:B------:R-:W-:Y:S01]  /*f720*/  FMUL.FTZ R45, R11, R4.reuse ;  /* 0x000000040b2d7220 */ /* 0x080fe20000410000 */
[C---:B------:R-:W-:Y:S01]  /*f730*/  FFMA.FTZ R43, R46.reuse, R5, -R43 ;  /* 0x000000052e2b7223 */ /* 0x040fe2000001082b */
[----:B------:R-:W-:Y:S01]  /*f740*/  FFMA.FTZ R11, R46, R9, R50 ;  /* 0x000000092e0b7223 */ /* 0x000fe20000010032 */
[C---:B------:R-:W-:Y:S01]  /*f750*/  FFMA.FTZ R46, R7.reuse, R4, -R6 ;  /* 0x00000004072e7223 */ /* 0x040fe20000010806 */
[----:B------:R-:W-:Y:S01]  /*f760*/  FFMA.FTZ R50, R7, R8, R45 ;  /* 0x0000000807327223 */ /* 0x000fe2000001002d */
[----:B------:R-:W-:-:S02]  /*f770*/  F2FP.F16.F32.PACK_AB R4, R55, R56 ;  /* 0x000000383704723e */ /* 0x000fc400000000ff */
[----:B------:R-:W-:Y:S02]  /*f780*/  F2FP.F16.F32.PACK_AB R5, R54, R47 ;  /* 0x0000002f3605723e */ /* 0x000fe400000000ff */
[----:B------:R-:W-:Y:S02]  /*f790*/  F2FP.F16.F32.PACK_AB R6, R10, R51 ;  /* 0x000000330a06723e */ /* 0x000fe400000000ff */
[----:B------:R-:W-:Y:S02]  /*f7a0*/  F2FP.F16.F32.PACK_AB R7, R46, R43 ;  /* 0x0000002b2e07723e */ /* 0x000fe400000000ff */
[----:B------:R-:W-:Y:S02]  /*f7b0*/  F2FP.F16.F32.PACK_AB R8, R57, R58 ;  /* 0x0000003a3908723e */ /* 0x000fe400000000ff */
[----:B------:R-:W-:Y:S01]  /*f7c0*/  F2FP.F16.F32.PACK_AB R9, R49, R48 ;  /* 0x000000303109723e */ /* 0x000fe200000000ff */
[----:B------:R3:W-:Y:S01]  /*f7d0*/  STS.128 [R59], R4 ;  /* 0x000000043b007388 */ /* 0x0007e20000000c00 */
[----:B------:R-:W-:-:S02]  /*f7e0*/  F2FP.F16.F32.PACK_AB R10, R44, R53 ;  /* 0x000000352c0a723e */ /* 0x000fc400000000ff */
[----:B------:R-:W-:-:S05]  /*f7f0*/  F2FP.F16.F32.PACK_AB R11, R50, R11 ;  /* 0x0000000b320b723e */ /* 0x000fca00000000ff */
[----:B------:R3:W-:Y:S02]  /*f800*/  STS.128 [R33+0x12400], R8 ;  /* 0x0124000821007388 */ /* 0x0007e40000000c00 */
.L_x_609:
[----:B------:R-:W-:Y:S05]  /*f810*/  BSYNC B1 ;  /* 0x0000000000017941 */ /* 0x000fea0003800000 */
.L_x_608:
[----:B-123--:R-:W-:-:S05]  /*f820*/  VIADD R4, R201, 0x40 ;  /* 0x00000040c9047836 */ /* 0x00efca0000000000 */
[----:B------:R-:W-:-:S13]  /*f830*/  ISETP.GE.AND P0, PT, R4, R24, PT ;  /* 0x000000180400720c */ /* 0x000fda0003f06270 */
[----:B------:R-:W-:Y:S05]  /*f840*/  @P0 BRA `(.L_x_592) ;  /* 0x00000010005c0947 */ /* 0x000fea0003800000 */
[----:B------:R-:W1:Y:S01]  /*f850*/  LDC R33, c[0x0][0x3f4] ;  /* 0x0000fd00ff217b82 */ /* 0x000e620000000800 */
[----:B------:R-:W-:Y:S01]  /*f860*/  BSSY B1, `(.L_x_614) ;  /* 0x0000063000017945 */ /* 0x000fe20003800000 */
[----:B------:R-:W-:Y:S02]  /*f870*/  SHF.R.U32.HI R59, RZ, 0x3, R203 ;  /* 0x00000003ff3b7819 */ /* 0x000fe400000116cb */
[-C--:B-1----:R-:W-:Y:S02]  /*f880*/  ISETP.GE.AND P0, PT, R16, R33.reuse, PT ;  /* 0x000000211000720c */ /* 0x082fe40003f06270 */
[-C--:B------:R-:W-:Y:S02]  /*f890*/  ISETP.GE.AND P1, PT, R193, R33.reuse, PT ;  /* 0x00000021c100720c */ /* 0x080fe40003f26270 */
[----:B------:R-:W-:-:S09]  /*f8a0*/  ISETP.GE.AND P2, PT, R192, R33, PT ;  /* 0x00000021c000720c */ /* 0x000fd20003f46270 */
[----:B------:R-:W-:Y:S05]  /*f8b0*/  @P0 BRA `(.L_x_615) ;  /* 0x0000000400740947 */ /* 0x000fea0003800000 */
[----:B------:R-:W2:Y:S01]  /*f8c0*/  LDL R61, [R1+0x6c] ;  /* 0x00006c00013d7983 */ /* 0x000ea20000100800 */
[----:B0-----:R-:W0:Y:S02]  /*f8d0*/  S2R R5, SR_TID.X ;  /* 0x0000000000057919 */ /* 0x001e240000002100 */
[----:B0-----:R-:W-:-:S04]  /*f8e0*/  IADD3 R5, R5, -0x80, RZ ;  /* 0xffffff8005057810 */ /* 0x001fc80007ffe0ff */
[----:B------:R-:W-:-:S04]  /*f8f0*/  SHF.R.S32.HI R4, RZ, 0x1f, R5 ;  /* 0x0000001fff047819 */ /* 0x000fc80000011405 */
[----:B------:R-:W-:-:S04]  /*f900*/  LEA.HI R4, R4, R5, RZ, 0x2 ;  /* 0x0000000504047211 */ /* 0x000fc800078f10ff */
[----:B------:R-:W-:-:S05]  /*f910*/  LOP3.LUT R4, R4, 0xfffffffc, RZ, 0xc0, !PT ;  /* 0xfffffffc04047812 */ /* 0x000fca00078ec0ff */
[----:B------:R-:W-:-:S05]  /*f920*/  IMAD.IADD R4, R5, 0x1, -R4 ;  /* 0x0000000105047824 */ /* 0x000fca00078e0a04 */
[----:B------:R-:W-:-:S04]  /*f930*/  LEA.HI R4, R33, R4, RZ, 0x1d ;  /* 0x0000000421047211 */ /* 0x000fc800078fe8ff */
[----:B------:R-:W-:Y:S01]  /*f940*/  SHF.R.S32.HI R5, RZ, 0x1f, R4 ;  /* 0x0000001fff057819 */ /* 0x000fe20000011404 */
[----:B------:R-:W-:-:S03]  /*f950*/  IMAD.SHL.U32 R6, R4, 0x8, RZ ;  /* 0x0000000804067824 */ /* 0x000fc600078e00ff */
[----:B------:R-:W-:Y:S02]  /*f960*/  LEA.HI R5, R5, R4, RZ, 0x3 ;  /* 0x0000000405057211 */ /* 0x000fe400078f18ff */
[----:B------:R-:W-:Y:S02]  /*f970*/  LOP3.LUT R4, R203, 0x38, R6, 0xf8, !PT ;  /* 0x00000038cb047812 */ /* 0x000fe400078ef806 */
[----:B------:R-:W-:Y:S02]  /*f980*/  SHF.L.U32 R5, R5, 0xa, RZ ;  /* 0x0000000a05057819 */ /* 0x000fe400000006ff */
[----:B------:R-:W-:Y:S02]  /*f990*/  LOP3.LUT R8, R4, R59, RZ, 0x3c, !PT ;  /* 0x0000003b04087212 */ /* 0x000fe400078e3cff */
[----:B------:R-:W-:-:S04]  /*f9a0*/  LOP3.LUT R9, R5, 0x7fffe000, RZ, 0xc0, !PT ;  /* 0x7fffe00005097812 */ /* 0x000fc800078ec0ff */
[----:B------:R-:W-:-:S05]  /*f9b0*/  IADD3 R9, R8, R9, R219 ;  /* 0x0000000908097210 */ /* 0x000fca0007ffe0db */
[----:B------:R-:W-:-:S05]  /*f9c0*/  IMAD R24, R9, 0x2, R2 ;  /* 0x0000000209187824 */ /* 0x000fca00078e0202 */
[----:B------:R-:W0:Y:S01]  /*f9d0*/  LDS.128 R8, [R24+0x12400] ;  /* 0x0124000018087984 */ /* 0x000e220000000c00 */
[----:B------:R-:W-:Y:S02]  /*f9e0*/  HADD2.F32 R51, -RZ, R34.H0_H0 ;  /* 0x20000022ff337230 */ /* 0x000fe40000004100 */
[----:B------:R-:W-:Y:S02]  /*f9f0*/  HADD2.F32 R53, -RZ, R39.H0_H0 ;  /* 0x20000027ff357230 */ /* 0x000fe40000004100 */
[----:B------:R-:W-:Y:S02]  /*fa00*/  HADD2.F32 R58, -RZ, R40.H0_H0 ;  /* 0x20000028ff3a7230 */ /* 0x000fe40000004100 */
[----:B------:R-:W-:Y:S02]  /*fa10*/  HADD2.F32 R56, -RZ, R35.H0_H0 ;  /* 0x20000023ff387230 */ /* 0x000fe40000004100 */
[----:B------:R-:W-:Y:S02]  /*fa20*/  HADD2.F32 R60, -RZ, R39.H1_H1 ;  /* 0x30000027ff3c7230 */ /* 0x000fe40000004100 */
[----:B------:R-:W-:-:S02]  /*fa30*/  HADD2.F32 R34, -RZ, R34.H1_H1 ;  /* 0x30000022ff227230 */ /* 0x000fc40000004100 */
[----:B------:R-:W-:Y:S02]  /*fa40*/  HADD2.F32 R55, -RZ, R40.H1_H1 ;  /* 0x30000028ff377230 */ /* 0x000fe40000004100 */
[----:B------:R-:W-:Y:S02]  /*fa50*/  HADD2.F32 R35, -RZ, R35.H1_H1 ;  /* 0x30000023ff237230 */ /* 0x000fe40000004100 */
[----:B------:R-:W-:Y:S02]  /*fa60*/  HADD2.F32 R57, -RZ, R41.H0_H0 ;  /* 0x20000029ff397230 */ /* 0x000fe40000004100 */
[--C-:B0-----:R-:W-:Y:S02]  /*fa70*/  HADD2.F32 R47, -RZ, R8.reuse.H0_H0 ;  /* 0x20000008ff2f7230 */ /* 0x101fe40000004100 */
[----:B------:R-:W-:-:S03]  /*fa80*/  HADD2.F32 R8, -RZ, R8.H1_H1 ;  /* 0x30000008ff087230 */ /* 0x000fc60000004100 */
[-C--:B------:R-:W-:Y:S01]  /*fa90*/  FMUL.FTZ R52, R53, R47.reuse ;  /* 0x0000002f35347220 */ /* 0x080fe20000410000 */
[----:B------:R-:W-:Y:S01]  /*faa0*/  FMUL.FTZ R54, R51, R47 ;  /* 0x0000002f33367220 */ /* 0x000fe20000410000 */
[--C-:B------:R-:W-:Y:S02]  /*fab0*/  HADD2.F32 R48, -RZ, R9.reuse.H0_H0 ;  /* 0x20000009ff307230 */ /* 0x100fe40000004100 */
[----:B------:R-:W-:Y:S01]  /*fac0*/  FMUL.FTZ R39, R58, R8 ;  /* 0x000000083a277220 */ /* 0x000fe20000410000 */
[----:B------:R-:W-:Y:S02]  /*fad0*/  HADD2.F32 R9, -RZ, R9.H1_H1 ;  /* 0x30000009ff097230 */ /* 0x000fe40000004100 */
[--C-:B------:R-:W-:Y:S02]  /*fae0*/  HADD2.F32 R49, -RZ, R10.reuse.H0_H0 ;  /* 0x2000000aff317230 */ /* 0x100fe40000004100 */
[----:B------:R-:W-:Y:S01]  /*faf0*/  FMUL.FTZ R47, R60, R48 ;  /* 0x000000303c2f7220 */ /* 0x000fe20000410000 */
[----:B------:R-:W-:-:S02]  /*fb00*/  HADD2.F32 R10, -RZ, R10.H1_H1 ;  /* 0x3000000aff0a7230 */ /* 0x000fc40000004100 */
[--C-:B------:R-:W-:Y:S02]  /*fb10*/  HADD2.F32 R50, -RZ, R11.reuse.H0_H0 ;  /* 0x2000000bff327230 */ /* 0x100fe40000004100 */
[----:B------:R-:W-:Y:S01]  /*fb20*/  HADD2.F32 R11, -RZ, R11.H1_H1 ;  /* 0x3000000bff0b7230 */ /* 0x000fe20000004100 */
[----:B--2---:R-:W0:Y:S02]  /*fb30*/  LDS.128 R4, [R61] ;  /* 0x000000003d047984 */ /* 0x004e240000000c00 */
[--C-:B0-----:R-:W-:Y:S02]  /*fb40*/  HADD2.F32 R43, -RZ, R4.reuse.H0_H0 ;  /* 0x20000004ff2b7230 */ /* 0x101fe40000004100 */
[----:B------:R-:W-:-:S03]  /*fb50*/  HADD2.F32 R4, -RZ, R4.H1_H1 ;  /* 0x30000004ff047230 */ /* 0x000fc60000004100 */
[-C--:B------:R-:W-:Y:S01]  /*fb60*/  FFMA.FTZ R52, R51, R43.reuse, -R52 ;  /* 0x0000002b33347223 */ /* 0x080fe20000010834 */
[----:B------:R-:W-:Y:S01]  /*fb70*/  FFMA.FTZ R54, R53, R43, R54 ;  /* 0x0000002b35367223 */ /* 0x000fe20000010036 */
[C---:B------:R-:W-:Y:S01]  /*fb80*/  FMUL.FTZ R43, R56.reuse, R8 ;  /* 0x00000008382b7220 */ /* 0x040fe20000410000 */
[--C-:B------:R-:W-:Y:S02]  /*fb90*/  HADD2.F32 R44, -RZ, R5.reuse.H0_H0 ;  /* 0x20000005ff2c7230 */ /* 0x100fe40000004100 */
[-C--:B------:R-:W-:Y:S01]  /*fba0*/  FFMA.FTZ R39, R56, R4.reuse, -R39 ;  /* 0x0000000438277223 */ /* 0x080fe20000010827 */
[----:B------:R-:W-:Y:S02]  /*fbb0*/  HADD2.F32 R5, -RZ, R5.H1_H1 ;  /* 0x30000005ff057230 */ /* 0x000fe40000004100 */
[----:B------:R-:W-:Y:S01]  /*fbc0*/  FFMA.FTZ R43, R58, R4, R43 ;  /* 0x000000043a2b7223 */ /* 0x000fe2000001002b */
[----:B------:R-:W-:Y:S01]  /*fbd0*/  FMUL.FTZ R51, R34, R48 ;  /* 0x0000003022337220 */ /* 0x000fe20000410000 */
[----:B------:R-:W-:Y:S01]  /*fbe0*/  FMUL.FTZ R4, R55, R9 ;  /* 0x0000000937047220 */ /* 0x000fe20000410000 */
[----:B------:R-:W-:-:S02]  /*fbf0*/  HADD2.F32 R53, -RZ, R37.H0_H0 ;  /* 0x20000025ff357230 */ /* 0x000fc40000004100 */
[C---:B------:R-:W-:Y:S01]  /*fc00*/  FMUL.FTZ R8, R35.reuse, R9 ;  /* 0x0000000923087220 */ /* 0x040fe20000410000 */
[----:B------:R-:W-:Y:S02]  /*fc10*/  HADD2.F32 R56, -RZ, R42.H0_H0 ;  /* 0x2000002aff387230 */ /* 0x000fe40000004100 */
[-C--:B------:R-:W-:Y:S01]  /*fc20*/  FFMA.FTZ R47, R34, R44.reuse, -R47 ;  /* 0x0000002c222f7223 */ /* 0x080fe2000001082f */
[----:B------:R-:W-:Y:S02]  /*fc30*/  HADD2.F32 R45, -RZ, R6.H0_H0 ;  /* 0x20000006ff2d7230 */ /* 0x000fe40000004100 */
[----:B------:R-:W-:Y:S01]  /*fc40*/  FFMA.FTZ R51, R60, R44, R51 ;  /* 0x0000002c3c337223 */ /* 0x000fe20000010033 */
[----:B------:R-:W-:Y:S02]  /*fc50*/  HADD2.F32 R48, -RZ, R38.H0_H0 ;  /* 0x20000026ff307230 */ /* 0x000fe40000004100 */
[----:B------:R-:W-:Y:S01]  /*fc60*/  FFMA.FTZ R34, R35, R5, -R4 ;  /* 0x0000000523227223 */ /* 0x000fe20000010804 */
[----:B------:R-:W-:-:S02]  /*fc70*/  HADD2.F32 R6, -RZ, R6.H1_H1 ;  /* 0x30000006ff067230 */ /* 0x000fc40000004100 */
[----:B------:R-:W-:Y:S01]  /*fc80*/  FFMA.FTZ R40, R55, R5, R8 ;  /* 0x0000000537287223 */ /* 0x000fe20000010008 */
[-C--:B------:R-:W-:Y:S01]  /*fc90*/  FMUL.FTZ R4, R57, R49.reuse ;  /* 0x0000003139047220 */ /* 0x080fe20000410000 */
[C---:B------:R-:W-:Y:S01]  /*fca0*/  FMUL.FTZ R44, R53.reuse, R49 ;  /* 0x00000031352c7220 */ /* 0x040fe20000410000 */
[-C--:B------:R-:W-:Y:S01]  /*fcb0*/  FMUL.FTZ R5, R56, R10.reuse ;  /* 0x0000000a38057220 */ /* 0x080fe20000410000 */
[C---:B------:R-:W-:Y:S01]  /*fcc0*/  FMUL.FTZ R9, R48.reuse, R10 ;  /* 0x0000000a30097220 */ /* 0x040fe20000410000 */
[-C--:B------:R-:W-:Y:S01]  /*fcd0*/  FFMA.FTZ R35, R53, R45.reuse, -R4 ;  /* 0x0000002d35237223 */ /* 0x080fe20000010804 */
[----:B------:R-:W-:Y:S01]  /*fce0*/  FFMA.FTZ R44, R57, R45, R44 ;  /* 0x0000002d392c7223 */ /* 0x000fe2000001002c */
[----:B------:R-:W-:Y:S01]  /*fcf0*/  FFMA.FTZ R10, R48, R6, -R5 ;  /* 0x00000006300a7223 */ /* 0x000fe20000010805 */
[----:B------:R-:W-:Y:S02]  /*fd00*/  HADD2.F32 R48, -RZ, R41.H1_H1 ;  /* 0x30000029ff307230 */ /* 0x000fe40000004100 */
[----:B------:R-:W-:-:S02]  /*fd10*/  HADD2.F32 R45, -RZ, R42.H1_H1 ;  /* 0x3000002aff2d7230 */ /* 0x000fc40000004100 */
[----:B------:R-:W-:Y:S02]  /*fd20*/  HADD2.F32 R8, -RZ, R37.H1_H1 ;  /* 0x30000025ff087230 */ /* 0x000fe40000004100 */
[----:B------:R-:W-:Y:S02]  /*fd30*/  HADD2.F32 R41, -RZ, R38.H1_H1 ;  /* 0x30000026ff297230 */ /* 0x000fe40000004100 */
[--C-:B------:R-:W-:Y:S02]  /*fd40*/  HADD2.F32 R46, -RZ, R7.reuse.H0_H0 ;  /* 0x20000007ff2e7230 */ /* 0x100fe40000004100 */
[----:B------:R-:W-:Y:S01]  /*fd50*/  FFMA.FTZ R37, R56, R6, R9 ;  /* 0x0000000638257223 */ /* 0x000fe20000010009 */
        /* <DEDUP_REMOVED lines=8> */
[----:B------:R-:W-:Y:S01]  /*fde0*/  FFMA.FTZ R41, R45, R7, R6 ;  /* 0x000000072d297223 */ /* 0x000fe20000010006 */
[----:B------:R-:W-:-:S02]  /*fdf0*/  F2FP.F16.F32.PACK_AB R4, R39, R52 ;  /* 0x000000342704723e */ /* 0x000fc400000000ff */
[----:B------:R-:W-:Y:S02]  /*fe00*/  F2FP.F16.F32.PACK_AB R5, R34, R47 ;  /* 0x0000002f2205723e */ /* 0x000fe400000000ff */
[----:B------:R-:W-:Y:S02]  /*fe10*/  F2FP.F16.F32.PACK_AB R6, R10, R35 ;  /* 0x000000230a06723e */ /* 0x000fe400000000ff */
[----:B------:R-:W-:Y:S02]  /*fe20*/  F2FP.F16.F32.PACK_AB R7, R38, R11 ;  /* 0x0000000b2607723e */ /* 0x000fe400000000ff */
[----:B------:R-:W-:Y:S02]  /*fe30*/  F2FP.F16.F32.PACK_AB R8, R43, R54 ;  /* 0x000000362b08723e */ /* 0x000fe400000000ff */
[----:B------:R-:W-:Y:S02]  /*fe40*/  F2FP.F16.F32.PACK_AB R9, R40, R51 ;  /* 0x000000332809723e */ /* 0x000fe400000000ff */
[----:B------:R-:W-:-:S02]  /*fe50*/  F2FP.F16.F32.PACK_AB R10, R37, R44 ;  /* 0x0000002c250a723e */ /* 0x000fc400000000ff */
[----:B------:R-:W-:Y:S01]  /*fe60*/  F2FP.F16.F32.PACK_AB R11, R41, R46 ;  /* 0x0000002e290b723e */ /* 0x000fe200000000ff */
[----:B------:R1:W-:Y:S04]  /*fe70*/  STS.128 [R61], R4 ;  /* 0x000000043d007388 */ /* 0x0003e80000000c00 */
[----:B------:R1:W-:Y:S02]  /*fe80*/  STS.128 [R24+0x12400], R8 ;  /* 0x0124000818007388 */ /* 0x0003e40000000c00 */
.L_x_615:
[----:B------:R-:W-:Y:S05]  /*fe90*/  BSYNC B1 ;  /* 0x0000000000017941 */ /* 0x000fea0003800000 */
.L_x_614:
[----:B------:R-:W-:Y:S04]  /*fea0*/  BSSY B1, `(.L_x_616) ;  /* 0x0000059000017945 */ /* 0x000fe80003800000 */
[----:B------:R-:W-:Y:S05]  /*feb0*/  @P1 BRA `(.L_x_617) ;  /* 0x00000004005c1947 */ /* 0x000fea0003800000 */
[----:B------:R-:W2:Y:S01]  /*fec0*/  LDL R50, [R1+0x64] ;  /* 0x0000640001327983 */ /* 0x000ea20000100800 */
[----:B-1----:R-:W-:Y:S01]  /*fed0*/  LEA.HI R4, R33, R196, RZ, 0x1d ;  /* 0x000000c421047211 */ /* 0x002fe200078fe8ff */
[----:B------:R-:W-:Y:S02]  /*fee0*/  HADD2.F32 R46, -RZ, R29.H0_H0 ;  /* 0x2000001dff2e7230 */ /* 0x000fe40000004100 */
[----:B------:R-:W-:Y:S01]  /*fef0*/  HADD2.F32 R44, -RZ, R25.H0_H0 ;  /* 0x20000019ff2c7230 */ /* 0x000fe20000004100 */
[----:B0-----:R-:W-:Y:S01]  /*ff00*/  SHF.R.S32.HI R5, RZ, 0x1f, R4 ;  /* 0x0000001fff057819 */ /* 0x001fe20000011404 */
[----:B------:R-:W-:Y:S02]  /*ff10*/  IMAD.SHL.U32 R6, R4, 0x8, RZ ;  /* 0x0000000804067824 */ /* 0x000fe400078e00ff */
[----:B------:R-:W-:Y:S01]  /*ff20*/  HADD2.F32 R47, -RZ, R29.H1_H1 ;  /* 0x3000001dff2f7230 */ /* 0x000fe20000004100 */
[----:B------:R-:W-:Y:S01]  /*ff30*/  LEA.HI R5, R5, R4, RZ, 0x3 ;  /* 0x0000000405057211 */ /* 0x000fe200078f18ff */
[--C-:B------:R-:W-:Y:S01]  /*ff40*/  HADD2.F32 R48, -RZ, R30.reuse.H0_H0 ;  /* 0x2000001eff307230 */ /* 0x100fe20000004100 */
[----:B------:R-:W-:Y:S01]  /*ff50*/  LOP3.LUT R4, R203, 0x38, R6, 0xf8, !PT ;  /* 0x00000038cb047812 */ /* 0x000fe200078ef806 */
[----:B------:R-:W-:Y:S01]  /*ff60*/  HADD2.F32 R45, -RZ, R25.H1_H1 ;  /* 0x30000019ff2d7230 */ /* 0x000fe20000004100 */
[----:B------:R-:W-:Y:S01]  /*ff70*/  SHF.L.U32 R5, R5, 0xa, RZ ;  /* 0x0000000a05057819 */ /* 0x000fe200000006ff */
[----:B------:R-:W-:Y:S01]  /*ff80*/  HADD2.F32 R49, -RZ, R30.H1_H1 ;  /* 0x3000001eff317230 */ /* 0x000fe20000004100 */
[----:B------:R-:W-:-:S02]  /*ff90*/  LOP3.LUT R8, R4, R59, RZ, 0x3c, !PT ;  /* 0x0000003b04087212 */ /* 0x000fc400078e3cff */
[----:B------:R-:W-:-:S04]  /*ffa0*/  LOP3.LUT R9, R5, 0x7fffe000, RZ, 0xc0, !PT ;  /* 0x7fffe00005097812 */ /* 0x000fc800078ec0ff */
[----:B------:R-:W-:-:S05]  /*ffb0*/  IADD3 R9, R8, R9, R219 ;  /* 0x0000000908097210 */ /* 0x000fca0007ffe0db */
[----:B------:R-:W-:-:S05]  /*ffc0*/  IMAD R24, R9, 0x2, R2 ;  /* 0x0000000209187824 */ /* 0x000fca00078e0202 */
[----:B------:R-:W0:Y:S02]  /*ffd0*/  LDS.128 R8, [R24+0x12400] ;  /* 0x0124000018087984 */ /* 0x000e240000000c00 */
[--C-:B0-----:R-:W-:Y:S02]  /*ffe0*/  HADD2.F32 R39, -RZ, R8.reuse.H0_H0 ;  /* 0x20000008ff277230 */ /* 0x101fe40000004100 */
[----:B------:R-:W-:Y:S02]  /*fff0*/  HADD2.F32 R8, -RZ, R8.H1_H1 ;  /* 0x30000008ff087230 */ /* 0x000fe40000004100 */
[--C-:B------:R-:W-:Y:S02]  /*10000*/  HADD2.F32 R40, -RZ, R9.reuse.H0_H0 ;  /* 0x20000009ff287230 */ /* 0x100fe40000004100 */
[-C--:B------:R-:W-:Y:S01]  /*10010*/  FMUL.FTZ R43, R46, R39.reuse ;  /* 0x000000272e2b7220 */ /* 0x080fe20000410000 */
[----:B------:R-:W-:Y:S01]  /*10020*/  FMUL.FTZ R39, R44, R39 ;  /* 0x000000272c277220 */ /* 0x000fe20000410000 */
[----:B------:R-:W-:-:S02]  /*10030*/  HADD2.F32 R9, -RZ, R9.H1_H1 ;  /* 0x30000009ff097230 */ /* 0x000fc40000004100 */
[----:B------:R-:W-:Y:S01]  /*10040*/  FMUL.FTZ R29, R48, R8 ;  /* 0x00000008301d7220 */ /* 0x000fe20000410000 */
[--C-:B------:R-:W-:Y:S02]  /*10050*/  HADD2.F32 R41, -RZ, R10.reuse.H0_H0 ;  /* 0x2000000aff297230 */ /* 0x100fe40000004100 */
[----:B------:R-:W-:Y:S02]  /*10060*/  HADD2.F32 R10, -RZ, R10.H1_H1 ;  /* 0x3000000aff0a7230 */ /* 0x000fe40000004100 */
[--C-:B------:R-:W-:Y:S02]  /*10070*/  HADD2.F32 R42, -RZ, R11.reuse.H0_H0 ;  /* 0x2000000bff2a7230 */ /* 0x100fe40000004100 */
[----:B------:R-:W-:Y:S01]  /*10080*/  HADD2.F32 R11, -RZ, R11.H1_H1 ;  /* 0x3000000bff0b7230 */ /* 0x000fe20000004100 */
[----:B--2---:R-:W0:Y:S02]  /*10090*/  LDS.128 R4, [R50] ;  /* 0x0000000032047984 */ /* 0x004e240000000c00 */
[----:B0-----:R-:W-:-:S02]  /*100a0*/  HADD2.F32 R34, -RZ, R4.H0_H0 ;  /* 0x20000004ff227230 */ /* 0x001fc40000004100 */
[----:B------:R-:W-:Y:S02]  /*100b0*/  HADD2.F32 R4, -RZ, R4.H1_H1 ;  /* 0x30000004ff047230 */ /* 0x000fe40000004100 */
[--C-:B------:R-:W-:Y:S02]  /*100c0*/  HADD2.F32 R35, -RZ, R5.reuse.H0_H0 ;  /* 0x20000005ff237230 */ /* 0x100fe40000004100 */
[-C--:B------:R-:W-:Y:S01]  /*100d0*/  FFMA.FTZ R43, R44, R34.reuse, -R43 ;  /* 0x000000222c2b7223 */ /* 0x080fe2000001082b */
[----:B------:R-:W-:Y:S02]  /*100e0*/  HADD2.F32 R44, -RZ, R26.H0_H0 ;  /* 0x2000001aff2c7230 */ /* 0x000fe40000004100 */
[----:B------:R-:W-:Y:S01]  /*100f0*/  FFMA.FTZ R39, R46, R34, R39 ;  /* 0x000000222e277223 */ /* 0x000fe20000010027 */
[-C--:B------:R-:W-:Y:S01]  /*10100*/  FMUL.FTZ R34, R47, R40.reuse ;  /* 0x000000282f227220 */ /* 0x080fe20000410000 */
[----:B------:R-:W-:Y:S01]  /*10110*/  FMUL.FTZ R40, R45, R40 ;  /* 0x000000282d287220 */ /* 0x000fe20000410000 */
[----:B------:R-:W-:-:S02]  /*10120*/  HADD2.F32 R5, -RZ, R5.H1_H1 ;  /* 0x30000005ff057230 */ /* 0x000fc40000004100 */
[C---:B------:R-:W-:Y:S01]  /*10130*/  FMUL.FTZ R25, R44.reuse, R8 ;  /* 0x000000082c197220 */ /* 0x040fe20000410000 */
[-C--:B------:R-:W-:Y:S01]  /*10140*/  FFMA.FTZ R8, R44, R4.reuse, -R29 ;  /* 0x000000042c087223 */ /* 0x080fe2000001081d */
[-C--:B------:R-:W-:Y:S01]  /*10150*/  FFMA.FTZ R34, R45, R35.reuse, -R34 ;  /* 0x000000232d227223 */ /* 0x080fe20000010822 */
[----:B------:R-:W-:Y:S01]  /*10160*/  FFMA.FTZ R40, R47, R35, R40 ;  /* 0x000000232f287223 */ /* 0x000fe20000010028 */
[----:B------:R-:W-:Y:S01]  /*10170*/  FFMA.FTZ R30, R48, R4, R25 ;  /* 0x00000004301e7223 */ /* 0x000fe20000010019 */
[----:B------:R-:W-:Y:S02]  /*10180*/  HADD2.F32 R25, -RZ, R26.H1_H1 ;  /* 0x3000001aff197230 */ /* 0x000fe40000004100 */
[----:B------:R-:W-:Y:S01]  /*10190*/  FMUL.FTZ R4, R49, R9 ;  /* 0x0000000931047220 */ /* 0x000fe20000410000 */
[----:B------:R-:W-:Y:S02]  /*101a0*/  HADD2.F32 R29, -RZ, R27.H0_H0 ;  /* 0x2000001bff1d7230 */ /* 0x000fe40000004100 */
[----:B------:R-:W-:-:S02]  /*101b0*/  HADD2.F32 R35, -RZ, R31.H0_H0 ;  /* 0x2000001fff237230 */ /* 0x000fc40000004100 */
[C---:B------:R-:W-:Y:S01]  /*101c0*/  FMUL.FTZ R26, R25.reuse, R9 ;  /* 0x00000009191a7220 */ /* 0x040fe20000410000 */
[----:B------:R-:W-:Y:S02]  /*101d0*/  HADD2.F32 R48, -RZ, R32.H0_H0 ;  /* 0x20000020ff307230 */ /* 0x000fe40000004100 */
[----:B------:R-:W-:Y:S01]  /*101e0*/  FFMA.FTZ R9, R25, R5, -R4 ;  /* 0x0000000519097223 */ /* 0x000fe20000010804 */
[--C-:B------:R-:W-:Y:S02]  /*101f0*/  HADD2.F32 R37, -RZ, R6.reuse.H0_H0 ;  /* 0x20000006ff257230 */ /* 0x100fe40000004100 */
[-C--:B------:R-:W-:Y:S01]  /*10200*/  FMUL.FTZ R4, R35, R41.reuse ;  /* 0x0000002923047220 */ /* 0x080fe20000410000 */
[----:B------:R-:W-:Y:S02]  /*10210*/  HADD2.F32 R6, -RZ, R6.H1_H1 ;  /* 0x30000006ff067230 */ /* 0x000fe40000004100 */
[----:B------:R-:W-:Y:S01]  /*10220*/  FMUL.FTZ R44, R29, R41 ;  /* 0x000000291d2c7220 */ /* 0x000fe20000410000 */
[----:B------:R-:W-:-:S02]  /*10230*/  HADD2.F32 R46, -RZ, R28.H0_H0 ;  /* 0x2000001cff2e7230 */ /* 0x000fc40000004100 */
[----:B------:R-:W-:Y:S01]  /*10240*/  FFMA.FTZ R25, R49, R5, R26 ;  /* 0x0000000531197223 */ /* 0x000fe2000001001a */
[-C--:B------:R-:W-:Y:S01]  /*10250*/  FMUL.FTZ R5, R48, R10.reuse ;  /* 0x0000000a30057220 */ /* 0x080fe20000410000 */
[-C--:B------:R-:W-:Y:S01]  /*10260*/  FFMA.FTZ R26, R29, R37.reuse, -R4 ;  /* 0x000000251d1a7223 */ /* 0x080fe20000010804 */
[----:B------:R-:W-:Y:S01]  /*10270*/  FFMA.FTZ R44, R35, R37, R44 ;  /* 0x00000025232c7223 */ /* 0x000fe2000001002c */
[C---:B------:R-:W-:Y:S01]  /*10280*/  FMUL.FTZ R35, R46.reuse, R10 ;  /* 0x0000000a2e237220 */ /* 0x040fe20000410000 */
[-C--:B------:R-:W-:Y:S01]  /*10290*/  FFMA.FTZ R29, R46, R6.reuse, -R5 ;  /* 0x000000062e1d7223 */ /* 0x080fe20000010805 */
[----:B------:R-:W-:Y:S02]  /*102a0*/  HADD2.F32 R46, -RZ, R31.H1_H1 ;  /* 0x3000001fff2e7230 */ /* 0x000fe40000004100 */
[----:B------:R-:W-:Y:S02]  /*102b0*/  HADD2.F32 R37, -RZ, R32.H1_H1 ;  /* 0x30000020ff257230 */ /* 0x000fe40000004100 */
[----:B------:R-:W-:Y:S01]  /*102c0*/  FFMA.FTZ R35, R48, R6, R35 ;  /* 0x0000000630237223 */ /* 0x000fe20000010023 */
[----:B------:R-:W-:-:S02]  /*102d0*/  HADD2.F32 R10, -RZ, R27.H1_H1 ;  /* 0x3000001bff0a7230 */ /* 0x000fc40000004100 */
[-C--:B------:R-:W-:Y:S01]  /*102e0*/  FMUL.FTZ R5, R46, R42.reuse ;  /* 0x0000002a2e057220 */ /* 0x080fe20000410000 */
[----:B------:R-:W-:Y:S02]  /*102f0*/  HADD2.F32 R31, -RZ, R28.H1_H1 ;  /* 0x3000001cff1f7230 */ /* 0x000fe40000004100 */
[-C--:B------:R-:W-:Y:S01]  /*10300*/  FMUL.FTZ R4, R37, R11.reuse ;  /* 0x0000000b25047220 */ /* 0x080fe20000410000 */
[--C-:B------:R-:W-:Y:S02]  /*10310*/  HADD2.F32 R38, -RZ, R7.reuse.H0_H0 ;  /* 0x20000007ff267230 */ /* 0x100fe40000004100 */
[C---:B------:R-:W-:Y:S01]  /*10320*/  FMUL.FTZ R27, R10.reuse, R42 ;  /* 0x0000002a0a1b7220 */ /* 0x040fe20000410000 */
[----:B------:R-:W-:Y:S02]  /*10330*/  HADD2.F32 R7, -RZ, R7.H1_H1 ;  /* 0x30000007ff077230 */ /* 0x000fe40000004100 */
[C---:B------:R-:W-:Y:S01]  /*10340*/  FMUL.FTZ R6, R31.reuse, R11 ;  /* 0x0000000b1f067220 */ /* 0x040fe20000410000 */
[-C--:B------:R-:W-:Y:S01]  /*10350*/  FFMA.FTZ R11, R10, R38.reuse, -R5 ;  /* 0x000000260a0b7223 */ /* 0x080fe20000010805 */
[----:B------:R-:W-:Y:S01]  /*10360*/  FFMA.FTZ R27, R46, R38, R27 ;  /* 0x000000262e1b7223 */ /* 0x000fe2000001001b */
[-C--:B------:R-:W-:Y:S01]  /*10370*/  FFMA.FTZ R28, R31, R7.reuse, -R4 ;  /* 0x000000071f1c7223 */ /* 0x080fe20000010804 */
        /* <DEDUP_REMOVED lines=11> */
.L_x_617:
[----:B------:R-:W-:Y:S05]  /*10430*/  BSYNC B1 ;  /* 0x0000000000017941 */ /* 0x000fea0003800000 */
.L_x_616:
[----:B------:R-:W-:Y:S05]  /*10440*/  @P2 BRA `(.L_x_592) ;  /* 0x00000004005c2947 */ /* 0x000fea0003800000 */
[----:B------:R-:W0:Y:S01]  /*10450*/  LDL R41, [R1+0x60] ;  /* 0x0000600001297983 */ /* 0x000e220000100800 */
[----:B------:R-:W-:Y:S01]  /*10460*/  LEA.HI R33, R33, R197, RZ, 0x1d ;  /* 0x000000c521217211 */ /* 0x000fe200078fe8ff */
[----:B------:R-:W-:Y:S02]  /*10470*/  HADD2.F32 R35, -RZ, R14.H0_H0 ;  /* 0x2000000eff237230 */ /* 0x000fe40000004100 */
[----:B------:R-:W-:Y:S01]  /*10480*/  HADD2.F32 R42, -RZ, R15.H0_H0 ;  /* 0x2000000fff2a7230 */ /* 0x000fe20000004100 */
[----:B-12---:R-:W-:Y:S01]  /*10490*/  SHF.R.S32.HI R6, RZ, 0x1f, R33 ;  /* 0x0000001fff067819 */ /* 0x006fe20000011421 */
[----:B------:R-:W-:Y:S02]  /*104a0*/  IMAD.SHL.U32 R4, R33, 0x8, RZ ;  /* 0x0000000821047824 */ /* 0x000fe400078e00ff */
[----:B------:R-:W-:Y:S01]  /*104b0*/  HADD2.F32 R40, -RZ, R3.H0_H0 ;  /* 0x20000003ff287230 */ /* 0x000fe20000004100 */
[----:B------:R-:W-:Y:S01]  /*104c0*/  LEA.HI R6, R6, R33, RZ, 0x3 ;  /* 0x0000002106067211 */ /* 0x000fe200078f18ff */
[----:B------:R-:W-:Y:S01]  /*104d0*/  HADD2.F32 R33, -RZ, R0.H0_H0 ;  /* 0x20000000ff217230 */ /* 0x000fe20000004100 */
[----:B------:R-:W-:Y:S01]  /*104e0*/  LOP3.LUT R4, R203, 0x38, R4, 0xf8, !PT ;  /* 0x00000038cb047812 */ /* 0x000fe200078ef804 */
[----:B------:R-:W-:Y:S01]  /*104f0*/  HADD2.F32 R14, -RZ, R14.H1_H1 ;  /* 0x3000000eff0e7230 */ /* 0x000fe20000004100 */
[----:B------:R-:W-:Y:S01]  /*10500*/  SHF.L.U32 R6, R6, 0xa, RZ ;  /* 0x0000000a06067819 */ /* 0x000fe200000006ff */
[----:B------:R-:W-:Y:S01]  /*10510*/  HADD2.F32 R0, -RZ, R0.H1_H1 ;  /* 0x30000000ff007230 */ /* 0x000fe20000004100 */
[----:B------:R-:W-:Y:S01]  /*10520*/  LOP3.LUT R8, R4, R59, RZ, 0x3c, !PT ;  /* 0x0000003b04087212 */ /* 0x000fe200078e3cff */
[----:B------:R-:W-:Y:S01]  /*10530*/  HADD2.F32 R37, -RZ, R15.H1_H1 ;  /* 0x3000000fff257230 */ /* 0x000fe20000004100 */
[----:B------:R-:W-:Y:S01]  /*10540*/  LOP3.LUT R9, R6, 0x7fffe000, RZ, 0xc0, !PT ;  /* 0x7fffe00006097812 */ /* 0x000fe200078ec0ff */
[----:B------:R-:W-:-:S02]  /*10550*/  HADD2.F32 R3, -RZ, R3.H1_H1 ;  /* 0x30000003ff037230 */ /* 0x000fc40000004100 */
[--C-:B------:R-:W-:Y:S01]  /*10560*/  HADD2.F32 R39, -RZ, R20.reuse.H0_H0 ;  /* 0x20000014ff277230 */ /* 0x100fe20000004100 */
[----:B------:R-:W-:Y:S01]  /*10570*/  IADD3 R9, R8, R9, R219 ;  /* 0x0000000908097210 */ /* 0x000fe20007ffe0db */
[----:B------:R-:W-:-:S04]  /*10580*/  HADD2.F32 R20, -RZ, R20.H1_H1 ;  /* 0x30000014ff147230 */ /* 0x000fc80000004100 */
[----:B------:R-:W-:-:S05]  /*10590*/  IMAD R24, R9, 0x2, R2 ;  /* 0x0000000209187824 */ /* 0x000fca00078e0202 */
[----:B------:R-:W1:Y:S02]  /*105a0*/  LDS.128 R8, [R24+0x12400] ;  /* 0x0124000018087984 */ /* 0x000e640000000c00 */
[--C-:B-1----:R-:W-:Y:S02]  /*105b0*/  HADD2.F32 R29, -RZ, R8.reuse.H0_H0 ;  /* 0x20000008ff1d7230 */ /* 0x102fe40000004100 */
[----:B------:R-:W-:Y:S02]  /*105c0*/  HADD2.F32 R8, -RZ, R8.H1_H1 ;  /* 0x30000008ff087230 */ /* 0x000fe40000004100 */
[--C-:B------:R-:W-:Y:S02]  /*105d0*/  HADD2.F32 R30, -RZ, R9.reuse.H0_H0 ;  /* 0x20000009ff1e7230 */ /* 0x100fe40000004100 */
[-C--:B------:R-:W-:Y:S01]  /*105e0*/  FMUL.FTZ R34, R35, R29.reuse ;  /* 0x0000001d23227220 */ /* 0x080fe20000410000 */
[----:B------:R-:W-:Y:S01]  /*105f0*/  FMUL.FTZ R38, R33, R29 ;  /* 0x0000001d21267220 */ /* 0x000fe20000410000 */
[----:B------:R-:W-:-:S02]  /*10600*/  HADD2.F32 R9, -RZ, R9.H1_H1 ;  /* 0x30000009ff097230 */ /* 0x000fc40000004100 */
[----:B------:R-:W-:Y:S01]  /*10610*/  FMUL.FTZ R29, R42, R8 ;  /* 0x000000082a1d7220 */ /* 0x000fe20000410000 */
[--C-:B------:R-:W-:Y:S02]  /*10620*/  HADD2.F32 R31, -RZ, R10.reuse.H0_H0 ;  /* 0x2000000aff1f7230 */ /* 0x100fe40000004100 */
[----:B------:R-:W-:Y:S01]  /*10630*/  FMUL.FTZ R15, R0, R30 ;  /* 0x0000001e000f7220 */ /* 0x000fe20000410000 */
[----:B------:R-:W-:Y:S02]  /*10640*/  HADD2.F32 R10, -RZ, R10.H1_H1 ;  /* 0x3000000aff0a7230 */ /* 0x000fe40000004100 */
[--C-:B------:R-:W-:Y:S02]  /*10650*/  HADD2.F32 R32, -RZ, R11.reuse.H0_H0 ;  /* 0x2000000bff207230 */ /* 0x100fe40000004100 */
[----:B------:R-:W-:Y:S01]  /*10660*/  HADD2.F32 R11, -RZ, R11.H1_H1 ;  /* 0x3000000bff0b7230 */ /* 0x000fe20000004100 */
[----:B0-----:R-:W0:Y:S02]  /*10670*/  LDS.128 R4, [R41] ;  /* 0x0000000029047984 */ /* 0x001e240000000c00 */
[----:B0-----:R-:W-:-:S02]  /*10680*/  HADD2.F32 R25, -RZ, R4.H0_H0 ;  /* 0x20000004ff197230 */ /* 0x001fc40000004100 */
[----:B------:R-:W-:Y:S02]  /*10690*/  HADD2.F32 R4, -RZ, R4.H1_H1 ;  /* 0x30000004ff047230 */ /* 0x000fe40000004100 */
[--C-:B------:R-:W-:Y:S02]  /*106a0*/  HADD2.F32 R26, -RZ, R5.reuse.H0_H0 ;  /* 0x20000005ff1a7230 */ /* 0x100fe40000004100 */
[-C--:B------:R-:W-:Y:S01]  /*106b0*/  FFMA.FTZ R34, R33, R25.reuse, -R34 ;  /* 0x0000001921227223 */ /* 0x080fe20000010822 */
[----:B------:R-:W-:Y:S01]  /*106c0*/  FFMA.FTZ R38, R35, R25, R38 ;  /* 0x0000001923267223 */ /* 0x000fe20000010026 */
[----:B------:R-:W-:Y:S01]  /*106d0*/  FMUL.FTZ R25, R40, R8 ;  /* 0x0000000828197220 */ /* 0x000fe20000410000 */
[----:B------:R-:W-:Y:S01]  /*106e0*/  FMUL.FTZ R33, R14, R30 ;  /* 0x0000001e0e217220 */ /* 0x000fe20000410000 */
[----:B------:R-:W-:Y:S02]  /*106f0*/  HADD2.F32 R35, -RZ, R12.H0_H0 ;  /* 0x2000000cff237230 */ /* 0x000fe40000004100 */
[----:B------:R-:W-:Y:S01]  /*10700*/  FFMA.FTZ R29, R40, R4, -R29 ;  /* 0x00000004281d7223 */ /* 0x000fe2000001081d */
[----:B------:R-:W-:-:S02]  /*10710*/  HADD2.F32 R5, -RZ, R5.H1_H1 ;  /* 0x30000005ff057230 */ /* 0x000fc40000004100 */
[----:B------:R-:W-:Y:S01]  /*10720*/  FFMA.FTZ R25, R42, R4, R25 ;  /* 0x000000042a197223 */ /* 0x000fe20000010019 */
[-C--:B------:R-:W-:Y:S01]  /*10730*/  FFMA.FTZ R33, R0, R26.reuse, -R33 ;  /* 0x0000001a00217223 */ /* 0x080fe20000010821 */
[----:B------:R-:W-:Y:S02]  /*10740*/  HADD2.F32 R27, -RZ, R6.H0_H0 ;  /* 0x20000006ff1b7230 */ /* 0x000fe40000004100 */
[----:B------:R-:W-:Y:S01]  /*10750*/  FFMA.FTZ R15, R14, R26, R15 ;  /* 0x0000001a0e0f7223 */ /* 0x000fe2000001000f */
[-C--:B------:R-:W-:Y:S01]  /*10760*/  FMUL.FTZ R0, R37, R9.reuse ;  /* 0x0000000925007220 */ /* 0x080fe20000410000 */
[----:B------:R-:W-:Y:S01]  /*10770*/  FMUL.FTZ R4, R3, R9 ;  /* 0x0000000903047220 */ /* 0x000fe20000410000 */
[----:B------:R-:W-:Y:S02]  /*10780*/  HADD2.F32 R40, -RZ, R21.H0_H0 ;  /* 0x20000015ff287230 */ /* 0x000fe40000004100 */
[-C--:B------:R-:W-:Y:S01]  /*10790*/  FMUL.FTZ R8, R39, R31.reuse ;  /* 0x0000001f27087220 */ /* 0x080fe20000410000 */
[----:B------:R-:W-:Y:S01]  /*107a0*/  FMUL.FTZ R26, R35, R31 ;  /* 0x0000001f231a7220 */ /* 0x000fe20000410000 */
[----:B------:R-:W-:-:S02]  /*107b0*/  HADD2.F32 R30, -RZ, R13.H0_H0 ;  /* 0x2000000dff1e7230 */ /* 0x000fc40000004100 */
[-C--:B------:R-:W-:Y:S01]  /*107c0*/  FFMA.FTZ R0, R3, R5.reuse, -R0 ;  /* 0x0000000503007223 */ /* 0x080fe20000010800 */
[----:B------:R-:W-:Y:S02]  /*107d0*/  HADD2.F32 R6, -RZ, R6.H1_H1 ;  /* 0x30000006ff067230 */ /* 0x000fe40000004100 */
[----:B------:R-:W-:Y:S01]  /*107e0*/  FFMA.FTZ R14, R37, R5, R4 ;  /* 0x00000005250e7223 */ /* 0x000fe20000010004 */
[-C--:B------:R-:W-:Y:S01]  /*107f0*/  FMUL.FTZ R5, R40, R10.reuse ;  /* 0x0000000a28057220 */ /* 0x080fe20000410000 */
[-C--:B------:R-:W-:Y:S01]  /*10800*/  FFMA.FTZ R3, R35, R27.reuse, -R8 ;  /* 0x0000001b23037223 */ /* 0x080fe20000010808 */
[----:B------:R-:W-:Y:S01]  /*10810*/  FFMA.FTZ R26, R39, R27, R26 ;  /* 0x0000001b271a7223 */ /* 0x000fe2000001001a */
[----:B------:R-:W-:Y:S02]  /*10820*/  HADD2.F32 R27, -RZ, R21.H1_H1 ;  /* 0x30000015ff1b7230 */ /* 0x000fe40000004100 */
[----:B------:R-:W-:Y:S01]  /*10830*/  FMUL.FTZ R9, R30, R10 ;  /* 0x0000000a1e097220 */ /* 0x000fe20000410000 */
[----:B------:R-:W-:-:S02]  /*10840*/  HADD2.F32 R12, -RZ, R12.H1_H1 ;  /* 0x3000000cff0c7230 */ /* 0x000fc40000004100 */
[----:B------:R-:W-:Y:S01]  /*10850*/  FFMA.FTZ R10, R30, R6, -R5 ;  /* 0x000000061e0a7223 */ /* 0x000fe20000010805 */
[----:B------:R-:W-:Y:S02]  /*10860*/  HADD2.F32 R21, -RZ, R13.H1_H1 ;  /* 0x3000000dff157230 */ /* 0x000fe40000004100 */
[----:B------:R-:W-:Y:S01]  /*10870*/  FMUL.FTZ R5, R20, R32 ;  /* 0x0000002014057220 */ /* 0x000fe20000410000 */
[--C-:B------:R-:W-:Y:S02]  /*10880*/  HADD2.F32 R28, -RZ, R7.reuse.H0_H0 ;  /* 0x20000007ff1c7230 */ /* 0x100fe40000004100 */
[----:B------:R-:W-:Y:S01]  /*10890*/  FFMA.FTZ R13, R40, R6, R9 ;  /* 0x00000006280d7223 */ /* 0x000fe20000010009 */
[----:B------:R-:W-:Y:S02]  /*108a0*/  HADD2.F32 R7, -RZ, R7.H1_H1 ;  /* 0x30000007ff077230 */ /* 0x000fe40000004100 */
        /* <DEDUP_REMOVED lines=17> */
.L_x_592:
[----:B------:R-:W-:Y:S05]  /*109c0*/  BSYNC B0 ;  /* 0x0000000000007941 */ /* 0x000fea0003800000 */
.L_x_573:
[----:B------:R-:W-:Y:S01]  /*109d0*/  @!PT LDS RZ, [RZ] ;  /* 0x00000000fffff984 */ /* 0x000fe20000000800 */
[----:B------:R-:W-:Y:S01]  /*109e0*/  @!PT LDS RZ, [RZ] ;  /* 0x00000000fffff984 */ /* 0x000fe20000000800 */
[----:B------:R-:W-:Y:S01]  /*109f0*/  @!PT LDS RZ, [RZ] ;  /* 0x00000000fffff984 */ /* 0x000fe20000000800 */
[----:B------:R-:W-:Y:S01]  /*10a00*/  @!PT LDS RZ, [RZ] ;  /* 0x00000000fffff984 */ /* 0x000fe20000000800 */
[----:B------:R5:W-:Y:S06]  /*10a10*/  MEMBAR.ALL.CTA ;  /* 0x0000000000007992 */ /* 0x000bec0000008000 */
[----:B-----5:R-:W5:Y:S01]  /*10a20*/  FENCE.VIEW.ASYNC.S ;  /* 0x00000000000073c6 */ /* 0x020f620000000000 */
[----:B------:R-:W-:Y:S05]  /*10a30*/  WARPSYNC.ALL ;  /* 0x0000000000007948 */ /* 0x000fea0003800000 */
[----:B-----5:R-:W-:Y:S06]  /*10a40*/  BAR.SYNC.DEFER_BLOCKING 0xd, 0x100 ;  /* 0x0344000000007b1d */ /* 0x020fec0000010000 */
.L_x_571:
[----:B------:R-:W-:-:S05]  /*10a50*/  IMAD.U32 R0, RZ, RZ, UR59 ;  /* 0x0000003bff007e24 */ /* 0x000fca000f8e00ff */
[----:B------:R-:W-:-:S13]  /*10a60*/  ISETP.NE.AND P0, PT, R0, 0x3, PT ;  /* 0x000000030000780c */ /* 0x000fda0003f05270 */
[----:B------:R-:W-:Y:S05]  /*10a70*/  @!P0 BRA `(.L_x_618) ;  /* 0x0000000000048947 */ /* 0x000fea0003800000 */
[----:B------:R-:W-:Y:S01]  /*10a80*/  BPT.TRAP 0x1 ;  /* 0x000000040000795c */ /* 0x000fe20000300000 */
.L_x_618:
[----:B01----:R-:W-:Y:S02]  /*10a90*/  LEA R3, R209, R2, 0x3 ;  /* 0x00000002d1037211 */ /* 0x003fe400078e18ff */
[----:B------:R-:W-:-:S04]  /*10aa0*/  SHF.L.U32 R0, R220, 0x1f, RZ ;  /* 0x0000001fdc007819 */ /* 0x000fc800000006ff */
[----:B------:R0:W1:Y:S01]  /*10ab0*/  SYNCS.PHASECHK.TRANS64.TRYWAIT P1, [R3+URZ+0x30830], R0 ;  /* 0x03083000030075a7 */ /* 0x000062000802017f */
[----:B------:R-:W-:Y:S05]  /*10ac0*/  @!P0 BRA `(.L_x_619) ;  /* 0x0000000000048947 */ /* 0x000fea0003800000 */
[----:B------:R-:W-:Y:S01]  /*10ad0*/  BPT.TRAP 0x1 ;  /* 0x000000040000795c */ /* 0x000fe20000300000 */
.L_x_619:
[----:B------:R-:W-:Y:S01]  /*10ae0*/  IMAD.MOV.U32 R119, RZ, RZ, RZ ;  /* 0x000000ffff777224 */ /* 0x000fe200078e00ff */
[----:B-1----:R-:W-:Y:S06]  /*10af0*/  @P1 BRA `(.L_x_620) ;  /* 0x0000000000081947 */ /* 0x002fec0003800000 */
[----:B------:R-:W1:Y:S02]  /*10b00*/  SYNCS.PHASECHK.TRANS64.TRYWAIT P1, [R3+URZ+0x30830], R0 ;  /* 0x03083000030075a7 */ /* 0x000e64000802017f */
[----:B-1----:R-:W-:Y:S05]  /*10b10*/  @!P1 BRA `(.L_x_621) ;  /* 0x00000104009c9947 */ /* 0x002fea0003800000 */
.L_x_620:
[----:B------:R-:W-:Y:S05]  /*10b20*/  WARPSYNC.ALL ;  /* 0x0000000000007948 */ /* 0x000fea0003800000 */
[----:B01----:R-:W-:Y:S01]  /*10b30*/  VIADD R0, R2, 0x1e400 ;  /* 0x0001e40002007836 */ /* 0x003fe20000000000 */
[----:B------:R-:W-:Y:S01]  /*10b40*/  R2UR UR4, R36 ;  /* 0x00000000240472ca */ /* 0x000fe200000e0000 */
[----:B------:R-:W-:Y:S01]  /*10b50*/  UMOV UR9, 0x40000040 ;  /* 0x4000004000097882 */ /* 0x000fe20000000000 */
[----:B--234-:R-:W-:Y:S01]  /*10b60*/  MOV R5, 0x40000040 ;  /* 0x4000004000057802 */ /* 0x01cfe20000000f00 */
[----:B------:R-:W-:Y:S01]  /*10b70*/  WARPGROUP.ARRIVE ;  /* 0x00000000000079c5 */ /* 0x000fe20000000000 */
[----:B------:R-:W-:Y:S01]  /*10b80*/  SHF.R.U32.HI R0, RZ, 0x4, R0 ;  /* 0x00000004ff007819 */ /* 0x000fe20000011600 */
[----:B------:R-:W-:Y:S01]  /*10b90*/  IMAD.MOV.U32 R7, RZ, RZ, 0x40000040 ;  /* 0x40000040ff077424 */ /* 0x000fe200078e00ff */
[----:B------:R-:W-:Y:S01]  /*10ba0*/  R2UR UR11, R5 ;  /* 0x00000000050b72ca */ /* 0x000fe200000e0000 */
[----:B------:R-:W-:Y:S01]  /*10bb0*/  IMAD.U32 R9, RZ, RZ, UR9 ;  /* 0x00000009ff097e24 */ /* 0x000fe2000f8e00ff */
[----:B------:R-:W-:Y:S01]  /*10bc0*/  LOP3.LUT R0, R0, 0x3fff, RZ, 0xc0, !PT ;  /* 0x00003fff00007812 */ /* 0x000fe200078ec0ff */
[----:B------:R-:W-:Y:S01]  /*10bd0*/  UMOV UR53, 0x40000040 ;  /* 0x4000004000357882 */ /* 0x000fe20000000000 */
[----:B------:R-:W-:Y:S01]  /*10be0*/  UMOV UR49, 0x40000040 ;  /* 0x4000004000317882 */ /* 0x000fe20000000000 */
[----:B------:R-:W-:Y:S01]  /*10bf0*/  UMOV UR45, 0x40000040 ;  /* 0x40000040002d7882 */ /* 0x000fe20000000000 */
[----:B------:R-:W-:Y:S01]  /*10c00*/  LOP3.LUT R221, R0, 0x10000, RZ, 0xfc, !PT ;  /* 0x0001000000dd7812 */ /* 0x000fe200078efcff */
[----:B------:R-:W-:Y:S01]  /*10c10*/  ULOP3.LUT UR4, UR4, 0x10000, URZ, 0xfc, !UPT ;  /* 0x0001000004047892 */ /* 0x000fe2000f8efc3f */
[----:B------:R-:W-:Y:S01]  /*10c20*/  MOV R5, 0x40000040 ;  /* 0x4000004000057802 */ /* 0x000fe20000000f00 */
[----:B------:R-:W-:Y:S01]  /*10c30*/  UMOV UR41, 0x40000040 ;  /* 0x4000004000297882 */ /* 0x000fe20000000000 */
[----:B------:R-:W-:Y:S01]  /*10c40*/  UMOV UR37, 0x40000040 ;  /* 0x4000004000257882 */ /* 0x000fe20000000000 */
[----:B------:R-:W-:Y:S01]  /*10c50*/  IMAD R4, R209, 0x900, R221 ;  /* 0x00000900d1047824 */ /* 0x000fe200078e02dd */
[----:B------:R-:W-:Y:S01]  /*10c60*/  UIADD3 UR5, UR4, 0x2, URZ ;  /* 0x0000000204057890 */ /* 0x000fe2000fffe03f */
[----:B------:R-:W-:Y:S01]  /*10c70*/  R2UR UR39, R5 ;  /* 0x00000000052772ca */ /* 0x000fe200000e0000 */
[----:B------:R-:W-:Y:S01]  /*10c80*/  UMOV UR8, UR4 ;  /* 0x0000000400087c82 */ /* 0x000fe20008000000 */
[----:B------:R-:W-:Y:S01]  /*10c90*/  UIADD3 UR52, UR4, 0x406, URZ ;  /* 0x0000040604347890 */ /* 0x000fe2000fffe03f */
[C---:B------:R-:W-:Y:S01]  /*10ca0*/  R2UR UR10, R4.reuse ;  /* 0x00000000040a72ca */ /* 0x040fe200000e0000 */
[----:B------:R-:W-:Y:S01]  /*10cb0*/  IMAD.U32 R8, RZ, RZ, UR8 ;  /* 0x00000008ff087e24 */ /* 0x000fe2000f8e00ff */
[----:B------:R-:W-:Y:S01]  /*10cc0*/  IADD3 R6, R4, 0x2, RZ ;  /* 0x0000000204067810 */ /* 0x000fe20007ffe0ff */
[----:B------:R-:W-:-:S02]  /*10cd0*/  UIADD3 UR48, UR4, 0x800, URZ ;  /* 0x0000080004307890 */ /* 0x000fc4000fffe03f */
[----:B------:R-:W-:Y:S01]  /*10ce0*/  UIADD3 UR44, UR4, 0x802, URZ ;  /* 0x00000802042c7890 */ /* 0x000fe2000fffe03f */
[----:B------:R0:W-:Y:S01]  /*10cf0*/  STL.64 [R1+0x38], R8 ;  /* 0x0000380801007387 */ /* 0x0001e20000100a00 */
[----:B------:R-:W-:Y:S02]  /*10d00*/  UIADD3 UR40, UR4, 0x804, URZ ;  /* 0x0000080404287890 */ /* 0x000fe4000fffe03f */
[----:B------:R-:W-:-:S04]  /*10d10*/  UIADD3 UR36, UR4, 0x806, URZ ;  /* 0x0000080604247890 */ /* 0x000fc8000fffe03f */
[----:B------:R-:W-:Y:S01]  /*10d20*/  HGMMA.64x96x16.F32 R24, gdesc[UR8], RZ, !UPT, gsb0 ;  /* 0x01600000081879f0 */ /* 0x000fe2000c0008ff */
[----:B------:R-:W-:Y:S01]  /*10d30*/  R2UR UR10, R6 ;  /* 0x00000000060a72ca */ /* 0x000fe200000e0000 */
[----:B------:R-:W-:Y:S01]  /*10d40*/  UMOV UR8, UR5 ;  /* 0x0000000500087c82 */ /* 0x000fe20008000000 */
[----:B------:R-:W-:Y:S01]  /*10d50*/  R2UR UR11, R7 ;  /* 0x00000000070b72ca */ /* 0x000fe200000e0000 */
[----:B------:R-:W-:Y:S01]  /*10d60*/  UMOV UR9, 0x40000040 ;  /* 0x4000004000097882 */ /* 0x000fe20000000000 */
[----:B------:R-:W-:Y:S01]  /*10d70*/  VIADD R6, R4, 0x4 ;  /* 0x0000000404067836 */ /* 0x000fe20000000000 */
[----:B------:R-:W-:Y:S01]  /*10d80*/  UIADD3 UR5, UR4, 0x4, URZ ;  /* 0x0000000404057890 */ /* 0x000fe2000fffe03f */
[----:B------:R-:W-:Y:S01]  /*10d90*/  IMAD.MOV.U32 R7, RZ, RZ, 0x40000040 ;  /* 0x40000040ff077424 */ /* 0x000fe200078e00ff */
[----:B0-----:R-:W-:Y:S01]  /*10da0*/  MOV R9, UR9 ;  /* 0x0000000900097c02 */ /* 0x001fe20008000f00 */
[----:B------:R-:W-:-:S05]  /*10db0*/  IMAD.U32 R8, RZ, RZ, UR8 ;  /* 0x00000008ff087e24 */ /* 0x000fca000f8e00ff */
[----:B------:R0:W-:Y:S01]  /*10dc0*/  STL.64 [R1+0x30], R8 ;  /* 0x0000300801007387 */ /* 0x0001e20000100a00 */
[----:B------:R-:W-:Y:S02]  /*10dd0*/  WARPGROUP.DEPBAR.LE gsb0, 0x0 ;  /* 0x00008000000079c5 */ /* 0x000fe40000010000 */
[----:B------:R-:W-:-:S06]  /*10de0*/  WARPGROUP.ARRIVE ;  /* 0x00000000000079c5 */ /* 0x000fcc0000000000 */
[----:B------:R-:W-:Y:S01]  /*10df0*/  HGMMA.64x96x16.F32 R24, gdesc[UR8], R24, gsb0 ;  /* 0x01600000081879f0 */ /* 0x000fe20008000818 */
[----:B------:R-:W-:Y:S01]  /*10e00*/  R2UR UR10, R6 ;  /* 0x00000000060a72ca */ /* 0x000fe200000e0000 */
[----:B------:R-:W-:Y:S01]  /*10e10*/  UMOV UR8, UR5 ;  /* 0x0000000500087c82 */ /* 0x000fe20008000000 */
[----:B------:R-:W-:Y:S01]  /*10e20*/  R2UR UR11, R7 ;  /* 0x00000000070b72ca */ /* 0x000fe200000e0000 */
[----:B------:R-:W-:Y:S01]  /*10e30*/  UMOV UR9, 0x40000040 ;  /* 0x4000004000097882 */ /* 0x000fe20000000000 */
[----:B------:R-:W-:Y:S01]  /*10e40*/  VIADD R6, R4, 0x6 ;  /* 0x0000000604067836 */ /* 0x000fe20000000000 */
[----:B------:R-:W-:Y:S01]  /*10e50*/  MOV R7, 0x40000040 ;  /* 0x4000004000077802 */ /* 0x000fe20000000f00 */
[----:B------:R-:W-:Y:S01]  /*10e60*/  UIADD3 UR5, UR4, 0x6, URZ ;  /* 0x0000000604057890 */ /* 0x000fe2000fffe03f */
        /* <DEDUP_REMOVED lines=10> */
[----:B------:R-:W-:Y:S01]  /*10f10*/  IMAD.MOV.U32 R7, RZ, RZ, 0x40000040 ;  /* 0x40000040ff077424 */ /* 0x000fe200078e00ff */
[----:B------:R-:W-:Y:S01]  /*10f20*/  IADD3 R6, R4, 0x300, RZ ;  /* 0x0000030004067810 */ /* 0x000fe20007ffe0ff */
[----:B------:R-:W-:Y:S01]  /*10f30*/  UIADD3 UR5, UR4, 0x400, URZ ;  /* 0x0000040004057890 */ /* 0x000fe2000fffe03f */
[----:B0-----:R-:W-:Y:S02]  /*10f40*/  IMAD.U32 R8, RZ, RZ, UR8 ;  /* 0x00000008ff087e24 */ /* 0x001fe4000f8e00ff */
        /* <DEDUP_REMOVED lines=37> */
[----:B0-----:R-:W-:Y:S02]  /*111a0*/  IMAD.U32 R8, RZ, RZ, UR8 ;  /* 0x00000008ff087e24 */ /* 0x001fe4000f8e00ff */
[----:B------:R-:W-:Y:S01]  /*111b0*/  IMAD.U32 R9, RZ, RZ, UR9 ;  /* 0x00000009ff097e24 */ /* 0x000fe2000f8e00ff */
[----:B------:R-:W-:Y:S01]  /*111c0*/  R2UR UR54, R6 ;  /* 0x00000000063672ca */ /* 0x000fe200000e0000 */
[----:B------:R-:W-:Y:S01]  /*111d0*/  VIADD R6, R4, 0x600 ;  /* 0x0000060004067836 */ /* 0x000fe20000000000 */
[----:B------:R-:W-:-:S02]  /*111e0*/  R2UR UR55, R7 ;  /* 0x00000000073772ca */ /* 0x000fc400000e0000 */
[----:B------:R-:W-:Y:S01]  /*111f0*/  MOV R7, 0x40000040 ;  /* 0x4000004000077802 */ /* 0x000fe20000000f00 */
[----:B------:R0:W-:Y:S01]  /*11200*/  STL.64 [R1+0x8], R8 ;  /* 0x0000080801007387 */ /* 0x0001e20000100a00 */
[----:B------:R-:W-:Y:S01]  /*11210*/  R2UR UR50, R6 ;  /* 0x00000000063272ca */ /* 0x000fe200000e0000 */
[----:B------:R-:W-:Y:S01]  /*11220*/  VIADD R6, R4, 0x602 ;  /* 0x0000060204067836 */ /* 0x000fe20000000000 */
[----:B------:R-:W-:Y:S01]  /*11230*/  R2UR UR51, R7 ;  /* 0x00000000073372ca */ /* 0x000fe200000e0000 */
[----:B------:R-:W-:-:S03]  /*11240*/  IMAD.MOV.U32 R7, RZ, RZ, 0x40000040 ;  /* 0x40000040ff077424 */ /* 0x000fc600078e00ff */
[----:B------:R-:W-:Y:S02]  /*11250*/  R2UR UR46, R6 ;  /* 0x00000000062e72ca */ /* 0x000fe400000e0000 */
[----:B------:R-:W-:Y:S01]  /*11260*/  R2UR UR47, R7 ;  /* 0x00000000072f72ca */ /* 0x000fe200000e0000 */
[----:B------:R-:W-:Y:S01]  /*11270*/  IMAD.MOV.U32 R7, RZ, RZ, 0x40000040 ;  /* 0x40000040ff077424 */ /* 0x000fe200078e00ff */
[C---:B------:R-:W-:Y:S01]  /*11280*/  IADD3 R6, R4.reuse, 0x604, RZ ;  /* 0x0000060404067810 */ /* 0x040fe20007ffe0ff */
[----:B------:R-:W-:-:S03]  /*11290*/  VIADD R4, R4, 0x606 ;  /* 0x0000060604047836 */ /* 0x000fc60000000000 */
[----:B------:R-:W-:Y:S02]  /*112a0*/  R2UR UR42, R6 ;  /* 0x00000000062a72ca */ /* 0x000fe400000e0000 */
[----:B------:R-:W-:Y:S02]  /*112b0*/  R2UR UR43, R7 ;  /* 0x00000000072b72ca */ /* 0x000fe400000e0000 */
[----:B------:R-:W-:Y:S01]  /*112c0*/  R2UR UR38, R4 ;  /* 0x00000000042672ca */ /* 0x000fe200000e0000 */
        /* <DEDUP_REMOVED lines=19> */
[----:B0-----:R-:W-:Y:S05]  /*11400*/  @!P0 BRA `(.L_x_622) ;  /* 0x0000000000048947 */ /* 0x001fea0003800000 */
[----:B------:R-:W-:Y:S01]  /*11410*/  BPT.TRAP 0x1 ;  /* 0x000000040000795c */ /* 0x000fe20000300000 */
.L_x_622:
[----:B------:R-:W2:Y:S01]  /*11420*/  LDL R12, [R1+0x78] ;  /* 0x00007800010c7983 */ /* 0x000ea20000100800 */
[----:B------:R-:W-:Y:S01]  /*11430*/  ULDC UR4, c[0x0][0x9d8] ;  /* 0x0002760000047ab9 */ /* 0x000fe20000000800 */
[----:B------:R-:W-:Y:S01]  /*11440*/  ULDC UR5, c[0x0][0x988] ;  /* 0x0002620000057ab9 */ /* 0x000fe20000000800 */
        /* <DEDUP_REMOVED lines=30> */
[----:B------:R-:W4:Y:S01]  /*11630*/  MUFU.TANH R29, R29 ;  /* 0x0000001d001d7308 */ /* 0x000f220000002400 */
        /* <DEDUP_REMOVED lines=17> */
[----:B------:R-:W-:Y:S01]  /*11750*/  P2R R8, PR, RZ, 0x1 ;  /* 0x00000001ff087803 */ /* 0x000fe20000000000 */
[----:B------:R-:W-:Y:S01]  /*11760*/  FMUL.FTZ R63, R63, UR4 ;  /* 0x000000043f3f7c20 */ /* 0x000fe20008410000 */
[----:B------:R-:W-:Y:S01]  /*11770*/  FMUL.FTZ R66, R66, UR4 ;  /* 0x0000000442427c20 */ /* 0x000fe20008410000 */
[----:B------:R-:W-:Y:S01]  /*11780*/  FMUL.FTZ R67, R67, UR4 ;  /* 0x0000000443437c20 */ /* 0x000fe20008410000 */
[----:B------:R-:W-:Y:S01]  /*11790*/  FMUL.FTZ R70, R70, UR4 ;  /* 0x0000000446467c20 */ /* 0x000fe20008410000 */
[----:B------:R-:W-:Y:S01]  /*117a0*/  FMUL.FTZ R71, R71, UR4 ;  /* 0x0000000447477c20 */ /* 0x000fe20008410000 */
[----:B------:R-:W4:Y:S01]  /*117b0*/  MUFU.TANH R33, R33 ;  /* 0x0000002100217308 */ /* 0x000f220000002400 */
[----:B------:R-:W-:Y:S01]  /*117c0*/  IADD3 R3, R3, 0x30840, RZ ;  /* 0x0003084003037810 */ /* 0x000fe20007ffe0ff */
[----:B------:R-:W-:Y:S01]  /*117d0*/  ULDC UR38, c[0x0][0x9d8] ;  /* 0x0002760000267ab9 */ /* 0x000fe20000000800 */
[----:B------:R-:W-:Y:S01]  /*117e0*/  ULDC UR39, c[0x0][0x988] ;  /* 0x0002620000277ab9 */ /* 0x000fe20000000800 */
[----:B------:R-:W-:Y:S01]  /*117f0*/  BSSY B0, `(.L_x_623) ;  /* 0x0000483000007945 */ /* 0x000fe20003800000 */
[----:B------:R-:W-:Y:S01]  /*11800*/  PRMT R3, R222, 0x654, R3 ;  /* 0x00000654de037816 */ /* 0x000fe20000000003 */
[--C-:B------:R-:W-:Y:S01]  /*11810*/  IMAD.MOV.U32 R117, RZ, RZ, R119.reuse ;  /* 0x000000ffff757224 */ /* 0x100fe200078e0077 */
[-C--:B------:R-:W-:Y:S01]  /*11820*/  MOV R118, R119.reuse ;  /* 0x0000007700767202 */ /* 0x080fe20000000f00 */
[----:B------:R-:W4:Y:S01]  /*11830*/  MUFU.TANH R6, R27 ;  /* 0x0000001b00067308 */ /* 0x000f220000002400 */
[----:B------:R4:W-:Y:S01]  /*11840*/  SYNCS.ARRIVE.TRANS64.RED.A1T0 RZ, [R3+URZ], RZ ;  /* 0x000000ff03ff79a7 */ /* 0x0009e2000810043f */
[--C-:B------:R-:W-:Y:S01]  /*11850*/  IMAD.MOV.U32 R116, RZ, RZ, R119.reuse ;  /* 0x000000ffff747224 */ /* 0x100fe200078e0077 */
[-C--:B------:R-:W-:Y:S01]  /*11860*/  MOV R115, R119.reuse ;  /* 0x0000007700737202 */ /* 0x080fe20000000f00 */
[--C-:B------:R-:W-:Y:S01]  /*11870*/  IMAD.MOV.U32 R114, RZ, RZ, R119.reuse ;  /* 0x000000ffff727224 */ /* 0x100fe200078e0077 */
[-C--:B------:R-:W-:Y:S01]  /*11880*/  MOV R112, R119.reuse ;  /* 0x0000007700707202 */ /* 0x080fe20000000f00 */
[--C-:B------:R-:W-:Y:S01]  /*11890*/  IMAD.MOV.U32 R113, RZ, RZ, R119.reuse ;  /* 0x000000ffff717224 */ /* 0x100fe200078e0077 */
[-C--:B------:R-:W-:Y:S01]  /*118a0*/  MOV R109, R119.reuse ;  /* 0x00000077006d7202 */ /* 0x080fe20000000f00 */
[----:B------:R-:W4:Y:S01]  /*118b0*/  MUFU.TANH R36, R36 ;  /* 0x0000002400247308 */ /* 0x000f220000002400 */
[--C-:B------:R-:W-:Y:S01]  /*118c0*/  IMAD.MOV.U32 R111, RZ, RZ, R119.reuse ;  /* 0x000000ffff6f7224 */ /* 0x100fe200078e0077 */
[-C--:B------:R-:W-:Y:S01]  /*118d0*/  MOV R106, R119.reuse ;  /* 0x00000077006a7202 */ /* 0x080fe20000000f00 */
[--C-:B------:R-:W-:Y:S01]  /*118e0*/  IMAD.MOV.U32 R110, RZ, RZ, R119.reuse ;  /* 0x000000ffff6e7224 */ /* 0x100fe200078e0077 */
[-C--:B------:R-:W-:Y:S01]  /*118f0*/  MOV R103, R119.reuse ;  /* 0x0000007700677202 */ /* 0x080fe20000000f00 */
[--C-:B------:R-:W-:Y:S01]  /*11900*/  IMAD.MOV.U32 R108, RZ, RZ, R119.reuse ;  /* 0x000000ffff6c7224 */ /* 0x100fe200078e0077 */
[-C--:B------:R-:W-:Y:S01]  /*11910*/  MOV R100, R119.reuse ;  /* 0x0000007700647202 */ /* 0x080fe20000000f00 */
[--C-:B------:R-:W-:Y:S01]  /*11920*/  IMAD.MOV.U32 R107, RZ, RZ, R119.reuse ;  /* 0x000000ffff6b7224 */ /* 0x100fe200078e0077 */
        /* <DEDUP_REMOVED lines=10> */
[----:B------:R-:W-:Y:S01]  /*119d0*/  MOV R76, R119 ;  /* 0x00000077004c7202 */ /* 0x000fe20000000f00 */
[----:B------:R-:W-:-:S02]  /*119e0*/  IMAD.MOV.U32 R96, RZ, RZ, R119 ;  /* 0x000000ffff607224 */ /* 0x000fc400078e0077 */
[--C-:B------:R-:W-:Y:S02]  /*119f0*/  IMAD.MOV.U32 R92, RZ, RZ, R119.reuse ;  /* 0x000000ffff5c7224 */ /* 0x100fe400078e0077 */
[--C-:B------:R-:W-:Y:S01]  /*11a00*/  IMAD.MOV.U32 R90, RZ, RZ, R119.reuse ;  /* 0x000000ffff5a7224 */ /* 0x100fe200078e0077 */
[----:B------:R-:W4:Y:S01]  /*11a10*/  MUFU.TANH R11, R31 ;  /* 0x0000001f000b7308 */ /* 0x000f220000002400 */
[--C-:B------:R-:W-:Y:S02]  /*11a20*/  IMAD.MOV.U32 R86, RZ, RZ, R119.reuse ;  /* 0x000000ffff567224 */ /* 0x100fe400078e0077 */
[--C-:B------:R-:W-:Y:S02]  /*11a30*/  IMAD.MOV.U32 R84, RZ, RZ, R119.reuse ;  /* 0x000000ffff547224 */ /* 0x100fe400078e0077 */
[--C-:B------:R-:W-:Y:S02]  /*11a40*/  IMAD.MOV.U32 R80, RZ, RZ, R119.reuse ;  /* 0x000000ffff507224 */ /* 0x100fe400078e0077 */
[--C-:B------:R-:W-:Y:S01]  /*11a50*/  IMAD.MOV.U32 R78, RZ, RZ, R119.reuse ;  /* 0x000000ffff4e7224 */ /* 0x100fe200078e0077 */
[----:B------:R-:W4:Y:S01]  /*11a60*/  MUFU.TANH R40, R40 ;  /* 0x0000002800287308 */ /* 0x000f220000002400 */
[----:B------:R-:W-:-:S02]  /*11a70*/  IMAD.MOV.U32 R74, RZ, RZ, R119 ;  /* 0x000000ffff4a7224 */ /* 0x000fc400078e0077 */
[----:B------:R-:W-:-:S05]  /*11a80*/  IMAD.MOV.U32 R72, RZ, RZ, R119 ;  /* 0x000000ffff487224 */ /* 0x000fca00078e0077 */
[----:B------:R-:W4:Y:S08]  /*11a90*/  MUFU.TANH R13, R34 ;  /* 0x00000022000d7308 */ /* 0x000f300000002400 */
[----:B------:R-:W4:Y:S08]  /*11aa0*/  MUFU.TANH R41, R41 ;  /* 0x0000002900297308 */ /* 0x000f300000002400 */
[----:B------:R-:W-:Y:S08]  /*11ab0*/  MUFU.TANH R73, R59 ;  /* 0x0000003b00497308 */ /* 0x000ff00000002400 */
        /* <DEDUP_REMOVED lines=9> */
[----:B------:R0:W4:Y:S08]  /*11b50*/  MUFU.TANH R27, R42 ;  /* 0x0000002a001b7308 */ /* 0x0001300000002400 */
[----:B------:R-:W-:Y:S01]  /*11b60*/  MUFU.TANH R0, R43 ;  /* 0x0000002b00007308 */ /* 0x000fe20000002400 */
[----:B0-----:R-:W-:-:S07]  /*11b70*/  IMAD.MOV.U32 R42, RZ, RZ, R119 ;  /* 0x000000ffff2a7224 */ /* 0x001fce00078e0077 */
[----:B------:R-:W0:Y:S08]  /*11b80*/  MUFU.TANH R49, R49 ;  /* 0x0000003100317308 */ /* 0x000e300000002400 */
[----:B------:R-:W0:Y:S08]  /*11b90*/  MUFU.TANH R52, R52 ;  /* 0x0000003400347308 */ /* 0x000e300000002400 */
[----:B------:R1:W0:Y:S08]  /*11ba0*/  MUFU.TANH R31, R46 ;  /* 0x0000002e001f7308 */ /* 0x0002300000002400 */
[----:B------:R-:W0:Y:S01]  /*11bb0*/  MUFU.TANH R75, R53 ;  /* 0x00000035004b7308 */ /* 0x000e220000002400 */
[----:B-1----:R-:W-:-:S07]  /*11bc0*/  MOV R46, R119 ;  /* 0x00000077002e7202 */ /* 0x002fce0000000f00 */
[----:B------:R-:W1:Y:S08]  /*11bd0*/  MUFU.TANH R4, R47 ;  /* 0x0000002f00047308 */ /* 0x000e700000002400 */
[----:B------:R-:W1:Y:S08]  /*11be0*/  MUFU.TANH R56, R56 ;  /* 0x0000003800387308 */ /* 0x000e700000002400 */
[----:B------:R3:W1:Y:S08]  /*11bf0*/  MUFU.TANH R35, R50 ;  /* 0x0000003200237308 */ /* 0x0006700000002400 */
[----:B------:R1:W1:Y:S01]  /*11c00*/  MUFU.TANH R79, R57 ;  /* 0x00000039004f7308 */ /* 0x0002620000002400 */
[----:B---3--:R-:W-:-:S07]  /*11c10*/  IMAD.MOV.U32 R50, RZ, RZ, R119 ;  /* 0x000000ffff327224 */ /* 0x008fce00078e0077 */
[----:B------:R-:W3:Y:S08]  /*11c20*/  MUFU.TANH R60, R60 ;  /* 0x0000003c003c7308 */ /* 0x000ef00000002400 */
[----:B------:R-:W3:Y:S01]  /*11c30*/  MUFU.TANH R54, R54 ;  /* 0x0000003600367308 */ /* 0x000ee20000002400 */
[----:B--2---:R-:W-:-:S04]  /*11c40*/  IMAD.IADD R12, R12, 0x1, R142 ;  /* 0x000000010c0c7824 */ /* 0x004fc800078e028e */
[----:B------:R-:W-:Y:S02]  /*11c50*/  IMAD R14, R143, -0x60, R12 ;  /* 0xffffffa08f0e7824 */ /* 0x000fe400078e020c */
[----:B------:R-:W-:Y:S01]  /*11c60*/  FMUL.FTZ R12, R69, UR4 ;  /* 0x00000004450c7c20 */ /* 0x000fe20008410000 */
[----:B------:R-:W2:Y:S02]  /*11c70*/  MUFU.TANH R61, R61 ;  /* 0x0000003d003d7308 */ /* 0x000ea40000002400 */
[C---:B------:R-:W-:Y:S02]  /*11c80*/  ISETP.GT.AND P6, PT, R14.reuse, RZ, PT ;  /* 0x000000ff0e00720c */ /* 0x040fe40003fc4270 */
[C---:B------:R-:W-:Y:S02]  /*11c90*/  ISETP.GT.AND P5, PT, R14.reuse, 0x1, PT ;  /* 0x000000010e00780c */ /* 0x040fe40003fa4270 */
[----:B------:R-:W-:Y:S02]  /*11ca0*/  ISETP.GT.AND P4, PT, R14, 0x8, PT ;  /* 0x000000080e00780c */ /* 0x000fe40003f84270 */
[----:B------:R-:W2:Y:S01]  /*11cb0*/  MUFU.TANH R64, R64 ;  /* 0x0000004000407308 */ /* 0x000ea20000002400 */
[----:B------:R-:W-:-:S02]  /*11cc0*/  FSEL R93, R24, -INF , P6 ;  /* 0xff800000185d7808 */ /* 0x000fc40003000000 */
[----:B------:R-:W-:Y:S02]  /*11cd0*/  FSEL R20, R25, -INF , P5 ;  /* 0xff80000019147808 */ /* 0x000fe40002800000 */
[----:B------:R-:W-:Y:S02]  /*11ce0*/  ISETP.GT.AND P3, PT, R14, 0x9, PT ;  /* 0x000000090e00780c */ /* 0x000fe40003f64270 */
[----:B------:R-:W-:Y:S01]  /*11cf0*/  FSEL R97, R28, -INF , P4 ;  /* 0xff8000001c617808 */ /* 0x000fe20002000000 */
[----:B------:R-:W2:Y:S01]  /*11d00*/  MUFU.TANH R58, R58 ;  /* 0x0000003a003a7308 */ /* 0x000ea20000002400 */
[----:B------:R-:W-:Y:S02]  /*11d10*/  FMNMX.FTZ R24, R93, R20, !PT ;  /* 0x000000145d187209 */ /* 0x000fe40007810000 */
[----:B------:R-:W-:Y:S02]  /*11d20*/  ISETP.GT.AND P2, PT, R14, 0x10, PT ;  /* 0x000000100e00780c */ /* 0x000fe40003f44270 */
[----:B----4-:R-:W-:-:S02]  /*11d30*/  FSEL R99, R29, -INF , P3 ;  /* 0xff8000001d637808 */ /* 0x010fc40001800000 */
[----:B------:R-:W-:Y:S01]  /*11d40*/  FMNMX.FTZ R24, R97, R24, !PT ;  /* 0x0000001861187209 */ /* 0x000fe20007810000 */
[----:B------:R-:W4:Y:S01]  /*11d50*/  MUFU.TANH R68, R68 ;  /* 0x0000004400447308 */ /* 0x000f220000002400 */
[----:B------:R-:W-:Y:S02]  /*11d60*/  ISETP.GT.AND P1, PT, R14, 0x11, PT ;  /* 0x000000110e00780c */ /* 0x000fe40003f24270 */
[----:B------:R-:W-:Y:S02]  /*11d70*/  FSEL R69, R32, -INF , P2 ;  /* 0xff80000020457808 */ /* 0x000fe40001000000 */
[----:B------:R-:W-:Y:S02]  /*11d80*/  FMNMX.FTZ R24, R99, R24, !PT ;  /* 0x0000001863187209 */ /* 0x000fe40007810000 */
[----:B------:R-:W-:Y:S01]  /*11d90*/  FSEL R7, R7, -INF , P6 ;  /* 0xff80000007077808 */ /* 0x000fe20003000000 */
[----:B------:R-:W4:Y:S01]  /*11da0*/  MUFU.TANH R12, R12 ;  /* 0x0000000c000c7308 */ /* 0x000f220000002400 */
[----:B------:R-:W-:-:S02]  /*11db0*/  ISETP.GT.AND P6, PT, R14, 0x18, PT ;  /* 0x000000180e00780c */ /* 0x000fc40003fc4270 */
[----:B------:R-:W-:Y:S02]  /*11dc0*/  FSEL R59, R33, -INF , P1 ;  /* 0xff800000213b7808 */ /* 0x000fe40000800000 */
[----:B------:R-:W-:Y:S02]  /*11dd0*/  FMNMX.FTZ R24, R69, R24, !PT ;  /* 0x0000001845187209 */ /* 0x000fe40007810000 */
[----:B------:R-:W-:Y:S01]  /*11de0*/  FSEL R6, R6, -INF , P5 ;  /* 0xff80000006067808 */ /* 0x000fe20002800000 */
[----:B------:R-:W-:Y:S01]  /*11df0*/  MUFU.TANH R62, R62 ;  /* 0x0000003e003e7308 */ /* 0x000fe20000002400 */
[----:B------:R-:W-:Y:S02]  /*11e00*/  ISETP.GT.AND P5, PT, R14, 0x19, PT ;  /* 0x000000190e00780c */ /* 0x000fe40003fa4270 */
[----:B------:R-:W-:Y:S02]  /*11e10*/  FSEL R65, R36, -INF , P6 ;  /* 0xff80000024417808 */ /* 0x000fe40003000000 */
[----:B------:R-:W-:-:S02]  /*11e20*/  FMNMX.FTZ R24, R59, R24, !PT ;  /* 0x000000183b187209 */ /* 0x000fc40007810000 */
[----:B------:R-:W-:Y:S01]  /*11e30*/  FSEL R9, R9, -INF , P4 ;  /* 0xff80000009097808 */ /* 0x000fe20002000000 */
[----:B------:R-:W4:Y:S01]  /*11e40*/  MUFU.TANH R66, R66 ;  /* 0x0000004200427308 */ /* 0x000f220000002400 */
[C---:B------:R-:W-:Y:S02]  /*11e50*/  ISETP.GT.AND P4, PT, R14.reuse, 0x20, PT ;  /* 0x000000200e00780c */ /* 0x040fe40003f84270 */
[----:B------:R-:W-:Y:S02]  /*11e60*/  FSEL R55, R37, -INF , P5 ;  /* 0xff80000025377808 */ /* 0x000fe40002800000 */
[----:B------:R-:W-:Y:S02]  /*11e70*/  FMNMX.FTZ R24, R65, R24, !PT ;  /* 0x0000001841187209 */ /* 0x000fe40007810000 */
[----:B------:R-:W-:Y:S01]  /*11e80*/  FSEL R11, R11, -INF , P3 ;  /* 0xff8000000b0b7808 */ /* 0x000fe20001800000 */
[----:B------:R-:W-:Y:S01]  /*11e90*/  MUFU.TANH R70, R70 ;  /* 0x0000004600467308 */ /* 0x000fe20000002400 */
[----:B------:R-:W-:-:S02]  /*11ea0*/  ISETP.GT.AND P3, PT, R14, 0x21, PT ;  /* 0x000000210e00780c */ /* 0x000fc40003f64270 */
[----:B------:R-:W-:Y:S02]  /*11eb0*/  FSEL R51, R40, -INF , P4 ;  /* 0xff80000028337808 */ /* 0x000fe40002000000 */
[----:B------:R-:W-:Y:S02]  /*11ec0*/  FMNMX.FTZ R24, R55, R24, !PT ;  /* 0x0000001837187209 */ /* 0x000fe40007810000 */
[----:B------:R-:W-:Y:S01]  /*11ed0*/  FSEL R13, R13, -INF , P2 ;  /* 0xff8000000d0d7808 */ /* 0x000fe20001000000 */
[----:B------:R4:W4:Y:S01]  /*11ee0*/  MUFU.TANH R95, R71 ;  /* 0x00000047005f7308 */ /* 0x0009220000002400 */
[----:B------:R-:W-:Y:S02]  /*11ef0*/  ISETP.GT.AND P2, PT, R14, 0x28, PT ;  /* 0x000000280e00780c */ /* 0x000fe40003f44270 */
[----:B------:R-:W-:Y:S02]  /*11f00*/  FSEL R43, R41, -INF , P3 ;  /* 0xff800000292b7808 */ /* 0x000fe40001800000 */
[----:B------:R-:W-:-:S02]  /*11f10*/  FMNMX.FTZ R24, R51, R24, !PT ;  /* 0x0000001833187209 */ /* 0x000fc40007810000 */
[----:B------:R-:W-:Y:S02]  /*11f20*/  FSEL R15, R15, -INF , P1 ;  /* 0xff8000000f0f7808 */ /* 0x000fe40000800000 */
[----:B------:R-:W-:Y:S02]  /*11f30*/  ISETP.GT.AND P1, PT, R14, 0x29, PT ;  /* 0x000000290e00780c */ /* 0x000fe40003f24270 */
[----:B------:R-:W-:Y:S01]  /*11f40*/  FSEL R37, R44, -INF , P2 ;  /* 0xff8000002c257808 */ /* 0x000fe20001000000 */
[----:B------:R-:W-:Y:S01]  /*11f50*/  IMAD.MOV.U32 R44, RZ, RZ, R119 ;  /* 0x000000ffff2c7224 */ /* 0x000fe200078e0077 */
[----:B------:R-:W-:Y:S02]  /*11f60*/  FMNMX.FTZ R24, R43, R24, !PT ;  /* 0x000000182b187209 */ /* 0x000fe40007810000 */
[----:B------:R-:W-:Y:S02]  /*11f70*/  FSEL R21, R21, -INF , P6 ;  /* 0xff80000015157808 */ /* 0x000fe40003000000 */
[----:B------:R-:W-:-:S02]  /*11f80*/  ISETP.GT.AND P6, PT, R14, 0x30, PT ;  /* 0x000000300e00780c */ /* 0x000fc40003fc4270 */
[----:B------:R-:W-:Y:S02]  /*11f90*/  FSEL R45, R45, -INF , P1 ;  /* 0xff8000002d2d7808 */ /* 0x000fe40000800000 */
[----:B------:R-:W-:Y:S02]  /*11fa0*/  FMNMX.FTZ R24, R37, R24, !PT ;  /* 0x0000001825187209 */ /* 0x000fe40007810000 */
[----:B------:R-:W-:Y:S02]  /*11fb0*/  FSEL R25, R39, -INF , P5 ;  /* 0xff80000027197808 */ /* 0x000fe40002800000 */
[----:B------:R-:W-:Y:S02]  /*11fc0*/  ISETP.GT.AND P5, PT, R14, 0x31, PT ;  /* 0x000000310e00780c */ /* 0x000fe40003fa4270 */
[----:B------:R-:W-:Y:S01]  /*11fd0*/  FSEL R47, R48, -INF , P6 ;  /* 0xff800000302f7808 */ /* 0x000fe20003000000 */
[----:B------:R-:W-:Y:S01]  /*11fe0*/  IMAD.MOV.U32 R48, RZ, RZ, R119 ;  /* 0x000000ffff307224 */ /* 0x000fe200078e0077 */
[----:B------:R-:W-:-:S02]  /*11ff0*/  FMNMX.FTZ R24, R45, R24, !PT ;  /* 0x000000182d187209 */ /* 0x000fc40007810000 */
[----:B------:R-:W-:Y:S02]  /*12000*/  FSEL R27, R27, -INF , P4 ;  /* 0xff8000001b1b7808 */ /* 0x000fe40002000000 */
[----:B------:R-:W-:Y:S02]  /*12010*/  ISETP.GT.AND P4, PT, R14, 0x38, PT ;  /* 0x000000380e00780c */ /* 0x000fe40003f84270 */
[----:B0-----:R-:W-:Y:S02]  /*12020*/  FSEL R53, R49, -INF , P5 ;  /* 0xff80000031357808 */ /* 0x001fe40002800000 */
[----:B------:R-:W-:Y:S02]  /*12030*/  FMNMX.FTZ R24, R47, R24, !PT ;  /* 0x000000182f187209 */ /* 0x000fe40007810000 */
[----:B------:R-:W-:Y:S01]  /*12040*/  FSEL R29, R0, -INF , P3 ;  /* 0xff800000001d7808 */ /* 0x000fe20001800000 */
[----:B------:R-:W-:Y:S01]  /*12050*/  IMAD.U32 R0, RZ, RZ, UR5 ;  /* 0x00000005ff007e24 */ /* 0x000fe2000f8e00ff */
[----:B------:R-:W-:-:S02]  /*12060*/  ISETP.GT.AND P3, PT, R14, 0x39, PT ;  /* 0x000000390e00780c */ /* 0x000fc40003f64270 */
[----:B-1----:R-:W-:Y:S02]  /*12070*/  FSEL R57, R52, -INF , P4 ;  /* 0xff80000034397808 */ /* 0x002fe40002000000 */
[----:B------:R-:W-:Y:S02]  /*12080*/  FMNMX.FTZ R24, R53, R24, !PT ;  /* 0x0000001835187209 */ /* 0x000fe40007810000 */
[----:B------:R-:W-:Y:S02]  /*12090*/  FSEL R31, R31, -INF , P2 ;  /* 0xff8000001f1f7808 */ /* 0x000fe40001000000 */
        /* <DEDUP_REMOVED lines=14> */
[----:B---3--:R-:W-:Y:S01]  /*12180*/  FSEL R81, R60, -INF , P6 ;  /* 0xff8000003c517808 */ /* 0x008fe20003000000 */
[----:B------:R-:W-:Y:S01]  /*12190*/  IMAD.MOV.U32 R60, RZ, RZ, R119 ;  /* 0x000000ffff3c7224 */ /* 0x000fe200078e0077 */
[----:B------:R-:W-:-:S02]  /*121a0*/  FMNMX.FTZ R24, R79, R24, !PT ;  /* 0x000000184f187209 */ /* 0x000fc40007810000 */
[----:B------:R-:W-:Y:S01]  /*121b0*/  FSEL R41, R54, -INF , P4 ;  /* 0xff80000036297808 */ /* 0x000fe20002000000 */
[----:B------:R-:W-:Y:S01]  /*121c0*/  IMAD.MOV.U32 R54, RZ, RZ, R119 ;  /* 0x000000ffff367224 */ /* 0x000fe200078e0077 */
[----:B------:R-:W-:Y:S02]  /*121d0*/  ISETP.GT.AND P4, PT, R14, 0x50, PT ;  /* 0x000000500e00780c */ /* 0x000fe40003f84270 */
[----:B--2---:R-:W-:Y:S02]  /*121e0*/  FSEL R83, R61, -INF , P5 ;  /* 0xff8000003d537808 */ /* 0x004fe40002800000 */
[----:B------:R-:W-:Y:S02]  /*121f0*/  FMNMX.FTZ R24, R81, R24, !PT ;  /* 0x0000001851187209 */ /* 0x000fe40007810000 */
[----:B------:R-:W-:Y:S02]  /*12200*/  FSEL R49, R10, -INF , P3 ;  /* 0xff8000000a317808 */ /* 0x000fe40001800000 */
[----:B------:R-:W-:-:S02]  /*12210*/  ISETP.GT.AND P3, PT, R14, 0x51, PT ;  /* 0x000000510e00780c */ /* 0x000fc40003f64270 */
[----:B------:R-:W-:Y:S02]  /*12220*/  FSEL R85, R64, -INF , P4 ;  /* 0xff80000040557808 */ /* 0x000fe40002000000 */
[----:B------:R-:W-:Y:S02]  /*12230*/  FMNMX.FTZ R24, R83, R24, !PT ;  /* 0x0000001853187209 */ /* 0x000fe40007810000 */
[----:B------:R-:W-:Y:S02]  /*12240*/  FSEL R61, R58, -INF , P2 ;  /* 0xff8000003a3d7808 */ /* 0x000fe40001000000 */
[----:B------:R-:W-:Y:S02]  /*12250*/  ISETP.GT.AND P2, PT, R14, 0x58, PT ;  /* 0x000000580e00780c */ /* 0x000fe40003f44270 */
[----:B------:R-:W-:Y:S02]  /*12260*/  FSEL R87, R87, -INF , P3 ;  /* 0xff80000057577808 */ /* 0x000fe40001800000 */
[----:B------:R-:W-:-:S02]  /*12270*/  FMNMX.FTZ R24, R85, R24, !PT ;  /* 0x0000001855187209 */ /* 0x000fc40007810000 */
[----:B------:R-:W-:Y:S02]  /*12280*/  FSEL R73, R73, -INF , P1 ;  /* 0xff80000049497808 */ /* 0x000fe40000800000 */
[----:B------:R-:W-:Y:S02]  /*12290*/  ISETP.GT.AND P1, PT, R14, 0x59, PT ;  /* 0x000000590e00780c */ /* 0x000fe40003f24270 */
[----:B----4-:R-:W-:Y:S01]  /*122a0*/  FSEL R89, R68, -INF , P2 ;  /* 0xff80000044597808 */ /* 0x010fe20001000000 */
[----:B------:R-:W-:Y:S01]  /*122b0*/  IMAD.MOV.U32 R68, RZ, RZ, R119 ;  /* 0x000000ffff447224 */ /* 0x000fe200078e0077 */
[----:B------:R-:W-:Y:S02]  /*122c0*/  FMNMX.FTZ R24, R87, R24, !PT ;  /* 0x0000001857187209 */ /* 0x000fe40007810000 */
[----:B------:R-:W-:Y:S02]  /*122d0*/  FSEL R91, R12, -INF , P1 ;  /* 0xff8000000c5b7808 */ /* 0x000fe40000800000 */
[----:B------:R-:W-:-:S02]  /*122e0*/  FMNMX.FTZ R24, R89, R24, !PT ;  /* 0x0000001859187209 */ /* 0x000fc40007810000 */
[----:B------:R-:W-:Y:S01]  /*122f0*/  FSEL R71, R66, -INF , P4 ;  /* 0xff80000042477808 */ /* 0x000fe20002000000 */
[----:B------:R-:W-:Y:S01]  /*12300*/  IMAD.MOV.U32 R66, RZ, RZ, R119 ;  /* 0x000000ffff427224 */ /* 0x000fe200078e0077 */
[----:B------:R-:W-:Y:S02]  /*12310*/  FMNMX.FTZ R24, R91, R24, !PT ;  /* 0x000000185b187209 */ /* 0x000fe40007810000 */
[----:B------:R-:W-:Y:S02]  /*12320*/  FSEL R95, R95, -INF , P1 ;  /* 0xff8000005f5f7808 */ /* 0x000fe40000800000 */
[-C--:B------:R-:W-:Y:S01]  /*12330*/  MOV R64, R119.reuse ;  /* 0x0000007700407202 */ /* 0x080fe20000000f00 */
[----:B------:R-:W0:Y:S01]  /*12340*/  SHFL.BFLY PT, R5, R24, 0x2, 0x1f ;  /* 0x0c401f0018057f89 */ /* 0x000e2200000e0000 */
[-C--:B------:R-:W-:Y:S02]  /*12350*/  MOV R58, R119.reuse ;  /* 0x00000077003a7202 */ /* 0x080fe40000000f00 */
[----:B------:R-:W-:-:S02]  /*12360*/  MOV R52, R119 ;  /* 0x0000007700347202 */ /* 0x000fc40000000f00 */
[----:B------:R-:W-:Y:S02]  /*12370*/  MOV R40, R119 ;  /* 0x0000007700287202 */ /* 0x000fe40000000f00 */
[----:B0-----:R-:W-:-:S05]  /*12380*/  FMNMX.FTZ R10, R24, R5, !PT ;  /* 0x00000005180a7209 */ /* 0x001fca0007810000 */
[----:B------:R-:W0:Y:S02]  /*12390*/  SHFL.BFLY PT, R5, R10, 0x1, 0x1f ;  /* 0x0c201f000a057f89 */ /* 0x000e2400000e0000 */
[----:B0-----:R-:W-:Y:S02]  /*123a0*/  FMNMX.FTZ R5, R10, R5, !PT ;  /* 0x000000050a057209 */ /* 0x001fe40007810000 */
[----:B------:R-:W-:Y:S02]  /*123b0*/  FMNMX.FTZ R10, R7, R6, !PT ;  /* 0x00000006070a7209 */ /* 0x000fe40007810000 */
[C---:B------:R-:W-:Y:S01]  /*123c0*/  FSETP.NEU.FTZ.AND P0, PT, R5.reuse, -INF , PT ;  /* 0xff8000000500780b */ /* 0x040fe20003f1d000 */
[----:B------:R-:W-:Y:S01]  /*123d0*/  FMUL.FTZ R4, R5, R0 ;  /* 0x0000000005047220 */ /* 0x000fe20000410000 */
[----:B------:R-:W-:-:S04]  /*123e0*/  FMNMX.FTZ R10, R9, R10, !PT ;  /* 0x0000000a090a7209 */ /* 0x000fc80007810000 */
[----:B------:R-:W-:Y:S02]  /*123f0*/  FMNMX.FTZ R10, R11, R10, !PT ;  /* 0x0000000a0b0a7209 */ /* 0x000fe40007810000 */
[----:B------:R-:W-:Y:S02]  /*12400*/  FSEL R12, R4, RZ, P0 ;  /* 0x000000ff040c7208 */ /* 0x000fe40000000000 */
[----:B------:R-:W-:Y:S01]  /*12410*/  FMNMX.FTZ R10, R13, R10, !PT ;  /* 0x0000000a0d0a7209 */ /* 0x000fe20007810000 */
[----:B------:R0:W1:Y:S01]  /*12420*/  MUFU.TANH R4, R63 ;  /* 0x0000003f00047308 */ /* 0x0000620000002400 */
[----:B------:R-:W-:Y:S01]  /*12430*/  ISETP.NE.AND P0, PT, R8, RZ, PT ;  /* 0x000000ff0800720c */ /* 0x000fe20003f05270 */
[--C-:B------:R-:W-:Y:S01]  /*12440*/  FFMA.FTZ R186, R65, R0, -R12.reuse ;  /* 0x0000000041ba7223 */ /* 0x100fe2000001080c */
[----:B------:R-:W-:Y:S01]  /*12450*/  FMNMX.FTZ R10, R15, R10, !PT ;  /* 0x0000000a0f0a7209 */ /* 0x000fe20007810000 */
[-CC-:B------:R-:W-:Y:S01]  /*12460*/  FFMA.FTZ R184, R69, R0.reuse, -R12.reuse ;  /* 0x0000000045b87223 */ /* 0x180fe2000001080c */
[----:B------:R-:W-:Y:S01]  /*12470*/  FSEL R65, R62, -INF , P6 ;  /* 0xff8000003e417808 */ /* 0x000fe20003000000 */
[--C-:B------:R-:W-:Y:S01]  /*12480*/  FFMA.FTZ R180, R51, R0, -R12.reuse ;  /* 0x0000000033b47223 */ /* 0x100fe2000001080c */
[----:B------:R-:W-:Y:S01]  /*12490*/  FMNMX.FTZ R10, R21, R10, !PT ;  /* 0x0000000a150a7209 */ /* 0x000fe20007810000 */
[----:B------:R2:W3:Y:S01]  /*124a0*/  MUFU.TANH R8, R67 ;  /* 0x0000004300087308 */ /* 0x0004e20000002400 */
[-CC-:B------:R-:W-:Y:S01]  /*124b0*/  FFMA.FTZ R188, R93, R0.reuse, -R12.reuse ;  /* 0x000000005dbc7223 */ /* 0x180fe2000001080c */
[----:B------:R-:W-:Y:S01]  /*124c0*/  FSEL R93, R70, -INF , P2 ;  /* 0xff800000465d7808 */ /* 0x000fe20001000000 */
[--C-:B------:R-:W-:Y:S01]  /*124d0*/  FFMA.FTZ R190, R97, R0, -R12.reuse ;  /* 0x0000000061be7223 */ /* 0x100fe2000001080c */
[----:B------:R-:W-:Y:S01]  /*124e0*/  FMNMX.FTZ R10, R25, R10, !PT ;  /* 0x0000000a190a7209 */ /* 0x000fe20007810000 */
[-CC-:B0-----:R-:W-:Y:S01]  /*124f0*/  FFMA.FTZ R63, R20, R0.reuse, -R12.reuse ;  /* 0x00000000143f7223 */ /* 0x181fe2000001080c */
[-CC-:B------:R-:W-:Y:S01]  /*12500*/  FFMA.FTZ R182, R37, R0.reuse, -R12.reuse ;  /* 0x0000000025b67223 */ /* 0x180fe2000001080c */
[--C-:B------:R-:W-:Y:S01]  /*12510*/  FFMA.FTZ R37, R45, R0, -R12.reuse ;  /* 0x000000002d257223 */ /* 0x100fe2000001080c */
[----:B------:R-:W-:Y:S01]  /*12520*/  FMNMX.FTZ R10, R27, R10, !PT ;  /* 0x0000000a1b0a7209 */ /* 0x000fe20007810000 */
[-CC-:B------:R-:W-:Y:S01]  /*12530*/  FFMA.FTZ R176, R47, R0.reuse, -R12.reuse ;  /* 0x000000002fb07223 */ /* 0x180fe2000001080c */
[----:B-1----:R-:W-:Y:S01]  /*12540*/  FSEL R69, R4, -INF , P5 ;  /* 0xff80000004457808 */ /* 0x002fe20002800000 */
[--C-:B------:R-:W-:Y:S01]  /*12550*/  FFMA.FTZ R45, R53, R0, -R12.reuse ;  /* 0x00000000352d7223 */ /* 0x100fe2000001080c */
[----:B------:R-:W-:Y:S01]  /*12560*/  FMNMX.FTZ R10, R29, R10, !PT ;  /* 0x0000000a1d0a7209 */ /* 0x000fe20007810000 */
[-CC-:B------:R-:W-:Y:S01]  /*12570*/  FFMA.FTZ R178, R57, R0.reuse, -R12.reuse ;  /* 0x0000000039b27223 */ /* 0x180fe2000001080c */
[-CC-:B------:R-:W-:Y:S01]  /*12580*/  FFMA.FTZ R47, R75, R0.reuse, -R12.reuse ;  /* 0x000000004b2f7223 */ /* 0x180fe2000001080c */
[--C-:B------:R-:W-:Y:S01]  /*12590*/  FFMA.FTZ R172, R77, R0, -R12.reuse ;  /* 0x000000004dac7223 */ /* 0x100fe2000001080c */
[----:B------:R-:W-:Y:S01]  /*125a0*/  FMNMX.FTZ R10, R31, R10, !PT ;  /* 0x0000000a1f0a7209 */ /* 0x000fe20007810000 */
[-CC-:B--2---:R-:W-:Y:S01]  /*125b0*/  FFMA.FTZ R67, R99, R0.reuse, -R12.reuse ;  /* 0x0000000063437223 */ /* 0x184fe2000001080c */
[----:B---3--:R-:W-:Y:S01]  /*125c0*/  FSEL R51, R8, -INF , P3 ;  /* 0xff80000008337808 */ /* 0x008fe20001800000 */
[--C-:B------:R-:W-:Y:S01]  /*125d0*/  FFMA.FTZ R59, R59, R0, -R12.reuse ;  /* 0x000000003b3b7223 */ /* 0x100fe2000001080c */
[----:B------:R-:W-:Y:S01]  /*125e0*/  FMNMX.FTZ R10, R33, R10, !PT ;  /* 0x0000000a210a7209 */ /* 0x000fe20007810000 */
[-CC-:B------:R-:W-:Y:S01]  /*125f0*/  FFMA.FTZ R55, R55, R0.reuse, -R12.reuse ;  /* 0x0000000037377223 */ /* 0x180fe2000001080c */
[-CC-:B------:R-:W-:Y:S01]  /*12600*/  FFMA.FTZ R43, R43, R0.reuse, -R12.reuse ;  /* 0x000000002b2b7223 */ /* 0x180fe2000001080c */
        /* <DEDUP_REMOVED lines=8> */
[----:B------:R-:W-:Y:S01]  /*12690*/  FFMA.FTZ R77, R91, R0, -R12 ;  /* 0x000000005b4d7223 */ /* 0x000fe2000001080c */
[----:B------:R-:W-:Y:S01]  /*126a0*/  FMNMX.FTZ R10, R41, R10, !PT ;  /* 0x0000000a290a7209 */ /* 0x000fe20007810000 */
[----:B------:R-:W-:Y:S01]  /*126b0*/  MUFU.EX2 R188, R188 ;  /* 0x000000bc00bc7308 */ /* 0x000fe20000000800 */
[--C-:B------:R-:W-:Y:S01]  /*126c0*/  IMAD.MOV.U32 R99, RZ, RZ, R119.reuse ;  /* 0x000000ffff637224 */ /* 0x100fe200078e0077 */
[-C--:B------:R-:W-:Y:S01]  /*126d0*/  MOV R91, R119.reuse ;  /* 0x00000077005b7202 */ /* 0x080fe20000000f00 */
[--C-:B------:R-:W-:Y:S01]  /*126e0*/  IMAD.MOV.U32 R89, RZ, RZ, R119.reuse ;  /* 0x000000ffff597224 */ /* 0x100fe200078e0077 */
[----:B------:R-:W-:Y:S01]  /*126f0*/  FMNMX.FTZ R10, R49, R10, !PT ;  /* 0x0000000a310a7209 */ /* 0x000fe20007810000 */
[--C-:B------:R-:W-:Y:S01]  /*12700*/  IMAD.MOV.U32 R87, RZ, RZ, R119.reuse ;  /* 0x000000ffff577224 */ /* 0x100fe200078e0077 */
[-C--:B------:R-:W-:Y:S01]  /*12710*/  MOV R85, R119.reuse ;  /* 0x0000007700557202 */ /* 0x080fe20000000f00 */
[--C-:B------:R-:W-:Y:S01]  /*12720*/  IMAD.MOV.U32 R83, RZ, RZ, R119.reuse ;  /* 0x000000ffff537224 */ /* 0x100fe200078e0077 */
[----:B------:R-:W-:Y:S01]  /*12730*/  FMNMX.FTZ R10, R61, R10, !PT ;  /* 0x0000000a3d0a7209 */ /* 0x000fe20007810000 */
[----:B------:R-:W0:Y:S01]  /*12740*/  MUFU.EX2 R63, R63 ;  /* 0x0000003f003f7308 */ /* 0x000e220000000800 */
[--C-:B------:R-:W-:Y:S01]  /*12750*/  IMAD.MOV.U32 R81, RZ, RZ, R119.reuse ;  /* 0x000000ffff517224 */ /* 0x100fe200078e0077 */
[----:B------:R-:W-:Y:S01]  /*12760*/  MOV R79, R119 ;  /* 0x00000077004f7202 */ /* 0x000fe20000000f00 */
[----:B------:R-:W-:Y:S01]  /*12770*/  IMAD.MOV.U32 R62, RZ, RZ, R119 ;  /* 0x000000ffff3e7224 */ /* 0x000fe200078e0077 */
[----:B------:R-:W-:-:S02]  /*12780*/  FMNMX.FTZ R10, R73, R10, !PT ;  /* 0x0000000a490a7209 */ /* 0x000fc40007810000 */
[----:B------:R-:W-:Y:S02]  /*12790*/  MOV R70, R119 ;  /* 0x0000007700467202 */ /* 0x000fe40000000f00 */
[----:B------:R-:W-:Y:S01]  /*127a0*/  FMNMX.FTZ R10, R65, R10, !PT ;  /* 0x0000000a410a7209 */ /* 0x000fe20007810000 */
[----:B------:R-:W1:Y:S03]  /*127b0*/  MUFU.EX2 R190, R190 ;  /* 0x000000be00be7308 */ /* 0x000e660000000800 */
[----:B------:R-:W-:-:S04]  /*127c0*/  FMNMX.FTZ R10, R69, R10, !PT ;  /* 0x0000000a450a7209 */ /* 0x000fc80007810000 */
[----:B------:R-:W-:Y:S01]  /*127d0*/  FMNMX.FTZ R10, R71, R10, !PT ;  /* 0x0000000a470a7209 */ /* 0x000fe20007810000 */
[----:B------:R-:W2:Y:S03]  /*127e0*/  MUFU.EX2 R67, R67 ;  /* 0x0000004300437308 */ /* 0x000ea60000000800 */
[----:B------:R-:W-:-:S04]  /*127f0*/  FMNMX.FTZ R10, R51, R10, !PT ;  /* 0x0000000a330a7209 */ /* 0x000fc80007810000 */
[----:B------:R-:W-:Y:S01]  /*12800*/  FMNMX.FTZ R10, R93, R10, !PT ;  /* 0x0000000a5d0a7209 */ /* 0x000fe20007810000 */
[----:B------:R-:W3:Y:S03]  /*12810*/  MUFU.EX2 R184, R184 ;  /* 0x000000b800b87308 */ /* 0x000ee60000000800 */
[----:B------:R-:W-:-:S05]  /*12820*/  FMNMX.FTZ R10, R95, R10, !PT ;  /* 0x0000000a5f0a7209 */ /* 0x000fca0007810000 */
[----:B------:R-:W4:Y:S01]  /*12830*/  SHFL.BFLY PT, R97, R10, 0x2, 0x1f ;  /* 0x0c401f000a617f89 */ /* 0x000f2200000e0000 */
[----:B------:R-:W3:Y:S08]  /*12840*/  MUFU.EX2 R59, R59 ;  /* 0x0000003b003b7308 */ /* 0x000ef00000000800 */
[----:B------:R-:W3:Y:S08]  /*12850*/  MUFU.EX2 R186, R186 ;  /* 0x000000ba00ba7308 */ /* 0x000ef00000000800 */
[----:B------:R-:W3:Y:S01]  /*12860*/  MUFU.EX2 R55, R55 ;  /* 0x0000003700377308 */ /* 0x000ee20000000800 */
[----:B----4-:R-:W-:-:S07]  /*12870*/  FMNMX.FTZ R97, R10, R97, !PT ;  /* 0x000000610a617209 */ /* 0x010fce0007810000 */
[----:B------:R-:W-:Y:S01]  /*12880*/  MUFU.EX2 R180, R180 ;  /* 0x000000b400b47308 */ /* 0x000fe20000000800 */
[----:B------:R-:W4:Y:S07]  /*12890*/  SHFL.BFLY PT, R4, R97, 0x1, 0x1f ;  /* 0x0c201f0061047f89 */ /* 0x000f2e00000e0000 */
[----:B------:R-:W-:Y:S08]  /*128a0*/  MUFU.EX2 R43, R43 ;  /* 0x0000002b002b7308 */ /* 0x000ff00000000800 */
[----:B------:R-:W-:Y:S08]  /*128b0*/  MUFU.EX2 R182, R182 ;  /* 0x000000b600b67308 */ /* 0x000ff00000000800 */
[----:B------:R-:W-:Y:S01]  /*128c0*/  MUFU.EX2 R37, R37 ;  /* 0x0000002500257308 */ /* 0x000fe20000000800 */
[----:B----4-:R-:W-:-:S02]  /*128d0*/  FMNMX.FTZ R4, R97, R4, !PT ;  /* 0x0000000461047209 */ /* 0x010fc40007810000 */
[----:B------:R-:W-:Y:S02]  /*128e0*/  MOV R97, R119 ;  /* 0x0000007700617202 */ /* 0x000fe40000000f00 */
[C---:B------:R-:W-:Y:S01]  /*128f0*/  FSETP.NEU.FTZ.AND P1, PT, R4.reuse, -INF , PT ;  /* 0xff8000000400780b */ /* 0x040fe20003f3d000 */
[----:B------:R-:W-:Y:S02]  /*12900*/  FMUL.FTZ R8, R4, R0 ;  /* 0x0000000004087220 */ /* 0x000fe40000410000 */
[----:B------:R-:W-:Y:S03]  /*12910*/  MUFU.EX2 R176, R176 ;  /* 0x000000b000b07308 */ /* 0x000fe60000000800 */
[----:B------:R-:W-:Y:S02]  /*12920*/  FSEL R12, R8, RZ, P1 ;  /* 0x000000ff080c7208 */ /* 0x000fe40000800000 */
[----:B------:R-:W-:-:S03]  /*12930*/  ISETP.GE.AND P1, PT, R142, 0x61, PT ;  /* 0x000000618e00780c */ /* 0x000fc60003f26270 */
[----:B------:R-:W-:Y:S01]  /*12940*/  MUFU.EX2 R45, R45 ;  /* 0x0000002d002d7308 */ /* 0x000fe20000000800 */
[-CC-:B------:R-:W-:Y:S01]  /*12950*/  FFMA.FTZ R189, R7, R0.reuse, -R12.reuse ;  /* 0x0000000007bd7223 */ /* 0x180fe2000001080c */
[-CC-:B------:R-:W-:Y:S01]  /*12960*/  FFMA.FTZ R6, R6, R0.reuse, -R12.reuse ;  /* 0x0000000006067223 */ /* 0x180fe2000001080c */
[-CC-:B------:R-:W-:Y:S01]  /*12970*/  FFMA.FTZ R191, R9, R0.reuse, -R12.reuse ;  /* 0x0000000009bf7223 */ /* 0x180fe2000001080c */
[-CC-:B------:R-:W-:Y:S01]  /*12980*/  FFMA.FTZ R8, R11, R0.reuse, -R12.reuse ;  /* 0x000000000b087223 */ /* 0x180fe2000001080c */
[-CC-:B------:R-:W-:Y:S01]  /*12990*/  FFMA.FTZ R185, R13, R0.reuse, -R12.reuse ;  /* 0x000000000db97223 */ /* 0x180fe2000001080c */
[----:B0-----:R-:W-:Y:S01]  /*129a0*/  FADD.FTZ R7, R188, R63 ;  /* 0x0000003fbc077221 */ /* 0x001fe20000010000 */
[-CC-:B------:R-:W-:Y:S01]  /*129b0*/  FFMA.FTZ R10, R15, R0.reuse, -R12.reuse ;  /* 0x000000000f0a7223 */ /* 0x180fe2000001080c */
[----:B------:R-:W-:Y:S01]  /*129c0*/  MUFU.EX2 R189, R189 ;  /* 0x000000bd00bd7308 */ /* 0x000fe20000000800 */
[-CC-:B------:R-:W-:Y:S01]  /*129d0*/  FFMA.FTZ R187, R21, R0.reuse, -R12.reuse ;  /* 0x0000000015bb7223 */ /* 0x180fe2000001080c */
[----:B-1----:R-:W-:Y:S01]  /*129e0*/  FADD.FTZ R28, R190, R7 ;  /* 0x00000007be1c7221 */ /* 0x002fe20000010000 */
[-CC-:B------:R-:W-:Y:S01]  /*129f0*/  FFMA.FTZ R25, R25, R0.reuse, -R12.reuse ;  /* 0x0000000019197223 */ /* 0x180fe2000001080c */
[-CC-:B------:R-:W-:Y:S01]  /*12a00*/  FFMA.FTZ R27, R27, R0.reuse, -R12.reuse ;  /* 0x000000001b1b7223 */ /* 0x180fe2000001080c */
[-C--:B------:R-:W-:Y:S01]  /*12a10*/  FFMA.FTZ R29, R29, R0.reuse, -R12 ;  /* 0x000000001d1d7223 */ /* 0x080fe2000001080c */
[----:B--2---:R-:W-:Y:S01]  /*12a20*/  FADD.FTZ R7, R67, R28 ;  /* 0x0000001c43077221 */ /* 0x004fe20000010000 */
[-CC-:B------:R-:W-:Y:S01]  /*12a30*/  FFMA.FTZ R31, R31, R0.reuse, -R12.reuse ;  /* 0x000000001f1f7223 */ /* 0x180fe2000001080c */
[----:B------:R-:W0:Y:S01]  /*12a40*/  MUFU.EX2 R6, R6 ;  /* 0x0000000600067308 */ /* 0x000e220000000800 */
[-CC-:B------:R-:W-:Y:S01]  /*12a50*/  FFMA.FTZ R33, R33, R0.reuse, -R12.reuse ;  /* 0x0000000021217223 */ /* 0x180fe2000001080c */
[----:B---3--:R-:W-:Y:S01]  /*12a60*/  FADD.FTZ R30, R184, R7 ;  /* 0x00000007b81e7221 */ /* 0x008fe20000010000 */
[-CC-:B------:R-:W-:Y:S01]  /*12a70*/  FFMA.FTZ R35, R35, R0.reuse, -R12.reuse ;  /* 0x0000000023237223 */ /* 0x180fe2000001080c */
[-CC-:B------:R-:W-:Y:S01]  /*12a80*/  FFMA.FTZ R39, R39, R0.reuse, -R12.reuse ;  /* 0x0000000027277223 */ /* 0x180fe2000001080c */
[-C--:B------:R-:W-:Y:S01]  /*12a90*/  FFMA.FTZ R41, R41, R0.reuse, -R12 ;  /* 0x0000000029297223 */ /* 0x080fe2000001080c */
[----:B------:R-:W-:Y:S01]  /*12aa0*/  FADD.FTZ R9, R59, R30 ;  /* 0x0000001e3b097221 */ /* 0x000fe20000010000 */
[-CC-:B------:R-:W-:Y:S01]  /*12ab0*/  FFMA.FTZ R49, R49, R0.reuse, -R12.reuse ;  /* 0x0000000031317223 */ /* 0x180fe2000001080c */
[----:B------:R-:W1:Y:S01]  /*12ac0*/  MUFU.EX2 R191, R191 ;  /* 0x000000bf00bf7308 */ /* 0x000e620000000800 */
[-CC-:B------:R-:W-:Y:S01]  /*12ad0*/  FFMA.FTZ R61, R61, R0.reuse, -R12.reuse ;  /* 0x000000003d3d7223 */ /* 0x180fe2000001080c */
[----:B------:R-:W-:Y:S01]  /*12ae0*/  FADD.FTZ R32, R186, R9 ;  /* 0x00000009ba207221 */ /* 0x000fe20000010000 */
[-CC-:B------:R-:W-:Y:S01]  /*12af0*/  FFMA.FTZ R73, R73, R0.reuse, -R12.reuse ;  /* 0x0000000049497223 */ /* 0x180fe2000001080c */
[-CC-:B------:R-:W-:Y:S01]  /*12b00*/  FFMA.FTZ R65, R65, R0.reuse, -R12.reuse ;  /* 0x0000000041417223 */ /* 0x180fe2000001080c */
[-C--:B------:R-:W-:Y:S01]  /*12b10*/  FFMA.FTZ R69, R69, R0.reuse, -R12 ;  /* 0x0000000045457223 */ /* 0x080fe2000001080c */
[----:B------:R-:W-:Y:S01]  /*12b20*/  FADD.FTZ R9, R55, R32 ;  /* 0x0000002037097221 */ /* 0x000fe20000010000 */
[-C--:B------:R-:W-:Y:S01]  /*12b30*/  FFMA.FTZ R71, R71, R0.reuse, -R12 ;  /* 0x0000000047477223 */ /* 0x080fe2000001080c */
[----:B------:R-:W2:Y:S01]  /*12b40*/  MUFU.EX2 R8, R8 ;  /* 0x0000000800087308 */ /* 0x000ea20000000800 */
[----:B0-----:R-:W-:Y:S01]  /*12b50*/  FADD.FTZ R28, R189, R6 ;  /* 0x00000006bd1c7221 */ /* 0x001fe20000010000 */
[----:B------:R-:W-:Y:S01]  /*12b60*/  FADD.FTZ R32, R180, R9 ;  /* 0x00000009b4207221 */ /* 0x000fe20000010000 */
[-CC-:B------:R-:W-:Y:S01]  /*12b70*/  FFMA.FTZ R51, R51, R0.reuse, -R12.reuse ;  /* 0x0000000033337223 */ /* 0x180fe2000001080c */
[-CC-:B------:R-:W-:Y:S01]  /*12b80*/  FFMA.FTZ R93, R93, R0.reuse, -R12.reuse ;  /* 0x000000005d5d7223 */ /* 0x180fe2000001080c */
[----:B------:R-:W-:Y:S01]  /*12b90*/  FFMA.FTZ R95, R95, R0, -R12 ;  /* 0x000000005f5f7223 */ /* 0x000fe2000001080c */
[----:B------:R-:W-:Y:S01]  /*12ba0*/  FADD.FTZ R9, R43, R32 ;  /* 0x000000202b097221 */ /* 0x000fe20000010000 */
[----:B------:R-:W-:Y:S01]  /*12bb0*/  F2FP.F16.F32.PACK_AB R189, R6, R189 ;  /* 0x000000bd06bd723e */ /* 0x000fe200000000ff */
[----:B------:R-:W0:Y:S01]  /*12bc0*/  MUFU.EX2 R185, R185 ;  /* 0x000000b900b97308 */ /* 0x000e220000000800 */
[----:B-1----:R-:W-:Y:S01]  /*12bd0*/  FADD.FTZ R7, R191, R28 ;  /* 0x0000001cbf077221 */ /* 0x002fe20000010000 */
[----:B------:R-:W-:Y:S01]  /*12be0*/  FADD.FTZ R34, R182, R9 ;  /* 0x00000009b6227221 */ /* 0x000fe20000010000 */
[----:B------:R-:W-:Y:S01]  /*12bf0*/  F2FP.F16.F32.PACK_AB R188, R63, R188 ;  /* 0x000000bc3fbc723e */ /* 0x000fe200000000ff */
[----:B------:R-:W-:Y:S01]  /*12c00*/  IMAD.MOV.U32 R63, RZ, RZ, R119 ;  /* 0x000000ffff3f7224 */ /* 0x000fe200078e0077 */
[----:B------:R-:W-:-:S02]  /*12c10*/  F2FP.F16.F32.PACK_AB R190, R67, R190 ;  /* 0x000000be43be723e */ /* 0x000fc400000000ff */
[----:B------:R-:W-:Y:S01]  /*12c20*/  F2FP.F16.F32.PACK_AB R184, R59, R184 ;  /* 0x000000b83bb8723e */ /* 0x000fe200000000ff */
[----:B------:R-:W1:Y:S01]  /*12c30*/  MUFU.EX2 R10, R10 ;  /* 0x0000000a000a7308 */ /* 0x000e620000000800 */
[C---:B--2---:R-:W-:Y:S01]  /*12c40*/  FADD.FTZ R30, R8.reuse, R7 ;  /* 0x00000007081e7221 */ /* 0x044fe20000010000 */
[----:B------:R-:W-:Y:S01]  /*12c50*/  F2FP.F16.F32.PACK_AB R186, R55, R186 ;  /* 0x000000ba37ba723e */ /* 0x000fe200000000ff */
[----:B------:R-:W-:Y:S01]  /*12c60*/  IMAD.MOV.U32 R59, RZ, RZ, R119 ;  /* 0x000000ffff3b7224 */ /* 0x000fe200078e0077 */
[----:B------:R-:W-:Y:S02]  /*12c70*/  F2FP.F16.F32.PACK_AB R180, R43, R180 ;  /* 0x000000b42bb4723e */ /* 0x000fe400000000ff */
[----:B------:R-:W-:Y:S02]  /*12c80*/  F2FP.F16.F32.PACK_AB R182, R37, R182 ;  /* 0x000000b625b6723e */ /* 0x000fe400000000ff */
[----:B------:R-:W2:Y:S01]  /*12c90*/  MUFU.EX2 R187, R187 ;  /* 0x000000bb00bb7308 */ /* 0x000ea20000000800 */
[----:B0-----:R-:W-:Y:S01]  /*12ca0*/  FADD.FTZ R7, R185, R30 ;  /* 0x0000001eb9077221 */ /* 0x001fe20000010000 */
[----:B------:R-:W-:-:S02]  /*12cb0*/  F2FP.F16.F32.PACK_AB R191, R8, R191 ;  /* 0x000000bf08bf723e */ /* 0x000fc400000000ff */
[-C--:B------:R-:W-:Y:S02]  /*12cc0*/  MOV R67, R119.reuse ;  /* 0x0000007700437202 */ /* 0x080fe40000000f00 */
[----:B------:R-:W-:Y:S02]  /*12cd0*/  MOV R55, R119 ;  /* 0x0000007700377202 */ /* 0x000fe40000000f00 */
[----:B------:R0:W3:Y:S01]  /*12ce0*/  MUFU.EX2 R14, R25 ;  /* 0x00000019000e7308 */ /* 0x0000e20000000800 */
[C---:B-1----:R-:W-:Y:S01]  /*12cf0*/  FADD.FTZ R30, R10.reuse, R7 ;  /* 0x000000070a1e7221 */ /* 0x042fe20000010000 */
[----:B------:R-:W-:Y:S02]  /*12d00*/  F2FP.F16.F32.PACK_AB R185, R10, R185 ;  /* 0x000000b90ab9723e */ /* 0x000fe400000000ff */
[----:B------:R-:W-:-:S04]  /*12d10*/  MOV R43, R119 ;  /* 0x00000077002b7202 */ /* 0x000fc80000000f00 */
[----:B------:R-:W1:Y:S01]  /*12d20*/  MUFU.EX2 R27, R27 ;  /* 0x0000001b001b7308 */ /* 0x000e620000000800 */
[----:B--2---:R-:W-:Y:S01]  /*12d30*/  FADD.FTZ R7, R187, R30 ;  /* 0x0000001ebb077221 */ /* 0x004fe20000010000 */
[----:B0-----:R-:W-:-:S06]  /*12d40*/  MOV R25, R119 ;  /* 0x0000007700197202 */ /* 0x001fcc0000000f00 */
[----:B------:R0:W2:Y:S01]  /*12d50*/  MUFU.EX2 R20, R29 ;  /* 0x0000001d00147308 */ /* 0x0000a20000000800 */
[C---:B---3--:R-:W-:Y:S01]  /*12d60*/  FADD.FTZ R32, R14.reuse, R7 ;  /* 0x000000070e207221 */ /* 0x048fe20000010000 */
[----:B------:R-:W-:Y:S01]  /*12d70*/  FADD.FTZ R7, R37, R34 ;  /* 0x0000002225077221 */ /* 0x000fe20000010000 */
[----:B------:R-:W-:Y:S02]  /*12d80*/  F2FP.F16.F32.PACK_AB R187, R14, R187 ;  /* 0x000000bb0ebb723e */ /* 0x000fe400000000ff */
[----:B------:R-:W-:Y:S01]  /*12d90*/  MOV R37, R119 ;  /* 0x0000007700257202 */ /* 0x000fe20000000f00 */
[----:B------:R-:W-:Y:S01]  /*12da0*/  FADD.FTZ R34, R176, R7 ;  /* 0x00000007b0227221 */ /* 0x000fe20000010000 */
[----:B------:R-:W-:Y:S01]  /*12db0*/  F2FP.F16.F32.PACK_AB R176, R45, R176 ;  /* 0x000000b02db0723e */ /* 0x000fe200000000ff */
[----:B------:R-:W3:Y:S01]  /*12dc0*/  MUFU.EX2 R31, R31 ;  /* 0x0000001f001f7308 */ /* 0x000ee20000000800 */
[----:B-1----:R-:W-:Y:S01]  /*12dd0*/  FADD.FTZ R3, R27, R32 ;  /* 0x000000201b037221 */ /* 0x002fe20000010000 */
[----:B------:R-:W-:Y:S01]  /*12de0*/  FADD.FTZ R7, R45, R34 ;  /* 0x000000222d077221 */ /* 0x000fe20000010000 */
[----:B------:R-:W-:-:S02]  /*12df0*/  IMAD.MOV.U32 R45, RZ, RZ, R119 ;  /* 0x000000ffff2d7224 */ /* 0x000fc400078e0077 */
[----:B0-----:R-:W-:-:S03]  /*12e00*/  IMAD.MOV.U32 R29, RZ, RZ, R119 ;  /* 0x000000ffff1d7224 */ /* 0x001fc600078e0077 */
[----:B------:R0:W1:Y:S01]  /*12e10*/  MUFU.EX2 R24, R33 ;  /* 0x0000002100187308 */ /* 0x0000620000000800 */
[C---:B--2---:R-:W-:Y:S01]  /*12e20*/  FADD.FTZ R32, R20.reuse, R3 ;  /* 0x0000000314207221 */ /* 0x044fe20000010000 */
[----:B------:R-:W-:Y:S01]  /*12e30*/  F2FP.F16.F32.PACK_AB R181, R20, R27 ;  /* 0x0000001b14b5723e */ /* 0x000fe200000000ff */
[----:B------:R-:W-:-:S05]  /*12e40*/  IMAD.MOV.U32 R27, RZ, RZ, R119 ;  /* 0x000000ffff1b7224 */ /* 0x000fca00078e0077 */
[----:B------:R-:W2:Y:S01]  /*12e50*/  MUFU.EX2 R178, R178 ;  /* 0x000000b200b27308 */ /* 0x000ea20000000800 */
[----:B---3--:R-:W-:Y:S01]  /*12e60*/  FADD.FTZ R3, R31, R32 ;  /* 0x000000201f037221 */ /* 0x008fe20000010000 */
[----:B0-----:R-:W-:-:S06]  /*12e70*/  IMAD.MOV.U32 R33, RZ, RZ, R119 ;  /* 0x000000ffff217224 */ /* 0x001fcc00078e0077 */
[----:B------:R-:W0:Y:S01]  /*12e80*/  MUFU.EX2 R35, R35 ;  /* 0x0000002300237308 */ /* 0x000e220000000800 */
[C---:B-1----:R-:W-:Y:S01]  /*12e90*/  FADD.FTZ R34, R24.reuse, R3 ;  /* 0x0000000318227221 */ /* 0x042fe20000010000 */
[----:B------:R-:W-:Y:S01]  /*12ea0*/  F2FP.F16.F32.PACK_AB R183, R24, R31 ;  /* 0x0000001f18b7723e */ /* 0x000fe200000000ff */
[----:B------:R-:W-:Y:S01]  /*12eb0*/  IMAD.MOV.U32 R24, RZ, RZ, R119 ;  /* 0x000000ffff187224 */ /* 0x000fe200078e0077 */
[----:B------:R-:W-:-:S04]  /*12ec0*/  MOV R31, R119 ;  /* 0x00000077001f7202 */ /* 0x000fc80000000f00 */
[----:B------:R-:W1:Y:S01]  /*12ed0*/  MUFU.EX2 R47, R47 ;  /* 0x0000002f002f7308 */ /* 0x000e620000000800 */
[----:B--2---:R-:W-:-:S07]  /*12ee0*/  FADD.FTZ R36, R178, R7 ;  /* 0x00000007b2247221 */ /* 0x004fce0000010000 */
[----:B------:R2:W3:Y:S01]  /*12ef0*/  MUFU.EX2 R26, R39 ;  /* 0x00000027001a7308 */ /* 0x0004e20000000800 */
[----:B0-----:R-:W-:-:S07]  /*12f00*/  FADD.FTZ R3, R35, R34 ;  /* 0x0000002223037221 */ /* 0x001fce0000010000 */
[----:B------:R-:W0:Y:S01]  /*12f10*/  MUFU.EX2 R172, R172 ;  /* 0x000000ac00ac7308 */ /* 0x000e220000000800 */
[C---:B-1----:R-:W-:Y:S01]  /*12f20*/  FADD.FTZ R7, R47.reuse, R36 ;  /* 0x000000242f077221 */ /* 0x042fe20000010000 */
[----:B------:R-:W-:Y:S01]  /*12f30*/  F2FP.F16.F32.PACK_AB R178, R47, R178 ;  /* 0x000000b22fb2723e */ /* 0x000fe200000000ff */
[--C-:B------:R-:W-:Y:S02]  /*12f40*/  IMAD.MOV.U32 R47, RZ, RZ, R119.reuse ;  /* 0x000000ffff2f7224 */ /* 0x100fe400078e0077 */
[----:B--2---:R-:W-:-:S03]  /*12f50*/  IMAD.MOV.U32 R39, RZ, RZ, R119 ;  /* 0x000000ffff277224 */ /* 0x004fc600078e0077 */
[----:B------:R-:W1:Y:S01]  /*12f60*/  MUFU.EX2 R41, R41 ;  /* 0x0000002900297308 */ /* 0x000e620000000800 */
[C---:B---3--:R-:W-:Y:S01]  /*12f70*/  FADD.FTZ R12, R26.reuse, R3 ;  /* 0x000000031a0c7221 */ /* 0x048fe20000010000 */
[----:B------:R-:W-:Y:S01]  /*12f80*/  F2FP.F16.F32.PACK_AB R177, R26, R35 ;  /* 0x000000231ab1723e */ /* 0x000fe200000000ff */
[--C-:B------:R-:W-:Y:S02]  /*12f90*/  IMAD.MOV.U32 R35, RZ, RZ, R119.reuse ;  /* 0x000000ffff237224 */ /* 0x100fe400078e0077 */
[----:B------:R-:W-:-:S03]  /*12fa0*/  IMAD.MOV.U32 R26, RZ, RZ, R119 ;  /* 0x000000ffff1a7224 */ /* 0x000fc600078e0077 */
[----:B------:R-:W2:Y:S01]  /*12fb0*/  MUFU.EX2 R53, R53 ;  /* 0x0000003500357308 */ /* 0x000ea20000000800 */
[----:B0-----:R-:W-:-:S07]  /*12fc0*/  FADD.FTZ R34, R172, R7 ;  /* 0x00000007ac227221 */ /* 0x001fce0000010000 */
[----:B------:R0:W3:Y:S01]  /*12fd0*/  MUFU.EX2 R28, R49 ;  /* 0x00000031001c7308 */ /* 0x0000e20000000800 */
[----:B-1----:R-:W-:-:S07]  /*12fe0*/  FADD.FTZ R3, R41, R12 ;  /* 0x0000000c29037221 */ /* 0x002fce0000010000 */
[----:B------:R-:W1:Y:S01]  /*12ff0*/  MUFU.EX2 R174, R174 ;  /* 0x000000ae00ae7308 */ /* 0x000e620000000800 */
[C---:B--2---:R-:W-:Y:S01]  /*13000*/  FADD.FTZ R7, R53.reuse, R34 ;  /* 0x0000002235077221 */ /* 0x044fe20000010000 */
[----:B------:R-:W-:Y:S01]  /*13010*/  F2FP.F16.F32.PACK_AB R172, R53, R172 ;  /* 0x000000ac35ac723e */ /* 0x000fe200000000ff */
[----:B------:R-:W-:Y:S01]  /*13020*/  IMAD.MOV.U32 R53, RZ, RZ, R119 ;  /* 0x000000ffff357224 */ /* 0x000fe200078e0077 */
[----:B0-----:R-:W-:-:S04]  /*13030*/  MOV R49, R119 ;  /* 0x0000007700317202 */ /* 0x001fc80000000f00 */
[----:B------:R-:W0:Y:S01]  /*13040*/  MUFU.EX2 R61, R61 ;  /* 0x0000003d003d7308 */ /* 0x000e220000000800 */
[C---:B---3--:R-:W-:Y:S01]  /*13050*/  FADD.FTZ R34, R28.reuse, R3 ;  /* 0x000000031c227221 */ /* 0x048fe20000010000 */
[----:B------:R-:W-:Y:S01]  /*13060*/  F2FP.F16.F32.PACK_AB R179, R28, R41 ;  /* 0x000000291cb3723e */ /* 0x000fe200000000ff */
[----:B------:R-:W-:Y:S01]  /*13070*/  IMAD.MOV.U32 R41, RZ, RZ, R119 ;  /* 0x000000ffff297224 */ /* 0x000fe200078e0077 */
[----:B------:R-:W-:-:S04]  /*13080*/  MOV R28, R119 ;  /* 0x00000077001c7202 */ /* 0x000fc80000000f00 */
[----:B------:R-:W2:Y:S01]  /*13090*/  MUFU.EX2 R57, R57 ;  /* 0x0000003900397308 */ /* 0x000ea20000000800 */
[----:B-1----:R-:W-:-:S07]  /*130a0*/  FADD.FTZ R36, R174, R7 ;  /* 0x00000007ae247221 */ /* 0x002fce0000010000 */
[----:B------:R1:W3:Y:S01]  /*130b0*/  MUFU.EX2 R30, R73 ;  /* 0x00000049001e7308 */ /* 0x0002e20000000800 */
[----:B0-----:R-:W-:-:S07]  /*130c0*/  FADD.FTZ R3, R61, R34 ;  /* 0x000000223d037221 */ /* 0x001fce0000010000 */
[----:B------:R-:W0:Y:S01]  /*130d0*/  MUFU.EX2 R168, R168 ;  /* 0x000000a800a87308 */ /* 0x000e220000000800 */
[C---:B--2---:R-:W-:Y:S01]  /*130e0*/  FADD.FTZ R7, R57.reuse, R36 ;  /* 0x0000002439077221 */ /* 0x044fe20000010000 */
[----:B------:R-:W-:Y:S01]  /*130f0*/  F2FP.F16.F32.PACK_AB R174, R57, R174 ;  /* 0x000000ae39ae723e */ /* 0x000fe200000000ff */
[----:B------:R-:W-:Y:S01]  /*13100*/  IMAD.MOV.U32 R57, RZ, RZ, R119 ;  /* 0x000000ffff397224 */ /* 0x000fe200078e0077 */
[----:B-1----:R-:W-:-:S04]  /*13110*/  MOV R73, R119 ;  /* 0x0000007700497202 */ /* 0x002fc80000000f00 */
[----:B------:R-:W1:Y:S01]  /*13120*/  MUFU.EX2 R65, R65 ;  /* 0x0000004100417308 */ /* 0x000e620000000800 */
[C---:B---3--:R-:W-:Y:S01]  /*13130*/  FADD.FTZ R34, R30.reuse, R3 ;  /* 0x000000031e227221 */ /* 0x048fe20000010000 */
[----:B------:R-:W-:Y:S01]  /*13140*/  F2FP.F16.F32.PACK_AB R173, R30, R61 ;  /* 0x0000003d1ead723e */ /* 0x000fe200000000ff */
[----:B------:R-:W-:Y:S01]  /*13150*/  IMAD.MOV.U32 R30, RZ, RZ, R119 ;  /* 0x000000ffff1e7224 */ /* 0x000fe200078e0077 */
[----:B------:R-:W-:-:S04]  /*13160*/  MOV R61, R119 ;  /* 0x00000077003d7202 */ /* 0x000fc80000000f00 */
[----:B------:R-:W2:Y:S01]  /*13170*/  MUFU.EX2 R75, R75 ;  /* 0x0000004b004b7308 */ /* 0x000ea20000000800 */
[----:B0-----:R-:W-:-:S07]  /*13180*/  FADD.FTZ R36, R168, R7 ;  /* 0x00000007a8247221 */ /* 0x001fce0000010000 */
[----:B------:R0:W3:Y:S01]  /*13190*/  MUFU.EX2 R32, R69 ;  /* 0x0000004500207308 */ /* 0x0000e20000000800 */
[----:B-1----:R-:W-:-:S07]  /*131a0*/  FADD.FTZ R3, R65, R34 ;  /* 0x0000002241037221 */ /* 0x002fce0000010000 */
[----:B------:R-:W1:Y:S01]  /*131b0*/  MUFU.EX2 R71, R71 ;  /* 0x0000004700477308 */ /* 0x000e620000000800 */
[C---:B--2---:R-:W-:Y:S01]  /*131c0*/  FADD.FTZ R7, R75.reuse, R36 ;  /* 0x000000244b077221 */ /* 0x044fe20000010000 */
[----:B------:R-:W-:Y:S01]  /*131d0*/  F2FP.F16.F32.PACK_AB R168, R75, R168 ;  /* 0x000000a84ba8723e */ /* 0x000fe200000000ff */
[--C-:B------:R-:W-:Y:S02]  /*131e0*/  IMAD.MOV.U32 R75, RZ, RZ, R119.reuse ;  /* 0x000000ffff4b7224 */ /* 0x100fe400078e0077 */
[----:B0-----:R-:W-:-:S03]  /*131f0*/  IMAD.MOV.U32 R69, RZ, RZ, R119 ;  /* 0x000000ffff457224 */ /* 0x001fc600078e0077 */
[----:B------:R0:W2:Y:S01]  /*13200*/  MUFU.EX2 R12, R51 ;  /* 0x00000033000c7308 */ /* 0x0000a20000000800 */
[C---:B---3--:R-:W-:Y:S01]  /*13210*/  FADD.FTZ R36, R32.reuse, R3 ;  /* 0x0000000320247221 */ /* 0x048fe20000010000 */
[----:B------:R-:W-:Y:S01]  /*13220*/  F2FP.F16.F32.PACK_AB R175, R32, R65 ;  /* 0x0000004120af723e */ /* 0x000fe200000000ff */
[--C-:B------:R-:W-:Y:S02]  /*13230*/  IMAD.MOV.U32 R65, RZ, RZ, R119.reuse ;  /* 0x000000ffff417224 */ /* 0x100fe400078e0077 */
[----:B------:R-:W-:-:S03]  /*13240*/  IMAD.MOV.U32 R32, RZ, RZ, R119 ;  /* 0x000000ffff207224 */ /* 0x000fc600078e0077 */
[----:B------:R-:W3:Y:S01]  /*13250*/  MUFU.EX2 R170, R170 ;  /* 0x000000aa00aa7308 */ /* 0x000ee20000000800 */
[----:B-1----:R-:W-:Y:S01]  /*13260*/  FADD.FTZ R3, R71, R36 ;  /* 0x0000002447037221 */ /* 0x002fe20000010000 */
[--C-:B0-----:R-:W-:Y:S02]  /*13270*/  IMAD.MOV.U32 R51, RZ, RZ, R119.reuse ;  /* 0x000000ffff337224 */ /* 0x101fe400078e0077 */
[----:B------:R-:W-:-:S04]  /*13280*/  IMAD.MOV.U32 R36, RZ, RZ, R119 ;  /* 0x000000ffff247224 */ /* 0x000fc800078e0077 */
[----:B------:R-:W0:Y:S01]  /*13290*/  MUFU.EX2 R93, R93 ;  /* 0x0000005d005d7308 */ /* 0x000e220000000800 */
[C---:B--2---:R-:W-:Y:S01]  /*132a0*/  FADD.FTZ R6, R12.reuse, R3 ;  /* 0x000000030c067221 */ /* 0x044fe20000010000 */
[----:B------:R-:W-:Y:S01]  /*132b0*/  F2FP.F16.F32.PACK_AB R169, R12, R71 ;  /* 0x000000470ca9723e */ /* 0x000fe200000000ff */
[----:B------:R-:W-:Y:S02]  /*132c0*/  IMAD.MOV.U32 R12, RZ, RZ, 0x3f800000 ;  /* 0x3f800000ff0c7424 */ /* 0x000fe400078e00ff */
[----:B------:R-:W-:-:S03]  /*132d0*/  IMAD.MOV.U32 R71, RZ, RZ, R119 ;  /* 0x000000ffff477224 */ /* 0x000fc600078e0077 */
[----:B------:R-:W1:Y:S01]  /*132e0*/  MUFU.EX2 R77, R77 ;  /* 0x0000004d004d7308 */ /* 0x000e620000000800 */
[----:B---3--:R-:W-:-:S07]  /*132f0*/  FADD.FTZ R38, R170, R7 ;  /* 0x00000007aa267221 */ /* 0x008fce0000010000 */
[----:B------:R2:W3:Y:S01]  /*13300*/  MUFU.EX2 R34, R95 ;  /* 0x0000005f00227308 */ /* 0x0004e20000000800 */
[----:B0-----:R-:W-:Y:S01]  /*13310*/  FADD.FTZ R3, R93, R6 ;  /* 0x000000065d037221 */ /* 0x001fe20000010000 */
[C---:B-1----:R-:W-:Y:S01]  /*13320*/  FADD.FTZ R215, R77.reuse, R38 ;  /* 0x000000264dd77221 */ /* 0x042fe20000010000 */
[----:B------:R-:W-:Y:S01]  /*13330*/  F2FP.F16.F32.PACK_AB R170, R77, R170 ;  /* 0x000000aa4daa723e */ /* 0x000fe200000000ff */
[--C-:B--2---:R-:W-:Y:S02]  /*13340*/  IMAD.MOV.U32 R95, RZ, RZ, R119.reuse ;  /* 0x000000ffff5f7224 */ /* 0x104fe400078e0077 */
[--C-:B------:R-:W-:Y:S02]  /*13350*/  IMAD.MOV.U32 R77, RZ, RZ, R119.reuse ;  /* 0x000000ffff4d7224 */ /* 0x100fe400078e0077 */
[----:B------:R-:W-:Y:S02]  /*13360*/  IMAD.MOV.U32 R38, RZ, RZ, R119 ;  /* 0x000000ffff267224 */ /* 0x000fe400078e0077 */
[C---:B---3--:R-:W-:Y:S01]  /*13370*/  FADD.FTZ R214, R34.reuse, R3 ;  /* 0x0000000322d67221 */ /* 0x048fe20000010000 */
[----:B------:R-:W-:Y:S01]  /*13380*/  F2FP.F16.F32.PACK_AB R171, R34, R93 ;  /* 0x0000005d22ab723e */ /* 0x000fe200000000ff */
[----:B------:R-:W-:Y:S01]  /*13390*/  IMAD.MOV.U32 R3, RZ, RZ, 0x3f800000 ;  /* 0x3f800000ff037424 */ /* 0x000fe200078e00ff */
[----:B------:R-:W-:Y:S01]  /*133a0*/  MOV R34, R119 ;  /* 0x0000007700227202 */ /* 0x000fe20000000f00 */
[----:B------:R-:W-:Y:S01]  /*133b0*/  IMAD.MOV.U32 R93, RZ, RZ, R119 ;  /* 0x000000ffff5d7224 */ /* 0x000fe200078e0077 */
[----:B------:R-:W-:Y:S06]  /*133c0*/  @!P1 BRA `(.L_x_624) ;  /* 0x0000002c00149947 */ /* 0x000fec0003800000 */
[----:B------:R-:W-:Y:S01]  /*133d0*/  VIADD R8, R143, 0xfffffffe ;  /* 0xfffffffe8f087836 */ /* 0x000fe20000000000 */
[----:B------:R-:W-:Y:S01]  /*133e0*/  MOV R9, R4 ;  /* 0x0000000400097202 */ /* 0x000fe20000000f00 */
[----:B------:R-:W-:Y:S01]  /*133f0*/  IMAD.MOV.U32 R10, RZ, RZ, R5 ;  /* 0x000000ffff0a7224 */ /* 0x000fe200078e0005 */
[----:B------:R-:W-:Y:S01]  /*13400*/  MOV R7, R209 ;  /* 0x000000d100077202 */ /* 0x000fe20000000f00 */
        /* <DEDUP_REMOVED lines=49> */
[----:B------:R-:W-:-:S07]  /*13720*/  CS2R R24, SRZ ;  /* 0x0000000000187805 */ /* 0x000fce000001ff00 */
.L_x_637:
[----:B------:R-:W-:-:S04]  /*13730*/  ISETP.NE.AND P1, PT, R7, 0x1, PT ;  /* 0x000000010700780c */ /* 0x000fc80003f25270 */
[----:B------:R-:W-:-:S04]  /*13740*/  SEL R5, RZ, 0x1, P1 ;  /* 0x00000001ff057807 */ /* 0x000fc80000800000 */
[----:B------:R-:W-:Y:S01]  /*13750*/  LOP3.LUT R220, R6, R5, RZ, 0x3c, !PT ;  /* 0x0000000506dc7212 */ /* 0x000fe200078e3cff */
[----:B------:R-:W-:Y:S06]  /*13760*/  @!P0 BRA `(.L_x_625) ;  /* 0x0000000000048947 */ /* 0x000fec0003800000 */
[----:B------:R-:W-:Y:S01]  /*13770*/  BPT.TRAP 0x1 ;  /* 0x000000040000795c */ /* 0x000fe20000300000 */
.L_x_625:
[----:B------:R-:W-:Y:S01]  /*13780*/  VIADD R209, R7, 0x1 ;  /* 0x0000000107d17836 */ /* 0x000fe20000000000 */
[----:B------:R-:W-:-:S04]  /*13790*/  SHF.L.U32 R0, R220, 0x1f, RZ ;  /* 0x0000001fdc007819 */ /* 0x000fc800000006ff */
[----:B------:R-:W-:-:S04]  /*137a0*/  ISETP.NE.AND P1, PT, R209, 0x2, PT ;  /* 0x00000002d100780c */ /* 0x000fc80003f25270 */
[----:B------:R-:W-:-:S04]  /*137b0*/  SEL R209, R209, RZ, P1 ;  /* 0x000000ffd1d17207 */ /* 0x000fc80000800000 */
[----:B------:R-:W-:-:S04]  /*137c0*/  LEA R11, R209, R2, 0x3 ;  /* 0x00000002d10b7211 */ /* 0x000fc800078e18ff */
[----:B------:R0:W1:Y:S01]  /*137d0*/  SYNCS.PHASECHK.TRANS64.TRYWAIT P1, [R11+URZ+0x30830], R0 ;  /* 0x030830000b0075a7 */ /* 0x000062000802017f */
[----:B------:R-:W-:Y:S05]  /*137e0*/  @!P0 BRA `(.L_x_626) ;  /* 0x0000000000048947 */ /* 0x000fea0003800000 */
[----:B------:R-:W-:Y:S01]  /*137f0*/  BPT.TRAP 0x1 ;  /* 0x000000040000795c */ /* 0x000fe20000300000 */
.L_x_626:
[----:B------:R-:W-:Y:S01]  /*13800*/  IMAD R126, R209, 0x900, R221 ;  /* 0x00000900d17e7824 */ /* 0x000fe200078e02dd */
[----:B------:R-:W-:Y:S03]  /*13810*/  BSSY B1, `(.L_x_627) ;  /* 0x0000006000017945 */ /* 0x000fe60003800000 */
[C---:B------:R-:W-:Y:S02]  /*13820*/  VIADD R124, R126.reuse, 0x2 ;  /* 0x000000027e7c7836 */ /* 0x040fe40000000000 */
[----:B------:R-:W-:Y:S01]  /*13830*/  VIADD R123, R126, 0x4 ;  /* 0x000000047e7b7836 */ /* 0x000fe20000000000 */
[----:B-1----:R-:W-:Y:S06]  /*13840*/  @P1 BRA `(.L_x_628) ;  /* 0x0000000000081947 */ /* 0x002fec0003800000 */
[----:B------:R-:W1:Y:S02]  /*13850*/  SYNCS.PHASECHK.TRANS64.TRYWAIT P1, [R11+URZ+0x30830], R0 ;  /* 0x030830000b0075a7 */ /* 0x000e64000802017f */
[----:B-1----:R-:W-:Y:S05]  /*13860*/  @!P1 BRA `(.L_x_629) ;  /* 0x000000d8005c9947 */ /* 0x002fea0003800000 */
.L_x_628:
[----:B------:R-:W-:Y:S05]  /*13870*/  BSYNC B1 ;  /* 0x0000000000017941 */ /* 0x000fea0003800000 */
.L_x_627:
[----:B------:R-:W2:Y:S04]  /*13880*/  LDL.64 R128, [R1+0x38] ;  /* 0x0000380001807983 */ /* 0x000ea80000100a00 */
[----:B------:R3:W-:Y:S04]  /*13890*/  STL.64 [R1+0x90], R8 ;  /* 0x0000900801007387 */ /* 0x0007e80000100a00 */
[----:B---3--:R-:W3:Y:S01]  /*138a0*/  LDL.64 R8, [R1+0x30] ;  /* 0x0000300001087983 */ /* 0x008ee20000100a00 */
[----:B------:R-:W-:Y:S01]  /*138b0*/  MOV R120, R126 ;  /* 0x0000007e00787202 */ /* 0x000fe20000000f00 */
[----:B------:R-:W-:Y:S01]  /*138c0*/  VIADD R122, R126, 0x6 ;  /* 0x000000067e7a7836 */ /* 0x000fe20000000000 */
[----:B------:R-:W-:Y:S01]  /*138d0*/  MOV R5, UR58 ;  /* 0x0000003a00057c02 */ /* 0x000fe20008000f00 */
[----:B------:R-:W-:Y:S01]  /*138e0*/  IMAD.MOV.U32 R121, RZ, RZ, 0x40000040 ;  /* 0x40000040ff797424 */ /* 0x000fe200078e00ff */
[----:B------:R-:W-:Y:S01]  /*138f0*/  R2UR UR46, R120 ;  /* 0x00000000782e72ca */ /* 0x000fe200000e0000 */
[----:B------:R-:W-:Y:S01]  /*13900*/  IMAD.MOV.U32 R125, RZ, RZ, 0x40000040 ;  /* 0x40000040ff7d7424 */ /* 0x000fe200078e00ff */
[----:B------:R-:W-:Y:S01]  /*13910*/  MOV R120, R124 ;  /* 0x0000007c00787202 */ /* 0x000fe20000000f00 */
[----:B------:R-:W-:Y:S01]  /*13920*/  VIADD R124, R126, 0x304 ;  /* 0x000003047e7c7836 */ /* 0x000fe20000000000 */
[----:B------:R-:W-:Y:S01]  /*13930*/  MOV R20, UR38 ;  /* 0x0000002600147c02 */ /* 0x000fe20008000f00 */
[----:B------:R4:W-:Y:S01]  /*13940*/  STL.64 [R1+0x88], R6 ;  /* 0x0000880601007387 */ /* 0x0009e20000100a00 */
[----:B------:R-:W-:Y:S01]  /*13950*/  R2UR UR42, R120 ;  /* 0x00000000782a72ca */ /* 0x000fe200000e0000 */
[----:B------:R-:W-:Y:S01]  /*13960*/  IMAD.MOV.U32 R120, RZ, RZ, R123 ;  /* 0x000000ffff787224 */ /* 0x000fe200078e007b */
[----:B------:R-:W-:Y:S01]  /*13970*/  R2UR UR58, R122 ;  /* 0x000000007a3a72ca */ /* 0x000fe200000e0000 */
[----:B------:R-:W-:Y:S01]  /*13980*/  VIADD R122, R126, 0x302 ;  /* 0x000003027e7a7836 */ /* 0x000fe20000000000 */
[----:B------:R-:W-:Y:S01]  /*13990*/  MOV R213, UR45 ;  /* 0x0000002d00d57c02 */ /* 0x000fe20008000f00 */
[-C--:B------:R-:W-:Y:S01]  /*139a0*/  FMUL.FTZ R24, R24, R12.reuse ;  /* 0x0000000c18187220 */ /* 0x080fe20000410000 */
[----:B------:R-:W-:Y:S01]  /*139b0*/  R2UR UR38, R120 ;  /* 0x00000000782672ca */ /* 0x000fe200000e0000 */
[----:B------:R-:W-:Y:S01]  /*139c0*/  VIADD R120, R126, 0x300 ;  /* 0x000003007e787836 */ /* 0x000fe20000000000 */
[----:B------:R-:W-:Y:S01]  /*139d0*/  R2UR UR30, R122 ;  /* 0x000000007a1e72ca */ /* 0x000fe200000e0000 */
[----:B------:R-:W-:Y:S01]  /*139e0*/  VIADD R122, R126, 0x600 ;  /* 0x000006007e7a7836 */ /* 0x000fe20000000000 */
[----:B01----:R-:W-:Y:S01]  /*139f0*/  MOV R0, UR44 ;  /* 0x0000002c00007c02 */ /* 0x003fe20008000f00 */
[----:B----4-:R-:W4:Y:S01]  /*13a00*/  LDL.64 R6, [R1+0x20] ;  /* 0x0000200001067983 */ /* 0x010f220000100a00 */
[----:B------:R-:W-:Y:S01]  /*13a10*/  R2UR UR34, R120 ;  /* 0x00000000782272ca */ /* 0x000fe200000e0000 */
[-C--:B------:R-:W-:Y:S01]  /*13a20*/  FMUL.FTZ R25, R25, R12.reuse ;  /* 0x0000000c19197220 */ /* 0x080fe20000410000 */
[----:B------:R-:W-:Y:S01]  /*13a30*/  IADD3 R120, R126, 0x306, RZ ;  /* 0x000003067e787810 */ /* 0x000fe20007ffe0ff */
[-C--:B------:R-:W-:Y:S01]  /*13a40*/  FMUL.FTZ R28, R28, R12.reuse ;  /* 0x0000000c1c1c7220 */ /* 0x080fe20000410000 */
[----:B------:R-:W-:Y:S01]  /*13a50*/  R2UR UR47, R121 ;  /* 0x00000000792f72ca */ /* 0x000fe200000e0000 */
[-C--:B------:R-:W-:Y:S01]  /*13a60*/  FMUL.FTZ R29, R29, R12.reuse ;  /* 0x0000000c1d1d7220 */ /* 0x080fe20000410000 */
[----:B------:R-:W-:Y:S01]  /*13a70*/  R2UR UR26, R124 ;  /* 0x000000007c1a72ca */ /* 0x000fe200000e0000 */
[-C--:B------:R-:W-:Y:S01]  /*13a80*/  FMUL.FTZ R32, R32, R12.reuse ;  /* 0x0000000c20207220 */ /* 0x080fe20000410000 */
[----:B------:R-:W-:Y:S01]  /*13a90*/  R2UR UR22, R120 ;  /* 0x00000000781672ca */ /* 0x000fe200000e0000 */
[----:B------:R-:W-:Y:S01]  /*13aa0*/  VIADD R120, R126, 0x604 ;  /* 0x000006047e787836 */ /* 0x000fe20000000000 */
[----:B------:R-:W-:Y:S01]  /*13ab0*/  R2UR UR18, R122 ;  /* 0x000000007a1272ca */ /* 0x000fe200000e0000 */
[C---:B------:R-:W-:Y:S01]  /*13ac0*/  VIADD R122, R126.reuse, 0x606 ;  /* 0x000006067e7a7836 */ /* 0x040fe20000000000 */
[----:B------:R-:W-:Y:S01]  /*13ad0*/  MOV R123, 0x40000040 ;  /* 0x40000040007b7802 */ /* 0x000fe20000000f00 */
[-C--:B------:R-:W-:Y:S01]  /*13ae0*/  FMUL.FTZ R33, R33, R12.reuse ;  /* 0x0000000c21217220 */ /* 0x080fe20000410000 */
[----:B------:R-:W-:Y:S01]  /*13af0*/  IADD3 R124, R126, 0x602, RZ ;  /* 0x000006027e7c7810 */ /* 0x000fe20007ffe0ff */
[-C--:B------:R-:W-:Y:S01]  /*13b00*/  FMUL.FTZ R36, R36, R12.reuse ;  /* 0x0000000c24247220 */ /* 0x080fe20000410000 */
[----:B------:R-:W-:Y:S01]  /*13b10*/  MOV R15, UR39 ;  /* 0x00000027000f7c02 */ /* 0x000fe20008000f00 */
[-C--:B------:R-:W-:Y:S01]  /*13b20*/  FMUL.FTZ R37, R37, R12.reuse ;  /* 0x0000000c25257220 */ /* 0x080fe20000410000 */
[----:B------:R-:W-:Y:S01]  /*13b30*/  MOV R4, UR59 ;  /* 0x0000003b00047c02 */ /* 0x000fe20008000f00 */
[-C--:B------:R-:W-:Y:S01]  /*13b40*/  FMUL.FTZ R40, R40, R12.reuse ;  /* 0x0000000c28287220 */ /* 0x080fe20000410000 */
[----:B------:R-:W-:Y:S01]  /*13b50*/  R2UR UR43, R121 ;  /* 0x00000000792b72ca */ /* 0x000fe200000e0000 */
        /* <DEDUP_REMOVED lines=27> */
[----:B------:R-:W-:Y:S01]  /*13d10*/  MOV R211, UR41 ;  /* 0x0000002900d37c02 */ /* 0x000fe20008000f00 */
        /* <DEDUP_REMOVED lines=77> */
[----:B--2---:R-:W-:-:S02]  /*141f0*/  R2UR UR44, R128 ;  /* 0x00000000802c72ca */ /* 0x004fc400000e0000 */
[----:B------:R-:W-:Y:S02]  /*14200*/  R2UR UR45, R129 ;  /* 0x00000000812d72ca */ /* 0x000fe400000e0000 */
[----:B-----5:R-:W-:-:S11]  /*14210*/  WARPGROUP.ARRIVE ;  /* 0x00000000000079c5 */ /* 0x020fd60000000000 */
[----:B------:R-:W-:Y:S01]  /*14220*/  HGMMA.64x96x16.F32 R120, gdesc[UR44], RZ, !UPT, gsb0 ;  /* 0x016000002c7879f0 */ /* 0x000fe2000c0008ff */
[----:B---3--:R-:W-:Y:S02]  /*14230*/  R2UR UR40, R8 ;  /* 0x00000000082872ca */ /* 0x008fe400000e0000 */
[----:B------:R-:W-:Y:S02]  /*14240*/  R2UR UR41, R9 ;  /* 0x00000000092972ca */ /* 0x000fe400000e0000 */
[----:B------:R-:W-:Y:S01]  /*14250*/  R2UR UR45, R213 ;  /* 0x00000000d52d72ca */ /* 0x000fe200000e0000 */
[----:B------:R0:W5:Y:S01]  /*14260*/  LDL.LU.64 R8, [R1+0x90] ;  /* 0x0000900001087983 */ /* 0x0001620000300a00 */
[----:B------:R-:W-:Y:S02]  /*14270*/  WARPGROUP.DEPBAR.LE gsb0, 0x0 ;  /* 0x00008000000079c5 */ /* 0x000fe40000010000 */
[----:B------:R-:W-:-:S07]  /*14280*/  WARPGROUP.ARRIVE ;  /* 0x00000000000079c5 */ /* 0x000fce0000000000 */
[----:B------:R-:W-:Y:S01]  /*14290*/  HGMMA.64x96x16.F32 R120, gdesc[UR40], R120, gsb0 ;  /* 0x01600000287879f0 */ /* 0x000fe20008000878 */
[----:B------:R-:W-:Y:S02]  /*142a0*/  R2UR UR40, R212 ;  /* 0x00000000d42872ca */ /* 0x000fe400000e0000 */
[----:B------:R-:W2:Y:S01]  /*142b0*/  LDL.64 R212, [R1+0x28] ;  /* 0x0000280001d47983 */ /* 0x000ea20000100a00 */
[----:B------:R-:W-:Y:S01]  /*142c0*/  R2UR UR41, R211 ;  /* 0x00000000d32972ca */ /* 0x000fe200000e0000 */
[----:B------:R-:W-:Y:S02]  /*142d0*/  WARPGROUP.DEPBAR.LE gsb0, 0x0 ;  /* 0x00008000000079c5 */ /* 0x000fe40000010000 */
[----:B------:R-:W-:Y:S01]  /*142e0*/  WARPGROUP.ARRIVE ;  /* 0x00000000000079c5 */ /* 0x000fe20000000000 */
[----:B--2---:R-:W-:Y:S02]  /*142f0*/  R2UR UR36, R212 ;  /* 0x00000000d42472ca */ /* 0x004fe400000e0000 */
[----:B------:R-:W-:-:S02]  /*14300*/  R2UR UR37, R213 ;  /* 0x00000000d52572ca */ /* 0x000fc400000e0000 */
[----:B------:R-:W2:Y:S11]  /*14310*/  LDL.64 R212, [R1+0x8] ;  /* 0x0000080001d47983 */ /* 0x000eb60000100a00 */
[----:B------:R-:W-:Y:S01]  /*14320*/  HGMMA.64x96x16.F32 R120, gdesc[UR36], R120, gsb0 ;  /* 0x01600000247879f0 */ /* 0x000fe20008000878 */
[----:B------:R-:W-:-:S02]  /*14330*/  R2UR UR36, R210 ;  /* 0x00000000d22472ca */ /* 0x000fc400000e0000 */
[----:B------:R-:W3:Y:S01]  /*14340*/  LDL.64 R210, [R1+0x18] ;  /* 0x0000180001d27983 */ /* 0x000ee20000100a00 */
[----:B------:R-:W-:Y:S02]  /*14350*/  R2UR UR38, R20 ;  /* 0x00000000142672ca */ /* 0x000fe400000e0000 */
[----:B------:R-:W-:Y:S02]  /*14360*/  R2UR UR37, R21 ;  /* 0x00000000152572ca */ /* 0x000fe400000e0000 */
[----:B------:R-:W2:Y:S01]  /*14370*/  LDL.64 R20, [R1+0x10] ;  /* 0x0000100001147983 */ /* 0x000ea20000100a00 */
[----:B----4-:R-:W-:Y:S02]  /*14380*/  R2UR UR56, R6 ;  /* 0x00000000063872ca */ /* 0x010fe400000e0000 */
[----:B------:R-:W-:Y:S01]  /*14390*/  R2UR UR57, R7 ;  /* 0x00000000073972ca */ /* 0x000fe200000e0000 */
[----:B------:R-:W-:Y:S01]  /*143a0*/  UMOV UR20, UR52 ;  /* 0x0000003400147c82 */ /* 0x000fe20008000000 */
[----:B------:R-:W-:Y:S01]  /*143b0*/  UMOV UR21, UR53 ;  /* 0x0000003500157c82 */ /* 0x000fe20008000000 */
[----:B------:R-:W-:Y:S01]  /*143c0*/  UMOV UR16, UR48 ;  /* 0x0000003000107c82 */ /* 0x000fe20008000000 */
[----:B------:R-:W-:Y:S01]  /*143d0*/  UMOV UR17, UR49 ;  /* 0x0000003100117c82 */ /* 0x000fe20008000000 */
[----:B------:R-:W-:Y:S01]  /*143e0*/  R2UR UR44, R0 ;  /* 0x00000000002c72ca */ /* 0x000fe200000e0000 */
[----:B------:R0:W5:Y:S01]  /*143f0*/  LDL.LU.64 R6, [R1+0x88] ;  /* 0x0000880001067983 */ /* 0x0001620000300a00 */
[----:B------:R-:W-:-:S02]  /*14400*/  WARPGROUP.DEPBAR.LE gsb0, 0x0 ;  /* 0x00008000000079c5 */ /* 0x000fc40000010000 */
[----:B------:R-:W-:-:S06]  /*14410*/  WARPGROUP.ARRIVE ;  /* 0x00000000000079c5 */ /* 0x000fcc0000000000 */
[----:B------:R-:W-:Y:S03]  /*14420*/  HGMMA.64x96x16.F32 R120, gdesc[UR56], R120, gsb0 ;  /* 0x01600000387879f0 */ /* 0x000fe60008000878 */
[----:B------:R-:W-:Y:S02]  /*14430*/  WARPGROUP.DEPBAR.LE gsb0, 0x0 ;  /* 0x00008000000079c5 */ /* 0x000fe40000010000 */
[----:B------:R-:W-:Y:S01]  /*14440*/  WARPGROUP.ARRIVE ;  /* 0x00000000000079c5 */ /* 0x000fe20000000000 */
[----:B---3--:R-:W-:Y:S02]  /*14450*/  R2UR UR32, R210 ;  /* 0x00000000d22072ca */ /* 0x008fe400000e0000 */
[----:B------:R-:W-:-:S13]  /*14460*/  R2UR UR33, R211 ;  /* 0x00000000d32172ca */ /* 0x000fda00000e0000 */
[----:B------:R-:W-:Y:S01]  /*14470*/  HGMMA.64x96x16.F32 R120, gdesc[UR32], R120, gsb0 ;  /* 0x01600000207879f0 */ /* 0x000fe20008000878 */
[----:B--2---:R-:W-:Y:S02]  /*14480*/  R2UR UR28, R20 ;  /* 0x00000000141c72ca */ /* 0x004fe400000e0000 */
        /* <DEDUP_REMOVED lines=14> */
[----:B------:R-:W-:Y:S01]  /*14570*/  HGMMA.64x96x16.F32 R120, gdesc[UR16], R120, gsb0 ;  /* 0x01600000107879f0 */ /* 0x000fe20008000878 */
[----:B------:R-:W-:Y:S01]  /*14580*/  UMOV UR12, UR44 ;  /* 0x0000002c000c7c82 */ /* 0x000fe20008000000 */
[----:B------:R-:W-:Y:S01]  /*14590*/  UMOV UR13, UR45 ;  /* 0x0000002d000d7c82 */ /* 0x000fe20008000000 */
        /* <DEDUP_REMOVED lines=10> */
[----:B------:R-:W-:Y:S01]  /*14640*/  R2UR UR39, R15 ;  /* 0x000000000f2772ca */ /* 0x000fe200000e0000 */
[----:B------:R-:W-:Y:S02]  /*14650*/  WARPGROUP.DEPBAR.LE gsb0, 0x0 ;  /* 0x00008000000079c5 */ /* 0x000fe40000010000 */
[----:B------:R-:W-:-:S06]  /*14660*/  WARPGROUP.ARRIVE ;  /* 0x00000000000079c5 */ /* 0x000fcc0000000000 */
[----:B------:R-:W-:Y:S01]  /*14670*/  HGMMA.64x96x16.F32 R120, gdesc[UR8], R120, gsb0 ;  /* 0x01600000087879f0 */ /* 0x000fe20008000878 */
[----:B------:R-:W-:Y:S02]  /*14680*/  R2UR UR59, R4 ;  /* 0x00000000043b72ca */ /* 0x000fe400000e0000 */
[----:B------:R-:W-:Y:S02]  /*14690*/  R2UR UR58, R5 ;  /* 0x00000000053a72ca */ /* 0x000fe400000e0000 */
[----:B------:R-:W-:Y:S02]  /*146a0*/  R2UR UR57, R13 ;  /* 0x000000000d3972ca */ /* 0x000fe400000e0000 */
[----:B------:R-:W-:Y:S01]  /*146b0*/  R2UR UR56, R14 ;  /* 0x000000000e3872ca */ /* 0x000fe200000e0000 */
[----:B------:R-:W-:Y:S01]  /*146c0*/  FMUL.FTZ R119, R119, R3 ;  /* 0x0000000377777220 */ /* 0x000fe20000410000 */
[----:B------:R-:W-:Y:S02]  /*146d0*/  WARPGROUP.DEPBAR.LE gsb0, 0x0 ;  /* 0x00008000000079c5 */ /* 0x000fe40000010000 */
[----:B0-----:R-:W-:Y:S11]  /*146e0*/  @!P0 BRA `(.L_x_630) ;  /* 0x0000000000048947 */ /* 0x001ff60003800000 */
[----:B------:R-:W-:Y:S01]  /*146f0*/  BPT.TRAP 0x1 ;  /* 0x000000040000795c */ /* 0x000fe20000300000 */
.L_x_630:
[----:B-----5:R-:W-:Y:S02]  /*14700*/  SHF.L.U32 R0, R6, 0x1f, RZ ;  /* 0x0000001f06007819 */ /* 0x020fe400000006ff */
[----:B------:R-:W-:-:S04]  /*14710*/  LEA R13, R7, R2, 0x3 ;  /* 0x00000002070d7211 */ /* 0x000fc800078e18ff */
[----:B------:R0:W1:Y:S01]  /*14720*/  SYNCS.PHASECHK.TRANS64.TRYWAIT P1, [R13+URZ+0x30850], R0 ;  /* 0x030850000d0075a7 */ /* 0x000062000802017f */
[----:B------:R-:W-:Y:S05]  /*14730*/  @!P0 BRA `(.L_x_631) ;  /* 0x0000000000048947 */ /* 0x000fea0003800000 */
[----:B------:R-:W-:Y:S01]  /*14740*/  BPT.TRAP 0x1 ;  /* 0x000000040000795c */ /* 0x000fe20000300000 */
.L_x_631:
[----:B------:R-:W-:Y:S04]  /*14750*/  BSSY B1, `(.L_x_632) ;  /* 0x0000004000017945 */ /* 0x000fe80003800000 */
[----:B-1----:R-:W-:Y:S05]  /*14760*/  @P1 BRA `(.L_x_633) ;  /* 0x0000000000081947 */ /* 0x002fea0003800000 */
[----:B------:R-:W1:Y:S02]  /*14770*/  SYNCS.PHASECHK.TRANS64.TRYWAIT P1, [R13+URZ+0x30850], R0 ;  /* 0x030850000d0075a7 */ /* 0x000e64000802017f */
[----:B-1----:R-:W-:Y:S05]  /*14780*/  @!P1 BRA `(.L_x_634) ;  /* 0x000000c800a89947 */ /* 0x002fea0003800000 */
.L_x_633:
[----:B------:R-:W-:Y:S05]  /*14790*/  BSYNC B1 ;  /* 0x0000000000017941 */ /* 0x000fea0003800000 */
.L_x_632:
[----:B01----:R-:W-:Y:S01]  /*147a0*/  VIADD R0, R2, 0x400 ;  /* 0x0000040002007836 */ /* 0x003fe20000000000 */
[----:B------:R-:W-:Y:S01]  /*147b0*/  WARPGROUP.ARRIVE ;  /* 0x00000000000079c5 */ /* 0x000fe20000000000 */
[----:B------:R-:W-:-:S03]  /*147c0*/  IMAD.MOV.U32 R5, RZ, RZ, 0x40000040 ;  /* 0x40000040ff057424 */ /* 0x000fc600078e00ff */
[----:B------:R-:W-:Y:S02]  /*147d0*/  SHF.R.U32.HI R0, RZ, 0x4, R0 ;  /* 0x00000004ff007819 */ /* 0x000fe40000011600 */
[----:B------:R-:W-:Y:S02]  /*147e0*/  R2UR UR7, R5 ;  /* 0x00000000050772ca */ /* 0x000fe400000e0000 */
[----:B------:R-:W-:Y:S02]  /*147f0*/  LOP3.LUT R0, R0, 0x3fff, RZ, 0xc0, !PT ;  /* 0x00003fff00007812 */ /* 0x000fe400078ec0ff */
[----:B------:R-:W-:Y:S02]  /*14800*/  MOV R5, 0x40000040 ;  /* 0x4000004000057802 */ /* 0x000fe40000000f00 */
[----:B------:R-:W-:-:S05]  /*14810*/  LOP3.LUT R0, R0, 0x3000000, RZ, 0xfc, !PT ;  /* 0x0300000000007812 */ /* 0x000fca00078efcff */
[----:B------:R-:W-:Y:S02]  /*14820*/  IMAD R4, R7, 0x900, R0 ;  /* 0x0000090007047824 */ /* 0x000fe400078e0200 */
[----:B------:R-:W-:-:S03]  /*14830*/  IMAD.MOV.U32 R7, RZ, RZ, 0x40000040 ;  /* 0x40000040ff077424 */ /* 0x000fc600078e00ff */
[C---:B------:R-:W-:Y:S02]  /*14840*/  R2UR UR6, R4.reuse ;  /* 0x00000000040672ca */ /* 0x040fe400000e0000 */
[----:B------:R-:W-:-:S11]  /*14850*/  IADD3 R6, R4, 0x80, RZ ;  /* 0x0000008004067810 */ /* 0x000fd60007ffe0ff */
[----:B------:R-:W-:Y:S01]  /*14860*/  HGMMA.64x192x16.F32 R24, R188, gdesc[UR4].tnspB, R24, gsb0 ;  /* 0x42e00004bc187df0 */ /* 0x000fe20008000818 */
[----:B------:R-:W-:Y:S01]  /*14870*/  R2UR UR6, R6 ;  /* 0x00000000060672ca */ /* 0x000fe200000e0000 */
[----:B------:R-:W-:Y:S01]  /*14880*/  VIADD R6, R4, 0x100 ;  /* 0x0000010004067836 */ /* 0x000fe20000000000 */
[----:B------:R-:W-:Y:S02]  /*14890*/  R2UR UR7, R7 ;  /* 0x00000000070772ca */ /* 0x000fe400000e0000 */
[----:B------:R-:W-:Y:S01]  /*148a0*/  MOV R7, 0x40000040 ;  /* 0x4000004000077802 */ /* 0x000fe20000000f00 */
[----:B------:R-:W-:Y:S02]  /*148b0*/  WARPGROUP.DEPBAR.LE gsb0, 0x0 ;  /* 0x00008000000079c5 */ /* 0x000fe40000010000 */
[----:B------:R-:W-:-:S12]  /*148c0*/  WARPGROUP.ARRIVE ;  /* 0x00000000000079c5 */ /* 0x000fd80000000000 */
[----:B------:R-:W-:Y:S01]  /*148d0*/  HGMMA.64x192x16.F32 R24, R184, gdesc[UR4].tnspB, R24, gsb0 ;  /* 0x42e00004b8187df0 */ /* 0x000fe20008000818 */
[----:B------:R-:W-:Y:S01]  /*148e0*/  R2UR UR6, R6 ;  /* 0x00000000060672ca */ /* 0x000fe200000e0000 */
[----:B------:R-:W-:Y:S01]  /*148f0*/  VIADD R6, R4, 0x180 ;  /* 0x0000018004067836 */ /* 0x000fe20000000000 */
[----:B------:R-:W-:Y:S01]  /*14900*/  R2UR UR7, R7 ;  /* 0x00000000070772ca */ /* 0x000fe200000e0000 */
[----:B------:R-:W-:Y:S01]  /*14910*/  IMAD.MOV.U32 R7, RZ, RZ, 0x40000040 ;  /* 0x40000040ff077424 */ /* 0x000fe200078e00ff */
[----:B------:R-:W-:Y:S02]  /*14920*/  WARPGROUP.DEPBAR.LE gsb0, 0x0 ;  /* 0x00008000000079c5 */ /* 0x000fe40000010000 */
[----:B------:R-:W-:-:S13]  /*14930*/  WARPGROUP.ARRIVE ;  /* 0x00000000000079c5 */ /* 0x000fda0000000000 */
[----:B------:R-:W-:Y:S01]  /*14940*/  HGMMA.64x192x16.F32 R24, R180, gdesc[UR4].tnspB, R24, gsb0 ;  /* 0x42e00004b4187df0 */ /* 0x000fe20008000818 */
[----:B------:R-:W-:Y:S02]  /*14950*/  R2UR UR6, R6 ;  /* 0x00000000060672ca */ /* 0x000fe400000e0000 */
[----:B------:R-:W-:Y:S01]  /*14960*/  R2UR UR7, R7 ;  /* 0x00000000070772ca */ /* 0x000fe200000e0000 */
[----:B------:R-:W-:Y:S01]  /*14970*/  IMAD.MOV.U32 R7, RZ, RZ, 0x40000040 ;  /* 0x40000040ff077424 */ /* 0x000fe200078e00ff */
[C---:B------:R-:W-:Y:S01]  /*14980*/  IADD3 R6, R4.reuse, 0x200, RZ ;  /* 0x0000020004067810 */ /* 0x040fe20007ffe0ff */
[----:B------:R-:W-:Y:S01]  /*14990*/  VIADD R4, R4, 0x280 ;  /* 0x0000028004047836 */ /* 0x000fe20000000000 */
[----:B------:R-:W-:Y:S02]  /*149a0*/  WARPGROUP.DEPBAR.LE gsb0, 0x0 ;  /* 0x00008000000079c5 */ /* 0x000fe40000010000 */
[----:B------:R-:W-:-:S11]  /*149b0*/  WARPGROUP.ARRIVE ;  /* 0x00000000000079c5 */ /* 0x000fd60000000000 */
[----:B------:R-:W-:Y:S01]  /*149c0*/  HGMMA.64x192x16.F32 R24, R176, gdesc[UR4].tnspB, R24, gsb0 ;  /* 0x42e00004b0187df0 */ /* 0x000fe20008000818 */
[----:B------:R-:W-:Y:S02]  /*149d0*/  R2UR UR6, R6 ;  /* 0x00000000060672ca */ /* 0x000fe400000e0000 */
[----:B------:R-:W-:Y:S01]  /*149e0*/  R2UR UR7, R7 ;  /* 0x00000000070772ca */ /* 0x000fe200000e0000 */
[----:B------:R-:W-:Y:S02]  /*149f0*/  WARPGROUP.DEPBAR.LE gsb0, 0x0 ;  /* 0x00008000000079c5 */ /* 0x000fe40000010000 */
[----:B------:R-:W-:-:S14]  /*14a00*/  WARPGROUP.ARRIVE ;  /* 0x00000000000079c5 */ /* 0x000fdc0000000000 */
[----:B------:R-:W-:Y:S01]  /*14a10*/  HGMMA.64x192x16.F32 R24, R172, gdesc[UR4].tnspB, R24, gsb0 ;  /* 0x42e00004ac187df0 */ /* 0x000fe20008000818 */
[----:B------:R-:W-:Y:S02]  /*14a20*/  R2UR UR6, R4 ;  /* 0x00000000040672ca */ /* 0x000fe400000e0000 */
[----:B------:R-:W-:Y:S01]  /*14a30*/  R2UR UR7, R5 ;  /* 0x00000000050772ca */ /* 0x000fe200000e0000 */
[----:B------:R-:W-:Y:S02]  /*14a40*/  WARPGROUP.DEPBAR.LE gsb0, 0x0 ;  /* 0x00008000000079c5 */ /* 0x000fe40000010000 */
[----:B------:R-:W-:-:S14]  /*14a50*/  WARPGROUP.ARRIVE ;  /* 0x00000000000079c5 */ /* 0x000fdc0000000000 */
[----:B------:R-:W-:Y:S03]  /*14a60*/  HGMMA.64x192x16.F32 R24, R168, gdesc[UR4].tnspB, R24, gsb0 ;  /* 0x42e00004a8187df0 */ /* 0x000fe60008000818 */
[----:B------:R-:W-:Y:S02]  /*14a70*/  WARPGROUP.DEPBAR.LE gsb0, 0x0 ;  /* 0x00008000000079c5 */ /* 0x000fe40000010000 */
[----:B------:R-:W-:Y:S05]  /*14a80*/  @!P0 BRA `(.L_x_635) ;  /* 0x0000000000048947 */ /* 0x000fea0003800000 */
[----:B------:R-:W-:Y:S01]  /*14a90*/  BPT.TRAP 0x1 ;  /* 0x000000040000795c */ /* 0x000fe20000300000 */
.L_x_635:
        /* <DEDUP_REMOVED lines=39> */
[----:B--2---:R-:W-:Y:S01]  /*14d10*/  FMNMX.FTZ R0, R15, R0, !PT ;  /* 0x000000000f007209 */ /* 0x004fe20007810000 */
        /* <DEDUP_REMOVED lines=19> */
[----:B------:R-:W-:-:S03]  /*14e50*/  FMUL.FTZ R159, R165, UR38 ;  /* 0x00000026a59f7c20 */ /* 0x000fc60008410000 */
[----:B------:R-:W1:Y:S01]  /*14e60*/  MUFU.TANH R21, R21 ;  /* 0x0000001500157308 */ /* 0x000e620000002400 */
[----:B--2---:R-:W-:-:S07]  /*14e70*/  FMNMX.FTZ R3, R20, R3, !PT ;  /* 0x0000000314037209 */ /* 0x004fce0007810000 */
[----:B------:R-:W2:Y:S01]  /*14e80*/  MUFU.TANH R124, R124 ;  /* 0x0000007c007c7308 */ /* 0x000ea20000002400 */
[----:B0-----:R-:W-:-:S07]  /*14e90*/  FMNMX.FTZ R0, R121, R0, !PT ;  /* 0x0000000079007209 */ /* 0x001fce0007810000 */
[----:B------:R-:W0:Y:S01]  /*14ea0*/  MUFU.TANH R122, R122 ;  /* 0x0000007a007a7308 */ /* 0x000e220000002400 */
[----:B-1----:R-:W-:-:S07]  /*14eb0*/  FMNMX.FTZ R3, R21, R3, !PT ;  /* 0x0000000315037209 */ /* 0x002fce0007810000 */
        /* <DEDUP_REMOVED lines=75> */
[----:B0-----:R-:W-:Y:S02]  /*15370*/  FMNMX.FTZ R3, R158, R3, !PT ;  /* 0x000000039e037209 */ /* 0x001fe40007810000 */
[----:B-1----:R-:W-:-:S05]  /*15380*/  FMNMX.FTZ R4, R161, R0, !PT ;  /* 0x00000000a1047209 */ /* 0x002fca0007810000 */
[----:B------:R-:W0:Y:S01]  /*15390*/  SHFL.BFLY PT, R0, R4, 0x2, 0x1f ;  /* 0x0c401f0004007f89 */ /* 0x000e2200000e0000 */
[----:B--2---:R-:W-:-:S05]  /*153a0*/  FMNMX.FTZ R5, R159, R3, !PT ;  /* 0x000000039f057209 */ /* 0x004fca0007810000 */
[----:B------:R-:W1:Y:S01]  /*153b0*/  SHFL.BFLY PT, R3, R5, 0x2, 0x1f ;  /* 0x0c401f0005037f89 */ /* 0x000e6200000e0000 */
[----:B0-----:R-:W-:-:S05]  /*153c0*/  FMNMX.FTZ R4, R4, R0, !PT ;  /* 0x0000000004047209 */ /* 0x001fca0007810000 */
[----:B------:R-:W0:Y:S01]  /*153d0*/  SHFL.BFLY PT, R0, R4, 0x1, 0x1f ;  /* 0x0c201f0004007f89 */ /* 0x000e2200000e0000 */
[----:B-1----:R-:W-:-:S05]  /*153e0*/  FMNMX.FTZ R5, R5, R3, !PT ;  /* 0x0000000305057209 */ /* 0x002fca0007810000 */
[----:B------:R-:W1:Y:S01]  /*153f0*/  SHFL.BFLY PT, R3, R5, 0x1, 0x1f ;  /* 0x0c201f0005037f89 */ /* 0x000e6200000e0000 */
[----:B0-----:R-:W-:Y:S01]  /*15400*/  FMNMX.FTZ R4, R4, R0, !PT ;  /* 0x0000000004047209 */ /* 0x001fe20007810000 */
[----:B------:R-:W-:Y:S01]  /*15410*/  IMAD.U32 R0, RZ, RZ, UR39 ;  /* 0x00000027ff007e24 */ /* 0x000fe2000f8e00ff */
[----:B-1----:R-:W-:-:S03]  /*15420*/  FMNMX.FTZ R5, R5, R3, !PT ;  /* 0x0000000305057209 */ /* 0x002fc60007810000 */
[----:B------:R-:W-:Y:S02]  /*15430*/  FADD.FTZ R3, -R4, R9 ;  /* 0x0000000904037221 */ /* 0x000fe40000010100 */
[CC--:B------:R-:W-:Y:S01]  /*15440*/  FMUL.FTZ R9, R5.reuse, R0.reuse ;  /* 0x0000000005097220 */ /* 0x0c0fe20000410000 */
[----:B------:R-:W-:Y:S01]  /*15450*/  FADD.FTZ R12, -R5, R10 ;  /* 0x0000000a050c7221 */ /* 0x000fe20000010100 */
[-C--:B------:R-:W-:Y:S02]  /*15460*/  FMUL.FTZ R3, R3, R0.reuse ;  /* 0x0000000003037220 */ /* 0x080fe40000410000 */
[-CC-:B------:R-:W-:Y:S01]  /*15470*/  FFMA.FTZ R186, R126, R0.reuse, -R9.reuse ;  /* 0x000000007eba7223 */ /* 0x180fe20000010809 */
[-CC-:B------:R-:W-:Y:S01]  /*15480*/  FFMA.FTZ R126, R127, R0.reuse, -R9.reuse ;  /* 0x000000007f7e7223 */ /* 0x180fe20000010809 */
[-C--:B------:R-:W-:Y:S01]  /*15490*/  FMUL.FTZ R127, R4, R0.reuse ;  /* 0x00000000047f7220 */ /* 0x080fe20000410000 */
[-C--:B------:R-:W-:Y:S01]  /*154a0*/  FMUL.FTZ R12, R12, R0.reuse ;  /* 0x000000000c0c7220 */ /* 0x080fe20000410000 */
[-CC-:B------:R-:W-:Y:S01]  /*154b0*/  FFMA.FTZ R188, R6, R0.reuse, -R9.reuse ;  /* 0x0000000006bc7223 */ /* 0x180fe20000010809 */
[-C--:B------:R-:W-:Y:S01]  /*154c0*/  FFMA.FTZ R180, R130, R0.reuse, -R9 ;  /* 0x0000000082b47223 */ /* 0x080fe20000010809 */
[-C--:B------:R-:W-:Y:S01]  /*154d0*/  FFMA.FTZ R189, R14, R0.reuse, -R127 ;  /* 0x000000000ebd7223 */ /* 0x080fe2000001087f */
[-C--:B------:R-:W-:Y:S01]  /*154e0*/  FFMA.FTZ R164, R7, R0.reuse, -R9 ;  /* 0x0000000007a47223 */ /* 0x080fe20000010809 */
[-C--:B------:R-:W-:Y:S01]  /*154f0*/  FFMA.FTZ R130, R15, R0.reuse, -R127 ;  /* 0x000000000f827223 */ /* 0x080fe2000001087f */
[----:B------:R-:W-:Y:S01]  /*15500*/  MUFU.EX2 R12, R12 ;  /* 0x0000000c000c7308 */ /* 0x000fe20000000800 */
[-C--:B------:R-:W-:Y:S01]  /*15510*/  FFMA.FTZ R190, R20, R0.reuse, -R9 ;  /* 0x0000000014be7223 */ /* 0x080fe20000010809 */
[-C--:B------:R-:W-:Y:S01]  /*15520*/  FFMA.FTZ R191, R120, R0.reuse, -R127 ;  /* 0x0000000078bf7223 */ /* 0x080fe2000001087f */
[-C--:B------:R-:W-:Y:S01]  /*15530*/  FFMA.FTZ R163, R21, R0.reuse, -R9 ;  /* 0x0000000015a37223 */ /* 0x080fe20000010809 */
[-CC-:B------:R-:W-:Y:S01]  /*15540*/  FFMA.FTZ R121, R121, R0.reuse, -R127.reuse ;  /* 0x0000000079797223 */ /* 0x180fe2000001087f */
[-C--:B------:R-:W-:Y:S01]  /*15550*/  FFMA.FTZ R185, R124, R0.reuse, -R127 ;  /* 0x000000007cb97223 */ /* 0x080fe2000001087f */
[-CC-:B------:R-:W-:Y:S01]  /*15560*/  FFMA.FTZ R184, R122, R0.reuse, -R9.reuse ;  /* 0x000000007ab87223 */ /* 0x180fe20000010809 */
[----:B------:R-:W-:Y:S01]  /*15570*/  VIADD R124, R11, 0x30840 ;  /* 0x000308400b7c7836 */ /* 0x000fe20000000000 */
[----:B------:R-:W-:Y:S01]  /*15580*/  MUFU.EX2 R3, R3 ;  /* 0x0000000300037308 */ /* 0x000fe20000000800 */
[-C--:B------:R-:W-:Y:S01]  /*15590*/  FFMA.FTZ R162, R123, R0.reuse, -R9 ;  /* 0x000000007ba27223 */ /* 0x080fe20000010809 */
[-CC-:B------:R-:W-:Y:S01]  /*155a0*/  FFMA.FTZ R120, R125, R0.reuse, -R127.reuse ;  /* 0x000000007d787223 */ /* 0x180fe2000001087f */
[-C--:B------:R-:W-:Y:S01]  /*155b0*/  FFMA.FTZ R187, R128, R0.reuse, -R127 ;  /* 0x0000000080bb7223 */ /* 0x080fe2000001087f */
[----:B------:R-:W-:Y:S01]  /*155c0*/  PRMT R124, R222, 0x654, R124 ;  /* 0x00000654de7c7816 */ /* 0x000fe2000000007c */
[-C--:B------:R-:W-:Y:S01]  /*155d0*/  FFMA.FTZ R123, R131, R0.reuse, -R9 ;  /* 0x00000000837b7223 */ /* 0x080fe20000010809 */
[-CC-:B------:R-:W-:Y:S01]  /*155e0*/  FFMA.FTZ R15, R129, R0.reuse, -R127.reuse ;  /* 0x00000000810f7223 */ /* 0x180fe2000001087f */
[-CC-:B------:R-:W-:Y:S01]  /*155f0*/  FFMA.FTZ R181, R132, R0.reuse, -R127.reuse ;  /* 0x0000000084b57223 */ /* 0x180fe2000001087f */
[----:B------:R-:W0:Y:S01]  /*15600*/  MUFU.EX2 R188, R188 ;  /* 0x000000bc00bc7308 */ /* 0x000e220000000800 */
[----:B------:R1:W-:Y:S01]  /*15610*/  SYNCS.ARRIVE.TRANS64.RED.A1T0 RZ, [R124+URZ], RZ ;  /* 0x000000ff7cff79a7 */ /* 0x0003e2000810043f */
[-CC-:B------:R-:W-:Y:S01]  /*15620*/  FFMA.FTZ R14, R133, R0.reuse, -R127.reuse ;  /* 0x00000000850e7223 */ /* 0x180fe2000001087f */
[-CC-:B------:R-:W-:Y:S01]  /*15630*/  FFMA.FTZ R183, R136, R0.reuse, -R127.reuse ;  /* 0x0000000088b77223 */ /* 0x180fe2000001087f */
[-CC-:B------:R-:W-:Y:S01]  /*15640*/  FFMA.FTZ R137, R137, R0.reuse, -R127.reuse ;  /* 0x0000000089897223 */ /* 0x180fe2000001087f */
[-CC-:B------:R-:W-:Y:S01]  /*15650*/  FFMA.FTZ R177, R140, R0.reuse, -R127.reuse ;  /* 0x000000008cb17223 */ /* 0x180fe2000001087f */
[-CC-:B------:R-:W-:Y:S01]  /*15660*/  FFMA.FTZ R128, R141, R0.reuse, -R127.reuse ;  /* 0x000000008d807223 */ /* 0x180fe2000001087f */
[-CC-:B------:R-:W-:Y:S01]  /*15670*/  FFMA.FTZ R179, R144, R0.reuse, -R127.reuse ;  /* 0x0000000090b37223 */ /* 0x180fe2000001087f */
[----:B------:R-:W2:Y:S01]  /*15680*/  MUFU.EX2 R189, R189 ;  /* 0x000000bd00bd7308 */ /* 0x000ea20000000800 */
[-CC-:B------:R-:W-:Y:S01]  /*15690*/  FFMA.FTZ R131, R145, R0.reuse, -R127.reuse ;  /* 0x0000000091837223 */ /* 0x180fe2000001087f */
[-CC-:B------:R-:W-:Y:S01]  /*156a0*/  FFMA.FTZ R173, R148, R0.reuse, -R127.reuse ;  /* 0x0000000094ad7223 */ /* 0x180fe2000001087f */
[-CC-:B------:R-:W-:Y:S01]  /*156b0*/  FFMA.FTZ R129, R149, R0.reuse, -R127.reuse ;  /* 0x0000000095817223 */ /* 0x180fe2000001087f */
[-CC-:B------:R-:W-:Y:S01]  /*156c0*/  FFMA.FTZ R175, R152, R0.reuse, -R127.reuse ;  /* 0x0000000098af7223 */ /* 0x180fe2000001087f */
[-CC-:B------:R-:W-:Y:S01]  /*156d0*/  FFMA.FTZ R153, R153, R0.reuse, -R127.reuse ;  /* 0x0000000099997223 */ /* 0x180fe2000001087f */
[-CC-:B------:R-:W-:Y:S01]  /*156e0*/  FFMA.FTZ R169, R156, R0.reuse, -R127.reuse ;  /* 0x000000009ca97223 */ /* 0x180fe2000001087f */
[-CC-:B------:R-:W-:Y:S01]  /*156f0*/  FFMA.FTZ R125, R157, R0.reuse, -R127.reuse ;  /* 0x000000009d7d7223 */ /* 0x180fe2000001087f */
[----:B------:R-:W3:Y:S01]  /*15700*/  MUFU.EX2 R164, R164 ;  /* 0x000000a400a47308 */ /* 0x000ee20000000800 */
[----:B0-----:R-:W-:Y:S01]  /*15710*/  FFMA.FTZ R215, R12, R215, R188 ;  /* 0x000000d70cd77223 */ /* 0x001fe200000100bc */
[-CC-:B------:R-:W-:Y:S01]  /*15720*/  FFMA.FTZ R171, R160, R0.reuse, -R127.reuse ;  /* 0x00000000a0ab7223 */ /* 0x180fe2000001087f */
[-C--:B-1----:R-:W-:Y:S01]  /*15730*/  FFMA.FTZ R124, R161, R0.reuse, -R127 ;  /* 0x00000000a17c7223 */ /* 0x082fe2000001087f */
[-CC-:B------:R-:W-:Y:S01]  /*15740*/  FFMA.FTZ R182, R134, R0.reuse, -R9.reuse ;  /* 0x0000000086b67223 */ /* 0x180fe20000010809 */
[-CC-:B------:R-:W-:Y:S01]  /*15750*/  FFMA.FTZ R122, R135, R0.reuse, -R9.reuse ;  /* 0x00000000877a7223 */ /* 0x180fe20000010809 */
[-CC-:B------:R-:W-:Y:S01]  /*15760*/  FFMA.FTZ R176, R138, R0.reuse, -R9.reuse ;  /* 0x000000008ab07223 */ /* 0x180fe20000010809 */
[----:B------:R-:W-:Y:S01]  /*15770*/  FFMA.FTZ R21, R139, R0, -R9 ;  /* 0x000000008b157223 */ /* 0x000fe20000010809 */
[----:B------:R-:W0:Y:S01]  /*15780*/  MUFU.EX2 R130, R130 ;  /* 0x0000008200827308 */ /* 0x000e220000000800 */
[----:B--2---:R-:W-:Y:S01]  /*15790*/  FFMA.FTZ R214, R3, R214, R189 ;  /* 0x000000d603d67223 */ /* 0x004fe200000100bd */
[-CC-:B------:R-:W-:Y:S01]  /*157a0*/  FFMA.FTZ R178, R142, R0.reuse, -R9.reuse ;  /* 0x000000008eb27223 */ /* 0x180fe20000010809 */
[-CC-:B------:R-:W-:Y:S01]  /*157b0*/  FFMA.FTZ R20, R143, R0.reuse, -R9.reuse ;  /* 0x000000008f147223 */ /* 0x180fe20000010809 */
[-CC-:B------:R-:W-:Y:S01]  /*157c0*/  FFMA.FTZ R172, R146, R0.reuse, -R9.reuse ;  /* 0x0000000092ac7223 */ /* 0x180fe20000010809 */
[-CC-:B------:R-:W-:Y:S01]  /*157d0*/  FFMA.FTZ R10, R147, R0.reuse, -R9.reuse ;  /* 0x00000000930a7223 */ /* 0x180fe20000010809 */
[-CC-:B------:R-:W-:Y:S01]  /*157e0*/  FFMA.FTZ R174, R150, R0.reuse, -R9.reuse ;  /* 0x0000000096ae7223 */ /* 0x180fe20000010809 */
[-C--:B------:R-:W-:Y:S01]  /*157f0*/  FFMA.FTZ R7, R151, R0.reuse, -R9 ;  /* 0x0000000097077223 */ /* 0x080fe20000010809 */
[----:B------:R-:W1:Y:S01]  /*15800*/  MUFU.EX2 R190, R190 ;  /* 0x000000be00be7308 */ /* 0x000e620000000800 */
[----:B---3--:R-:W-:Y:S01]  /*15810*/  FADD.FTZ R127, R164, R215 ;  /* 0x000000d7a47f7221 */ /* 0x008fe20000010000 */
[-CC-:B------:R-:W-:Y:S01]  /*15820*/  FFMA.FTZ R168, R154, R0.reuse, -R9.reuse ;  /* 0x000000009aa87223 */ /* 0x180fe20000010809 */
[-CC-:B------:R-:W-:Y:S01]  /*15830*/  FFMA.FTZ R6, R155, R0.reuse, -R9.reuse ;  /* 0x000000009b067223 */ /* 0x180fe20000010809 */
[-CC-:B------:R-:W-:Y:S01]  /*15840*/  FFMA.FTZ R170, R158, R0.reuse, -R9.reuse ;  /* 0x000000009eaa7223 */ /* 0x180fe20000010809 */
[----:B------:R-:W-:-:S03]  /*15850*/  FFMA.FTZ R9, R159, R0, -R9 ;  /* 0x000000009f097223 */ /* 0x000fc60000010809 */
[----:B------:R-:W2:Y:S01]  /*15860*/  MUFU.EX2 R191, R191 ;  /* 0x000000bf00bf7308 */ /* 0x000ea20000000800 */
[----:B0-----:R-:W-:-:S07]  /*15870*/  FADD.FTZ R132, R130, R214 ;  /* 0x000000d682847221 */ /* 0x001fce0000010000 */
[----:B------:R-:W0:Y:S01]  /*15880*/  MUFU.EX2 R163, R163 ;  /* 0x000000a300a37308 */ /* 0x000e220000000800 */
[----:B-1----:R-:W-:-:S07]  /*15890*/  FADD.FTZ R127, R190, R127 ;  /* 0x0000007fbe7f7221 */ /* 0x002fce0000010000 */
[----:B------:R-:W1:Y:S01]  /*158a0*/  MUFU.EX2 R121, R121 ;  /* 0x0000007900797308 */ /* 0x000e620000000800 */
[----:B--2---:R-:W-:-:S07]  /*158b0*/  FADD.FTZ R132, R191, R132 ;  /* 0x00000084bf847221 */ /* 0x004fce0000010000 */
        /* <DEDUP_REMOVED lines=79> */
[----:B0-----:R-:W-:Y:S01]  /*15db0*/  FADD.FTZ R133, R171, R133 ;  /* 0x00000085ab857221 */ /* 0x001fe20000010000 */
[----:B-1----:R-:W-:-:S03]  /*15dc0*/  FADD.FTZ R215, R9, R132 ;  /* 0x0000008409d77221 */ /* 0x002fc60000010000 */
[----:B--2---:R-:W-:Y:S01]  /*15dd0*/  FADD.FTZ R214, R124, R133 ;  /* 0x000000857cd67221 */ /* 0x004fe20000010000 */
[----:B------:R-:W-:Y:S06]  /*15de0*/  @!P0 BRA `(.L_x_636) ;  /* 0x0000000000048947 */ /* 0x000fec0003800000 */
[----:B------:R-:W-:Y:S01]  /*15df0*/  BPT.TRAP 0x1 ;  /* 0x000000040000795c */ /* 0x000fe20000300000 */
.L_x_636:
[C---:B------:R-:W-:Y:S01]  /*15e00*/  ISETP.GT.AND P1, PT, R8.reuse, RZ, PT ;  /* 0x000000ff0800720c */ /* 0x040fe20003f24270 */
[----:B------:R-:W-:Y:S01]  /*15e10*/  VIADD R8, R8, 0xffffffff ;  /* 0xffffffff08087836 */ /* 0x000fe20000000000 */
[----:B------:R-:W-:Y:S02]  /*15e20*/  IADD3 R13, R13, 0x30860, RZ ;  /* 0x000308600d0d7810 */ /* 0x000fe40007ffe0ff */
[----:B------:R-:W-:Y:S02]  /*15e30*/  F2FP.F16.F32.PACK_AB R172, R10, R172 ;  /* 0x000000ac0aac723e */ /* 0x000fe400000000ff */
[----:B------:R-:W-:Y:S02]  /*15e40*/  PRMT R13, R222, 0x654, R13 ;  /* 0x00000654de0d7816 */ /* 0x000fe4000000000d */
[----:B------:R-:W-:Y:S01]  /*15e50*/  F2FP.F16.F32.PACK_AB R174, R7, R174 ;  /* 0x000000ae07ae723e */ /* 0x000fe200000000ff */
[----:B------:R-:W-:Y:S01]  /*15e60*/  IMAD.MOV.U32 R7, RZ, RZ, R209 ;  /* 0x000000ffff077224 */ /* 0x000fe200078e00d1 */
[----:B------:R0:W-:Y:S01]  /*15e70*/  SYNCS.ARRIVE.TRANS64.RED.A1T0 RZ, [R13+URZ], RZ ;  /* 0x000000ff0dff79a7 */ /* 0x0001e2000810043f */
[----:B------:R-:W-:Y:S01]  /*15e80*/  F2FP.F16.F32.PACK_AB R168, R6, R168 ;  /* 0x000000a806a8723e */ /* 0x000fe200000000ff */
[----:B------:R-:W-:Y:S01]  /*15e90*/  IMAD.MOV.U32 R6, RZ, RZ, R220 ;  /* 0x000000ffff067224 */ /* 0x000fe200078e00dc */
[----:B------:R-:W-:Y:S01]  /*15ea0*/  F2FP.F16.F32.PACK_AB R170, R9, R170 ;  /* 0x000000aa09aa723e */ /* 0x000fe200000000ff */
[----:B------:R-:W-:Y:S01]  /*15eb0*/  IMAD.MOV.U32 R9, RZ, RZ, R4 ;  /* 0x000000ffff097224 */ /* 0x000fe200078e0004 */
        /* <DEDUP_REMOVED lines=20> */
[----:B------:R-:W-:Y:S01]  /*16000*/  MOV R10, R5 ;  /* 0x00000005000a7202 */ /* 0x000fe20000000f00 */
[----:B0-----:R-:W-:Y:S06]  /*16010*/  @P1 BRA `(.L_x_637) ;  /* 0xffffffd400c41947 */ /* 0x001fec000383ffff */
.L_x_624:
[----:B------:R-:W-:Y:S05]  /*16020*/  BSYNC B0 ;  /* 0x0000000000007941 */ /* 0x000fea0003800000 */
.L_x_623:
        /* <DEDUP_REMOVED lines=99> */
.L_x_638:
[----:B------:R-:W-:Y:S02]  /*16660*/  LEA R8, R209, R2, 0x3 ;  /* 0x00000002d1087211 */ /* 0x000fe400078e18ff */
[----:B------:R-:W-:-:S04]  /*16670*/  SHF.L.U32 R3, R220, 0x1f, RZ ;  /* 0x0000001fdc037819 */ /* 0x000fc800000006ff */
[----:B------:R0:W1:Y:S01]  /*16680*/  SYNCS.PHASECHK.TRANS64.TRYWAIT P1, [R8+URZ+0x30850], R3 ;  /* 0x03085003080075a7 */ /* 0x000062000802017f */
[----:B------:R-:W-:Y:S05]  /*16690*/  @!P0 BRA `(.L_x_639) ;  /* 0x0000000000048947 */ /* 0x000fea0003800000 */
[----:B------:R-:W-:Y:S01]  /*166a0*/  BPT.TRAP 0x1 ;  /* 0x000000040000795c */ /* 0x000fe20000300000 */
.L_x_639:
[----:B------:R-:W-:Y:S01]  /*166b0*/  VIADD R2, R2, 0x400 ;  /* 0x0000040002027836 */ /* 0x000fe20000000000 */
[----:B------:R-:W-:Y:S04]  /*166c0*/  BSSY B0, `(.L_x_640) ;  /* 0x0000008000007945 */ /* 0x000fe80003800000 */
[----:B------:R-:W-:-:S04]  /*166d0*/  SHF.R.U32.HI R2, RZ, 0x4, R2 ;  /* 0x00000004ff027819 */ /* 0x000fc80000011602 */
[----:B------:R-:W-:-:S04]  /*166e0*/  LOP3.LUT R2, R2, 0x3fff, RZ, 0xc0, !PT ;  /* 0x00003fff02027812 */ /* 0x000fc800078ec0ff */
[----:B------:R-:W-:-:S05]  /*166f0*/  LOP3.LUT R2, R2, 0x3000000, RZ, 0xfc, !PT ;  /* 0x0300000002027812 */ /* 0x000fca00078efcff */
[----:B------:R-:W-:Y:S01]  /*16700*/  IMAD R6, R209, 0x900, R2 ;  /* 0x00000900d1067824 */ /* 0x000fe200078e0202 */
[----:B-1----:R-:W-:Y:S06]  /*16710*/  @P1 BRA `(.L_x_641) ;  /* 0x0000000000081947 */ /* 0x002fec0003800000 */
[----:B------:R-:W1:Y:S02]  /*16720*/  SYNCS.PHASECHK.TRANS64.TRYWAIT P1, [R8+URZ+0x30850], R3 ;  /* 0x03085003080075a7 */ /* 0x000e64000802017f */
[----:B-1----:R-:W-:Y:S05]  /*16730*/  @!P1 BRA `(.L_x_642) ;  /* 0x000000a800d09947 */ /* 0x002fea0003800000 */
.L_x_641:
[----:B------:R-:W-:Y:S05]  /*16740*/  BSYNC B0 ;  /* 0x0000000000007941 */ /* 0x000fea0003800000 */
.L_x_640:
[----:B------:R-:W-:Y:S01]  /*16750*/  IMAD.MOV.U32 R2, RZ, RZ, R6 ;  /* 0x000000ffff027224 */ /* 0x000fe200078e0006 */
[----:B01----:R-:W-:Y:S01]  /*16760*/  MOV R3, 0x40000040 ;  /* 0x4000004000037802 */ /* 0x003fe20000000f00 */
[----:B------:R-:W-:Y:S01]  /*16770*/  WARPGROUP.ARRIVE ;  /* 0x00000000000079c5 */ /* 0x000fe20000000000 */
[----:B------:R-:W0:Y:S02]  /*16780*/  SHFL.BFLY PT, R7, R214, 0x2, 0x1f ;  /* 0x0c401f00d6077f89 */ /* 0x000e2400000e0000 */
[----:B------:R-:W-:Y:S01]  /*16790*/  R2UR UR6, R2 ;  /* 0x00000000020672ca */ /* 0x000fe200000e0000 */
[----:B------:R-:W-:Y:S01]  /*167a0*/  VIADD R2, R6, 0x80 ;  /* 0x0000008006027836 */ /* 0x000fe20000000000 */
[----:B------:R-:W-:Y:S01]  /*167b0*/  R2UR UR7, R3 ;  /* 0x00000000030772ca */ /* 0x000fe200000e0000 */
[----:B------:R-:W-:-:S12]  /*167c0*/  IMAD.MOV.U32 R3, RZ, RZ, 0x40000040 ;  /* 0x40000040ff037424 */ /* 0x000fd800078e00ff */
[----:B------:R-:W-:Y:S01]  /*167d0*/  HGMMA.64x192x16.F32 R24, R188, gdesc[UR4].tnspB, R24, gsb0 ;  /* 0x42e00004bc187df0 */ /* 0x000fe20008000818 */
[----:B------:R-:W-:Y:S02]  /*167e0*/  R2UR UR6, R2 ;  /* 0x00000000020672ca */ /* 0x000fe400000e0000 */
[----:B------:R-:W-:Y:S01]  /*167f0*/  R2UR UR7, R3 ;  /* 0x00000000030772ca */ /* 0x000fe200000e0000 */
[----:B------:R-:W-:Y:S01]  /*16800*/  IMAD.MOV.U32 R3, RZ, RZ, 0x40000040 ;  /* 0x40000040ff037424 */ /* 0x000fe200078e00ff */
[----:B------:R-:W-:Y:S01]  /*16810*/  IADD3 R2, R6, 0x100, RZ ;  /* 0x0000010006027810 */ /* 0x000fe20007ffe0ff */
[----:B------:R-:W-:Y:S02]  /*16820*/  WARPGROUP.DEPBAR.LE gsb0, 0x0 ;  /* 0x00008000000079c5 */ /* 0x000fe40000010000 */
[----:B------:R-:W-:-:S12]  /*16830*/  WARPGROUP.ARRIVE ;  /* 0x00000000000079c5 */ /* 0x000fd80000000000 */
        /* <DEDUP_REMOVED lines=18> */
[----:B------:R-:W-:Y:S01]  /*16960*/  IADD3 R2, R6, 0x280, RZ ;  /* 0x0000028006027810 */ /* 0x000fe20007ffe0ff */
[----:B0-----:R-:W-:-:S05]  /*16970*/  FADD.FTZ R6, R7, R214 ;  /* 0x000000d607067221 */ /* 0x001fca0000010000 */
[----:B------:R-:W0:Y:S02]  /*16980*/  SHFL.BFLY PT, R7, R6, 0x1, 0x1f ;  /* 0x0c201f0006077f89 */ /* 0x000e2400000e0000 */
[----:B0-----:R-:W-:Y:S01]  /*16990*/  FADD.FTZ R13, R6, R7 ;  /* 0x00000007060d7221 */ /* 0x001fe20000010000 */
[----:B------:R-:W-:Y:S02]  /*169a0*/  IMAD.MOV.U32 R7, RZ, RZ, RZ ;  /* 0x000000ffff077224 */ /* 0x000fe400078e00ff */
[----:B------:R-:W-:Y:S02]  /*169b0*/  IMAD.MOV.U32 R6, RZ, RZ, -0x800000 ;  /* 0xff800000ff067424 */ /* 0x000fe400078e00ff */
[----:B------:R-:W-:-:S13]  /*169c0*/  FSETP.NE.FTZ.AND P2, PT, R13, RZ, PT ;  /* 0x000000ff0d00720b */ /* 0x000fda0003f55000 */
[----:B------:R-:W0:Y:S02]  /*169d0*/  @P2 MUFU.LG2 R11, R13 ;  /* 0x0000000d000b2308 */ /* 0x000e240000000c00 */
[----:B0-----:R-:W-:Y:S01]  /*169e0*/  @P2 FMUL.FTZ R11, R11, 0.69314718246459960938 ;  /* 0x3f3172180b0b2820 */ /* 0x001fe20000410000 */
[----:B------:R-:W-:Y:S02]  /*169f0*/  WARPGROUP.DEPBAR.LE gsb0, 0x0 ;  /* 0x00008000000079c5 */ /* 0x000fe40000010000 */
[----:B------:R-:W-:-:S06]  /*16a00*/  WARPGROUP.ARRIVE ;  /* 0x00000000000079c5 */ /* 0x000fcc0000000000 */
[----:B------:R-:W-:Y:S01]  /*16a10*/  HGMMA.64x192x16.F32 R24, R172, gdesc[UR4].tnspB, R24, gsb0 ;  /* 0x42e00004ac187df0 */ /* 0x000fe20008000818 */
[----:B------:R-:W-:Y:S02]  /*16a20*/  R2UR UR6, R2 ;  /* 0x00000000020672ca */ /* 0x000fe400000e0000 */
[----:B------:R-:W-:Y:S01]  /*16a30*/  R2UR UR7, R3 ;  /* 0x00000000030772ca */ /* 0x000fe200000e0000 */
[----:B------:R-:W0:Y:S02]  /*16a40*/  SHFL.BFLY PT, R2, R215, 0x2, 0x1f ;  /* 0x0c401f00d7027f89 */ /* 0x000e2400000e0000 */
[----:B0-----:R-:W-:-:S05]  /*16a50*/  FADD.FTZ R3, R2, R215 ;  /* 0x000000d702037221 */ /* 0x001fca0000010000 */
[----:B------:R-:W0:Y:S02]  /*16a60*/  SHFL.BFLY PT, R2, R3, 0x1, 0x1f ;  /* 0x0c201f0003027f89 */ /* 0x000e2400000e0000 */
[----:B0-----:R-:W-:Y:S01]  /*16a70*/  FADD.FTZ R12, R3, R2 ;  /* 0x00000002030c7221 */ /* 0x001fe20000010000 */
[----:B------:R-:W-:Y:S01]  /*16a80*/  MOV R2, RZ ;  /* 0x000000ff00027202 */ /* 0x000fe20000000f00 */
[----:B------:R-:W-:-:S03]  /*16a90*/  IMAD.MOV.U32 R3, RZ, RZ, -0x800000 ;  /* 0xff800000ff037424 */ /* 0x000fc600078e00ff */
[----:B------:R-:W-:Y:S02]  /*16aa0*/  FSETP.NE.FTZ.AND P1, PT, R12, RZ, PT ;  /* 0x000000ff0c00720b */ /* 0x000fe40003f35000 */
[----:B------:R-:W-:Y:S11]  /*16ab0*/  @P2 MUFU.RCP R2, R13 ;  /* 0x0000000d00022308 */ /* 0x000ff60000001000 */
[----:B------:R-:W0:Y:S01]  /*16ac0*/  @P1 MUFU.LG2 R9, R12 ;  /* 0x0000000c00091308 */ /* 0x000e220000000c00 */
[C---:B------:R-:W-:Y:S01]  /*16ad0*/  @P1 FMUL.FTZ R10, R0.reuse, 0.69314718246459960938 ;  /* 0x3f317218000a1820 */ /* 0x040fe20000410000 */
[----:B------:R-:W-:-:S04]  /*16ae0*/  @P2 FMUL.FTZ R0, R0, 0.69314718246459960938 ;  /* 0x3f31721800002820 */ /* 0x000fc80000410000 */
[----:B------:R-:W-:Y:S02]  /*16af0*/  @P2 FFMA.FTZ R6, R0, R4, R11 ;  /* 0x0000000400062223 */ /* 0x000fe4000001000b */
[----:B------:R1:W2:Y:S01]  /*16b00*/  @P1 MUFU.RCP R7, R12 ;  /* 0x0000000c00071308 */ /* 0x0002a20000001000 */
[----:B0-----:R-:W-:-:S04]  /*16b10*/  @P1 FMUL.FTZ R9, R9, 0.69314718246459960938 ;  /* 0x3f31721809091820 */ /* 0x001fc80000410000 */
[----:B------:R-:W-:Y:S01]  /*16b20*/  @P1 FFMA.FTZ R3, R10, R5, R9 ;  /* 0x000000050a031223 */ /* 0x000fe20000010009 */
[----:B------:R-:W-:Y:S02]  /*16b30*/  WARPGROUP.DEPBAR.LE gsb0, 0x0 ;  /* 0x00008000000079c5 */ /* 0x000fe40000010000 */
[----:B------:R-:W-:-:S06]  /*16b40*/  WARPGROUP.ARRIVE ;  /* 0x00000000000079c5 */ /* 0x000fcc0000000000 */
[----:B------:R-:W-:Y:S03]  /*16b50*/  HGMMA.64x192x16.F32 R24, R168, gdesc[UR4].tnspB, R24, gsb0 ;  /* 0x42e00004a8187df0 */ /* 0x000fe60008000818 */
[----:B------:R-:W-:Y:S02]  /*16b60*/  WARPGROUP.DEPBAR.LE gsb0, 0x0 ;  /* 0x00008000000079c5 */ /* 0x000fe40000010000 */
[----:B-12---:R-:W-:Y:S05]  /*16b70*/  @!P0 BRA `(.L_x_643) ;  /* 0x0000000000048947 */ /* 0x006fea0003800000 */
[----:B------:R-:W-:Y:S01]  /*16b80*/  BPT.TRAP 0x1 ;  /* 0x000000040000795c */ /* 0x000fe20000300000 */
.L_x_643:
[----:B------:R-:W2:Y:S01]  /*16b90*/  LDL.LU R9, [R1+0x40] ;  /* 0x0000400001097983 */ /* 0x000ea20000300800 */
[----:B------:R-:W-:Y:S01]  /*16ba0*/  IADD3 R5, R8, 0x30860, RZ ;  /* 0x0003086008057810 */ /* 0x000fe20007ffe0ff */
[----:B------:R-:W-:Y:S02]  /*16bb0*/  VIADD R209, R209, 0x1 ;  /* 0x00000001d1d17836 */ /* 0x000fe40000000000 */
[-C--:B------:R-:W-:Y:S01]  /*16bc0*/  FMUL.FTZ R131, R59, R2.reuse ;  /* 0x000000023b837220 */ /* 0x080fe20000410000 */
[-C--:B------:R-:W-:Y:S01]  /*16bd0*/  FMUL.FTZ R129, R67, R2.reuse ;  /* 0x0000000243817220 */ /* 0x080fe20000410000 */
[----:B------:R-:W-:Y:S01]  /*16be0*/  PRMT R5, R222, 0x654, R5 ;  /* 0x00000654de057816 */ /* 0x000fe20000000005 */
[-C--:B------:R-:W-:Y:S01]  /*16bf0*/  FMUL.FTZ R59, R62, R2.reuse ;  /* 0x000000023e3b7220 */ /* 0x080fe20000410000 */
[----:B------:R-:W-:Y:S01]  /*16c00*/  ISETP.NE.AND P1, PT, R209, 0x2, PT ;  /* 0x00000002d100780c */ /* 0x000fe20003f25270 */
[-C--:B------:R-:W-:Y:S01]  /*16c10*/  FMUL.FTZ R130, R63, R2.reuse ;  /* 0x000000023f827220 */ /* 0x080fe20000410000 */
[----:B------:R0:W-:Y:S01]  /*16c20*/  SYNCS.ARRIVE.TRANS64.RED.A1T0 RZ, [R5+URZ], RZ ;  /* 0x000000ff05ff79a7 */ /* 0x0001e2000810043f */
[-C--:B------:R-:W-:Y:S01]  /*16c30*/  FMUL.FTZ R67, R70, R2.reuse ;  /* 0x0000000246437220 */ /* 0x080fe20000410000 */
[-C--:B------:R-:W-:Y:S01]  /*16c40*/  FMUL.FTZ R128, R71, R2.reuse ;  /* 0x0000000247807220 */ /* 0x080fe20000410000 */
[-C--:B------:R-:W-:Y:S01]  /*16c50*/  FMUL.FTZ R24, R24, R7.reuse ;  /* 0x0000000718187220 */ /* 0x080fe20000410000 */
[-C--:B------:R-:W-:Y:S01]  /*16c60*/  FMUL.FTZ R25, R25, R7.reuse ;  /* 0x0000000719197220 */ /* 0x080fe20000410000 */
[-C--:B------:R-:W-:Y:S01]  /*16c70*/  FMUL.FTZ R0, R28, R7.reuse ;  /* 0x000000071c007220 */ /* 0x080fe20000410000 */
[-C--:B------:R-:W-:Y:S01]  /*16c80*/  FMUL.FTZ R4, R29, R7.reuse ;  /* 0x000000071d047220 */ /* 0x080fe20000410000 */
[-C--:B------:R-:W-:Y:S01]  /*16c90*/  FMUL.FTZ R32, R32, R7.reuse ;  /* 0x0000000720207220 */ /* 0x080fe20000410000 */
[----:B0-----:R-:W-:Y:S01]  /*16ca0*/  SEL R5, RZ, 0x1, P1 ;  /* 0x00000001ff057807 */ /* 0x001fe20000800000 */
        /* <DEDUP_REMOVED lines=82> */
[----:B------:R-:W-:Y:S01]  /*171d0*/  PLOP3.LUT P0, PT, PT, PT, PT, 0x8, 0x0 ;  /* 0x000000000000781c */ /* 0x000fe20003f0e170 */
[-C--:B------:R-:W-:Y:S01]  /*171e0*/  FMUL.FTZ R115, R115, R2.reuse ;  /* 0x0000000273737220 */ /* 0x080fe20000410000 */
[-C--:B------:R-:W-:Y:S01]  /*171f0*/  FMUL.FTZ R118, R118, R2.reuse ;  /* 0x0000000276767220 */ /* 0x080fe20000410000 */
[----:B------:R-:W-:Y:S01]  /*17200*/  FMUL.FTZ R119, R119, R2 ;  /* 0x0000000277777220 */ /* 0x000fe20000410000 */
[----:B------:R-:W-:-:S02]  /*17210*/  LOP3.LUT R220, R220, R5, RZ, 0x3c, !PT ;  /* 0x00000005dcdc7212 */ /* 0x000fc400078e3cff */
[----:B------:R-:W-:Y:S01]  /*17220*/  SEL R209, R209, RZ, P1 ;  /* 0x000000ffd1d17207 */ /* 0x000fe20000800000 */
[----:B--2---:R-:W-:-:S05]  /*17230*/  VIADD R9, R9, 0x1 ;  /* 0x0000000109097836 */ /* 0x004fca0000000000 */
[----:B------:R0:W-:Y:S02]  /*17240*/  STL [R1+0x40], R9 ;  /* 0x0000400901007387 */ /* 0x0001e40000100800 */
.L_x_565:
[----:B------:R-:W1:Y:S08]  /*17250*/  S2UR UR4, SR_CgaCtaId ;  /* 0x00000000000479c3 */ /* 0x000e700000008800 */
[----:B------:R-:W-:Y:S01]  /*17260*/  BAR.SYNC.DEFER_BLOCKING 0x5, 0x180 ;  /* 0x0146000000007b1d */ /* 0x000fe20000010000 */
[----:B------:R-:W-:-:S05]  /*17270*/  MOV R5, 0x400 ;  /* 0x0000040000057802 */ /* 0x000fca0000000f00 */
[----:B------:R-:W-:Y:S01]  /*17280*/  BSSY B0, `(.L_x_644) ;  /* 0x0000275000007945 */ /* 0x000fe20003800000 */
[----:B-1----:R-:W-:-:S04]  /*17290*/  MOV R222, UR4 ;  /* 0x0000000400de7c02 */ /* 0x002fc80008000f00 */
[----:B------:R-:W-:-:S05]  /*172a0*/  LEA R2, R222, R5, 0x18 ;  /* 0x00000005de027211 */ /* 0x000fca00078ec0ff */
[----:B------:R1:W2:Y:S01]  /*172b0*/  LDS.128 R28, [R2+0x308d0] ;  /* 0x0308d000021c7984 */ /* 0x0002a20000000c00 */
[----:B------:R-:W-:Y:S06]  /*172c0*/  BAR.ARV 0x4, 0x180 ;  /* 0x0106000000007b1d */ /* 0x000fec0000002000 */
[----:B------:R-:W-:Y:S05]  /*172d0*/  @P0 BRA `(.L_x_645) ;  /* 0x00000018009c0947 */ /* 0x000fea0003800000 */
[----:B------:R-:W3:Y:S01]  /*172e0*/  LDL R10, [R1+0x80] ;  /* 0x00008000010a7983 */ /* 0x000ee20000100800 */
[----:B------:R-:W-:Y:S01]  /*172f0*/  F2FP.F16.F32.PACK_AB R24, R25, R24 ;  /* 0x000000181918723e */ /* 0x000fe200000000ff */
[----:B------:R-:W-:Y:S01]  /*17300*/  ULDC.64 UR4, c[0x0][0xc00] ;  /* 0x0003000000047ab9 */ /* 0x000fe20000000a00 */
[----:B------:R-:W-:Y:S01]  /*17310*/  F2FP.F16.F32.PACK_AB R25, R140, R126 ;  /* 0x0000007e8c19723e */ /* 0x000fe200000000ff */
[----:B------:R-:W0:Y:S01]  /*17320*/  S2R R5, SR_SWINHI ;  /* 0x0000000000057919 */ /* 0x000e220000002f00 */
        /* <DEDUP_REMOVED lines=16> */
[----:B------:R-:W-:Y:S02]  /*17430*/  MOV R8, R2 ;  /* 0x0000000200087202 */ /* 0x000fe40000000f00 */
[----:B0-----:R-:W-:Y:S02]  /*17440*/  MOV R9, R5 ;  /* 0x0000000500097202 */ /* 0x001fe40000000f00 */
        /* <DEDUP_REMOVED lines=21> */
[----:B------:R-:W-:Y:S01]  /*175a0*/  F2FP.F16.F32.PACK_AB R115, R119, R118 ;  /* 0x000000767773723e */ /* 0x000fe200000000ff */
[----:B------:R-:W-:Y:S01]  /*175b0*/  BAR.SYNC.DEFER_BLOCKING 0x1, 0x100 ;  /* 0x0044000000007b1d */ /* 0x000fe20000010000 */
[----:B---3--:R-:W-:-:S03]  /*175c0*/  IMAD.WIDE R26, R10, 0x2, R8 ;  /* 0x000000020a1a7825 */ /* 0x008fc600078e0208 */
[C---:B------:R-:W-:Y:S02]  /*175d0*/  IADD3 R111, P2, R26.reuse, 0x20, RZ ;  /* 0x000000201a6f7810 */ /* 0x040fe40007f5e0ff */
[C---:B------:R-:W-:Y:S02]  /*175e0*/  IADD3 R141, P6, R26.reuse, 0x60, RZ ;  /* 0x000000601a8d7810 */ /* 0x040fe40007fde0ff */
[----:B------:R-:W-:Y:S01]  /*175f0*/  LOP3.LUT R10, R111, 0x380, RZ, 0xc0, !PT ;  /* 0x000003806f0a7812 */ /* 0x000fe200078ec0ff */
[--C-:B------:R-:W-:Y:S01]  /*17600*/  IMAD.X R11, RZ, RZ, R27.reuse, P2 ;  /* 0x000000ffff0b7224 */ /* 0x100fe200010e061b */
[----:B-----5:R-:W-:Y:S02]  /*17610*/  IADD3 R137, P1, R26, 0x40, RZ ;  /* 0x000000401a897810 */ /* 0x020fe40007f3e0ff */
[----:B------:R-:W-:Y:S02]  /*17620*/  SHF.R.U64 R10, R10, 0x3, RZ ;  /* 0x000000030a0a7819 */ /* 0x000fe400000012ff */
[----:B------:R-:W-:Y:S01]  /*17630*/  IADD3 R34, P0, R26, 0x4020, RZ ;  /* 0x000040201a227810 */ /* 0x000fe20007f1e0ff */
[----:B------:R-:W-:Y:S01]  /*17640*/  IMAD.X R13, RZ, RZ, R27, P1 ;  /* 0x000000ffff0d7224 */ /* 0x000fe200008e061b */
[----:B------:R-:W-:-:S02]  /*17650*/  LOP3.LUT R14, R141, 0x380, RZ, 0xc0, !PT ;  /* 0x000003808d0e7812 */ /* 0x000fc400078ec0ff */
[----:B------:R-:W-:Y:S01]  /*17660*/  LOP3.LUT R12, R137, 0x380, RZ, 0xc0, !PT ;  /* 0x00000380890c7812 */ /* 0x000fe200078ec0ff */
[----:B------:R-:W-:Y:S01]  /*17670*/  IMAD.X R35, RZ, RZ, R27, P0 ;  /* 0x000000ffff237224 */ /* 0x000fe200000e061b */
[----:B------:R-:W-:Y:S02]  /*17680*/  LOP3.LUT R10, R10, R111, RZ, 0x3c, !PT ;  /* 0x0000006f0a0a7212 */ /* 0x000fe400078e3cff */
[----:B------:R-:W-:Y:S02]  /*17690*/  SHF.R.U64 R14, R14, 0x3, RZ ;  /* 0x000000030e0e7819 */ /* 0x000fe400000012ff */
[----:B------:R-:W-:Y:S02]  /*176a0*/  LOP3.LUT R111, R34, 0x380, RZ, 0xc0, !PT ;  /* 0x00000380226f7812 */ /* 0x000fe400078ec0ff */
[C---:B------:R-:W-:Y:S02]  /*176b0*/  IADD3 R42, P3, R26.reuse, 0x4060, RZ ;  /* 0x000040601a2a7810 */ /* 0x040fe40007f7e0ff */
[----:B------:R-:W-:-:S02]  /*176c0*/  IADD3 R143, P5, R26, 0x4000, RZ ;  /* 0x000040001a8f7810 */ /* 0x000fc40007fbe0ff */
[----:B------:R-:W-:Y:S01]  /*176d0*/  SHF.R.U64 R12, R12, 0x3, RZ ;  /* 0x000000030c0c7819 */ /* 0x000fe200000012ff */
[--C-:B------:R-:W-:Y:S01]  /*176e0*/  IMAD.X R43, RZ, RZ, R27.reuse, P3 ;  /* 0x000000ffff2b7224 */ /* 0x100fe200018e061b */
[----:B------:R-:W-:Y:S01]  /*176f0*/  IADD3 R38, P4, R26, 0x4040, RZ ;  /* 0x000040401a267810 */ /* 0x000fe20007f9e0ff */
[----:B------:R-:W-:Y:S01]  /*17700*/  IMAD.X R21, RZ, RZ, R27, P5 ;  /* 0x000000ffff157224 */ /* 0x000fe200028e061b */
[----:B------:R-:W-:Y:S02]  /*17710*/  LOP3.LUT R14, R14, R141, RZ, 0x3c, !PT ;  /* 0x0000008d0e0e7212 */ /* 0x000fe400078e3cff */
[----:B------:R-:W-:Y:S02]  /*17720*/  SHF.R.U64 R111, R111, 0x3, RZ ;  /* 0x000000036f6f7819 */ /* 0x000fe400000012ff */
[----:B--2---:R-:W-:Y:S02]  /*17730*/  IADD3 R28, P1, R26, 0x8020, RZ ;  /* 0x000080201a1c7810 */ /* 0x004fe40007f3e0ff */
[----:B------:R-:W-:-:S02]  /*17740*/  LOP3.LUT R141, R42, 0x380, RZ, 0xc0, !PT ;  /* 0x000003802a8d7812 */ /* 0x000fc400078ec0ff */
[----:B------:R-:W-:Y:S02]  /*17750*/  LOP3.LUT R5, R26, 0x380, RZ, 0xc0, !PT ;  /* 0x000003801a057812 */ /* 0x000fe400078ec0ff */
[----:B------:R-:W-:Y:S02]  /*17760*/  LOP3.LUT R20, R143, 0x380, RZ, 0xc0, !PT ;  /* 0x000003808f147812 */ /* 0x000fe400078ec0ff */
[----:B------:R-:W-:Y:S02]  /*17770*/  LOP3.LUT R12, R12, R137, RZ, 0x3c, !PT ;  /* 0x000000890c0c7212 */ /* 0x000fe400078e3cff */
[----:B------:R-:W-:Y:S02]  /*17780*/  LOP3.LUT R137, R38, 0x380, RZ, 0xc0, !PT ;  /* 0x0000038026897812 */ /* 0x000fe400078ec0ff */
[----:B------:R-:W-:Y:S02]  /*17790*/  LOP3.LUT R34, R111, R34, RZ, 0x3c, !PT ;  /* 0x000000226f227212 */ /* 0x000fe400078e3cff */
[----:B------:R-:W-:-:S02]  /*177a0*/  SHF.R.U64 R141, R141, 0x3, RZ ;  /* 0x000000038d8d7819 */ /* 0x000fc400000012ff */
[----:B------:R-:W-:Y:S02]  /*177b0*/  LOP3.LUT R111, R28, 0x380, RZ, 0xc0, !PT ;  /* 0x000003801c6f7812 */ /* 0x000fe400078ec0ff */
[----:B------:R-:W-:Y:S02]  /*177c0*/  IADD3 R78, P5, R26, 0x8060, RZ ;  /* 0x000080601a4e7810 */ /* 0x000fe40007fbe0ff */
[----:B------:R-:W-:Y:S02]  /*177d0*/  SHF.R.U64 R5, R5, 0x3, RZ ;  /* 0x0000000305057819 */ /* 0x000fe400000012ff */
[----:B------:R-:W-:Y:S02]  /*177e0*/  SHF.R.U64 R20, R20, 0x3, RZ ;  /* 0x0000000314147819 */ /* 0x000fe400000012ff */
[----:B------:R-:W-:Y:S02]  /*177f0*/  IADD3 R46, P2, R26, 0x8000, RZ ;  /* 0x000080001a2e7810 */ /* 0x000fe40007f5e0ff */
[----:B------:R-:W-:-:S02]  /*17800*/  IADD3.X R15, RZ, R27, RZ, P6, !PT ;  /* 0x0000001bff0f7210 */ /* 0x000fc400037fe4ff */
[----:B------:R-:W-:Y:S01]  /*17810*/  SHF.R.U64 R137, R137, 0x3, RZ ;  /* 0x0000000389897819 */ /* 0x000fe200000012ff */
[--C-:B------:R-:W-:Y:S01]  /*17820*/  IMAD.X R47, RZ, RZ, R27.reuse, P2 ;  /* 0x000000ffff2f7224 */ /* 0x100fe200010e061b */
[----:B------:R-:W-:Y:S02]  /*17830*/  IADD3 R54, P6, R26, 0x8040, RZ ;  /* 0x000080401a367810 */ /* 0x000fe40007fde0ff */
[----:B------:R-:W-:Y:S02]  /*17840*/  LOP3.LUT R42, R141, R42, RZ, 0x3c, !PT ;  /* 0x0000002a8d2a7212 */ /* 0x000fe400078e3cff */
[----:B------:R-:W-:Y:S01]  /*17850*/  SHF.R.U64 R111, R111, 0x3, RZ ;  /* 0x000000036f6f7819 */ /* 0x000fe200000012ff */
[--C-:B------:R-:W-:Y:S01]  /*17860*/  IMAD.X R55, RZ, RZ, R27.reuse, P6 ;  /* 0x000000ffff377224 */ /* 0x100fe200030e061b */
[----:B------:R-:W-:Y:S01]  /*17870*/  LOP3.LUT R26, R5, R26, RZ, 0x3c, !PT ;  /* 0x0000001a051a7212 */ /* 0x000fe200078e3cff */
[----:B------:R-:W-:Y:S01]  /*17880*/  IMAD.X R5, RZ, RZ, R27, P5 ;  /* 0x000000ffff057224 */ /* 0x000fe200028e061b */
[----:B------:R-:W-:-:S02]  /*17890*/  LOP3.LUT R20, R20, R143, RZ, 0x3c, !PT ;  /* 0x0000008f14147212 */ /* 0x000fc400078e3cff */
[----:B------:R-:W-:Y:S02]  /*178a0*/  LOP3.LUT R141, R78, 0x380, RZ, 0xc0, !PT ;  /* 0x000003804e8d7812 */ /* 0x000fe400078ec0ff */
[----:B------:R-:W-:Y:S02]  /*178b0*/  LOP3.LUT R143, R46, 0x380, RZ, 0xc0, !PT ;  /* 0x000003802e8f7812 */ /* 0x000fe400078ec0ff */
[----:B------:R-:W-:Y:S02]  /*178c0*/  LOP3.LUT R38, R137, R38, RZ, 0x3c, !PT ;  /* 0x0000002689267212 */ /* 0x000fe400078e3cff */
[----:B------:R-:W-:Y:S02]  /*178d0*/  IADD3.X R51, RZ, R27, RZ, P1, !PT ;  /* 0x0000001bff337210 */ /* 0x000fe40000ffe4ff */
[----:B------:R-:W-:Y:S02]  /*178e0*/  LOP3.LUT R137, R54, 0x380, RZ, 0xc0, !PT ;  /* 0x0000038036897812 */ /* 0x000fe400078ec0ff */
[----:B------:R-:W-:-:S02]  /*178f0*/  LOP3.LUT R50, R111, R28, RZ, 0x3c, !PT ;  /* 0x0000001c6f327212 */ /* 0x000fc400078e3cff */
[-C--:B------:R-:W-:Y:S02]  /*17900*/  IADD3.X R39, RZ, R27.reuse, RZ, P4, !PT ;  /* 0x0000001bff277210 */ /* 0x080fe400027fe4ff */
[----:B------:R-:W-:Y:S02]  /*17910*/  MOV R86, R26 ;  /* 0x0000001a00567202 */ /* 0x000fe40000000f00 */
[----:B------:R-:W-:Y:S02]  /*17920*/  SHF.R.U64 R141, R141, 0x3, RZ ;  /* 0x000000038d8d7819 */ /* 0x000fe400000012ff */
[----:B------:R-:W-:Y:S02]  /*17930*/  MOV R28, R10 ;  /* 0x0000000a001c7202 */ /* 0x000fe40000000f00 */
[----:B------:R-:W-:Y:S02]  /*17940*/  SHF.R.U64 R143, R143, 0x3, RZ ;  /* 0x000000038f8f7819 */ /* 0x000fe400000012ff */
[----:B------:R-:W-:-:S02]  /*17950*/  F2FP.F16.F32.PACK_AB R26, R4, R0 ;  /* 0x00000000041a723e */ /* 0x000fc400000000ff */
[----:B------:R-:W-:Y:S02]  /*17960*/  F2FP.F16.F32.PACK_AB R27, R139, R125 ;  /* 0x0000007d8b1b723e */ /* 0x000fe400000000ff */
[----:B------:R-:W-:Y:S02]  /*17970*/  MOV R11, R34 ;  /* 0x00000022000b7202 */ /* 0x000fe40000000f00 */
[----:B------:R-:W-:Y:S01]  /*17980*/  MOV R10, R42 ;  /* 0x0000002a000a7202 */ /* 0x000fe20000000f00 */
[----:B------:R-:W-:Y:S01]  /*17990*/  STSM.16.M88.4 [R86], R24 ;  /* 0x0000001856007844 */ /* 0x000fe20000000200 */
[----:B------:R-:W-:Y:S02]  /*179a0*/  F2FP.F16.F32.PACK_AB R34, R37, R36 ;  /* 0x000000242522723e */ /* 0x000fe400000000ff */
[----:B------:R-:W-:Y:S02]  /*179b0*/  F2FP.F16.F32.PACK_AB R35, R136, R123 ;  /* 0x0000007b8823723e */ /* 0x000fe400000000ff */
[----:B------:R-:W-:-:S02]  /*179c0*/  SHF.R.U64 R137, R137, 0x3, RZ ;  /* 0x0000000389897819 */ /* 0x000fc400000012ff */
[----:B------:R-:W-:Y:S01]  /*179d0*/  MOV R12, R12 ;  /* 0x0000000c000c7202 */ /* 0x000fe20000000f00 */
[----:B------:R0:W-:Y:S01]  /*179e0*/  STSM.16.M88.4 [R28], R32 ;  /* 0x000000201c007844 */ /* 0x0001e20000000200 */
[----:B------:R-:W-:Y:S02]  /*179f0*/  MOV R0, R50 ;  /* 0x0000003200007202 */ /* 0x000fe40000000f00 */
[----:B------:R-:W-:Y:S02]  /*17a00*/  F2FP.F16.F32.PACK_AB R42, R45, R44 ;  /* 0x0000002c2d2a723e */ /* 0x000fe400000000ff */
[----:B------:R-:W-:Y:S02]  /*17a10*/  F2FP.F16.F32.PACK_AB R43, R134, R121 ;  /* 0x00000079862b723e */ /* 0x000fe400000000ff */
[----:B------:R-:W-:Y:S02]  /*17a20*/  LOP3.LUT R4, R141, R78, RZ, 0x3c, !PT ;  /* 0x0000004e8d047212 */ /* 0x000fe400078e3cff */
[----:B------:R-:W-:Y:S01]  /*17a30*/  MOV R14, R14 ;  /* 0x0000000e000e7202 */ /* 0x000fe20000000f00 */
[----:B------:R-:W-:Y:S01]  /*17a40*/  STSM.16.M88.4 [R12], R40 ;  /* 0x000000280c007844 */ /* 0x000fe20000000200 */
[----:B------:R-:W-:-:S02]  /*17a50*/  F2FP.F16.F32.PACK_AB R50, R53, R52 ;  /* 0x000000343532723e */ /* 0x000fc400000000ff */
[----:B------:R-:W-:Y:S02]  /*17a60*/  F2FP.F16.F32.PACK_AB R51, R132, R7 ;  /* 0x000000078433723e */ /* 0x000fe400000000ff */
[----:B------:R-:W-:Y:S01]  /*17a70*/  LOP3.LUT R46, R143, R46, RZ, 0x3c, !PT ;  /* 0x0000002e8f2e7212 */ /* 0x000fe200078e3cff */
[----:B0-----:R-:W0:Y:S01]  /*17a80*/  LDC R28, c[0x0][0xbe8] ;  /* 0x0002fa00ff1c7b82 */ /* 0x001e220000000800 */
[----:B------:R-:W-:Y:S01]  /*17a90*/  MOV R20, R20 ;  /* 0x0000001400147202 */ /* 0x000fe20000000f00 */
[----:B------:R-:W-:Y:S01]  /*17aa0*/  STSM.16.M88.4 [R14], R48 ;  /* 0x000000300e007844 */ /* 0x000fe20000000200 */
[----:B------:R-:W-:Y:S02]  /*17ab0*/  LOP3.LUT R54, R137, R54, RZ, 0x3c, !PT ;  /* 0x0000003689367212 */ /* 0x000fe400078e3cff */
[----:B------:R-:W-:Y:S01]  /*17ac0*/  MOV R38, R38 ;  /* 0x0000002600267202 */ /* 0x000fe20000000f00 */
[----:B------:R2:W-:Y:S01]  /*17ad0*/  STSM.16.M88.4 [R20], R56 ;  /* 0x0000003814007844 */ /* 0x0005e20000000200 */
[----:B------:R-:W-:-:S02]  /*17ae0*/  MOV R7, R4 ;  /* 0x0000000400077202 */ /* 0x000fc40000000f00 */
[----:B------:R-:W-:Y:S01]  /*17af0*/  MOV R46, R46 ;  /* 0x0000002e002e7202 */ /* 0x000fe20000000f00 */
[----:B------:R-:W-:Y:S01]  /*17b00*/  STSM.16.M88.4 [R11], R64 ;  /* 0x000000400b007844 */ /* 0x000fe20000000200 */
[----:B------:R-:W-:Y:S02]  /*17b10*/  ISETP.NE.U32.AND P0, PT, RZ, UR4, PT ;  /* 0x00000004ff007c0c */ /* 0x000fe4000bf05070 */
[----:B------:R-:W-:Y:S01]  /*17b20*/  IADD3 R4, P1, R228, UR4, RZ ;  /* 0x00000004e4047c10 */ /* 0x000fe2000ff3e0ff */
[----:B------:R-:W-:Y:S01]  /*17b30*/  STSM.16.M88.4 [R38], R72 ;  /* 0x0000004826007844 */ /* 0x000fe20000000200 */
[----:B------:R-:W-:Y:S02]  /*17b40*/  MOV R54, R54 ;  /* 0x0000003600367202 */ /* 0x000fe40000000f00 */
[----:B------:R-:W-:Y:S01]  /*17b50*/  ISETP.NE.AND.EX P0, PT, RZ, UR5, PT, P0 ;  /* 0x00000005ff007c0c */ /* 0x000fe2000bf05300 */
[----:B------:R-:W-:Y:S01]  /*17b60*/  STSM.16.M88.4 [R10], R80 ;  /* 0x000000500a007844 */ /* 0x000fe20000000200 */
[----:B------:R-:W-:Y:S01]  /*17b70*/  IADD3.X R5, R229, UR5, RZ, P1, !PT ;  /* 0x00000005e5057c10 */ /* 0x000fe20008ffe4ff */
[----:B------:R-:W-:-:S02]  /*17b80*/  ULDC.64 UR4, c[0x0][0xc08] ;  /* 0x0003020000047ab9 */ /* 0x000fc40000000a00 */
[----:B------:R-:W-:Y:S01]  /*17b90*/  STSM.16.M88.4 [R46], R88 ;  /* 0x000000582e007844 */ /* 0x000fe20000000200 */
[----:B------:R-:W-:Y:S02]  /*17ba0*/  ISETP.NE.U32.AND P2, PT, RZ, UR4, PT ;  /* 0x00000004ff007c0c */ /* 0x000fe4000bf45070 */
[----:B--2---:R-:W-:Y:S01]  /*17bb0*/  MOV R20, RZ ;  /* 0x000000ff00147202 */ /* 0x004fe20000000f00 */
[----:B------:R-:W-:Y:S04]  /*17bc0*/  STSM.16.M88.4 [R0], R96 ;  /* 0x0000006000007844 */ /* 0x000fe80000000200 */
[----:B------:R-:W-:Y:S01]  /*17bd0*/  STSM.16.M88.4 [R54], R104 ;  /* 0x0000006836007844 */ /* 0x000fe20000000200 */
[----:B------:R-:W-:-:S03]  /*17be0*/  ISETP.NE.AND.EX P2, PT, RZ, UR5, PT, P2 ;  /* 0x00000005ff007c0c */ /* 0x000fc6000bf45320 */
[----:B------:R2:W-:Y:S01]  /*17bf0*/  STSM.16.M88.4 [R7], R112 ;  /* 0x0000007007007844 */ /* 0x0005e20000000200 */
[----:B------:R-:W-:Y:S09]  /*17c00*/  BAR.SYNC.DEFER_BLOCKING 0x1, 0x100 ;  /* 0x0044000000007b1d */ /* 0x000ff20000010000 */
[----:B------:R-:W-:Y:S01]  /*17c10*/  @P2 IADD3 R228, P3, R228, UR4, RZ ;  /* 0x00000004e4e42c10 */ /* 0x000fe2000ff7e0ff */
[----:B------:R-:W-:-:S03]  /*17c20*/  ULDC UR4, c[0x0][0xa88] ;  /* 0x0002a20000047ab9 */ /* 0x000fc60000000800 */
[----:B------:R-:W-:Y:S01]  /*17c30*/  @P2 IADD3.X R229, R229, UR5, RZ, P3, !PT ;  /* 0x00000005e5e52c10 */ /* 0x000fe20009ffe4ff */
[----:B--2---:R-:W-:Y:S01]  /*17c40*/  IMAD.U32 R7, RZ, RZ, UR4 ;  /* 0x00000004ff077e24 */ /* 0x004fe2000f8e00ff */
[----:B------:R2:W5:Y:S01]  /*17c50*/  @P0 LDG.E R20, desc[UR56][R4.64] ;  /* 0x0000003804140981 */ /* 0x000562000c1e1900 */
[----:B0-----:R-:W-:-:S04]  /*17c60*/  ISETP.NE.AND P1, PT, R28, 0x1, PT ;  /* 0x000000011c00780c */ /* 0x001fc80003f25270 */
[----:B------:R2:W5:Y:S09]  /*17c70*/  @P2 LDG.E R7, desc[UR56][R228.64] ;  /* 0x00000038e4072981 */ /* 0x000572000c1e1900 */
[----:B------:R-:W0:Y:S08]  /*17c80*/  @P1 LDC R0, c[0x0][0xbec] ;  /* 0x0002fb00ff001b82 */ /* 0x000e300000000800 */
[----:B------:R-:W3:Y:S01]  /*17c90*/  @P1 LDC R13, c[0x0][0xbf0] ;  /* 0x0002fc00ff0d1b82 */ /* 0x000ee20000000800 */
[----:B--2---:R-:W-:Y:S05]  /*17ca0*/  @P2 BRA `(.L_x_646) ;  /* 0x0000000000102947 */ /* 0x004fea0003800000 */
[----:B------:R-:W-:Y:S05]  /*17cb0*/  @!P0 BRA `(.L_x_646) ;  /* 0x00000000000c8947 */ /* 0x000fea0003800000 */
[----:B------:R-:W2:Y:S04]  /*17cc0*/  LDG.E R10, desc[UR56][R4.64] ;  /* 0x00000038040a7981 */ /* 0x000ea8000c1e1900 */
[----:B-----5:R-:W2:Y:S02]  /*17cd0*/  LDG.E R7, desc[UR56][R4.64+0x4] ;  /* 0x0000043804077981 */ /* 0x020ea4000c1e1900 */
[----:B--2---:R-:W-:-:S07]  /*17ce0*/  IMAD.IADD R7, R7, 0x1, -R10 ;  /* 0x0000000107077824 */ /* 0x004fce00078e0a0a */
.L_x_646:
[----:B------:R-:W2:Y:S01]  /*17cf0*/  LDL R4, [R1+0x7c] ;  /* 0x00007c0001047983 */ /* 0x000ea20000100800 */
[----:B------:R-:W-:Y:S01]  /*17d00*/  SHF.R.S32.HI R65, RZ, 0x1f, R227 ;  /* 0x0000001fff417819 */ /* 0x000fe200000114e3 */
[----:B------:R-:W-:Y:S01]  /*17d10*/  ULDC.64 UR4, c[0x0][0xb90] ;  /* 0x0002e40000047ab9 */ /* 0x000fe20000000a00 */
[----:B------:R-:W4:Y:S01]  /*17d20*/  S2R R35, SR_TID.X ;  /* 0x0000000000237919 */ /* 0x000f220000002100 */
[----:B-----5:R-:W-:Y:S01]  /*17d30*/  SHF.R.S32.HI R21, RZ, 0x1f, R20 ;  /* 0x0000001fff157819 */ /* 0x020fe20000011414 */
[----:B------:R-:W-:Y:S01]  /*17d40*/  IMAD R66, R7, R28, RZ ;  /* 0x0000001c07427224 */ /* 0x000fe200078e02ff */
[----:B------:R-:W1:Y:S01]  /*17d50*/  @P1 LDC R70, c[0x0][0xbec] ;  /* 0x0002fb00ff461b82 */ /* 0x000e620000000800 */
[----:B------:R-:W3:Y:S04]  /*17d60*/  LDL.LU R12, [R1+0x48] ;  /* 0x00004800010c7983 */ /* 0x000ee80000300800 */
[----:B------:R-:W2:Y:S03]  /*17d70*/  LDL.LU R10, [R1+0x4] ;  /* 0x00000400010a7983 */ /* 0x000ea60000300800 */
[----:B------:R-:W1:Y:S01]  /*17d80*/  @P1 LDC R72, c[0x0][0xbf0] ;  /* 0x0002fc00ff481b82 */ /* 0x000e620000000800 */
[----:B------:R-:W3:Y:S04]  /*17d90*/  LDL.LU R71, [R1+0x44] ;  /* 0x0000440001477983 */ /* 0x000ee80000300800 */
[----:B------:R-:W3:Y:S01]  /*17da0*/  LDL R34, [R1+0x74] ;  /* 0x0000740001227983 */ /* 0x000ee20000100800 */
[----:B----4-:R-:W-:-:S05]  /*17db0*/  VIADD R35, R35, 0xffffff80 ;  /* 0xffffff8023237836 */ /* 0x010fca0000000000 */
[----:B------:R-:W-:-:S04]  /*17dc0*/  SHF.R.S32.HI R73, RZ, 0x1f, R35 ;  /* 0x0000001fff497819 */ /* 0x000fc80000011423 */
[----:B------:R-:W-:-:S04]  /*17dd0*/  LEA.HI R73, R73, R35, RZ, 0x3 ;  /* 0x0000002349497211 */ /* 0x000fc800078f18ff */
[----:B------:R-:W-:Y:S01]  /*17de0*/  SHF.R.S32.HI R73, RZ, 0x3, R73 ;  /* 0x00000003ff497819 */ /* 0x000fe20000011449 */
[----:B------:R-:W-:Y:S01]  /*17df0*/  BSSY B1, `(.L_x_647) ;  /* 0x00000bd000017945 */ /* 0x000fe20003800000 */
[----:B------:R-:W-:Y:S02]  /*17e00*/  SHF.R.S32.HI R74, RZ, 0x1f, R225 ;  /* 0x0000001fff4a7819 */ /* 0x000fe400000114e1 */
[----:B--2---:R-:W-:Y:S02]  /*17e10*/  SEL R64, R10, RZ, !P0 ;  /* 0x000000ff0a407207 */ /* 0x004fe40004000000 */
[----:B---3--:R-:W-:Y:S01]  /*17e20*/  LEA R27, R71, R4, 0x7 ;  /* 0x00000004471b7211 */ /* 0x008fe200078e38ff */
[----:B------:R-:W-:-:S04]  /*17e30*/  IMAD R4, R65, UR4, RZ ;  /* 0x0000000441047c24 */ /* 0x000fc8000f8e02ff */
[----:B0-----:R-:W-:-:S04]  /*17e40*/  @P1 IMAD.HI.U32 R0, R27, R0, RZ ;  /* 0x000000001b001227 */ /* 0x001fc800078e00ff */
[----:B------:R-:W-:Y:S01]  /*17e50*/  IMAD.MOV.U32 R11, RZ, RZ, R27 ;  /* 0x000000ffff0b7224 */ /* 0x000fe200078e001b */
[----:B------:R-:W-:Y:S01]  /*17e60*/  @P1 SHF.R.U32.HI R11, RZ, R13, R0 ;  /* 0x0000000dff0b1219 */ /* 0x000fe20000011600 */
[----:B------:R-:W-:Y:S01]  /*17e70*/  IMAD R15, R227, UR5, R4 ;  /* 0x00000005e30f7c24 */ /* 0x000fe2000f8e0204 */
[----:B------:R-:W-:Y:S01]  /*17e80*/  LEA R13, R73, R223, 0x6 ;  /* 0x000000df490d7211 */ /* 0x000fe200078e30ff */
[----:B------:R-:W-:Y:S01]  /*17e90*/  IMAD.WIDE.U32 R4, R227, UR4, R20 ;  /* 0x00000004e3047c25 */ /* 0x000fe2000f8e0014 */
[----:B------:R-:W-:Y:S01]  /*17ea0*/  SEL R0, R12, RZ, !P0 ;  /* 0x000000ff0c007207 */ /* 0x000fe20004000000 */
[----:B------:R-:W-:Y:S02]  /*17eb0*/  ULDC.64 UR4, c[0x0][0xb98] ;  /* 0x0002e60000047ab9 */ /* 0x000fe40000000a00 */
[----:B------:R-:W-:Y:S02]  /*17ec0*/  IMAD.IADD R5, R5, 0x1, R15 ;  /* 0x0000000105057824 */ /* 0x000fe400078e020f */
[----:B------:R-:W-:-:S02]  /*17ed0*/  IMAD.MOV R25, RZ, RZ, -R11 ;  /* 0x000000ffff197224 */ /* 0x000fc400078e0a0b */
[----:B------:R-:W-:-:S04]  /*17ee0*/  IMAD.WIDE R8, R13, 0x2, R8 ;  /* 0x000000020d087825 */ /* 0x000fc800078e0208 */
[----:B------:R-:W-:Y:S02]  /*17ef0*/  IMAD R15, R0, UR4, RZ ;  /* 0x00000004000f7c24 */ /* 0x000fe4000f8e02ff */
[----:B------:R-:W-:-:S04]  /*17f00*/  IMAD.WIDE.U32 R4, R64, UR4, R4 ;  /* 0x0000000440047c25 */ /* 0x000fc8000f8e0004 */
[----:B------:R-:W-:Y:S01]  /*17f10*/  IMAD R13, R28, R25, R27 ;  /* 0x000000191c0d7224 */ /* 0x000fe200078e021b */
[----:B------:R-:W-:Y:S01]  /*17f20*/  IADD3 R4, P0, R11, R4, RZ ;  /* 0x000000040b047210 */ /* 0x000fe20007f1e0ff */
[----:B------:R-:W-:Y:S01]  /*17f30*/  IMAD R12, R64, UR5, R15 ;  /* 0x00000005400c7c24 */ /* 0x000fe2000f8e020f */
[----:B------:R-:W-:Y:S01]  /*17f40*/  SHF.R.S32.HI R15, RZ, 0x1f, R11 ;  /* 0x0000001fff0f7819 */ /* 0x000fe2000001140b */
[----:B------:R-:W-:Y:S01]  /*17f50*/  ULDC.64 UR4, c[0x0][0xb88] ;  /* 0x0002e20000047ab9 */ /* 0x000fe20000000a00 */
[----:B------:R-:W-:Y:S02]  /*17f60*/  SHF.R.S32.HI R10, RZ, 0x1f, R13 ;  /* 0x0000001fff0a7819 */ /* 0x000fe4000001140d */
[----:B------:R-:W-:-:S03]  /*17f70*/  IADD3.X R5, R15, R5, R12, P0, !PT ;  /* 0x000000050f057210 */ /* 0x000fc600007fe40c */
[----:B------:R-:W-:Y:S01]  /*17f80*/  IMAD R14, R10, UR4, RZ ;  /* 0x000000040a0e7c24 */ /* 0x000fe2000f8e02ff */
[----:B------:R-:W-:Y:S01]  /*17f90*/  IADD3 R11, P6, R8, 0x2000, RZ ;  /* 0x00002000080b7810 */ /* 0x000fe20007fde0ff */
[----:B------:R-:W-:-:S04]  /*17fa0*/  IMAD.WIDE.U32 R4, R13, UR4, R4 ;  /* 0x000000040d047c25 */ /* 0x000fc8000f8e0004 */
[----:B------:R-:W-:Y:S01]  /*17fb0*/  IMAD R15, R13, UR5, R14 ;  /* 0x000000050d0f7c24 */ /* 0x000fe2000f8e020e */
[----:B------:R-:W-:Y:S01]  /*17fc0*/  ULDC.64 UR4, c[0x0][0xb50] ;  /* 0x0002d40000047ab9 */ /* 0x000fe20000000a00 */
[----:B------:R-:W-:Y:S02]  /*17fd0*/  LOP3.LUT R12, R11, 0x380, RZ, 0xc0, !PT ;  /* 0x000003800b0c7812 */ /* 0x000fe400078ec0ff */
[----:B------:R-:W-:Y:S02]  /*17fe0*/  LEA R26, P0, R4, UR4, 0x2 ;  /* 0x00000004041a7c11 */ /* 0x000fe4000f8010ff */
[----:B------:R-:W-:Y:S01]  /*17ff0*/  IADD3 R5, R5, R15, RZ ;  /* 0x0000000f05057210 */ /* 0x000fe20007ffe0ff */
[----:B------:R-:W-:Y:S01]  /*18000*/  IMAD R27, R71, 0x80, R34 ;  /* 0x00000080471b7824 */ /* 0x000fe200078e0222 */
[----:B------:R-:W-:Y:S02]  /*18010*/  IADD3 R25, P2, R8, 0x1000, RZ ;  /* 0x0000100008197810 */ /* 0x000fe40007f5e0ff */
[----:B------:R-:W-:-:S02]  /*18020*/  SHF.R.U64 R12, R12, 0x3, RZ ;  /* 0x000000030c0c7819 */ /* 0x000fc400000012ff */
[----:B------:R-:W-:Y:S02]  /*18030*/  SHF.R.S32.HI R34, RZ, 0x1f, R35 ;  /* 0x0000001fff227819 */ /* 0x000fe40000011423 */
[----:B------:R-:W-:Y:S01]  /*18040*/  LEA.HI.X R4, R4, UR5, R5, 0x2, P0 ;  /* 0x0000000504047c11 */ /* 0x000fe200080f1405 */
[----:B------:R-:W-:Y:S01]  /*18050*/  SHFL.IDX PT, R54, R26, RZ, 0x1c1f ;  /* 0x001c1fff1a367589 */ /* 0x000fe200000e0000 */
[----:B------:R-:W-:Y:S01]  /*18060*/  IADD3 R37, P0, R8, 0x5000, RZ ;  /* 0x0000500008257810 */ /* 0x000fe20007f1e0ff */
[----:B------:R-:W-:Y:S01]  /*18070*/  ULDC.64 UR4, c[0x0][0xaa0] ;  /* 0x0002a80000047ab9 */ /* 0x000fe20000000a00 */
[----:B------:R-:W-:Y:S01]  /*18080*/  LOP3.LUT R12, R12, R11, RZ, 0x3c, !PT ;  /* 0x0000000b0c0c7212 */ /* 0x000fe200078e3cff */
[----:B------:R-:W-:Y:S01]  /*18090*/  IMAD.X R11, RZ, RZ, R9, P2 ;  /* 0x000000ffff0b7224 */ /* 0x000fe200010e0609 */
[----:B------:R-:W-:Y:S02]  /*180a0*/  LEA.HI R34, R34, R35, RZ, 0x7 ;  /* 0x0000002322227211 */ /* 0x000fe400078f38ff */
[----:B------:R-:W-:-:S02]  /*180b0*/  LOP3.LUT R36, R37, 0x380, RZ, 0xc0, !PT ;  /* 0x0000038025247812 */ /* 0x000fc400078ec0ff */
[----:B------:R-:W-:Y:S01]  /*180c0*/  IADD3 R45, P2, R8, 0x7000, RZ ;  /* 0x00007000082d7810 */ /* 0x000fe20007f5e0ff */
[----:B------:R-:W0:Y:S01]  /*180d0*/  SHFL.IDX PT, R55, R4, RZ, 0x1c1f ;  /* 0x001c1fff04377589 */ /* 0x000e2200000e0000 */
[----:B------:R-:W-:Y:S02]  /*180e0*/  LOP3.LUT R34, R34, 0xffffff80, RZ, 0xc0, !PT ;  /* 0xffffff8022227812 */ /* 0x000fe400078ec0ff */
[----:B------:R-:W-:Y:S02]  /*180f0*/  SHF.R.U64 R36, R36, 0x3, RZ ;  /* 0x0000000324247819 */ /* 0x000fe400000012ff */
[----:B------:R-:W-:Y:S02]  /*18100*/  LOP3.LUT R44, R45, 0x380, RZ, 0xc0, !PT ;  /* 0x000003802d2c7812 */ /* 0x000fe400078ec0ff */
[----:B------:R-:W-:Y:S02]  /*18110*/  IADD3 R34, R35, -R34, RZ ;  /* 0x8000002223227210 */ /* 0x000fe40007ffe0ff */
[----:B------:R-:W-:Y:S01]  /*18120*/  LOP3.LUT R36, R36, R37, RZ, 0x3c, !PT ;  /* 0x0000002524247212 */ /* 0x000fe200078e3cff */
[----:B------:R-:W-:Y:S01]  /*18130*/  IMAD.X R37, RZ, RZ, R9, P0 ;  /* 0x000000ffff257224 */ /* 0x000fe200000e0609 */
[----:B------:R-:W-:-:S02]  /*18140*/  SHF.R.U64 R44, R44, 0x3, RZ ;  /* 0x000000032c2c7819 */ /* 0x000fc400000012ff */
[----:B------:R-:W-:Y:S02]  /*18150*/  LOP3.LUT P0, RZ, R34, 0x3, RZ, 0xc0, !PT ;  /* 0x0000000322ff7812 */ /* 0x000fe4000780c0ff */
[----:B------:R-:W-:Y:S01]  /*18160*/  LOP3.LUT R44, R44, R45, RZ, 0x3c, !PT ;  /* 0x0000002d2c2c7212 */ /* 0x000fe200078e3cff */
[----:B------:R-:W-:Y:S01]  /*18170*/  IMAD.X R45, RZ, RZ, R9, P2 ;  /* 0x000000ffff2d7224 */ /* 0x000fe200010e0609 */
[----:B------:R-:W-:Y:S02]  /*18180*/  ISETP.GE.OR P2, PT, R27, R66, P0 ;  /* 0x000000421b00720c */ /* 0x000fe40000746670 */
[----:B------:R-:W-:-:S04]  /*18190*/  LOP3.LUT R10, R25, 0x380, RZ, 0xc0, !PT ;  /* 0x00000380190a7812 */ /* 0x000fc800078ec0ff */
[----:B------:R-:W-:-:S07]  /*181a0*/  SHF.R.U64 R10, R10, 0x3, RZ ;  /* 0x000000030a0a7819 */ /* 0x000fce00000012ff */
[----:B0-----:R0:W-:Y:S01]  /*181b0*/  @!P2 ST.E desc[UR56][R54.64], R3 ;  /* 0x000000033600a985 */ /* 0x0011e2000c101938 */
[----:B------:R-:W-:Y:S01]  /*181c0*/  LOP3.LUT R10, R10, R25, RZ, 0x3c, !PT ;  /* 0x000000190a0a7212 */ /* 0x000fe200078e3cff */
[----:B0-----:R-:W-:-:S04]  /*181d0*/  IMAD R3, R21, UR4, RZ ;  /* 0x0000000415037c24 */ /* 0x001fc8000f8e02ff */
[C---:B------:R-:W-:Y:S02]  /*181e0*/  IMAD R3, R20.reuse, UR5, R3 ;  /* 0x0000000514037c24 */ /* 0x040fe4000f8e0203 */
[----:B------:R-:W-:Y:S01]  /*181f0*/  IMAD.WIDE.U32 R20, R20, UR4, RZ ;  /* 0x0000000414147c25 */ /* 0x000fe2000f8e00ff */
[C---:B------:R-:W-:Y:S01]  /*18200*/  IADD3 R25, P5, R8.reuse, 0x3000, RZ ;  /* 0x0000300008197810 */ /* 0x040fe20007fbe0ff */
[----:B------:R-:W-:Y:S02]  /*18210*/  ULDC.64 UR4, c[0x0][0xae8] ;  /* 0x0002ba0000047ab9 */ /* 0x000fe40000000a00 */
[----:B------:R-:W-:Y:S01]  /*18220*/  IMAD.IADD R21, R21, 0x1, R3 ;  /* 0x0000000115157824 */ /* 0x000fe200078e0203 */
[----:B------:R-:W-:Y:S01]  /*18230*/  IADD3 R33, P4, R8, 0x4000, RZ ;  /* 0x0000400008217810 */ /* 0x000fe20007f9e0ff */
[----:B------:R-:W-:Y:S01]  /*18240*/  IMAD R3, R226, 0x20, R73 ;  /* 0x00000020e2037824 */ /* 0x000fe200078e0249 */
[----:B------:R-:W-:Y:S01]  /*18250*/  IADD3 R41, P3, R8, 0x6000, RZ ;  /* 0x0000600008297810 */ /* 0x000fe20007f7e0ff */
[----:B------:R-:W-:Y:S01]  /*18260*/  IMAD R68, R65, UR4, RZ ;  /* 0x0000000441447c24 */ /* 0x000fe2000f8e02ff */
[----:B------:R-:W-:-:S02]  /*18270*/  LOP3.LUT R24, R25, 0x380, RZ, 0xc0, !PT ;  /* 0x0000038019187812 */ /* 0x000fc400078ec0ff */
[----:B------:R-:W-:Y:S02]  /*18280*/  LOP3.LUT R32, R33, 0x380, RZ, 0xc0, !PT ;  /* 0x0000038021207812 */ /* 0x000fe400078ec0ff */
[----:B------:R-:W-:Y:S02]  /*18290*/  LEA R69, R71, R3, 0x7 ;  /* 0x0000000347457211 */ /* 0x000fe400078e38ff */
[----:B------:R-:W-:Y:S01]  /*182a0*/  LOP3.LUT R40, R41, 0x380, RZ, 0xc0, !PT ;  /* 0x0000038029287812 */ /* 0x000fe200078ec0ff */
[----:B------:R-:W-:Y:S01]  /*182b0*/  SHFL.IDX PT, R58, R26, 0x1, 0x1c1f ;  /* 0x003c1f001a3a7f89 */ /* 0x000fe200000e0000 */
[----:B------:R-:W-:Y:S01]  /*182c0*/  SHF.R.U64 R24, R24, 0x3, RZ ;  /* 0x0000000318187819 */ /* 0x000fe200000012ff */
[C---:B------:R-:W-:Y:S01]  /*182d0*/  IMAD R3, R227.reuse, UR5, R68 ;  /* 0x00000005e3037c24 */ /* 0x040fe2000f8e0244 */
[----:B------:R-:W-:Y:S01]  /*182e0*/  SHF.R.U64 R32, R32, 0x3, RZ ;  /* 0x0000000320207819 */ /* 0x000fe200000012ff */
[----:B------:R0:W2:Y:S01]  /*182f0*/  SHFL.IDX PT, R59, R4, 0x1, 0x1c1f ;  /* 0x003c1f00043b7f89 */ /* 0x0000a200000e0000 */
[----:B------:R-:W-:Y:S01]  /*18300*/  IMAD.WIDE.U32 R20, R227, UR4, R20 ;  /* 0x00000004e3147c25 */ /* 0x000fe2000f8e0014 */
[----:B------:R-:W-:Y:S01]  /*18310*/  SHF.R.U64 R40, R40, 0x3, RZ ;  /* 0x0000000328287819 */ /* 0x000fe200000012ff */
[----:B------:R-:W-:-:S02]  /*18320*/  ULDC.64 UR4, c[0x0][0xaf0] ;  /* 0x0002bc0000047ab9 */ /* 0x000fc40000000a00 */
[----:B-1----:R-:W-:Y:S01]  /*18330*/  @P1 IMAD.HI.U32 R65, R69, R70, RZ ;  /* 0x0000004645411227 */ /* 0x002fe200078e00ff */
[----:B------:R-:W-:Y:S02]  /*18340*/  LOP3.LUT R24, R24, R25, RZ, 0x3c, !PT ;  /* 0x0000001918187212 */ /* 0x000fe400078e3cff */
[----:B------:R-:W-:Y:S01]  /*18350*/  LOP3.LUT R32, R32, R33, RZ, 0x3c, !PT ;  /* 0x0000002120207212 */ /* 0x000fe200078e3cff */
[----:B------:R-:W-:Y:S01]  /*18360*/  IMAD.IADD R21, R21, 0x1, R3 ;  /* 0x0000000115157824 */ /* 0x000fe200078e0203 */
[----:B------:R-:W-:Y:S01]  /*18370*/  LOP3.LUT R40, R40, R41, RZ, 0x3c, !PT ;  /* 0x0000002928287212 */ /* 0x000fe200078e3cff */
[----:B------:R-:W-:Y:S01]  /*18380*/  IMAD R67, R0, UR4, RZ ;  /* 0x0000000400437c24 */ /* 0x000fe2000f8e02ff */
[----:B------:R-:W-:Y:S01]  /*18390*/  IADD3.X R25, RZ, R9, RZ, P5, !PT ;  /* 0x00000009ff197210 */ /* 0x000fe20002ffe4ff */
[--C-:B------:R-:W-:Y:S01]  /*183a0*/  IMAD.X R13, RZ, RZ, R9.reuse, P6 ;  /* 0x000000ffff0d7224 */ /* 0x100fe200030e0609 */
[----:B------:R-:W-:Y:S01]  /*183b0*/  MOV R3, R69 ;  /* 0x0000004500037202 */ /* 0x000fe20000000f00 */
[----:B------:R-:W-:Y:S01]  /*183c0*/  IMAD.X R33, RZ, RZ, R9, P4 ;  /* 0x000000ffff217224 */ /* 0x000fe200020e0609 */
[C---:B------:R-:W-:Y:S01]  /*183d0*/  IADD3 R49, P6, R8.reuse, 0x8000, RZ ;  /* 0x0000800008317810 */ /* 0x040fe20007fde0ff */
[----:B------:R-:W-:Y:S01]  /*183e0*/  VIADD R5, R27, 0x8 ;  /* 0x000000081b057836 */ /* 0x000fe20000000000 */
[----:B------:R-:W-:-:S02]  /*183f0*/  IADD3 R53, P5, R8, 0x9000, RZ ;  /* 0x0000900008357810 */ /* 0x000fc40007fbe0ff */
[----:B------:R-:W-:Y:S02]  /*18400*/  IADD3 R57, P4, R8, 0xa000, RZ ;  /* 0x0000a00008397810 */ /* 0x000fe40007f9e0ff */
[----:B------:R-:W-:Y:S02]  /*18410*/  IADD3.X R41, RZ, R9, RZ, P3, !PT ;  /* 0x00000009ff297210 */ /* 0x000fe40001ffe4ff */
[----:B------:R-:W-:Y:S01]  /*18420*/  @P1 SHF.R.U32.HI R3, RZ, R72, R65 ;  /* 0x00000048ff031219 */ /* 0x000fe20000011641 */
[----:B------:R-:W-:Y:S01]  /*18430*/  IMAD R67, R64, UR5, R67 ;  /* 0x0000000540437c24 */ /* 0x000fe2000f8e0243 */
[----:B------:R-:W-:Y:S01]  /*18440*/  IADD3 R14, P3, R8, 0xb000, RZ ;  /* 0x0000b000080e7810 */ /* 0x000fe20007f7e0ff */
[----:B------:R-:W-:Y:S01]  /*18450*/  IMAD.WIDE.U32 R64, R64, UR4, R20 ;  /* 0x0000000440407c25 */ /* 0x000fe2000f8e0014 */
[----:B------:R-:W-:Y:S01]  /*18460*/  LOP3.LUT R48, R49, 0x380, RZ, 0xc0, !PT ;  /* 0x0000038031307812 */ /* 0x000fe200078ec0ff */
[----:B------:R-:W-:Y:S01]  /*18470*/  ULDC.64 UR4, c[0x0][0xae0] ;  /* 0x0002b80000047ab9 */ /* 0x000fe20000000a00 */
[----:B------:R-:W-:Y:S01]  /*18480*/  LOP3.LUT R52, R53, 0x380, RZ, 0xc0, !PT ;  /* 0x0000038035347812 */ /* 0x000fe200078ec0ff */
[----:B------:R-:W-:Y:S01]  /*18490*/  IMAD.MOV R21, RZ, RZ, -R3 ;  /* 0x000000ffff157224 */ /* 0x000fe200078e0a03 */
[----:B------:R-:W-:-:S02]  /*184a0*/  LOP3.LUT R56, R57, 0x380, RZ, 0xc0, !PT ;  /* 0x0000038039387812 */ /* 0x000fc400078ec0ff */
[----:B------:R-:W-:Y:S02]  /*184b0*/  SHF.R.S32.HI R0, RZ, 0x1f, R3 ;  /* 0x0000001fff007819 */ /* 0x000fe40000011403 */
[----:B------:R-:W-:Y:S02]  /*184c0*/  LOP3.LUT R15, R8, 0x380, RZ, 0xc0, !PT ;  /* 0x00000380080f7812 */ /* 0x000fe400078ec0ff */
[----:B------:R-:W-:Y:S02]  /*184d0*/  ISETP.GE.OR P0, PT, R5, R66, P0 ;  /* 0x000000420500720c */ /* 0x000fe40000706670 */
[----:B------:R-:W-:Y:S01]  /*184e0*/  LOP3.LUT R7, R14, 0x380, RZ, 0xc0, !PT ;  /* 0x000003800e077812 */ /* 0x000fe200078ec0ff */
[----:B------:R-:W-:Y:S01]  /*184f0*/  IMAD R0, R0, UR4, RZ ;  /* 0x0000000400007c24 */ /* 0x000fe2000f8e02ff */
[----:B------:R-:W-:Y:S02]  /*18500*/  SHF.R.U64 R48, R48, 0x3, RZ ;  /* 0x0000000330307819 */ /* 0x000fe400000012ff */
[----:B------:R-:W-:-:S02]  /*18510*/  SHF.R.U64 R52, R52, 0x3, RZ ;  /* 0x0000000334347819 */ /* 0x000fc400000012ff */
[----:B------:R-:W-:Y:S02]  /*18520*/  SHF.R.U64 R56, R56, 0x3, RZ ;  /* 0x0000000338387819 */ /* 0x000fe400000012ff */
[----:B------:R-:W-:Y:S01]  /*18530*/  IADD3 R65, R65, R67, RZ ;  /* 0x0000004341417210 */ /* 0x000fe20007ffe0ff */
[----:B------:R-:W-:Y:S01]  /*18540*/  IMAD R67, R28, R21, R69 ;  /* 0x000000151c437224 */ /* 0x000fe200078e0245 */
[----:B------:R-:W-:Y:S02]  /*18550*/  SHF.R.U64 R15, R15, 0x3, RZ ;  /* 0x000000030f0f7819 */ /* 0x000fe400000012ff */
[----:B------:R-:W-:Y:S01]  /*18560*/  SHF.R.U64 R7, R7, 0x3, RZ ;  /* 0x0000000307077819 */ /* 0x000fe200000012ff */
[--C-:B------:R-:W-:Y:S01]  /*18570*/  IMAD.X R61, RZ, RZ, R9.reuse, P3 ;  /* 0x000000ffff3d7224 */ /* 0x100fe200018e0609 */
[----:B------:R-:W-:Y:S01]  /*18580*/  LOP3.LUT R48, R48, R49, RZ, 0x3c, !PT ;  /* 0x0000003130307212 */ /* 0x000fe200078e3cff */
[--C-:B------:R-:W-:Y:S01]  /*18590*/  IMAD.X R49, RZ, RZ, R9.reuse, P6 ;  /* 0x000000ffff317224 */ /* 0x100fe200030e0609 */
[----:B------:R-:W-:Y:S01]  /*185a0*/  LOP3.LUT R52, R52, R53, RZ, 0x3c, !PT ;  /* 0x0000003534347212 */ /* 0x000fe200078e3cff */
[----:B------:R-:W-:Y:S01]  /*185b0*/  IMAD R69, R3, UR5, R0 ;  /* 0x0000000503457c24 */ /* 0x000fe2000f8e0200 */
[----:B------:R-:W-:Y:S01]  /*185c0*/  LOP3.LUT R56, R56, R57, RZ, 0x3c, !PT ;  /* 0x0000003938387212 */ /* 0x000fe200078e3cff */
[----:B------:R-:W-:Y:S01]  /*185d0*/  IMAD.X R57, RZ, RZ, R9, P4 ;  /* 0x000000ffff397224 */ /* 0x000fe200020e0609 */
[----:B0-----:R-:W-:-:S02]  /*185e0*/  LOP3.LUT R4, R15, R8, RZ, 0x3c, !PT ;  /* 0x000000080f047212 */ /* 0x001fc400078e3cff */
[-C--:B------:R-:W-:Y:S02]  /*185f0*/  IADD3.X R53, RZ, R9.reuse, RZ, P5, !PT ;  /* 0x00000009ff357210 */ /* 0x080fe40002ffe4ff */
[----:B------:R-:W-:Y:S02]  /*18600*/  MOV R5, R9 ;  /* 0x0000000900057202 */ /* 0x000fe40000000f00 */
[----:B------:R-:W-:Y:S01]  /*18610*/  LOP3.LUT R60, R7, R14, RZ, 0x3c, !PT ;  /* 0x0000000e073c7212 */ /* 0x000fe200078e3cff */
[----:B------:R-:W-:Y:S01]  /*18620*/  IMAD.WIDE.U32 R20, R3, UR4, R64 ;  /* 0x0000000403147c25 */ /* 0x000fe2000f8e0040 */
[----:B------:R-:W-:Y:S01]  /*18630*/  SHF.R.S32.HI R0, RZ, 0x1f, R67 ;  /* 0x0000001fff007819 */ /* 0x000fe20000011443 */
[----:B------:R-:W-:Y:S01]  /*18640*/  ULDC.64 UR4, c[0x0][0xad8] ;  /* 0x0002b60000047ab9 */ /* 0x000fe20000000a00 */
[----:B--2---:R0:W-:Y:S01]  /*18650*/  @!P0 ST.E desc[UR56][R58.64], R6 ;  /* 0x000000063a008985 */ /* 0x0041e2000c101938 */
[----:B------:R-:W-:Y:S02]  /*18660*/  IMAD.IADD R21, R21, 0x1, R69 ;  /* 0x0000000115157824 */ /* 0x000fe400078e0245 */
[----:B------:R-:W-:Y:S01]  /*18670*/  IMAD R0, R0, UR4, RZ ;  /* 0x0000000400007c24 */ /* 0x000fe2000f8e02ff */
[----:B------:R-:W5:Y:S04]  /*18680*/  LD.E.128 R8, desc[UR56][R10.64] ;  /* 0x000000380a087980 */ /* 0x000f68000c101d00 */
[----:B------:R-:W5:Y:S04]  /*18690*/  LD.E.128 R12, desc[UR56][R12.64] ;  /* 0x000000380c0c7980 */ /* 0x000f68000c101d00 */
[----:B0-----:R-:W5:Y:S04]  /*186a0*/  LD.E.128 R4, desc[UR56][R4.64] ;  /* 0x0000003804047980 */ /* 0x001f68000c101d00 */
[----:B------:R-:W5:Y:S04]  /*186b0*/  LD.E.128 R24, desc[UR56][R24.64] ;  /* 0x0000003818187980 */ /* 0x000f68000c101d00 */
[----:B------:R-:W5:Y:S04]  /*186c0*/  LD.E.128 R32, desc[UR56][R32.64] ;  /* 0x0000003820207980 */ /* 0x000f68000c101d00 */
[----:B------:R-:W5:Y:S04]  /*186d0*/  LD.E.128 R36, desc[UR56][R36.64] ;  /* 0x0000003824247980 */ /* 0x000f68000c101d00 */
[----:B------:R-:W5:Y:S04]  /*186e0*/  LD.E.128 R40, desc[UR56][R40.64] ;  /* 0x0000003828287980 */ /* 0x000f68000c101d00 */
[----:B------:R-:W5:Y:S04]  /*186f0*/  LD.E.128 R44, desc[UR56][R44.64] ;  /* 0x000000382c2c7980 */ /* 0x000f68000c101d00 */
[----:B------:R-:W5:Y:S04]  /*18700*/  LD.E.128 R48, desc[UR56][R48.64] ;  /* 0x0000003830307980 */ /* 0x000f68000c101d00 */
[----:B------:R-:W5:Y:S04]  /*18710*/  LD.E.128 R52, desc[UR56][R52.64] ;  /* 0x0000003834347980 */ /* 0x000f68000c101d00 */
[----:B------:R-:W5:Y:S04]  /*18720*/  LD.E.128 R56, desc[UR56][R56.64] ;  /* 0x0000003838387980 */ /* 0x000f68000c101d00 */
[----:B------:R-:W5:Y:S01]  /*18730*/  LD.E.128 R60, desc[UR56][R60.64] ;  /* 0x000000383c3c7980 */ /* 0x000f62000c101d00 */
[C---:B------:R-:W-:Y:S01]  /*18740*/  IMAD R69, R67.reuse, UR5, R0 ;  /* 0x0000000543457c24 */ /* 0x040fe2000f8e0200 */
[----:B------:R-:W-:Y:S01]  /*18750*/  @!PT LDS RZ, [RZ] ;  /* 0x00000000fffff984 */ /* 0x000fe20000000800 */
[----:B------:R-:W-:Y:S01]  /*18760*/  @!PT LDS RZ, [RZ] ;  /* 0x00000000fffff984 */ /* 0x000fe20000000800 */
[----:B------:R-:W-:Y:S01]  /*18770*/  @!PT LDS RZ, [RZ] ;  /* 0x00000000fffff984 */ /* 0x000fe20000000800 */
[----:B------:R-:W-:Y:S01]  /*18780*/  @!PT LDS RZ, [RZ] ;  /* 0x00000000fffff984 */ /* 0x000fe20000000800 */
[----:B------:R0:W-:Y:S06]  /*18790*/  MEMBAR.ALL.CTA ;  /* 0x0000000000007992 */ /* 0x0001ec0000008000 */
[----:B0-----:R-:W0:Y:S01]  /*187a0*/  FENCE.VIEW.ASYNC.S ;  /* 0x00000000000073c6 */ /* 0x001e220000000000 */
[----:B------:R-:W-:Y:S01]  /*187b0*/  IMAD.WIDE.U32 R20, R67, UR4, R20 ;  /* 0x0000000443147c25 */ /* 0x000fe2000f8e0014 */
[----:B------:R-:W-:Y:S01]  /*187c0*/  ULDC.64 UR4, c[0x0][0xa80] ;  /* 0x0002a00000047ab9 */ /* 0x000fe20000000a00 */
[----:B------:R-:W-:-:S02]  /*187d0*/  LEA R71, R71, R73, 0x7 ;  /* 0x0000004947477211 */ /* 0x000fc400078e38ff */
[----:B------:R-:W-:Y:S01]  /*187e0*/  IMAD.IADD R21, R21, 0x1, R69 ;  /* 0x0000000115157824 */ /* 0x000fe200078e0245 */
[----:B------:R-:W-:-:S04]  /*187f0*/  LEA R28, P2, R20, UR4, 0x1 ;  /* 0x00000004141c7c11 */ /* 0x000fc8000f8408ff */
[----:B------:R-:W-:Y:S02]  /*18800*/  LEA.HI.X R67, R20, UR5, R21, 0x1, P2 ;  /* 0x0000000514437c11 */ /* 0x000fe400090f0c15 */
[----:B------:R-:W-:Y:S02]  /*18810*/  ISETP.GE.AND P2, PT, R71, R66, PT ;  /* 0x000000424700720c */ /* 0x000fe40003f46270 */
[----:B------:R-:W-:-:S04]  /*18820*/  IADD3 R0, R2, 0x30820, RZ ;  /* 0x0003082002007810 */ /* 0x000fc80007ffe0ff */
[----:B------:R-:W-:Y:S01]  /*18830*/  PRMT R0, RZ, 0x654, R0 ;  /* 0x00000654ff007816 */ /* 0x000fe20000000000 */
[C---:B------:R-:W-:Y:S01]  /*18840*/  VIADD R3, R71.reuse, 0x20 ;  /* 0x0000002047037836 */ /* 0x040fe20000000000 */
[----:B------:R-:W-:Y:S01]  /*18850*/  IADD3 R65, R71, 0x40, RZ ;  /* 0x0000004047417810 */ /* 0x000fe20007ffe0ff */
[----:B------:R-:W-:Y:S01]  /*18860*/  VIADD R73, R223, 0x40 ;  /* 0x00000040df497836 */ /* 0x000fe20000000000 */
[----:B0-----:R0:W1:Y:S01]  /*18870*/  SHFL.IDX PT, R68, R28, RZ, 0x181f ;  /* 0x00181fff1c447589 */ /* 0x00106200000e0000 */
[----:B------:R2:W-:Y:S01]  /*18880*/  SYNCS.ARRIVE.TRANS64.RED.A1T0 RZ, [R0+URZ], RZ ;  /* 0x000000ff00ff79a7 */ /* 0x0005e2000810043f */
[-C--:B------:R-:W-:Y:S02]  /*18890*/  ISETP.GE.AND P1, PT, R3, R66.reuse, PT ;  /* 0x000000420300720c */ /* 0x080fe40003f26270 */
[----:B------:R-:W-:Y:S02]  /*188a0*/  ISETP.GE.AND P0, PT, R65, R66, PT ;  /* 0x000000424100720c */ /* 0x000fe40003f06270 */
[----:B------:R-:W-:Y:S01]  /*188b0*/  SHF.R.S32.HI R70, RZ, 0x1f, R223 ;  /* 0x0000001fff467819 */ /* 0x000fe200000114df */
[----:B--2---:R0:W2:Y:S01]  /*188c0*/  SHFL.IDX PT, R0, R67, RZ, 0x181f ;  /* 0x00181fff43007589 */ /* 0x0040a200000e0000 */
[----:B------:R-:W-:Y:S01]  /*188d0*/  SHF.R.S32.HI R72, RZ, 0x1f, R73 ;  /* 0x0000001fff487819 */ /* 0x000fe20000011449 */
[----:B------:R-:W-:Y:S08]  /*188e0*/  @P2 BRA `(.L_x_648) ;  /* 0x0000000000342947 */ /* 0x000ff00003800000 */
[----:B------:R-:W-:Y:S02]  /*188f0*/  ULDC UR4, c[0x0][0xac8] ;  /* 0x0002b20000047ab9 */ /* 0x000fe40000000800 */
[----:B------:R-:W-:Y:S02]  /*18900*/  ISETP.GE.AND P4, PT, R223, UR4, PT ;  /* 0x00000004df007c0c */ /* 0x000fe4000bf86270 */
[----:B------:R-:W-:Y:S02]  /*18910*/  ISETP.GE.AND P3, PT, R73, UR4, PT ;  /* 0x0000000449007c0c */ /* 0x000fe4000bf66270 */
[----:B------:R-:W-:-:S09]  /*18920*/  ISETP.GE.AND P2, PT, R225, UR4, PT ;  /* 0x00000004e1007c0c */ /* 0x000fd2000bf46270 */
[-C--:B-1----:R-:W-:Y:S02]  /*18930*/  @!P4 LEA R20, P6, R223, R68.reuse, 0x1 ;  /* 0x00000044df14c211 */ /* 0x082fe400078c08ff */
[----:B------:R-:W-:Y:S02]  /*18940*/  @!P3 LEA R64, P5, R73, R68, 0x1 ;  /* 0x000000444940b211 */ /* 0x000fe400078a08ff */
[----:B--2---:R-:W-:Y:S02]  /*18950*/  @!P4 LEA.HI.X R21, R223, R0, R70, 0x1, P6 ;  /* 0x00000000df15c211 */ /* 0x004fe400030f0c46 */
[----:B------:R-:W-:Y:S02]  /*18960*/  @!P2 LEA R68, P6, R225, R68, 0x1 ;  /* 0x00000044e144a211 */ /* 0x000fe400078c08ff */
[-C--:B------:R-:W-:Y:S01]  /*18970*/  @!P3 LEA.HI.X R65, R73, R0.reuse, R72, 0x1, P5 ;  /* 0x000000004941b211 */ /* 0x080fe200028f0c48 */
[----:B-----5:R3:W-:Y:S01]  /*18980*/  @!P4 ST.E.128 desc[UR56][R20.64], R4 ;  /* 0x000000041400c985 */ /* 0x0207e2000c101d38 */
[----:B------:R-:W-:-:S03]  /*18990*/  @!P2 LEA.HI.X R69, R225, R0, R74, 0x1, P6 ;  /* 0x00000000e145a211 */ /* 0x000fc600030f0c4a */
[----:B------:R3:W-:Y:S04]  /*189a0*/  @!P3 ST.E.128 desc[UR56][R64.64], R32 ;  /* 0x000000204000b985 */ /* 0x0007e8000c101d38 */
[----:B------:R3:W-:Y:S02]  /*189b0*/  @!P2 ST.E.128 desc[UR56][R68.64], R48 ;  /* 0x000000304400a985 */ /* 0x0007e4000c101d38 */
.L_x_648:
[----:B------:R-:W-:Y:S05]  /*189c0*/  BSYNC B1 ;  /* 0x0000000000017941 */ /* 0x000fea0003800000 */
.L_x_647:
[----:B--2---:R2:W4:Y:S01]  /*189d0*/  SHFL.IDX PT, R0, R67, 0x1, 0x181f ;  /* 0x00381f0043007f89 */ /* 0x00452200000e0000 */
[----:B------:R-:W-:Y:S03]  /*189e0*/  BSSY B1, `(.L_x_649) ;  /* 0x0000010000017945 */ /* 0x000fe60003800000 */
[----:B---3--:R2:W3:Y:S01]  /*189f0*/  SHFL.IDX PT, R20, R28, 0x1, 0x181f ;  /* 0x00381f001c147f89 */ /* 0x0084e200000e0000 */
[----:B------:R-:W-:Y:S05]  /*18a00*/  @P1 BRA `(.L_x_650) ;  /* 0x0000000000341947 */ /* 0x000fea0003800000 */
[----:B------:R-:W-:Y:S02]  /*18a10*/  ULDC UR4, c[0x0][0xac8] ;  /* 0x0002b20000047ab9 */ /* 0x000fe40000000800 */
[----:B------:R-:W-:Y:S02]  /*18a20*/  ISETP.GE.AND P4, PT, R223, UR4, PT ;  /* 0x00000004df007c0c */ /* 0x000fe4000bf86270 */
[----:B------:R-:W-:Y:S02]  /*18a30*/  ISETP.GE.AND P5, PT, R73, UR4, PT ;  /* 0x0000000449007c0c */ /* 0x000fe4000bfa6270 */
[----:B------:R-:W-:-:S09]  /*18a40*/  ISETP.GE.AND P6, PT, R225, UR4, PT ;  /* 0x00000004e1007c0c */ /* 0x000fd2000bfc6270 */
[-C--:B---3-5:R-:W-:Y:S02]  /*18a50*/  @!P4 LEA R4, P1, R223, R20.reuse, 0x1 ;  /* 0x00000014df04c211 */ /* 0x0a8fe400078208ff */
[-C--:B------:R-:W-:Y:S02]  /*18a60*/  @!P5 LEA R6, P2, R73, R20.reuse, 0x1 ;  /* 0x000000144906d211 */ /* 0x080fe400078408ff */
[----:B------:R-:W-:Y:S02]  /*18a70*/  @!P6 LEA R20, P3, R225, R20, 0x1 ;  /* 0x00000014e114e211 */ /* 0x000fe400078608ff */
[-C--:B----4-:R-:W-:Y:S02]  /*18a80*/  @!P4 LEA.HI.X R5, R223, R0.reuse, R70, 0x1, P1 ;  /* 0x00000000df05c211 */ /* 0x090fe400008f0c46 */
[-C--:B------:R-:W-:Y:S02]  /*18a90*/  @!P5 LEA.HI.X R7, R73, R0.reuse, R72, 0x1, P2 ;  /* 0x000000004907d211 */ /* 0x080fe400010f0c48 */
[----:B------:R-:W-:Y:S01]  /*18aa0*/  @!P6 LEA.HI.X R21, R225, R0, R74, 0x1, P3 ;  /* 0x00000000e115e211 */ /* 0x000fe200018f0c4a */
[----:B------:R3:W-:Y:S04]  /*18ab0*/  @!P4 ST.E.128 desc[UR56][R4.64], R8 ;  /* 0x000000080400c985 */ /* 0x0007e8000c101d38 */
[----:B------:R3:W-:Y:S04]  /*18ac0*/  @!P5 ST.E.128 desc[UR56][R6.64], R36 ;  /* 0x000000240600d985 */ /* 0x0007e8000c101d38 */
[----:B------:R3:W-:Y:S02]  /*18ad0*/  @!P6 ST.E.128 desc[UR56][R20.64], R52 ;  /* 0x000000341400e985 */ /* 0x0007e4000c101d38 */
.L_x_650:
[----:B------:R-:W-:Y:S05]  /*18ae0*/  BSYNC B1 ;  /* 0x0000000000017941 */ /* 0x000fea0003800000 */
.L_x_649:
[----:B----4-:R4:W0:Y:S01]  /*18af0*/  SHFL.IDX PT, R0, R67, 0x2, 0x181f ;  /* 0x00581f0043007f89 */ /* 0x01082200000e0000 */
        /* <DEDUP_REMOVED lines=8> */
[-C--:B------:R-:W-:Y:S02]  /*18b80*/  @!P4 LEA R6, P1, R73, R8.reuse, 0x1 ;  /* 0x000000084906c211 */ /* 0x080fe400078208ff */
[----:B------:R-:W-:Y:S02]  /*18b90*/  @!P5 LEA R8, P2, R225, R8, 0x1 ;  /* 0x00000008e108d211 */ /* 0x000fe400078408ff */
[-C--:B0-----:R-:W-:Y:S02]  /*18ba0*/  @!P3 LEA.HI.X R5, R223, R0.reuse, R70, 0x1, P0 ;  /* 0x00000000df05b211 */ /* 0x081fe400000f0c46 */
[-C--:B------:R-:W-:Y:S02]  /*18bb0*/  @!P4 LEA.HI.X R7, R73, R0.reuse, R72, 0x1, P1 ;  /* 0x000000004907c211 */ /* 0x080fe400008f0c48 */
[----:B------:R-:W-:Y:S01]  /*18bc0*/  @!P5 LEA.HI.X R9, R225, R0, R74, 0x1, P2 ;  /* 0x00000000e109d211 */ /* 0x000fe200010f0c4a */
[----:B------:R0:W-:Y:S04]  /*18bd0*/  @!P3 ST.E.128 desc[UR56][R4.64], R12 ;  /* 0x0000000c0400b985 */ /* 0x0001e8000c101d38 */
[----:B------:R0:W-:Y:S04]  /*18be0*/  @!P4 ST.E.128 desc[UR56][R6.64], R40 ;  /* 0x000000280600c985 */ /* 0x0001e8000c101d38 */
[----:B------:R0:W-:Y:S02]  /*18bf0*/  @!P5 ST.E.128 desc[UR56][R8.64], R56 ;  /* 0x000000380800d985 */ /* 0x0001e4000c101d38 */
.L_x_652:
[----:B------:R-:W-:Y:S05]  /*18c00*/  BSYNC B1 ;  /* 0x0000000000017941 */ /* 0x000fea0003800000 */
.L_x_651:
[----:B------:R-:W-:Y:S01]  /*18c10*/  IADD3 R3, R71, 0x60, RZ ;  /* 0x0000006047037810 */ /* 0x000fe20007ffe0ff */
[----:B0-----:R0:W0:Y:S03]  /*18c20*/  SHFL.IDX PT, R0, R67, 0x3, 0x181f ;  /* 0x00781f0043007f89 */ /* 0x00102600000e0000 */
[----:B------:R-:W-:Y:S01]  /*18c30*/  ISETP.GE.AND P0, PT, R3, R66, PT ;  /* 0x000000420300720c */ /* 0x000fe20003f06270 */
[----:B--2-4-:R-:W2:-:S12]  /*18c40*/  SHFL.IDX PT, R28, R28, 0x3, 0x181f ;  /* 0x00781f001c1c7f89 */ /* 0x014e9800000e0000 */
[----:B------:R-:W-:Y:S05]  /*18c50*/  @P0 BRA `(.L_x_653) ;  /* 0x0000000c005c0947 */ /* 0x000fea0003800000 */
[----:B------:R-:W-:Y:S02]  /*18c60*/  ULDC UR4, c[0x0][0xac8] ;  /* 0x0002b20000047ab9 */ /* 0x000fe40000000800 */
[----:B------:R-:W-:Y:S02]  /*18c70*/  ISETP.GE.AND P2, PT, R223, UR4, PT ;  /* 0x00000004df007c0c */ /* 0x000fe4000bf46270 */
[----:B------:R-:W-:-:S11]  /*18c80*/  ISETP.GE.AND P3, PT, R73, UR4, PT ;  /* 0x0000000449007c0c */ /* 0x000fd6000bf66270 */
[-C--:B--2---:R-:W-:Y:S02]  /*18c90*/  @!P2 LEA R4, P0, R223, R28.reuse, 0x1 ;  /* 0x0000001cdf04a211 */ /* 0x084fe400078008ff */
[----:B------:R-:W-:Y:S02]  /*18ca0*/  @!P3 LEA R6, P1, R73, R28, 0x1 ;  /* 0x0000001c4906b211 */ /* 0x000fe400078208ff */
[-C--:B0-----:R-:W-:Y:S02]  /*18cb0*/  @!P2 LEA.HI.X R5, R223, R0.reuse, R70, 0x1, P0 ;  /* 0x00000000df05a211 */ /* 0x081fe400000f0c46 */
        /* <DEDUP_REMOVED lines=9> */
.L_x_645:
[----:B------:R-:W-:Y:S01]  /*18d50*/  ULDC.64 UR4, c[0x0][0xc00] ;  /* 0x0003000000047ab9 */ /* 0x000fe20000000a00 */
[----:B------:R-:W-:Y:S01]  /*18d60*/  IMAD.MOV.U32 R3, RZ, RZ, RZ ;  /* 0x000000ffff037224 */ /* 0x000fe200078e00ff */
[----:B------:R-:W-:Y:S01]  /*18d70*/  ISETP.NE.U32.AND P0, PT, RZ, UR4, PT ;  /* 0x00000004ff007c0c */ /* 0x000fe2000bf05070 */
[----:B------:R-:W3:Y:S01]  /*18d80*/  LDC R25, c[0x0][0xbe8] ;  /* 0x0002fa00ff197b82 */ /* 0x000ee20000000800 */
[----:B------:R-:W-:Y:S02]  /*18d90*/  IADD3 R4, P1, R228, UR4, RZ ;  /* 0x00000004e4047c10 */ /* 0x000fe4000ff3e0ff */
[----:B------:R-:W-:Y:S02]  /*18da0*/  ISETP.NE.AND.EX P0, PT, RZ, UR5, PT, P0 ;  /* 0x00000005ff007c0c */ /* 0x000fe4000bf05300 */
[----:B------:R-:W-:Y:S01]  /*18db0*/  IADD3.X R5, R229, UR5, RZ, P1, !PT ;  /* 0x00000005e5057c10 */ /* 0x000fe20008ffe4ff */
[----:B------:R-:W-:Y:S02]  /*18dc0*/  ULDC.64 UR4, c[0x0][0xc08] ;  /* 0x0003020000047ab9 */ /* 0x000fe40000000a00 */
[----:B------:R-:W-:-:S04]  /*18dd0*/  ISETP.NE.U32.AND P1, PT, RZ, UR4, PT ;  /* 0x00000004ff007c0c */ /* 0x000fc8000bf25070 */
[----:B------:R-:W-:-:S04]  /*18de0*/  ISETP.NE.AND.EX P1, PT, RZ, UR5, PT, P1 ;  /* 0x00000005ff007c0c */ /* 0x000fc8000bf25310 */
[----:B------:R4:W5:Y:S09]  /*18df0*/  @P0 LDG.E R3, desc[UR56][R4.64] ;  /* 0x0000003804030981 */ /* 0x000972000c1e1900 */
[----:B------:R-:W-:Y:S01]  /*18e00*/  @P1 IADD3 R228, P2, R228, UR4, RZ ;  /* 0x00000004e4e41c10 */ /* 0x000fe2000ff5e0ff */
[----:B------:R-:W-:-:S02]  /*18e10*/  ULDC UR4, c[0x0][0xa88] ;  /* 0x0002a20000047ab9 */ /* 0x000fc40000000800 */
[----:B------:R-:W-:Y:S02]  /*18e20*/  MOV R0, UR4 ;  /* 0x0000000400007c02 */ /* 0x000fe40008000f00 */
[----:B------:R-:W-:-:S05]  /*18e30*/  @P1 IADD3.X R229, R229, UR5, RZ, P2, !PT ;  /* 0x00000005e5e51c10 */ /* 0x000fca00097fe4ff */
[----:B------:R4:W5:Y:S01]  /*18e40*/  @P1 LDG.E R0, desc[UR56][R228.64] ;  /* 0x00000038e4001981 */ /* 0x000962000c1e1900 */
[----:B---3--:R-:W-:Y:S01]  /*18e50*/  ISETP.NE.AND P2, PT, R25, 0x1, PT ;  /* 0x000000011900780c */ /* 0x008fe20003f45270 */
[----:B------:R-:W3:-:S12]  /*18e60*/  S2R R26, SR_TID.X ;  /* 0x00000000001a7919 */ /* 0x000ed80000002100 */
[----:B------:R-:W0:Y:S08]  /*18e70*/  @P2 LDC R20, c[0x0][0xbec] ;  /* 0x0002fb00ff142b82 */ /* 0x000e300000000800 */
[----:B------:R-:W0:Y:S01]  /*18e80*/  @P2 LDC R27, c[0x0][0xbf0] ;  /* 0x0002fc00ff1b2b82 */ /* 0x000e220000000800 */
[----:B---3--:R-:W-:-:S05]  /*18e90*/  VIADD R26, R26, 0xffffff80 ;  /* 0xffffff801a1a7836 */ /* 0x008fca0000000000 */
[----:B------:R-:W-:Y:S01]  /*18ea0*/  ISETP.GE.AND P3, PT, R26, 0x80, PT ;  /* 0x000000801a00780c */ /* 0x000fe20003f66270 */
[----:B----4-:R-:W-:-:S12]  /*18eb0*/  @P1 BRA `(.L_x_654) ;  /* 0x0000000000101947 */ /* 0x010fd80003800000 */
[----:B------:R-:W-:Y:S05]  /*18ec0*/  @!P0 BRA `(.L_x_654) ;  /* 0x00000000000c8947 */ /* 0x000fea0003800000 */
[----:B------:R-:W3:Y:S04]  /*18ed0*/  LDG.E R7, desc[UR56][R4.64] ;  /* 0x0000003804077981 */ /* 0x000ee8000c1e1900 */
[----:B-----5:R-:W3:Y:S02]  /*18ee0*/  LDG.E R0, desc[UR56][R4.64+0x4] ;  /* 0x0000043804007981 */ /* 0x020ee4000c1e1900 */
[----:B---3--:R-:W-:-:S07]  /*18ef0*/  IADD3 R0, -R7, R0, RZ ;  /* 0x0000000007007210 */ /* 0x008fce0007ffe1ff */
.L_x_654:
[----:B------:R-:W3:Y:S04]  /*18f00*/  LDL.LU R5, [R1+0x4] ;  /* 0x0000040001057983 */ /* 0x000ee80000300800 */
[----:B------:R-:W4:Y:S04]  /*18f10*/  LDL.LU R4, [R1+0x48] ;  /* 0x0000480001047983 */ /* 0x000f280000300800 */
[----:B------:R0:W5:Y:S01]  /*18f20*/  LDL R24, [R1+0x44] ;  /* 0x0000440001187983 */ /* 0x0001620000100800 */
[----:B------:R-:W-:Y:S01]  /*18f30*/  BSSY B1, `(.L_x_655) ;  /* 0x000002e000017945 */ /* 0x000fe20003800000 */
[----:B------:R-:W-:-:S02]  /*18f40*/  SHF.R.S32.HI R13, RZ, 0x1f, R227 ;  /* 0x0000001fff0d7819 */ /* 0x000fc400000114e3 */
[----:B-----5:R-:W-:Y:S02]  /*18f50*/  SHF.R.S32.HI R10, RZ, 0x1f, R3 ;  /* 0x0000001fff0a7819 */ /* 0x020fe40000011403 */
[----:B---3--:R-:W-:Y:S02]  /*18f60*/  SEL R15, R5, RZ, !P0 ;  /* 0x000000ff050f7207 */ /* 0x008fe40004000000 */
[----:B----4-:R-:W-:Y:S01]  /*18f70*/  SEL R14, R4, RZ, !P0 ;  /* 0x000000ff040e7207 */ /* 0x010fe20004000000 */
[----:B0-----:R-:W-:Y:S06]  /*18f80*/  @P3 BRA `(.L_x_656) ;  /* 0x0000000000a03947 */ /* 0x001fec0003800000 */
[----:B------:R-:W0:Y:S01]  /*18f90*/  S2R R4, SR_TID.X ;  /* 0x0000000000047919 */ /* 0x000e220000002100 */
[----:B------:R-:W3:Y:S02]  /*18fa0*/  LDC R11, c[0x0][0xbe8] ;  /* 0x0002fa00ff0b7b82 */ /* 0x000ee40000000800 */
[----:B---3--:R-:W-:Y:S02]  /*18fb0*/  IMAD R5, R0, R11, RZ ;  /* 0x0000000b00057224 */ /* 0x008fe400078e02ff */
[----:B0-----:R-:W-:-:S05]  /*18fc0*/  IMAD R4, R24, 0x80, R4 ;  /* 0x0000008018047824 */ /* 0x001fca00078e0204 */
[----:B------:R-:W-:-:S04]  /*18fd0*/  IADD3 R12, R4, -0x80, RZ ;  /* 0xffffff80040c7810 */ /* 0x000fc80007ffe0ff */
[----:B------:R-:W-:-:S13]  /*18fe0*/  ISETP.GE.AND P0, PT, R12, R5, PT ;  /* 0x000000050c00720c */ /* 0x000fda0003f06270 */
[----:B------:R-:W-:Y:S05]  /*18ff0*/  @P0 BRA `(.L_x_656) ;  /* 0x0000000000840947 */ /* 0x000fea0003800000 */
[----:B------:R-:W-:Y:S01]  /*19000*/  ISETP.NE.AND P0, PT, R11, 0x1, PT ;  /* 0x000000010b00780c */ /* 0x000fe20003f05270 */
[----:B------:R-:W-:Y:S01]  /*19010*/  ULDC.64 UR4, c[0x0][0xb90] ;  /* 0x0002e40000047ab9 */ /* 0x000fe20000000a00 */
[----:B------:R-:W-:Y:S01]  /*19020*/  MOV R4, R3 ;  /* 0x0000000300047202 */ /* 0x000fe20000000f00 */
[----:B------:R-:W-:Y:S02]  /*19030*/  IMAD R8, R13, UR4, RZ ;  /* 0x000000040d087c24 */ /* 0x000fe4000f8e02ff */
[----:B------:R-:W-:Y:S02]  /*19040*/  IMAD.MOV.U32 R5, RZ, RZ, R10 ;  /* 0x000000ffff057224 */ /* 0x000fe400078e000a */
[----:B------:R-:W-:Y:S02]  /*19050*/  IMAD.MOV.U32 R7, RZ, RZ, R12 ;  /* 0x000000ffff077224 */ /* 0x000fe400078e000c */
[----:B------:R-:W-:-:S04]  /*19060*/  IMAD.WIDE.U32 R4, R227, UR4, R4 ;  /* 0x00000004e3047c25 */ /* 0x000fc8000f8e0004 */
[----:B------:R-:W0:Y:S08]  /*19070*/  @P0 LDC R9, c[0x0][0xbec] ;  /* 0x0002fb00ff090b82 */ /* 0x000e300000000800 */
[----:B------:R-:W3:Y:S01]  /*19080*/  @P0 LDC R21, c[0x0][0xbf0] ;  /* 0x0002fc00ff150b82 */ /* 0x000ee20000000800 */
[----:B0-----:R-:W-:-:S04]  /*19090*/  @P0 IMAD.HI.U32 R6, R12, R9, RZ ;  /* 0x000000090c060227 */ /* 0x001fc800078e00ff */
[----:B------:R-:W-:Y:S01]  /*190a0*/  IMAD R9, R227, UR5, R8 ;  /* 0x00000005e3097c24 */ /* 0x000fe2000f8e0208 */
[----:B------:R-:W-:Y:S01]  /*190b0*/  ULDC.64 UR4, c[0x0][0xb98] ;  /* 0x0002e60000047ab9 */ /* 0x000fe20000000a00 */
[----:B---3--:R-:W-:Y:S01]  /*190c0*/  @P0 SHF.R.U32.HI R7, RZ, R21, R6 ;  /* 0x00000015ff070219 */ /* 0x008fe20000011606 */
[----:B------:R-:W-:Y:S02]  /*190d0*/  IMAD R6, R14, UR4, RZ ;  /* 0x000000040e067c24 */ /* 0x000fe4000f8e02ff */
[----:B------:R-:W-:Y:S02]  /*190e0*/  IADD3 R5, R5, R9, RZ ;  /* 0x0000000905057210 */ /* 0x000fe40007ffe0ff */
[----:B------:R-:W-:Y:S02]  /*190f0*/  IMAD.MOV R9, RZ, RZ, -R7 ;  /* 0x000000ffff097224 */ /* 0x000fe400078e0a07 */
[----:B------:R-:W-:-:S04]  /*19100*/  IMAD.WIDE.U32 R4, R15, UR4, R4 ;  /* 0x000000040f047c25 */ /* 0x000fc8000f8e0004 */
[----:B------:R-:W-:Y:S01]  /*19110*/  IMAD R9, R11, R9, R12 ;  /* 0x000000090b097224 */ /* 0x000fe200078e020c */
[----:B------:R-:W-:Y:S01]  /*19120*/  SHF.R.S32.HI R11, RZ, 0x1f, R7 ;  /* 0x0000001fff0b7819 */ /* 0x000fe20000011407 */
[----:B------:R-:W-:Y:S01]  /*19130*/  IMAD R8, R15, UR5, R6 ;  /* 0x000000050f087c24 */ /* 0x000fe2000f8e0206 */
[----:B------:R-:W-:Y:S01]  /*19140*/  IADD3 R4, P0, R7, R4, RZ ;  /* 0x0000000407047210 */ /* 0x000fe20007f1e0ff */
[----:B------:R-:W-:Y:S01]  /*19150*/  ULDC.64 UR4, c[0x0][0xb88] ;  /* 0x0002e20000047ab9 */ /* 0x000fe20000000a00 */
[----:B------:R-:W-:Y:S02]  /*19160*/  SHF.R.S32.HI R6, RZ, 0x1f, R9 ;  /* 0x0000001fff067819 */ /* 0x000fe40000011409 */
[----:B------:R-:W-:-:S03]  /*19170*/  IADD3.X R5, R11, R5, R8, P0, !PT ;  /* 0x000000050b057210 */ /* 0x000fc600007fe408 */
[----:B------:R-:W-:Y:S02]  /*19180*/  IMAD R6, R6, UR4, RZ ;  /* 0x0000000406067c24 */ /* 0x000fe4000f8e02ff */
[----:B------:R-:W-:-:S04]  /*19190*/  IMAD.WIDE.U32 R4, R9, UR4, R4 ;  /* 0x0000000409047c25 */ /* 0x000fc8000f8e0004 */
[----:B------:R-:W-:Y:S01]  /*191a0*/  IMAD R7, R9, UR5, R6 ;  /* 0x0000000509077c24 */ /* 0x000fe2000f8e0206 */
[----:B------:R-:W-:Y:S02]  /*191b0*/  ULDC.64 UR4, c[0x0][0xb50] ;  /* 0x0002d40000047ab9 */ /* 0x000fe40000000a00 */
[----:B------:R-:W-:Y:S02]  /*191c0*/  LEA R6, P0, R4, UR4, 0x2 ;  /* 0x0000000404067c11 */ /* 0x000fe4000f8010ff */
[----:B------:R-:W-:-:S04]  /*191d0*/  IADD3 R5, R5, R7, RZ ;  /* 0x0000000705057210 */ /* 0x000fc80007ffe0ff */
[----:B------:R-:W-:Y:S01]  /*191e0*/  LEA.HI.X R7, R4, UR5, R5, 0x2, P0 ;  /* 0x0000000504077c11 */ /* 0x000fe200080f1405 */
[----:B------:R-:W-:-:S05]  /*191f0*/  IMAD.MOV.U32 R5, RZ, RZ, -0x800000 ;  /* 0xff800000ff057424 */ /* 0x000fca00078e00ff */
[----:B------:R0:W-:Y:S02]  /*19200*/  STG.E desc[UR56][R6.64], R5 ;  /* 0x0000000506007986 */ /* 0x0001e4000c101938 */
.L_x_656:
[----:B------:R-:W-:Y:S05]  /*19210*/  BSYNC B1 ;  /* 0x0000000000017941 */ /* 0x000fea0003800000 */
.L_x_655:
[----:B------:R-:W-:Y:S01]  /*19220*/  SHF.R.S32.HI R11, RZ, 0x1f, R26 ;  /* 0x0000001fff0b7819 */ /* 0x000fe2000001141a */
[----:B------:R-:W-:Y:S01]  /*19230*/  ULDC.64 UR4, c[0x0][0xaa0] ;  /* 0x0002a80000047ab9 */ /* 0x000fe20000000a00 */
[----:B------:R-:W-:Y:S01]  /*19240*/  BSSY B1, `(.L_x_657) ;  /* 0x0000042000017945 */ /* 0x000fe20003800000 */
[----:B------:R-:W-:Y:S01]  /*19250*/  IMAD R4, R10, UR4, RZ ;  /* 0x000000040a047c24 */ /* 0x000fe2000f8e02ff */
[----:B------:R-:W-:Y:S02]  /*19260*/  LEA.HI R11, R11, R26, RZ, 0x3 ;  /* 0x0000001a0b0b7211 */ /* 0x000fe400078f18ff */
[----:B------:R-:W-:Y:S01]  /*19270*/  SHF.R.S32.HI R12, RZ, 0x1f, R223 ;  /* 0x0000001fff0c7819 */ /* 0x000fe200000114df */
[C---:B0-----:R-:W-:Y:S01]  /*19280*/  IMAD R7, R3.reuse, UR5, R4 ;  /* 0x0000000503077c24 */ /* 0x041fe2000f8e0204 */
[----:B------:R-:W-:Y:S01]  /*19290*/  SHF.R.S32.HI R11, RZ, 0x3, R11 ;  /* 0x00000003ff0b7819 */ /* 0x000fe2000001140b */
[----:B------:R-:W-:Y:S01]  /*192a0*/  IMAD.WIDE.U32 R4, R3, UR4, RZ ;  /* 0x0000000403047c25 */ /* 0x000fe2000f8e00ff */
[----:B------:R-:W-:-:S02]  /*192b0*/  ULDC.64 UR4, c[0x0][0xae8] ;  /* 0x0002ba0000047ab9 */ /* 0x000fc40000000a00 */
[-C--:B------:R-:W-:Y:S01]  /*192c0*/  LEA R3, R226, R11.reuse, 0x5 ;  /* 0x0000000be2037211 */ /* 0x080fe200078e28ff */
[----:B------:R-:W-:Y:S01]  /*192d0*/  IMAD.IADD R5, R5, 0x1, R7 ;  /* 0x0000000105057824 */ /* 0x000fe200078e0207 */
[C---:B------:R-:W-:Y:S01]  /*192e0*/  LEA R10, R24.reuse, R11, 0x7 ;  /* 0x0000000b180a7211 */ /* 0x040fe200078e38ff */
[----:B------:R-:W-:Y:S01]  /*192f0*/  IMAD R8, R13, UR4, RZ ;  /* 0x000000040d087c24 */ /* 0x000fe2000f8e02ff */
[----:B------:R-:W-:Y:S01]  /*19300*/  LEA R9, R24, R3, 0x7 ;  /* 0x0000000318097211 */ /* 0x000fe200078e38ff */
[----:B------:R-:W-:Y:S01]  /*19310*/  IMAD.WIDE.U32 R4, R227, UR4, R4 ;  /* 0x00000004e3047c25 */ /* 0x000fe2000f8e0004 */
[----:B------:R-:W-:-:S03]  /*19320*/  SHF.R.S32.HI R11, RZ, 0x1f, R225 ;  /* 0x0000001fff0b7819 */ /* 0x000fc600000114e1 */
[----:B------:R-:W-:Y:S01]  /*19330*/  IMAD R7, R227, UR5, R8 ;  /* 0x00000005e3077c24 */ /* 0x000fe2000f8e0208 */
[----:B------:R-:W-:Y:S01]  /*19340*/  ULDC.64 UR4, c[0x0][0xaf0] ;  /* 0x0002bc0000047ab9 */ /* 0x000fe20000000a00 */
[----:B------:R-:W-:-:S03]  /*19350*/  @P2 IMAD.HI.U32 R6, R9, R20, RZ ;  /* 0x0000001409062227 */ /* 0x000fc600078e00ff */
[----:B------:R-:W-:Y:S01]  /*19360*/  IADD3 R5, R5, R7, RZ ;  /* 0x0000000705057210 */ /* 0x000fe20007ffe0ff */
[----:B------:R-:W-:Y:S01]  /*19370*/  IMAD.MOV.U32 R3, RZ, RZ, R9 ;  /* 0x000000ffff037224 */ /* 0x000fe200078e0009 */
[----:B------:R-:W-:Y:S01]  /*19380*/  @P2 SHF.R.U32.HI R3, RZ, R27, R6 ;  /* 0x0000001bff032219 */ /* 0x000fe20000011606 */
[----:B------:R-:W-:Y:S02]  /*19390*/  IMAD R8, R14, UR4, RZ ;  /* 0x000000040e087c24 */ /* 0x000fe4000f8e02ff */
[----:B------:R-:W-:Y:S01]  /*193a0*/  IMAD.WIDE.U32 R4, R15, UR4, R4 ;  /* 0x000000040f047c25 */ /* 0x000fe2000f8e0004 */
[----:B------:R-:W-:-:S03]  /*193b0*/  SHF.R.S32.HI R6, RZ, 0x1f, R3 ;  /* 0x0000001fff067819 */ /* 0x000fc60000011403 */
[----:B------:R-:W-:Y:S01]  /*193c0*/  IMAD R7, R15, UR5, R8 ;  /* 0x000000050f077c24 */ /* 0x000fe2000f8e0208 */
[----:B------:R-:W-:Y:S01]  /*193d0*/  ULDC.64 UR4, c[0x0][0xae0] ;  /* 0x0002b80000047ab9 */ /* 0x000fe20000000a00 */
[----:B------:R-:W-:Y:S02]  /*193e0*/  IMAD.MOV R8, RZ, RZ, -R3 ;  /* 0x000000ffff087224 */ /* 0x000fe400078e0a03 */
[----:B------:R-:W-:Y:S01]  /*193f0*/  IMAD R6, R6, UR4, RZ ;  /* 0x0000000406067c24 */ /* 0x000fe2000f8e02ff */
[----:B------:R-:W-:Y:S01]  /*19400*/  IADD3 R5, R5, R7, RZ ;  /* 0x0000000705057210 */ /* 0x000fe20007ffe0ff */
[----:B------:R-:W-:Y:S02]  /*19410*/  IMAD R7, R25, R8, R9 ;  /* 0x0000000819077224 */ /* 0x000fe400078e0209 */
[C---:B------:R-:W-:Y:S02]  /*19420*/  IMAD R9, R3.reuse, UR5, R6 ;  /* 0x0000000503097c24 */ /* 0x040fe4000f8e0206 */
[----:B------:R-:W-:Y:S01]  /*19430*/  IMAD.WIDE.U32 R4, R3, UR4, R4 ;  /* 0x0000000403047c25 */ /* 0x000fe2000f8e0004 */
[----:B------:R-:W-:Y:S01]  /*19440*/  SHF.R.S32.HI R3, RZ, 0x1f, R7 ;  /* 0x0000001fff037819 */ /* 0x000fe20000011407 */
[----:B------:R-:W-:-:S02]  /*19450*/  ULDC.64 UR4, c[0x0][0xad8] ;  /* 0x0002b60000047ab9 */ /* 0x000fc40000000a00 */
[----:B------:R-:W-:Y:S02]  /*19460*/  IMAD.IADD R5, R5, 0x1, R9 ;  /* 0x0000000105057824 */ /* 0x000fe400078e0209 */
[----:B------:R-:W-:Y:S02]  /*19470*/  IMAD R6, R3, UR4, RZ ;  /* 0x0000000403067c24 */ /* 0x000fe4000f8e02ff */
[----:B------:R-:W-:Y:S02]  /*19480*/  IMAD R25, R0, R25, RZ ;  /* 0x0000001900197224 */ /* 0x000fe400078e02ff */
[C---:B------:R-:W-:Y:S02]  /*19490*/  IMAD R3, R7.reuse, UR5, R6 ;  /* 0x0000000507037c24 */ /* 0x040fe4000f8e0206 */
[----:B------:R-:W-:Y:S01]  /*194a0*/  IMAD.WIDE.U32 R4, R7, UR4, R4 ;  /* 0x0000000407047c25 */ /* 0x000fe2000f8e0004 */
[C---:B------:R-:W-:Y:S01]  /*194b0*/  ISETP.GE.AND P2, PT, R10.reuse, R25, PT ;  /* 0x000000190a00720c */ /* 0x040fe20003f46270 */
[----:B------:R-:W-:Y:S01]  /*194c0*/  ULDC.64 UR4, c[0x0][0xa80] ;  /* 0x0002a00000047ab9 */ /* 0x000fe20000000a00 */
[----:B------:R-:W-:Y:S01]  /*194d0*/  IADD3 R7, R223, 0x40, RZ ;  /* 0x00000040df077810 */ /* 0x000fe20007ffe0ff */
[----:B------:R-:W-:Y:S01]  /*194e0*/  VIADD R0, R10, 0x20 ;  /* 0x000000200a007836 */ /* 0x000fe20000000000 */
[----:B------:R-:W-:Y:S01]  /*194f0*/  LEA R6, P3, R4, UR4, 0x1 ;  /* 0x0000000404067c11 */ /* 0x000fe2000f8608ff */
[----:B------:R-:W-:Y:S01]  /*19500*/  IMAD.IADD R3, R5, 0x1, R3 ;  /* 0x0000000105037824 */ /* 0x000fe200078e0203 */
[----:B------:R-:W-:-:S02]  /*19510*/  SHF.R.S32.HI R9, RZ, 0x1f, R7 ;  /* 0x0000001fff097819 */ /* 0x000fc40000011407 */
[-C--:B------:R-:W-:Y:S02]  /*19520*/  ISETP.GE.AND P1, PT, R0, R25.reuse, PT ;  /* 0x000000190000720c */ /* 0x080fe40003f26270 */
[----:B------:R-:W-:Y:S02]  /*19530*/  IADD3 R0, R10, 0x40, RZ ;  /* 0x000000400a007810 */ /* 0x000fe40007ffe0ff */
[----:B------:R-:W-:Y:S02]  /*19540*/  LEA.HI.X R3, R4, UR5, R3, 0x1, P3 ;  /* 0x0000000504037c11 */ /* 0x000fe400098f0c03 */
[----:B------:R-:W-:Y:S01]  /*19550*/  ISETP.GE.AND P0, PT, R0, R25, PT ;  /* 0x000000190000720c */ /* 0x000fe20003f06270 */
[----:B------:R0:W3:Y:S04]  /*19560*/  SHFL.IDX PT, R4, R6, RZ, 0x181f ;  /* 0x00181fff06047589 */ /* 0x0000e800000e0000 */
[----:B------:R0:W4:Y:S01]  /*19570*/  SHFL.IDX PT, R0, R3, RZ, 0x181f ;  /* 0x00181fff03007589 */ /* 0x00012200000e0000 */
[----:B------:R-:W-:Y:S07]  /*19580*/  @P2 BRA `(.L_x_658) ;  /* 0x0000000000342947 */ /* 0x000fee0003800000 */
[----:B------:R-:W-:Y:S02]  /*19590*/  ULDC UR4, c[0x0][0xac8] ;  /* 0x0002b20000047ab9 */ /* 0x000fe40000000800 */
[----:B------:R-:W-:Y:S02]  /*195a0*/  ISETP.GE.AND P4, PT, R223, UR4, PT ;  /* 0x00000004df007c0c */ /* 0x000fe4000bf86270 */
[----:B------:R-:W-:Y:S02]  /*195b0*/  ISETP.GE.AND P3, PT, R7, UR4, PT ;  /* 0x0000000407007c0c */ /* 0x000fe4000bf66270 */
[----:B------:R-:W-:-:S09]  /*195c0*/  ISETP.GE.AND P2, PT, R225, UR4, PT ;  /* 0x00000004e1007c0c */ /* 0x000fd2000bf46270 */
[-C--:B---3--:R-:W-:Y:S02]  /*195d0*/  @!P4 LEA R14, P6, R223, R4.reuse, 0x1 ;  /* 0x00000004df0ec211 */ /* 0x088fe400078c08ff */
[----:B------:R-:W-:Y:S02]  /*195e0*/  @!P3 LEA R20, P5, R7, R4, 0x1 ;  /* 0x000000040714b211 */ /* 0x000fe400078a08ff */
[----:B----4-:R-:W-:Y:S02]  /*195f0*/  @!P4 LEA.HI.X R15, R223, R0, R12, 0x1, P6 ;  /* 0x00000000df0fc211 */ /* 0x010fe400030f0c0c */
[----:B------:R-:W-:Y:S02]  /*19600*/  @!P2 LEA R4, P6, R225, R4, 0x1 ;  /* 0x00000004e104a211 */ /* 0x000fe400078c08ff */
[-C--:B------:R-:W-:Y:S01]  /*19610*/  @!P3 LEA.HI.X R21, R7, R0.reuse, R9, 0x1, P5 ;  /* 0x000000000715b211 */ /* 0x080fe200028f0c09 */
[----:B------:R3:W-:Y:S01]  /*19620*/  @!P4 ST.E.128 desc[UR56][R14.64], RZ ;  /* 0x000000ff0e00c985 */ /* 0x0007e2000c101d38 */
[----:B------:R-:W-:-:S03]  /*19630*/  @!P2 LEA.HI.X R5, R225, R0, R11, 0x1, P6 ;  /* 0x00000000e105a211 */ /* 0x000fc600030f0c0b */
[----:B------:R3:W-:Y:S04]  /*19640*/  @!P3 ST.E.128 desc[UR56][R20.64], RZ ;  /* 0x000000ff1400b985 */ /* 0x0007e8000c101d38 */
[----:B------:R3:W-:Y:S02]  /*19650*/  @!P2 ST.E.128 desc[UR56][R4.64], RZ ;  /* 0x000000ff0400a985 */ /* 0x0007e4000c101d38 */
.L_x_658:
[----:B------:R-:W-:Y:S05]  /*19660*/  BSYNC B1 ;  /* 0x0000000000017941 */ /* 0x000fea0003800000 */
.L_x_657:
        /* <DEDUP_REMOVED lines=14> */
[----:B------:R0:W-:Y:S04]  /*19750*/  @!P4 ST.E.128 desc[UR56][R14.64], RZ ;  /* 0x000000ff0e00c985 */ /* 0x0001e8000c101d38 */
[----:B------:R0:W-:Y:S04]  /*19760*/  @!P5 ST.E.128 desc[UR56][R20.64], RZ ;  /* 0x000000ff1400d985 */ /* 0x0001e8000c101d38 */
[----:B------:R0:W-:Y:S02]  /*19770*/  @!P6 ST.E.128 desc[UR56][R4.64], RZ ;  /* 0x000000ff0400e985 */ /* 0x0001e4000c101d38 */
.L_x_660:
[----:B------:R-:W-:Y:S05]  /*19780*/  BSYNC B1 ;  /* 0x0000000000017941 */ /* 0x000fea0003800000 */
.L_x_659:
[----:B0-----:R0:W0:Y:S01]  /*19790*/  SHFL.IDX PT, R0, R3, 0x2, 0x181f ;  /* 0x00581f0003007f89 */ /* 0x00102200000e0000 */
[----:B------:R-:W-:Y:S03]  /*197a0*/  BSSY B1, `(.L_x_661) ;  /* 0x0000010000017945 */ /* 0x000fe60003800000 */
[----:B---3--:R3:W0:Y:S01]  /*197b0*/  SHFL.IDX PT, R4, R6, 0x2, 0x181f ;  /* 0x00581f0006047f89 */ /* 0x00862200000e0000 */
[----:B------:R-:W-:Y:S05]  /*197c0*/  @P0 BRA `(.L_x_662) ;  /* 0x0000000000340947 */ /* 0x000fea0003800000 */
[----:B------:R-:W-:Y:S02]  /*197d0*/  ULDC UR4, c[0x0][0xac8] ;  /* 0x0002b20000047ab9 */ /* 0x000fe40000000800 */
[----:B------:R-:W-:Y:S02]  /*197e0*/  ISETP.GE.AND P3, PT, R223, UR4, PT ;  /* 0x00000004df007c0c */ /* 0x000fe4000bf66270 */
[----:B------:R-:W-:Y:S02]  /*197f0*/  ISETP.GE.AND P4, PT, R7, UR4, PT ;  /* 0x0000000407007c0c */ /* 0x000fe4000bf86270 */
[----:B------:R-:W-:-:S09]  /*19800*/  ISETP.GE.AND P5, PT, R225, UR4, PT ;  /* 0x00000004e1007c0c */ /* 0x000fd2000bfa6270 */
[-C--:B0-----:R-:W-:Y:S02]  /*19810*/  @!P3 LEA R14, P0, R223, R4.reuse, 0x1 ;  /* 0x00000004df0eb211 */ /* 0x081fe400078008ff */
[-C--:B------:R-:W-:Y:S02]  /*19820*/  @!P4 LEA R20, P1, R7, R4.reuse, 0x1 ;  /* 0x000000040714c211 */ /* 0x080fe400078208ff */
[----:B------:R-:W-:Y:S02]  /*19830*/  @!P5 LEA R4, P2, R225, R4, 0x1 ;  /* 0x00000004e104d211 */ /* 0x000fe400078408ff */
[-C--:B------:R-:W-:Y:S02]  /*19840*/  @!P3 LEA.HI.X R15, R223, R0.reuse, R12, 0x1, P0 ;  /* 0x00000000df0fb211 */ /* 0x080fe400000f0c0c */
[-C--:B------:R-:W-:Y:S02]  /*19850*/  @!P4 LEA.HI.X R21, R7, R0.reuse, R9, 0x1, P1 ;  /* 0x000000000715c211 */ /* 0x080fe400008f0c09 */
[----:B------:R-:W-:Y:S01]  /*19860*/  @!P5 LEA.HI.X R5, R225, R0, R11, 0x1, P2 ;  /* 0x00000000e105d211 */ /* 0x000fe200010f0c0b */
[----:B------:R0:W-:Y:S04]  /*19870*/  @!P3 ST.E.128 desc[UR56][R14.64], RZ ;  /* 0x000000ff0e00b985 */ /* 0x0001e8000c101d38 */
[----:B------:R0:W-:Y:S04]  /*19880*/  @!P4 ST.E.128 desc[UR56][R20.64], RZ ;  /* 0x000000ff1400c985 */ /* 0x0001e8000c101d38 */
[----:B------:R0:W-:Y:S02]  /*19890*/  @!P5 ST.E.128 desc[UR56][R4.64], RZ ;  /* 0x000000ff0400d985 */ /* 0x0001e4000c101d38 */
.L_x_662:
[----:B------:R-:W-:Y:S05]  /*198a0*/  BSYNC B1 ;  /* 0x0000000000017941 */ /* 0x000fea0003800000 */
.L_x_661:
[----:B0-----:R-:W-:Y:S01]  /*198b0*/  VIADD R0, R10, 0x60 ;  /* 0x000000600a007836 */ /* 0x001fe20000000000 */
[----:B------:R0:W0:Y:S04]  /*198c0*/  SHFL.IDX PT, R8, R3, 0x3, 0x181f ;  /* 0x00781f0003087f89 */ /* 0x00002800000e0000 */
[----:B------:R-:W-:Y:S01]  /*198d0*/  ISETP.GE.AND P0, PT, R0, R25, PT ;  /* 0x000000190000720c */ /* 0x000fe20003f06270 */
[----:B------:R0:W0:-:S12]  /*198e0*/  SHFL.IDX PT, R4, R6, 0x3, 0x181f ;  /* 0x00781f0006047f89 */ /* 0x00001800000e0000 */
[----:B------:R-:W-:Y:S05]  /*198f0*/  @P0 BRA `(.L_x_653) ;  /* 0x0000000000340947 */ /* 0x000fea0003800000 */
[----:B------:R-:W-:Y:S02]  /*19900*/  ULDC UR4, c[0x0][0xac8] ;  /* 0x0002b20000047ab9 */ /* 0x000fe40000000800 */
[----:B------:R-:W-:Y:S02]  /*19910*/  ISETP.GE.AND P3, PT, R223, UR4, PT ;  /* 0x00000004df007c0c */ /* 0x000fe4000bf66270 */
[----:B------:R-:W-:Y:S02]  /*19920*/  ISETP.GE.AND P4, PT, R7, UR4, PT ;  /* 0x0000000407007c0c */ /* 0x000fe4000bf86270 */
[----:B------:R-:W-:-:S09]  /*19930*/  ISETP.GE.AND P5, PT, R225, UR4, PT ;  /* 0x00000004e1007c0c */ /* 0x000fd2000bfa6270 */
[-C--:B0-----:R-:W-:Y:S02]  /*19940*/  @!P3 LEA R14, P0, R223, R4.reuse, 0x1 ;  /* 0x00000004df0eb211 */ /* 0x081fe400078008ff */
[-C--:B---34-:R-:W-:Y:S02]  /*19950*/  @!P4 LEA R6, P1, R7, R4.reuse, 0x1 ;  /* 0x000000040706c211 */ /* 0x098fe400078208ff */
[----:B------:R-:W-:Y:S02]  /*19960*/  @!P5 LEA R4, P2, R225, R4, 0x1 ;  /* 0x00000004e104d211 */ /* 0x000fe400078408ff */
[-C--:B------:R-:W-:Y:S02]  /*19970*/  @!P3 LEA.HI.X R15, R223, R8.reuse, R12, 0x1, P0 ;  /* 0x00000008df0fb211 */ /* 0x080fe400000f0c0c */
[-C--:B------:R-:W-:Y:S02]  /*19980*/  @!P4 LEA.HI.X R7, R7, R8.reuse, R9, 0x1, P1 ;  /* 0x000000080707c211 */ /* 0x080fe400008f0c09 */
[----:B------:R-:W-:Y:S01]  /*19990*/  @!P5 LEA.HI.X R5, R225, R8, R11, 0x1, P2 ;  /* 0x00000008e105d211 */ /* 0x000fe200010f0c0b */
[----:B------:R0:W-:Y:S04]  /*199a0*/  @!P3 ST.E.128 desc[UR56][R14.64], RZ ;  /* 0x000000ff0e00b985 */ /* 0x0001e8000c101d38 */
[----:B------:R0:W-:Y:S04]  /*199b0*/  @!P4 ST.E.128 desc[UR56][R6.64], RZ ;  /* 0x000000ff0600c985 */ /* 0x0001e8000c101d38 */
[----:B------:R0:W-:Y:S02]  /*199c0*/  @!P5 ST.E.128 desc[UR56][R4.64], RZ ;  /* 0x000000ff0400d985 */ /* 0x0001e4000c101d38 */
.L_x_653:
[----:B------:R-:W-:Y:S05]  /*199d0*/  BSYNC B0 ;  /* 0x0000000000007941 */ /* 0x000fea0003800000 */
.L_x_644:
[----:B------:R-:W-:Y:S02]  /*199e0*/  ULDC UR4, c[0x0][0xc3c] ;  /* 0x00030f0000047ab9 */ /* 0x000fe40000000800 */
[----:B--2---:R-:W-:-:S13]  /*199f0*/  ISETP.GE.AND P0, PT, R31, UR4, PT ;  /* 0x000000041f007c0c */ /* 0x004fda000bf06270 */
[----:B------:R-:W-:Y:S05]  /*19a00*/  @!P0 BRA `(.L_x_663) ;  /* 0xfffffe78005c8947 */ /* 0x000fea000383ffff */
[----:B------:R-:W-:Y:S05]  /*19a10*/  BRA `(.L_x_448) ;  /* 0x0000006800b07947 */ /* 0x000fea0003800000 */
.L_x_446:
[----:B------:R-:W-:-:S08]  /*19a20*/  NOP ;  /* 0x0000000000007918 */ /* 0x000fd00000000000 */
[----:B------:R-:W0:-:S00]  /*19a30*/  USETMAXREG.DEALLOC.CTAPOOL 0x28 ;  /* 0x00000028000079c8 */ /* 0x000e0000080e0500 */
[----:B0-----:R-:W2:Y:S01]  /*19a40*/  LDL.LU R3, [R1] ;  /* 0x0000000001037983 */ /* 0x001ea20000300800 */
[----:B------:R-:W-:Y:S02]  /*19a50*/  LOP3.LUT R2, R2, 0x3, RZ, 0xc0, !PT ;  /* 0x0000000302027812 */ /* 0x000fe400078ec0ff */
[----:B------:R-:W-:-:S04]  /*19a60*/  MOV R4, RZ ;  /* 0x000000ff00047202 */ /* 0x000fc80000000f00 */
[----:B------:R-:W0:Y:S02]  /*19a70*/  SHFL.IDX PT, R2, R2, RZ, 0x1f ;  /* 0x00001fff02027589 */ /* 0x000e2400000e0000 */
[----:B0-----:R-:W-:Y:S02]  /*19a80*/  ISETP.NE.AND P0, PT, R2, RZ, PT ;  /* 0x000000ff0200720c */ /* 0x001fe40003f05270 */
[----:B--2---:R-:W-:-:S11]  /*19a90*/  LOP3.LUT R3, R3, 0xffffffdf, RZ, 0xc0, !PT ;  /* 0xffffffdf03037812 */ /* 0x004fd600078ec0ff */
[----:B------:R-:W-:-:S05]  /*19aa0*/  @P0 LOP3.LUT R3, R3, 0x20, RZ, 0xfc, !PT ;  /* 0x0000002003030812 */ /* 0x000fca00078efcff */
[----:B------:R0:W-:Y:S01]  /*19ab0*/  STL [R1], R3 ;  /* 0x0000000301007387 */ /* 0x0001e20000100800 */
[----:B------:R-:W-:Y:S05]  /*19ac0*/  @!P0 BRA `(.L_x_664) ;  /* 0x00000000001c8947 */ /* 0x000fea0003800000 */
[----:B------:R-:W1:Y:S08]  /*19ad0*/  S2UR UR5, SR_CgaCtaId ;  /* 0x00000000000579c3 */ /* 0x000e700000008800 */
[----:B------:R-:W-:Y:S06]  /*19ae0*/  BAR.SYNC.DEFER_BLOCKING 0x5, 0x180 ;  /* 0x0146000000007b1d */ /* 0x000fec0000010000 */
[----:B------:R-:W-:-:S02]  /*19af0*/  UMOV UR4, 0x400 ;  /* 0x0000040000047882 */ /* 0x000fc40000000000 */
[----:B-1----:R-:W-:-:S09]  /*19b00*/  ULEA UR4, UR5, UR4, 0x18 ;  /* 0x0000000405047291 */ /* 0x002fd2000f8ec03f */
[----:B------:R-:W1:Y:S01]  /*19b10*/  LDS.128 R16, [UR4+0x308d0] ;  /* 0x0308d004ff107984 */ /* 0x000e620008000c00 */
[----:B------:R-:W-:Y:S06]  /*19b20*/  BAR.ARV 0x4, 0x180 ;  /* 0x0106000000007b1d */ /* 0x000fec0000002000 */
[----:B------:R-:W-:Y:S05]  /*19b30*/  BRA `(.L_x_665) ;  /* 0x0000000400fc7947 */ /* 0x000fea0003800000 */
.L_x_664:
[----:B------:R-:W-:Y:S01]  /*19b40*/  LOP3.LUT R5, R0, 0x1f, RZ, 0xc0, !PT ;  /* 0x0000001f00057812 */ /* 0x000fe200078ec0ff */
[----:B------:R-:W-:Y:S01]  /*19b50*/  ULDC UR4, c[0x0][0xc3c] ;  /* 0x00030f0000047ab9 */ /* 0x000fe20000000800 */
[----:B------:R-:W1:Y:S01]  /*19b60*/  S2UR UR6, SR_CTAID.X ;  /* 0x00000000000679c3 */ /* 0x000e620000002500 */
[----:B------:R-:W-:Y:S01]  /*19b70*/  ULDC UR5, c[0x0][0xc38] ;  /* 0x00030e0000057ab9 */ /* 0x000fe20000000800 */
[----:B------:R-:W-:-:S04]  /*19b80*/  ISETP.NE.AND P0, PT, R5, 0x1f, PT ;  /* 0x0000001f0500780c */ /* 0x000fc80003f05270 */
[----:B------:R-:W-:-:S13]  /*19b90*/  ISETP.GE.OR P1, PT, R5, UR4, !P0 ;  /* 0x0000000405007c0c */ /* 0x000fda000c726670 */
[----:B0-----:R-:W0:Y:S02]  /*19ba0*/  @!P1 LDC.64 R2, c[0x0][0xc80] ;  /* 0x00032000ff029b82 */ /* 0x001e240000000a00 */
[----:B0-----:R-:W-:-:S05]  /*19bb0*/  @!P1 IMAD.WIDE.U32 R2, R5, 0x4, R2 ;  /* 0x0000000405029825 */ /* 0x001fca00078e0002 */
[----:B------:R-:W2:Y:S01]  /*19bc0*/  @!P1 LDG.E R4, desc[UR56][R2.64] ;  /* 0x0000003802049981 */ /* 0x000ea2000c1e1900 */
[C---:B------:R-:W-:Y:S01]  /*19bd0*/  ISETP.NE.AND P1, PT, R5.reuse, RZ, PT ;  /* 0x000000ff0500720c */ /* 0x040fe20003f25270 */
[----:B------:R-:W-:Y:S01]  /*19be0*/  UMOV UR4, URZ ;  /* 0x0000003f00047c82 */ /* 0x000fe20008000000 */
[C---:B------:R-:W-:Y:S02]  /*19bf0*/  ISETP.GE.U32.AND P2, PT, R5.reuse, 0x2, PT ;  /* 0x000000020500780c */ /* 0x040fe40003f46070 */
[C---:B------:R-:W-:Y:S02]  /*19c00*/  ISETP.GE.U32.AND P3, PT, R5.reuse, 0x4, PT ;  /* 0x000000040500780c */ /* 0x040fe40003f66070 */
[C---:B------:R-:W-:Y:S02]  /*19c10*/  ISETP.GE.U32.AND P4, PT, R5.reuse, 0x8, PT ;  /* 0x000000080500780c */ /* 0x040fe40003f86070 */
[----:B------:R-:W-:Y:S02]  /*19c20*/  ISETP.GE.U32.AND P5, PT, R5, 0x10, PT ;  /* 0x000000100500780c */ /* 0x000fe40003fa6070 */
[----:B------:R-:W-:Y:S01]  /*19c30*/  MOV R16, RZ ;  /* 0x000000ff00107202 */ /* 0x000fe20000000f00 */
[----:B--2---:R-:W0:Y:S02]  /*19c40*/  SHFL.UP PT, R6, R4, 0x1, RZ ;  /* 0x0420000004067989 */ /* 0x004e2400000e00ff */
        /* <DEDUP_REMOVED lines=19> */
[----:B------:R-:W0:Y:S01]  /*19d80*/  LDC R10, c[0x0][0xc3c] ;  /* 0x00030f00ff0a7b82 */ /* 0x000e220000000800 */
[----:B------:R-:W-:Y:S01]  /*19d90*/  MOV R6, R3 ;  /* 0x0000000300067202 */ /* 0x000fe20000000f00 */
[----:B------:R-:W-:Y:S01]  /*19da0*/  UMOV UR4, URZ ;  /* 0x0000003f00047c82 */ /* 0x000fe20008000000 */
[----:B------:R-:W-:Y:S01]  /*19db0*/  ULDC UR7, c[0x0][0xc3c] ;  /* 0x00030f0000077ab9 */ /* 0x000fe20000000800 */
[----:B------:R-:W-:-:S05]  /*19dc0*/  ULDC UR5, c[0x0][0xc38] ;  /* 0x00030e0000057ab9 */ /* 0x000fca0000000800 */
.L_x_670:
[----:B------:R-:W-:Y:S01]  /*19dd0*/  UIADD3 UR4, UR4, 0x1f, URZ ;  /* 0x0000001f04047890 */ /* 0x000fe2000fffe03f */
[----:B------:R-:W-:-:S05]  /*19de0*/  IMAD.U32 R19, RZ, RZ, UR7 ;  /* 0x00000007ff137e24 */ /* 0x000fca000f8e00ff */
[----:B0-----:R-:W-:-:S13]  /*19df0*/  ISETP.LE.AND P6, PT, R10, UR4, PT ;  /* 0x000000040a007c0c */ /* 0x001fda000bfc3270 */
[----:B------:R-:W-:Y:S05]  /*19e00*/  @P6 BRA `(.L_x_667) ;  /* 0x0000000400246947 */ /* 0x000fea0003800000 */
[----:B------:R-:W-:Y:S01]  /*19e10*/  IADD3 R7, R5, UR4, RZ ;  /* 0x0000000405077c10 */ /* 0x000fe2000fffe0ff */
[----:B------:R-:W-:Y:S01]  /*19e20*/  BSSY B0, `(.L_x_668) ;  /* 0x0000007000007945 */ /* 0x000fe20003800000 */
[----:B------:R-:W-:Y:S02]  /*19e30*/  IMAD.MOV.U32 R4, RZ, RZ, RZ ;  /* 0x000000ffff047224 */ /* 0x000fe400078e00ff */
[----:B------:R-:W-:-:S13]  /*19e40*/  ISETP.GE.OR P6, PT, R7, R10, !P0 ;  /* 0x0000000a0700720c */ /* 0x000fda00047c6670 */
[----:B------:R-:W-:Y:S05]  /*19e50*/  @P6 BRA `(.L_x_669) ;  /* 0x00000000000c6947 */ /* 0x000fea0003800000 */
[----:B------:R-:W0:Y:S02]  /*19e60*/  LDC.64 R2, c[0x0][0xc80] ;  /* 0x00032000ff027b82 */ /* 0x000e240000000a00 */
[----:B0-----:R-:W-:-:S05]  /*19e70*/  IMAD.WIDE R2, R7, 0x4, R2 ;  /* 0x0000000407027825 */ /* 0x001fca00078e0202 */
[----:B------:R0:W5:Y:S02]  /*19e80*/  LDG.E R4, desc[UR56][R2.64] ;  /* 0x0000003802047981 */ /* 0x000164000c1e1900 */
.L_x_669:
[----:B------:R-:W-:Y:S05]  /*19e90*/  BSYNC B0 ;  /* 0x0000000000007941 */ /* 0x000fea0003800000 */
.L_x_668:
[----:B0----5:R-:W0:Y:S02]  /*19ea0*/  SHFL.UP PT, R2, R4, 0x1, RZ ;  /* 0x0420000004027989 */ /* 0x021e2400000e00ff */
        /* <DEDUP_REMOVED lines=14> */
[----:B------:R-:W0:Y:S02]  /*19f90*/  SHFL.IDX PT, R3, R9, 0x1f, 0x1f ;  /* 0x03e01f0009037f89 */ /* 0x000e2400000e0000 */
[----:B0-----:R-:W-:-:S04]  /*19fa0*/  IMAD R3, R3, UR5, RZ ;  /* 0x0000000503037c24 */ /* 0x001fc8000f8e02ff */
[----:B------:R-:W-:-:S05]  /*19fb0*/  IMAD.IADD R6, R3, 0x1, R6 ;  /* 0x0000000103067824 */ /* 0x000fca00078e0206 */
[----:B------:R-:W-:-:S13]  /*19fc0*/  ISETP.GT.AND P6, PT, R6, UR6, PT ;  /* 0x0000000606007c0c */ /* 0x000fda000bfc4270 */
[----:B------:R-:W-:Y:S05]  /*19fd0*/  @!P6 BRA `(.L_x_670) ;  /* 0xfffffffc007ce947 */ /* 0x000fea000383ffff */
[----:B------:R-:W-:-:S07]  /*19fe0*/  MOV R7, R9 ;  /* 0x0000000900077202 */ /* 0x000fce0000000f00 */
.L_x_666:
[----:B------:R-:W-:-:S04]  /*19ff0*/  IMAD.IADD R9, R6, 0x1, -R3 ;  /* 0x0000000106097824 */ /* 0x000fc800078e0a03 */
        /* <DEDUP_REMOVED lines=9> */
[----:B0-----:R-:W-:-:S06]  /*1a090*/  IADD3 R2, R8, 0xffffffe, RZ ;  /* 0x0ffffffe08027810 */ /* 0x001fcc0007ffe0ff */
[----:B------:R0:W1:Y:S01]  /*1a0a0*/  F2I.FTZ.U32.TRUNC.NTZ R3, R2 ;  /* 0x0000000200037305 */ /* 0x000062000021f000 */
[----:B------:R-:W-:Y:S05]  /*1a0b0*/  @!P0 BRA `(.L_x_671) ;  /* 0x0000000000088947 */ /* 0x000fea0003800000 */
[----:B------:R-:W-:-:S06]  /*1a0c0*/  VIADD R16, R19, 0xffffffff ;  /* 0xffffffff13107836 */ /* 0x000fcc0000000000 */
[----:B------:R2:W3:Y:S02]  /*1a0d0*/  SHFL.IDX PT, R16, R7, R16, 0x1f ;  /* 0x00001f1007107589 */ /* 0x0004e400000e0000 */
.L_x_671:
[----:B---3--:R-:W-:Y:S01]  /*1a0e0*/  IMAD R16, R16, UR5, R9 ;  /* 0x0000000510107c24 */ /* 0x008fe2000f8e0209 */
[----:B0-----:R-:W-:Y:S02]  /*1a0f0*/  IABS R2, R12 ;  /* 0x0000000c00027213 */ /* 0x001fe40000000000 */
[----:B-12---:R-:W-:Y:S02]  /*1a100*/  IADD3 R7, RZ, -R3, RZ ;  /* 0x80000003ff077210 */ /* 0x006fe40007ffe0ff */
[----:B------:R-:W-:Y:S01]  /*1a110*/  IADD3 R9, -R16, UR6, RZ ;  /* 0x0000000610097c10 */ /* 0x000fe2000fffe1ff */
[----:B------:R-:W-:Y:S01]  /*1a120*/  IMAD.MOV R6, RZ, RZ, -R2 ;  /* 0x000000ffff067224 */ /* 0x000fe200078e0a02 */
[----:B------:R-:W-:Y:S01]  /*1a130*/  MOV R2, RZ ;  /* 0x000000ff00027202 */ /* 0x000fe20000000f00 */
[----:B------:R-:W-:Y:S01]  /*1a140*/  IMAD R7, R7, R10, RZ ;  /* 0x0000000a07077224 */ /* 0x000fe200078e02ff */
[----:B------:R-:W-:Y:S02]  /*1a150*/  IABS R4, R9 ;  /* 0x0000000900047213 */ /* 0x000fe40000000000 */
[----:B------:R-:W-:Y:S01]  /*1a160*/  IADD3 R19, R19, UR4, RZ ;  /* 0x0000000413137c10 */ /* 0x000fe2000fffe0ff */
[----:B------:R-:W-:-:S04]  /*1a170*/  IMAD.HI.U32 R2, R3, R7, R2 ;  /* 0x0000000703027227 */ /* 0x000fc800078e0002 */
[----:B------:R-:W-:Y:S01]  /*1a180*/  IMAD.MOV.U32 R3, RZ, RZ, R4 ;  /* 0x000000ffff037224 */ /* 0x000fe200078e0004 */
[----:B------:R-:W-:-:S03]  /*1a190*/  MOV R4, R6 ;  /* 0x0000000600047202 */ /* 0x000fc60000000f00 */
[----:B------:R-:W-:-:S04]  /*1a1a0*/  IMAD.HI.U32 R2, R2, R3, RZ ;  /* 0x0000000302027227 */ /* 0x000fc800078e00ff */
[----:B------:R-:W-:-:S05]  /*1a1b0*/  IMAD R3, R2, R4, R3 ;  /* 0x0000000402037224 */ /* 0x000fca00078e0203 */
[----:B------:R-:W-:-:S13]  /*1a1c0*/  ISETP.GT.U32.AND P1, PT, R10, R3, PT ;  /* 0x000000030a00720c */ /* 0x000fda0003f24070 */
[----:B------:R-:W-:Y:S01]  /*1a1d0*/  @!P1 IMAD.IADD R3, R3, 0x1, -R10 ;  /* 0x0000000103039824 */ /* 0x000fe200078e0a0a */
[----:B------:R-:W-:Y:S02]  /*1a1e0*/  @!P1 IADD3 R2, R2, 0x1, RZ ;  /* 0x0000000102029810 */ /* 0x000fe40007ffe0ff */
[----:B------:R-:W-:Y:S02]  /*1a1f0*/  ISETP.NE.AND P1, PT, R12, RZ, PT ;  /* 0x000000ff0c00720c */ /* 0x000fe40003f25270 */
[----:B------:R-:W-:Y:S02]  /*1a200*/  ISETP.GE.U32.AND P0, PT, R3, R10, PT ;  /* 0x0000000a0300720c */ /* 0x000fe40003f06070 */
[----:B------:R-:W-:-:S04]  /*1a210*/  LOP3.LUT R3, R9, R12, RZ, 0x3c, !PT ;  /* 0x0000000c09037212 */ /* 0x000fc800078e3cff */
[----:B------:R-:W-:-:S07]  /*1a220*/  ISETP.GE.AND P2, PT, R3, RZ, PT ;  /* 0x000000ff0300720c */ /* 0x000fce0003f46270 */
[----:B------:R-:W-:-:S06]  /*1a230*/  @P0 VIADD R2, R2, 0x1 ;  /* 0x0000000102020836 */ /* 0x000fcc0000000000 */
[----:B------:R-:W-:Y:S02]  /*1a240*/  @!P2 IADD3 R2, -R2, RZ, RZ ;  /* 0x000000ff0202a210 */ /* 0x000fe40007ffe1ff */
[----:B------:R-:W-:-:S05]  /*1a250*/  @!P1 LOP3.LUT R2, RZ, R12, RZ, 0x33, !PT ;  /* 0x0000000cff029212 */ /* 0x000fca00078e33ff */
[--C-:B------:R-:W-:Y:S02]  /*1a260*/  IMAD.MOV R17, RZ, RZ, -R2.reuse ;  /* 0x000000ffff117224 */ /* 0x100fe400078e0a02 */
[----:B------:R-:W-:Y:S02]  /*1a270*/  IMAD.MOV.U32 R18, RZ, RZ, R2 ;  /* 0x000000ffff127224 */ /* 0x000fe400078e0002 */
[----:B------:R-:W-:Y:S01]  /*1a280*/  IMAD R17, R12, R17, R9 ;  /* 0x000000110c117224 */ /* 0x000fe200078e0209 */
[----:B------:R-:W-:Y:S06]  /*1a290*/  BRA `(.L_x_672) ;  /* 0x00000000000c7947 */ /* 0x000fec0003800000 */
.L_x_667:
[----:B------:R-:W-:Y:S01]  /*1a2a0*/  MOV R17, RZ ;  /* 0x000000ff00117202 */ /* 0x000fe20000000f00 */
[----:B------:R-:W-:Y:S01]  /*1a2b0*/  IMAD.U32 R16, RZ, RZ, UR6 ;  /* 0x00000006ff107e24 */ /* 0x000fe2000f8e00ff */
[----:B------:R-:W-:-:S07]  /*1a2c0*/  MOV R18, RZ ;  /* 0x000000ff00127202 */ /* 0x000fce0000000f00 */
.L_x_672:
[----:B------:R-:W-:-:S13]  /*1a2d0*/  ISETP.NE.AND P0, PT, R5, RZ, PT ;  /* 0x000000ff0500720c */ /* 0x000fda0003f05270 */
[----:B------:R-:W0:Y:S01]  /*1a2e0*/  @!P0 S2R R3, SR_CgaCtaId ;  /* 0x0000000000038919 */ /* 0x000e220000008800 */
[----:B------:R-:W-:-:S04]  /*1a2f0*/  @!P0 MOV R2, 0x400 ;  /* 0x0000040000028802 */ /* 0x000fc80000000f00 */
[----:B0-----:R-:W-:-:S05]  /*1a300*/  @!P0 LEA R2, R3, R2, 0x18 ;  /* 0x0000000203028211 */ /* 0x001fca00078ec0ff */
[----:B------:R2:W-:Y:S01]  /*1a310*/  @!P0 STS.128 [R2+0x308d0], R16 ;  /* 0x0308d01002008388 */ /* 0x0005e20000000c00 */
[----:B------:R-:W-:Y:S06]  /*1a320*/  BAR.ARV 0x5, 0x180 ;  /* 0x0146000000007b1d */ /* 0x000fec0000002000 */
.L_x_665:
[----:B------:R3:W-:Y:S01]  /*1a330*/  STL [R1+0x28], RZ ;  /* 0x000028ff01007387 */ /* 0x0007e20000100800 */
[----:B------:R-:W-:Y:S01]  /*1a340*/  ULDC UR4, c[0x0][0xc3c] ;  /* 0x00030f0000047ab9 */ /* 0x000fe20000000800 */
[----:B------:R-:W-:Y:S01]  /*1a350*/  IMAD.MOV.U32 R28, RZ, RZ, 0x1 ;  /* 0x00000001ff1c7424 */ /* 0x000fe200078e00ff */
[----:B-1----:R-:W-:Y:S02]  /*1a360*/  ISETP.GE.AND P0, PT, R19, UR4, PT ;  /* 0x0000000413007c0c */ /* 0x002fe4000bf06270 */
[----:B------:R-:W-:-:S11]  /*1a370*/  MOV R26, RZ ;  /* 0x000000ff001a7202 */ /* 0x000fd60000000f00 */
[----:B---3--:R-:W-:Y:S05]  /*1a380*/  @P0 BRA `(.L_x_673) ;  /* 0x0000005c00780947 */ /* 0x008fea0003800000 */
[----:B------:R-:W1:Y:S01]  /*1a390*/  S2UR UR5, SR_CgaCtaId ;  /* 0x00000000000579c3 */ /* 0x000e620000008800 */
[C---:B------:R-:W-:Y:S01]  /*1a3a0*/  IMAD.SHL.U32 R33, R0.reuse, 0x8, RZ ;  /* 0x0000000800217824 */ /* 0x040fe200078e00ff */
[----:B------:R-:W-:Y:S01]  /*1a3b0*/  LOP3.LUT R4, R0, 0x7f, RZ, 0xc0, !PT ;  /* 0x0000007f00047812 */ /* 0x000fe200078ec0ff */
[----:B------:R-:W-:Y:S01]  /*1a3c0*/  UMOV UR4, 0x400 ;  /* 0x0000040000047882 */ /* 0x000fe20000000000 */
[----:B------:R3:W-:Y:S01]  /*1a3d0*/  STL [R1+0x28], RZ ;  /* 0x000028ff01007387 */ /* 0x0007e20000100800 */
[----:B------:R-:W-:Y:S01]  /*1a3e0*/  BSSY B8, `(.L_x_673) ;  /* 0x00005d8000087945 */ /* 0x000fe20003800000 */
[----:B0-----:R-:W-:Y:S02]  /*1a3f0*/  LOP3.LUT R3, R33, 0x1f8, RZ, 0xc0, !PT ;  /* 0x000001f821037812 */ /* 0x001fe400078ec0ff */
[----:B------:R-:W-:Y:S02]  /*1a400*/  CS2R R26, SRZ ;  /* 0x00000000001a7805 */ /* 0x000fe4000001ff00 */
[----:B------:R-:W-:Y:S01]  /*1a410*/  SHF.L.U32 R37, R4, 0x3, RZ ;  /* 0x0000000304257819 */ /* 0x000fe200000006ff */
[----:B------:R-:W-:Y:S01]  /*1a420*/  IMAD.MOV.U32 R29, RZ, RZ, 0x1 ;  /* 0x00000001ff1d7424 */ /* 0x000fe200078e00ff */
[----:B--2---:R-:W-:Y:S01]  /*1a430*/  LOP3.LUT R2, R3, 0x38, R0, 0x78, !PT ;  /* 0x0000003803027812 */ /* 0x004fe200078e7800 */
[----:B------:R-:W-:Y:S01]  /*1a440*/  IMAD.SHL.U32 R0, R0, 0x10, RZ ;  /* 0x0000001000007824 */ /* 0x000fe200078e00ff */
[----:B------:R-:W-:Y:S01]  /*1a450*/  LOP3.LUT R33, R33, 0x38, RZ, 0xc0, !PT ;  /* 0x0000003821217812 */ /* 0x000fe200078ec0ff */
[----:B------:R-:W-:Y:S01]  /*1a460*/  ULOP3.LUT UR39, UR61, 0x2, URZ, 0xfc, !UPT ;  /* 0x000000023d277892 */ /* 0x000fe2000f8efc3f */
[----:B------:R-:W-:Y:S01]  /*1a470*/  LOP3.LUT R37, R2, 0x200, R37, 0xf8, !PT ;  /* 0x0000020002257812 */ /* 0x000fe200078ef825 */
[----:B------:R-:W-:Y:S01]  /*1a480*/  ULDC.64 UR36, c[0x0][0x198] ;  /* 0x0000660000247ab9 */ /* 0x000fe20000000a00 */
[----:B------:R-:W-:Y:S01]  /*1a490*/  SHF.R.U32.HI R2, RZ, 0x3, R4 ;  /* 0x00000003ff027819 */ /* 0x000fe20000011604 */
[----:B------:R-:W-:Y:S01]  /*1a4a0*/  ULDC UR38, c[0x0][0xc] ;  /* 0x0000030000267ab9 */ /* 0x000fe20000000800 */
[----:B------:R-:W-:-:S02]  /*1a4b0*/  MOV R28, 0x1 ;  /* 0x00000001001c7802 */ /* 0x000fc40000000f00 */
[----:B------:R-:W-:Y:S02]  /*1a4c0*/  LOP3.LUT R0, R2, 0x70, R0, 0xf8, !PT ;  /* 0x0000007002007812 */ /* 0x000fe400078ef800 */
[C---:B------:R-:W-:Y:S01]  /*1a4d0*/  LOP3.LUT R36, R33.reuse, 0x40, RZ, 0xfc, !PT ;  /* 0x0000004021247812 */ /* 0x040fe200078efcff */
[----:B-1----:R-:W-:Y:S01]  /*1a4e0*/  ULEA UR4, UR5, UR4, 0x18 ;  /* 0x0000000405047291 */ /* 0x002fe2000f8ec03f */
[----:B------:R-:W-:-:S05]  /*1a4f0*/  LOP3.LUT R35, R33, 0x80, RZ, 0xfc, !PT ;  /* 0x0000008021237812 */ /* 0x000fca00078efcff */
[----:B------:R-:W-:-:S05]  /*1a500*/  MOV R22, UR4 ;  /* 0x0000000400167c02 */ /* 0x000fca0008000f00 */
[----:B------:R-:W-:-:S05]  /*1a510*/  IMAD R0, R37, 0x2, R22 ;  /* 0x0000000225007824 */ /* 0x000fca00078e0216 */
[----:B------:R3:W-:Y:S02]  /*1a520*/  STL [R1+0x4], R0 ;  /* 0x0000040001007387 */ /* 0x0007e40000100800 */
.L_x_776:
[----:B0-----:R-:W0:Y:S02]  /*1a530*/  LDC.64 R30, c[0x0][0xc88] ;  /* 0x00032200ff1e7b82 */ /* 0x001e240000000a00 */
[----:B0-----:R-:W-:-:S06]  /*1a540*/  IMAD.WIDE R30, R19, 0x4, R30 ;  /* 0x00000004131e7825 */ /* 0x001fcc00078e021e */
[----:B------:R-:W3:Y:S01]  /*1a550*/  LDG.E R30, desc[UR56][R30.64] ;  /* 0x000000381e1e7981 */ /* 0x000ee2000c1e1900 */
[----:B------:R-:W-:Y:S05]  /*1a560*/  YIELD ;  /* 0x0000000000007946 */ /* 0x000fea0003800000 */
[----:B------:R-:W-:Y:S01]  /*1a570*/  ULDC.64 UR4, c[0x0][0xa28] ;  /* 0x00028a0000047ab9 */ /* 0x000fe20000000a00 */
[----:B------:R-:W-:Y:S01]  /*1a580*/  ULDC.64 UR8, c[0x0][0xa18] ;  /* 0x0002860000087ab9 */ /* 0x000fe20000000a00 */
[----:B------:R-:W-:Y:S01]  /*1a590*/  ISETP.NE.U32.AND P0, PT, RZ, UR4, PT ;  /* 0x00000004ff007c0c */ /* 0x000fe2000bf05070 */
[----:B------:R-:W-:Y:S01]  /*1a5a0*/  ULDC.64 UR6, c[0x0][0xa10] ;  /* 0x0002840000067ab9 */ /* 0x000fe20000000a00 */
[----:B------:R-:W-:-:S02]  /*1a5b0*/  MOV R9, RZ ;  /* 0x000000ff00097202 */ /* 0x000fc40000000f00 */
[----:B------:R-:W-:Y:S02]  /*1a5c0*/  ISETP.NE.AND.EX P0, PT, RZ, UR5, PT, P0 ;  /* 0x00000005ff007c0c */ /* 0x000fe4000bf05300 */
[----:B------:R-:W-:-:S04]  /*1a5d0*/  ISETP.NE.U32.AND P2, PT, RZ, UR8, PT ;  /* 0x00000008ff007c0c */ /* 0x000fc8000bf45070 */
[----:B------:R-:W-:Y:S02]  /*1a5e0*/  ISETP.NE.AND.EX P2, PT, RZ, UR9, PT, P2 ;  /* 0x00000009ff007c0c */ /* 0x000fe4000bf45320 */
[----:B------:R-:W-:Y:S02]  /*1a5f0*/  MOV R34, RZ ;  /* 0x000000ff00227202 */ /* 0x000fe40000000f00 */
[----:B---3--:R-:W-:-:S03]  /*1a600*/  SHF.R.S32.HI R0, RZ, 0x1f, R30 ;  /* 0x0000001fff007819 */ /* 0x008fc6000001141e */
[C---:B------:R-:W-:Y:S01]  /*1a610*/  @P0 LEA R2, P1, R30.reuse, UR4, 0x2 ;  /* 0x000000041e020c11 */ /* 0x040fe2000f8210ff */
[C---:B------:R-:W-:Y:S01]  /*1a620*/  IMAD.SHL.U32 R23, R30.reuse, 0x4, RZ ;  /* 0x000000041e177824 */ /* 0x040fe200078e00ff */
[C-C-:B------:R-:W-:Y:S01]  /*1a630*/  SHF.L.U64.HI R24, R30.reuse, 0x2, R0.reuse ;  /* 0x000000021e187819 */ /* 0x140fe20000010200 */
[----:B------:R0:W-:Y:S01]  /*1a640*/  STL [R1+0x18], R0 ;  /* 0x0000180001007387 */ /* 0x0001e20000100800 */
[----:B------:R-:W-:Y:S01]  /*1a650*/  @P0 LEA.HI.X R3, R30, UR5, R0, 0x2, P1 ;  /* 0x000000051e030c11 */ /* 0x000fe200088f1400 */
[----:B------:R-:W-:-:S04]  /*1a660*/  ULDC.64 UR4, c[0x0][0xa00] ;  /* 0x0002800000047ab9 */ /* 0x000fc80000000a00 */
[----:B--2---:R1:W2:Y:S01]  /*1a670*/  @P0 LDG.E R9, desc[UR56][R2.64] ;  /* 0x0000003802090981 */ /* 0x0042a2000c1e1900 */
[----:B------:R-:W-:Y:S02]  /*1a680*/  ISETP.NE.U32.AND P0, PT, RZ, UR4, PT ;  /* 0x00000004ff007c0c */ /* 0x000fe4000bf05070 */
[----:B------:R-:W-:Y:S01]  /*1a690*/  ISETP.NE.U32.AND P1, PT, RZ, UR6, PT ;  /* 0x00000006ff007c0c */ /* 0x000fe2000bf25070 */
[----:B0-----:R-:W-:Y:S01]  /*1a6a0*/  IMAD.MOV.U32 R0, RZ, RZ, RZ ;  /* 0x000000ffff007224 */ /* 0x001fe200078e00ff */
[----:B------:R-:W-:Y:S02]  /*1a6b0*/  ISETP.NE.AND.EX P0, PT, RZ, UR5, PT, P0 ;  /* 0x00000005ff007c0c */ /* 0x000fe4000bf05300 */
[----:B------:R-:W-:Y:S02]  /*1a6c0*/  ISETP.NE.AND.EX P1, PT, RZ, UR7, PT, P1 ;  /* 0x00000007ff007c0c */ /* 0x000fe4000bf25310 */
[C---:B------:R-:W-:Y:S02]  /*1a6d0*/  IADD3 R4, P4, R23.reuse, UR6, RZ ;  /* 0x0000000617047c10 */ /* 0x040fe4000ff9e0ff */
[----:B-1----:R-:W-:Y:S01]  /*1a6e0*/  IADD3 R2, P3, R23, UR4, RZ ;  /* 0x0000000417027c10 */ /* 0x002fe2000ff7e0ff */
[----:B------:R-:W-:Y:S01]  /*1a6f0*/  ULDC UR4, c[0x0][0x288] ;  /* 0x0000a20000047ab9 */ /* 0x000fe20000000800 */
[----:B------:R-:W-:-:S02]  /*1a700*/  IADD3.X R5, R24, UR7, RZ, P4, !PT ;  /* 0x0000000718057c10 */ /* 0x000fc4000a7fe4ff */
[C---:B------:R-:W-:Y:S02]  /*1a710*/  IADD3.X R3, R24.reuse, UR5, RZ, P3, !PT ;  /* 0x0000000518037c10 */ /* 0x040fe40009ffe4ff */
[----:B------:R-:W-:Y:S02]  /*1a720*/  @P2 IADD3 R6, P3, R23, UR8, RZ ;  /* 0x0000000817062c10 */ /* 0x000fe4000ff7e0ff */
[----:B------:R-:W-:Y:S01]  /*1a730*/  MOV R8, UR4 ;  /* 0x0000000400087c02 */ /* 0x000fe20008000f00 */
[----:B------:R-:W5:Y:S01]  /*1a740*/  @P0 LDG.E R34, desc[UR56][R2.64] ;  /* 0x0000003802220981 */ /* 0x000f62000c1e1900 */
[----:B------:R-:W-:Y:S01]  /*1a750*/  @P2 IADD3.X R7, R24, UR9, RZ, P3, !PT ;  /* 0x0000000918072c10 */ /* 0x000fe20009ffe4ff */
[----:B------:R-:W-:Y:S02]  /*1a760*/  ULDC.64 UR4, c[0x0][0x418] ;  /* 0x0001060000047ab9 */ /* 0x000fe40000000a00 */
[----:B------:R-:W5:Y:S04]  /*1a770*/  @P1 LDG.E R0, desc[UR56][R4.64] ;  /* 0x0000003804001981 */ /* 0x000f68000c1e1900 */
[----:B------:R0:W3:Y:S01]  /*1a780*/  @P2 LDG.E R8, desc[UR56][R6.64] ;  /* 0x0000003806082981 */ /* 0x0000e2000c1e1900 */
[----:B------:R-:W-:-:S03]  /*1a790*/  UISETP.NE.U32.AND UP0, UPT, UR4, URZ, UPT ;  /* 0x0000003f0400728c */ /* 0x000fc6000bf05070 */
[----:B------:R-:W-:Y:S01]  /*1a7a0*/  ULDC UR4, c[0x0][0x424] ;  /* 0x0001090000047ab9 */ /* 0x000fe20000000800 */
[----:B------:R-:W-:-:S03]  /*1a7b0*/  UISETP.NE.AND.EX UP0, UPT, UR5, URZ, UPT, UP0 ;  /* 0x0000003f0500728c */ /* 0x000fc6000bf05300 */
[----:B------:R-:W-:Y:S01]  /*1a7c0*/  ULDC UR5, c[0x0][0x2f0] ;  /* 0x0000bc0000057ab9 */ /* 0x000fe20000000800 */
[----:B------:R-:W-:-:S04]  /*1a7d0*/  USEL UR4, UR4, 0x1, UP0 ;  /* 0x0000000104047887 */ /* 0x000fc80008000000 */
[----:B------:R-:W-:-:S03]  /*1a7e0*/  UIMAD UR4, UR4, UR5, URZ ;  /* 0x00000005040472a4 */ /* 0x000fc6000f8e023f */
[----:B------:R-:W-:Y:S02]  /*1a7f0*/  ULDC UR5, c[0x0][0x348] ;  /* 0x0000d20000057ab9 */ /* 0x000fe40000000800 */
[----:B0-----:R-:W-:Y:S01]  /*1a800*/  IMAD.U32 R6, RZ, RZ, UR5 ;  /* 0x00000005ff067e24 */ /* 0x001fe2000f8e00ff */
[----:B--2---:R-:W-:Y:S04]  /*1a810*/  STL [R1+0xc], R9 ;  /* 0x00000c0901007387 */ /* 0x004fe80000100800 */
[----:B---3--:R0:W-:Y:S02]  /*1a820*/  STL [R1+0x20], R8 ;  /* 0x0000200801007387 */ /* 0x0081e40000100800 */
[----:B0-----:R-:W-:Y:S01]  /*1a830*/  MOV R8, UR4 ;  /* 0x0000000400087c02 */ /* 0x001fe20008000f00 */
[----:B------:R-:W-:Y:S06]  /*1a840*/  @P2 BRA `(.L_x_674) ;  /* 0x0000000000142947 */ /* 0x000fec0003800000 */
[----:B------:R-:W-:Y:S05]  /*1a850*/  @!P0 BRA `(.L_x_674) ;  /* 0x0000000000108947 */ /* 0x000fea0003800000 */
[----:B------:R-:W2:Y:S04]  /*1a860*/  LDG.E R10, desc[UR56][R2.64] ;  /* 0x00000038020a7981 */ /* 0x000ea8000c1e1900 */
[----:B------:R-:W2:Y:S02]  /*1a870*/  LDG.E R7, desc[UR56][R2.64+0x4] ;  /* 0x0000043802077981 */ /* 0x000ea4000c1e1900 */
[----:B--2---:R-:W-:-:S05]  /*1a880*/  IMAD.IADD R2, R7, 0x1, -R10 ;  /* 0x0000000107027824 */ /* 0x004fca00078e0a0a */
[----:B------:R0:W-:Y:S02]  /*1a890*/  STL [R1+0x20], R2 ;  /* 0x0000200201007387 */ /* 0x0001e40000100800 */
.L_x_674:
[----:B------:R-:W-:Y:S01]  /*1a8a0*/  ULDC.64 UR4, c[0x0][0xa20] ;  /* 0x0002880000047ab9 */ /* 0x000fe20000000a00 */
[----:B------:R-:W-:Y:S02]  /*1a8b0*/  MOV R32, R30 ;  /* 0x0000001e00207202 */ /* 0x000fe40000000f00 */
[----:B------:R-:W-:-:S04]  /*1a8c0*/  ISETP.NE.U32.AND P0, PT, RZ, UR4, PT ;  /* 0x00000004ff007c0c */ /* 0x000fc8000bf05070 */
[----:B------:R-:W-:-:S13]  /*1a8d0*/  ISETP.NE.AND.EX P0, PT, RZ, UR5, PT, P0 ;  /* 0x00000005ff007c0c */ /* 0x000fda000bf05300 */
[----:B------:R-:W-:Y:S05]  /*1a8e0*/  @!P0 BRA `(.L_x_675) ;  /* 0x0000000000108947 */ /* 0x000fea0003800000 */
[----:B0-----:R-:W-:-:S04]  /*1a8f0*/  IADD3 R2, P0, R23, UR4, RZ ;  /* 0x0000000417027c10 */ /* 0x001fc8000ff1e0ff */
[----:B------:R-:W-:-:S05]  /*1a900*/  IADD3.X R3, R24, UR5, RZ, P0, !PT ;  /* 0x0000000518037c10 */ /* 0x000fca00087fe4ff */
[----:B------:R0:W5:Y:S01]  /*1a910*/  LDG.E R8, desc[UR56][R2.64] ;  /* 0x0000003802087981 */ /* 0x000162000c1e1900 */
[----:B------:R-:W-:Y:S05]  /*1a920*/  BRA `(.L_x_676) ;  /* 0x0000000000247947 */ /* 0x000fea0003800000 */
.L_x_675:
[----:B------:R-:W-:Y:S02]  /*1a930*/  ULDC.64 UR4, c[0x0][0xa08] ;  /* 0x0002820000047ab9 */ /* 0x000fe40000000a00 */
[----:B------:R-:W-:-:S04]  /*1a940*/  ISETP.NE.U32.AND P0, PT, RZ, UR4, PT ;  /* 0x00000004ff007c0c */ /* 0x000fc8000bf05070 */
[----:B------:R-:W-:-:S13]  /*1a950*/  ISETP.NE.AND.EX P0, PT, RZ, UR5, PT, P0 ;  /* 0x00000005ff007c0c */ /* 0x000fda000bf05300 */
[----:B------:R-:W-:Y:S05]  /*1a960*/  @!P0 BRA `(.L_x_676) ;  /* 0x0000000000148947 */ /* 0x000fea0003800000 */
[----:B0-----:R-:W0:Y:S02]  /*1a970*/  LDC.64 R2, c[0x0][0xa08] ;  /* 0x00028200ff027b82 */ /* 0x001e240000000a00 */
[----:B0-----:R-:W-:-:S05]  /*1a980*/  IMAD.WIDE R2, R32, 0x4, R2 ;  /* 0x0000000420027825 */ /* 0x001fca00078e0202 */
[----:B------:R-:W2:Y:S04]  /*1a990*/  LDG.E R8, desc[UR56][R2.64] ;  /* 0x0000003802087981 */ /* 0x000ea8000c1e1900 */
[----:B------:R-:W2:Y:S02]  /*1a9a0*/  LDG.E R7, desc[UR56][R2.64+0x4] ;  /* 0x0000043802077981 */ /* 0x000ea4000c1e1900 */
[----:B--2---:R-:W-:-:S07]  /*1a9b0*/  IMAD.IADD R8, R7, 0x1, -R8 ;  /* 0x0000000107087824 */ /* 0x004fce00078e0a08 */
.L_x_676:
[----:B0-----:R-:W2:Y:S04]  /*1a9c0*/  @P1 LDG.E R3, desc[UR56][R4.64] ;  /* 0x0000003804031981 */ /* 0x001ea8000c1e1900 */
[----:B------:R-:W2:Y:S01]  /*1a9d0*/  @P1 LDG.E R2, desc[UR56][R4.64+0x4] ;  /* 0x0000043804021981 */ /* 0x000ea2000c1e1900 */
[----:B------:R-:W-:Y:S01]  /*1a9e0*/  BSSY B0, `(.L_x_677) ;  /* 0x0000159000007945 */ /* 0x000fe20003800000 */
[----:B--2---:R-:W-:Y:S01]  /*1a9f0*/  @P1 IADD3 R6, -R3, R2, RZ ;  /* 0x0000000203061210 */ /* 0x004fe20007ffe1ff */
[----:B-----5:R-:W-:-:S05]  /*1aa00*/  IMAD.IADD R3, R8, 0x1, -R9 ;  /* 0x0000000108037824 */ /* 0x020fca00078e0a09 */
[----:B------:R-:W-:-:S05]  /*1aa10*/  IADD3 R2, R3, R6, RZ ;  /* 0x0000000603027210 */ /* 0x000fca0007ffe0ff */
[----:B------:R0:W-:Y:S02]  /*1aa20*/  STL [R1+0x8], R2 ;  /* 0x0000080201007387 */ /* 0x0001e40000100800 */
[----:B0-----:R-:W-:-:S04]  /*1aa30*/  VIADD R2, R2, 0x5f ;  /* 0x0000005f02027836 */ /* 0x001fc80000000000 */
[----:B------:R-:W-:-:S05]  /*1aa40*/  IMAD.HI R2, R2, 0x2aaaaaab, RZ ;  /* 0x2aaaaaab02027827 */ /* 0x000fca00078e02ff */
[----:B------:R-:W-:-:S04]  /*1aa50*/  SHF.R.U32.HI R7, RZ, 0x1f, R2 ;  /* 0x0000001fff077819 */ /* 0x000fc80000011602 */
[----:B------:R-:W-:Y:S02]  /*1aa60*/  LEA.HI.SX32 R4, R2, R7, 0x1c ;  /* 0x0000000702047211 */ /* 0x000fe400078fe2ff */
[----:B------:R-:W-:-:S03]  /*1aa70*/  IADD3 R2, -R3, RZ, RZ ;  /* 0x000000ff03027210 */ /* 0x000fc60007ffe1ff */
[----:B------:R-:W-:Y:S01]  /*1aa80*/  IMAD R7, R4, 0x60, -R3 ;  /* 0x0000006004077824 */ /* 0x000fe200078e0a03 */
[----:B------:R-:W-:Y:S01]  /*1aa90*/  VIMNMX R2, RZ, R2, !PT ;  /* 0x00000002ff027248 */ /* 0x000fe20007fe0100 */
[----:B------:R0:W-:Y:S03]  /*1aaa0*/  STL [R1+0x24], R4 ;  /* 0x0000240401007387 */ /* 0x0001e60000100800 */
[----:B------:R-:W-:-:S04]  /*1aab0*/  VIMNMX R7, R7, R6, PT ;  /* 0x0000000607077248 */ /* 0x000fc80003fe0100 */
[----:B------:R-:W-:Y:S01]  /*1aac0*/  ISETP.GT.AND P0, PT, R7, R2, PT ;  /* 0x000000020700720c */ /* 0x000fe20003f04270 */
[----:B------:R-:W-:-:S05]  /*1aad0*/  IMAD.WIDE.U32 R2, R2, -0x55555555, RZ ;  /* 0xaaaaaaab02027825 */ /* 0x000fca00078e00ff */
[----:B0-----:R-:W-:-:S04]  /*1aae0*/  SHF.R.U32.HI R4, RZ, 0x6, R3 ;  /* 0x00000006ff047819 */ /* 0x001fc80000011603 */
[----:B------:R-:W-:-:S03]  /*1aaf0*/  MOV R3, R4 ;  /* 0x0000000400037202 */ /* 0x000fc60000000f00 */
[----:B------:R-:W-:-:S04]  /*1ab00*/  @P0 VIADD R5, R7, 0x5f ;  /* 0x0000005f07050836 */ /* 0x000fc80000000000 */
[----:B------:R-:W-:-:S05]  /*1ab10*/  @P0 IMAD.HI R5, R5, 0x2aaaaaab, RZ ;  /* 0x2aaaaaab05050827 */ /* 0x000fca00078e02ff */
[----:B------:R-:W-:-:S04]  /*1ab20*/  @P0 SHF.R.U32.HI R2, RZ, 0x1f, R5 ;  /* 0x0000001fff020819 */ /* 0x000fc80000011605 */
[----:B------:R-:W-:Y:S02]  /*1ab30*/  @P0 LEA.HI.SX32 R3, R5, R2, 0x1c ;  /* 0x0000000205030211 */ /* 0x000fe400078fe2ff */
[----:B------:R-:W-:Y:S02]  /*1ab40*/  PLOP3.LUT P0, PT, PT, PT, PT, 0x80, 0x0 ;  /* 0x000000000000781c */ /* 0x000fe40003f0f070 */
[----:B------:R-:W-:-:S13]  /*1ab50*/  ISETP.GT.AND P2, PT, R3, R4, PT ;  /* 0x000000040300720c */ /* 0x000fda0003f44270 */
[----:B------:R-:W-:Y:S05]  /*1ab60*/  @!P2 BRA `(.L_x_678) ;  /* 0x000000140000a947 */ /* 0x000fea0003800000 */
[----:B------:R-:W-:Y:S01]  /*1ab70*/  UMOV UR4, 0xffffffff ;  /* 0xffffffff00047882 */ /* 0x000fe20000000000 */
[----:B------:R-:W-:Y:S02]  /*1ab80*/  SEL R2, R32, RZ, !P1 ;  /* 0x000000ff20027207 */ /* 0x000fe40004800000 */
[----:B------:R-:W-:Y:S05]  /*1ab90*/  BRA.DIV UR4, `(.L_x_679) ;  /* 0x0000006604cc7947 */ /* 0x000fea000b800000 */
[----:B------:R-:W0:Y:S02]  /*1aba0*/  S2R R5, SR_TID.X ;  /* 0x0000000000057919 */ /* 0x000e240000002100 */
[----:B0-----:R-:W-:-:S04]  /*1abb0*/  SHF.R.U32.HI R5, RZ, 0x5, R5 ;  /* 0x00000005ff057819 */ /* 0x001fc80000011605 */
[----:B------:R-:W-:-:S05]  /*1abc0*/  LOP3.LUT R5, R5, 0x3, RZ, 0xc0, !PT ;  /* 0x0000000305057812 */ /* 0x000fca00078ec0ff */
[----:B------:R0:W1:Y:S02]  /*1abd0*/  SHFL.IDX PT, R14, R5, RZ, 0x1f ;  /* 0x00001fff050e7589 */ /* 0x00006400000e0000 */
.L_x_832:
[----:B-1----:R-:W-:Y:S02]  /*1abe0*/  ISETP.NE.AND P0, PT, R14, RZ, PT ;  /* 0x000000ff0e00720c */ /* 0x002fe40003f05270 */
[----:B------:R-:W-:-:S11]  /*1abf0*/  PLOP3.LUT P6, PT, PT, PT, PT, 0x8, 0x0 ;  /* 0x000000000000781c */ /* 0x000fd60003fce170 */
[----:B------:R-:W-:Y:S05]  /*1ac00*/  @P0 BRA `(.L_x_680) ;  /* 0x00000000000c0947 */ /* 0x000fea0003800000 */
[----:B------:R-:W-:-:S03]  /*1ac10*/  UMOV UR4, 0xffffffff ;  /* 0xffffffff00047882 */ /* 0x000fc60000000000 */
[----:B------:R-:W-:Y:S05]  /*1ac20*/  BRA.DIV UR4, `(.L_x_681) ;  /* 0x0000006604dc7947 */ /* 0x000fea000b800000 */
[----:B------:R-:W-:-:S13]  /*1ac30*/  ELECT P6, URZ, PT ;  /* 0x00000000003f782f */ /* 0x000fda00038c0000 */
.L_x_680:
[----:B0-----:R-:W2:Y:S01]  /*1ac40*/  LDL R5, [R1+0x28] ;  /* 0x0000280001057983 */ /* 0x001ea20000100800 */
[----:B------:R-:W-:Y:S01]  /*1ac50*/  BSSY B1, `(.L_x_682) ;  /* 0x0000008000017945 */ /* 0x000fe20003800000 */
[----:B--2---:R-:W-:-:S05]  /*1ac60*/  VIADD R5, R5, 0x1 ;  /* 0x0000000105057836 */ /* 0x004fca0000000000 */
[----:B------:R-:W-:-:S04]  /*1ac70*/  LEA.HI R6, R5, R5, RZ, 0x1 ;  /* 0x0000000505067211 */ /* 0x000fc800078f08ff */
[----:B------:R-:W-:-:S04]  /*1ac80*/  LOP3.LUT R6, R6, 0xfffffffe, RZ, 0xc0, !PT ;  /* 0xfffffffe06067812 */ /* 0x000fc800078ec0ff */
[----:B------:R-:W-:-:S04]  /*1ac90*/  IADD3 R5, R5, -R6, RZ ;  /* 0x8000000605057210 */ /* 0x000fc80007ffe0ff */
[----:B------:R-:W-:-:S04]  /*1aca0*/  SHF.L.U32 R5, R5, 0x1f, RZ ;  /* 0x0000001f05057819 */ /* 0x000fc800000006ff */
[----:B------:R-:W0:Y:S02]  /*1acb0*/  SYNCS.PHASECHK.TRANS64.TRYWAIT P0, [R22+URZ+0x30820], R5 ;  /* 0x03082005160075a7 */ /* 0x000e24000800017f */
[----:B0-----:R-:W-:Y:S05]  /*1acc0*/  @!P0 BRA `(.L_x_683) ;  /* 0x0000006400d48947 */ /* 0x001fea0003800000 */
.L_x_835:
[----:B------:R-:W-:Y:S05]  /*1acd0*/  BSYNC B1 ;  /* 0x0000000000017941 */ /* 0x000fea0003800000 */
.L_x_682:
[----:B------:R-:W-:Y:S04]  /*1ace0*/  BSSY B1, `(.L_x_684) ;  /* 0x000008b000017945 */ /* 0x000fe80003800000 */
[----:B------:R-:W-:Y:S05]  /*1acf0*/  @!P6 BRA `(.L_x_685) ;  /* 0x000000080024e947 */ /* 0x000fea0003800000 */
[----:B------:R-:W-:Y:S01]  /*1ad00*/  IMAD R9, R27, 0x8, R22 ;  /* 0x000000081b097824 */ /* 0x000fe200078e0216 */
[----:B------:R-:W-:Y:S01]  /*1ad10*/  SHF.L.U32 R8, R29, 0x1f, RZ ;  /* 0x0000001f1d087819 */ /* 0x000fe200000006ff */
[----:B------:R-:W1:Y:S01]  /*1ad20*/  S2R R6, SR_TID.X ;  /* 0x0000000000067919 */ /* 0x000e620000002100 */
[----:B------:R-:W-:Y:S02]  /*1ad30*/  BSSY B2, `(.L_x_686) ;  /* 0x0000005000027945 */ /* 0x000fe40003800000 */
[----:B------:R-:W2:Y:S01]  /*1ad40*/  SYNCS.PHASECHK.TRANS64.TRYWAIT P0, [R9+URZ+0x308a0], R8 ;  /* 0x0308a008090075a7 */ /* 0x000ea2000800017f */
[----:B-1----:R-:W-:-:S04]  /*1ad50*/  LOP3.LUT R6, R6, 0x7f, RZ, 0xc0, !PT ;  /* 0x0000007f06067812 */ /* 0x002fc800078ec0ff */
[----:B------:R-:W-:Y:S01]  /*1ad60*/  ISETP.NE.AND P1, PT, R6, RZ, PT ;  /* 0x000000ff0600720c */ /* 0x000fe20003f25270 */
[----:B--2---:R-:W-:-:S12]  /*1ad70*/  @!P0 BRA `(.L_x_687) ;  /* 0x0000006400bc8947 */ /* 0x004fd80003800000 */
.L_x_836:
[----:B------:R-:W-:Y:S05]  /*1ad80*/  BSYNC B2 ;  /* 0x0000000000027941 */ /* 0x000fea0003800000 */
.L_x_686:
[----:B------:R-:W-:Y:S04]  /*1ad90*/  BSSY B2, `(.L_x_688) ;  /* 0x0000009000027945 */ /* 0x000fe80003800000 */
[----:B------:R-:W-:Y:S05]  /*1ada0*/  @P1 BRA `(.L_x_689) ;  /* 0x00000000001c1947 */ /* 0x000fea0003800000 */
[----:B------:R-:W2:Y:S01]  /*1adb0*/  S2R R6, SR_TID.X ;  /* 0x0000000000067919 */ /* 0x000ea20000002100 */
[----:B0-----:R-:W-:-:S04]  /*1adc0*/  MOV R5, 0x9000 ;  /* 0x0000900000057802 */ /* 0x001fc80000000f00 */
[----:B------:R3:W-:Y:S01]  /*1add0*/  SYNCS.ARRIVE.TRANS64 RZ, [R9+URZ+0x30890], R5 ;  /* 0x0308900509ff79a7 */ /* 0x0007e2000800003f */
[----:B--2---:R-:W-:-:S04]  /*1ade0*/  LOP3.LUT R6, R6, 0x1f, RZ, 0xc0, !PT ;  /* 0x0000001f06067812 */ /* 0x004fc800078ec0ff */
[----:B------:R-:W-:-:S13]  /*1adf0*/  ISETP.NE.AND P0, PT, R6, RZ, PT ;  /* 0x000000ff0600720c */ /* 0x000fda0003f05270 */
[----:B---3--:R-:W-:Y:S05]  /*1ae00*/  @!P0 BRA `(.L_x_689) ;  /* 0x0000000000048947 */ /* 0x008fea0003800000 */
[----:B------:R-:W-:Y:S01]  /*1ae10*/  BPT.TRAP 0x1 ;  /* 0x000000040000795c */ /* 0x000fe20000300000 */
.L_x_689:
[----:B------:R-:W-:Y:S05]  /*1ae20*/  BSYNC B2 ;  /* 0x0000000000027941 */ /* 0x000fea0003800000 */
.L_x_688:
[----:B------:R-:W-:Y:S01]  /*1ae30*/  IMAD.MOV.U32 R14, RZ, RZ, RZ ;  /* 0x000000ffff0e7224 */ /* 0x000fe200078e00ff */
[----:B------:R-:W-:Y:S01]  /*1ae40*/  UIADD3 UR4, UP0, UR36, 0x570, URZ ;  /* 0x0000057024047890 */ /* 0x000fe2000ff1e03f */
[----:B------:R-:W-:Y:S01]  /*1ae50*/  IMAD R6, R3, 0x60, R0 ;  /* 0x0000006003067824 */ /* 0x000fe200078e0200 */
[----:B------:R-:W-:Y:S01]  /*1ae60*/  PLOP3.LUT P0, PT, PT, PT, PT, 0x80, 0x0 ;  /* 0x000000000000781c */ /* 0x000fe20003f0f070 */
[----:B------:R-:W-:Y:S01]  /*1ae70*/  IMAD R7, R27, 0x9000, R22 ;  /* 0x000090001b077824 */ /* 0x000fe200078e0216 */
[----:B------:R-:W-:Y:S01]  /*1ae80*/  R2UR UR10, R14 ;  /* 0x000000000e0a72ca */ /* 0x000fe200000e0000 */
[----:B0-----:R-:W-:Y:S01]  /*1ae90*/  VIADD R5, R9, 0x30890 ;  /* 0x0003089009057836 */ /* 0x001fe20000000000 */
[----:B------:R-:W-:Y:S01]  /*1aea0*/  IADD3 R6, R6, -0x60, RZ ;  /* 0xffffffa006067810 */ /* 0x000fe20007ffe0ff */
[----:B------:R-:W-:Y:S01]  /*1aeb0*/  UIADD3.X UR5, URZ, UR37, URZ, UP0, !UPT ;  /* 0x000000253f057290 */ /* 0x000fe200087fe43f */
[----:B------:R-:W-:Y:S01]  /*1aec0*/  IADD3 R10, R7, 0x1e400, RZ ;  /* 0x0001e400070a7810 */ /* 0x000fe20007ffe0ff */
[----:B------:R-:W-:Y:S01]  /*1aed0*/  UMOV UR6, 0x0 ;  /* 0x0000000000067882 */ /* 0x000fe20000000000 */
[----:B------:R-:W-:-:S09]  /*1aee0*/  UMOV UR7, 0x12f00000 ;  /* 0x12f0000000077882 */ /* 0x000fd20000000000 */
.L_x_690:
[----:B------:R-:W-:-:S13]  /*1aef0*/  @P0 ELECT P2, URZ, PT ;  /* 0x00000000003f082f */ /* 0x000fda0003840000 */
[----:B------:R-:W-:Y:S02]  /*1af00*/  @P2 R2UR UR13, R2 ;  /* 0x00000000020d22ca */ /* 0x000fe400000e0000 */
[----:B------:R-:W-:Y:S02]  /*1af10*/  @P2 R2UR UR12, R18 ;  /* 0x00000000120c22ca */ /* 0x000fe400000e0000 */
[----:B------:R-:W-:Y:S02]  /*1af20*/  @P2 R2UR UR11, R6 ;  /* 0x00000000060b22ca */ /* 0x000fe400000e0000 */
[----:B------:R-:W-:Y:S02]  /*1af30*/  @P2 R2UR UR9, R5 ;  /* 0x00000000050922ca */ /* 0x000fe400000e0000 */
[----:B------:R-:W-:Y:S02]  /*1af40*/  @P2 R2UR UR8, R10 ;  /* 0x000000000a0822ca */ /* 0x000fe400000e0000 */
[----:B------:R-:W-:-:S02]  /*1af50*/  @P2 PLOP3.LUT P0, PT, P2, PT, PT, 0x8, 0x0 ;  /* 0x000000000000281c */ /* 0x000fc4000170e170 */
[----:B------:R-:W-:-:S09]  /*1af60*/  PLOP3.LUT P2, PT, PT, PT, PT, 0x8, 0x0 ;  /* 0x000000000000781c */ /* 0x000fd20003f4e170 */
[----:B------:R0:W-:Y:S02]  /*1af70*/  UTMALDG.4D [UR8], [UR4], desc[UR6] ;  /* 0x00000608040075b4 */ /* 0x0001e40008019000 */
[----:B0-----:R-:W-:Y:S05]  /*1af80*/  @P0 BRA.U.ANY `(.L_x_690) ;  /* 0xfffffffd00d80947 */ /* 0x001fea000393ffff */
[----:B------:R-:W-:Y:S01]  /*1af90*/  IMAD.MOV.U32 R13, RZ, RZ, 0x40 ;  /* 0x00000040ff0d7424 */ /* 0x000fe200078e00ff */
[----:B------:R-:W-:Y:S01]  /*1afa0*/  PLOP3.LUT P0, PT, PT, PT, PT, 0x80, 0x0 ;  /* 0x000000000000781c */ /* 0x000fe20003f0f070 */
[----:B------:R-:W-:Y:S01]  /*1afb0*/  UMOV UR6, 0x0 ;  /* 0x0000000000067882 */ /* 0x000fe20000000000 */
[----:B------:R-:W-:Y:S01]  /*1afc0*/  IADD3 R10, R7, 0x21400, RZ ;  /* 0x00021400070a7810 */ /* 0x000fe20007ffe0ff */
[----:B------:R-:W-:Y:S01]  /*1afd0*/  UMOV UR7, 0x12f00000 ;  /* 0x12f0000000077882 */ /* 0x000fe20000000000 */
[----:B------:R-:W-:-:S15]  /*1afe0*/  R2UR UR10, R13 ;  /* 0x000000000d0a72ca */ /* 0x000fde00000e0000 */
.L_x_691:
        /* <DEDUP_REMOVED lines=16> */
.L_x_692:
        /* <DEDUP_REMOVED lines=10> */
[----:B------:R-:W0:Y:S01]  /*1b190*/  SYNCS.PHASECHK.TRANS64.TRYWAIT P0, [R9+URZ+0x308c0], R8 ;  /* 0x0308c008090075a7 */ /* 0x000e22000800017f */
[----:B------:R-:W-:Y:S04]  /*1b1a0*/  BSSY B2, `(.L_x_693) ;  /* 0x0000002000027945 */ /* 0x000fe80003800000 */
[----:B0-----:R-:W-:Y:S05]  /*1b1b0*/  @!P0 BRA `(.L_x_694) ;  /* 0x0000006000c08947 */ /* 0x001fea0003800000 */
.L_x_837:
[----:B------:R-:W-:Y:S05]  /*1b1c0*/  BSYNC B2 ;  /* 0x0000000000027941 */ /* 0x000fea0003800000 */
.L_x_693:
[----:B------:R-:W-:Y:S01]  /*1b1d0*/  BSSY B2, `(.L_x_695) ;  /* 0x000000b000027945 */ /* 0x000fe20003800000 */
[----:B------:R-:W-:Y:S01]  /*1b1e0*/  IMAD.MOV.U32 R10, RZ, RZ, 0x0 ;  /* 0x00000000ff0a7424 */ /* 0x000fe200078e00ff */
[----:B------:R-:W-:Y:S02]  /*1b1f0*/  MOV R11, 0x12f00000 ;  /* 0x12f00000000b7802 */ /* 0x000fe40000000f00 */
[----:B------:R-:W-:Y:S05]  /*1b200*/  @P1 BRA `(.L_x_696) ;  /* 0x00000000001c1947 */ /* 0x000fea0003800000 */
[----:B------:R-:W2:Y:S01]  /*1b210*/  S2R R15, SR_TID.X ;  /* 0x00000000000f7919 */ /* 0x000ea20000002100 */
[----:B------:R-:W-:-:S04]  /*1b220*/  IMAD.MOV.U32 R5, RZ, RZ, 0x9000 ;  /* 0x00009000ff057424 */ /* 0x000fc800078e00ff */
[----:B------:R3:W-:Y:S01]  /*1b230*/  SYNCS.ARRIVE.TRANS64 RZ, [R9+URZ+0x308b0], R5 ;  /* 0x0308b00509ff79a7 */ /* 0x0007e2000800003f */
[----:B--2---:R-:W-:-:S04]  /*1b240*/  LOP3.LUT R15, R15, 0x1f, RZ, 0xc0, !PT ;  /* 0x0000001f0f0f7812 */ /* 0x004fc800078ec0ff */
[----:B------:R-:W-:-:S13]  /*1b250*/  ISETP.NE.AND P0, PT, R15, RZ, PT ;  /* 0x000000ff0f00720c */ /* 0x000fda0003f05270 */
[----:B---3--:R-:W-:Y:S05]  /*1b260*/  @!P0 BRA `(.L_x_696) ;  /* 0x0000000000048947 */ /* 0x008fea0003800000 */
[----:B------:R-:W-:Y:S01]  /*1b270*/  BPT.TRAP 0x1 ;  /* 0x000000040000795c */ /* 0x000fe20000300000 */
.L_x_696:
[----:B------:R-:W-:Y:S05]  /*1b280*/  BSYNC B2 ;  /* 0x0000000000027941 */ /* 0x000fea0003800000 */
.L_x_695:
[----:B------:R-:W-:Y:S01]  /*1b290*/  R2UR UR10, R14 ;  /* 0x000000000e0a72ca */ /* 0x000fe200000e0000 */
[----:B------:R-:W-:Y:S01]  /*1b2a0*/  UIADD3 UR4, UP0, UR36, 0x670, URZ ;  /* 0x0000067024047890 */ /* 0x000fe2000ff1e03f */
[----:B------:R-:W-:Y:S01]  /*1b2b0*/  R2UR UR6, R10 ;  /* 0x000000000a0672ca */ /* 0x000fe200000e0000 */
[----:B------:R-:W-:Y:S01]  /*1b2c0*/  VIADD R5, R7, 0x400 ;  /* 0x0000040007057836 */ /* 0x000fe20000000000 */
[----:B------:R-:W-:Y:S01]  /*1b2d0*/  R2UR UR7, R11 ;  /* 0x000000000b0772ca */ /* 0x000fe200000e0000 */
[----:B------:R-:W-:Y:S01]  /*1b2e0*/  UIADD3.X UR5, URZ, UR37, URZ, UP0, !UPT ;  /* 0x000000253f057290 */ /* 0x000fe200087fe43f */
[----:B------:R-:W-:Y:S02]  /*1b2f0*/  PLOP3.LUT P0, PT, PT, PT, PT, 0x80, 0x0 ;  /* 0x000000000000781c */ /* 0x000fe40003f0f070 */
[----:B01----:R-:W-:-:S11]  /*1b300*/  IADD3 R9, R9, 0x308b0, RZ ;  /* 0x000308b009097810 */ /* 0x003fd60007ffe0ff */
.L_x_697:
        /* <DEDUP_REMOVED lines=10> */
[----:B------:R-:W-:Y:S02]  /*1b3b0*/  R2UR UR10, R13 ;  /* 0x000000000d0a72ca */ /* 0x000fe400000e0000 */
[----:B------:R-:W-:Y:S02]  /*1b3c0*/  R2UR UR6, R10 ;  /* 0x000000000a0672ca */ /* 0x000fe400000e0000 */
[----:B------:R-:W-:Y:S02]  /*1b3d0*/  R2UR UR7, R11 ;  /* 0x000000000b0772ca */ /* 0x000fe400000e0000 */
[----:B------:R-:W-:Y:S02]  /*1b3e0*/  PLOP3.LUT P0, PT, PT, PT, PT, 0x80, 0x0 ;  /* 0x000000000000781c */ /* 0x000fe40003f0f070 */
[----:B------:R-:W-:-:S11]  /*1b3f0*/  IADD3 R5, R7, 0x3400, RZ ;  /* 0x0000340007057810 */ /* 0x000fd60007ffe0ff */
.L_x_698:
        /* <DEDUP_REMOVED lines=10> */
[----:B------:R-:W-:Y:S01]  /*1b4a0*/  R2UR UR10, R12 ;  /* 0x000000000c0a72ca */ /* 0x000fe200000e0000 */
[----:B------:R-:W-:Y:S01]  /*1b4b0*/  VIADD R7, R7, 0x6400 ;  /* 0x0000640007077836 */ /* 0x000fe20000000000 */
[----:B------:R-:W-:Y:S02]  /*1b4c0*/  R2UR UR6, R10 ;  /* 0x000000000a0672ca */ /* 0x000fe400000e0000 */
[----:B------:R-:W-:Y:S02]  /*1b4d0*/  R2UR UR7, R11 ;  /* 0x000000000b0772ca */ /* 0x000fe400000e0000 */
[----:B------:R-:W-:-:S13]  /*1b4e0*/  PLOP3.LUT P0, PT, PT, PT, PT, 0x80, 0x0 ;  /* 0x000000000000781c */ /* 0x000fda0003f0f070 */
.L_x_699:
        /* <DEDUP_REMOVED lines=9> */
[----:B-1----:R-:W-:Y:S05]  /*1b580*/  @P0 BRA.U.ANY `(.L_x_699) ;  /* 0xfffffffd00d80947 */ /* 0x002fea000393ffff */
.L_x_685:
[----:B------:R-:W-:Y:S05]  /*1b590*/  BSYNC B1 ;  /* 0x0000000000017941 */ /* 0x000fea0003800000 */
.L_x_684:
[----:B------:R-:W-:Y:S01]  /*1b5a0*/  VIADD R9, R3, 0xfffffffe ;  /* 0xfffffffe03097836 */ /* 0x000fe20000000000 */
[----:B------:R-:W-:Y:S02]  /*1b5b0*/  IADD3 R27, R27, 0x1, RZ ;  /* 0x000000011b1b7810 */ /* 0x000fe40007ffe0ff */
[----:B------:R-:W-:Y:S02]  /*1b5c0*/  PLOP3.LUT P0, PT, PT, PT, PT, 0x8, 0x0 ;  /* 0x000000000000781c */ /* 0x000fe40003f0e170 */
[----:B------:R-:W-:Y:S02]  /*1b5d0*/  ISETP.GE.AND P2, PT, R9, R4, PT ;  /* 0x000000040900720c */ /* 0x000fe40003f46270 */
[----:B------:R-:W-:-:S04]  /*1b5e0*/  ISETP.NE.AND P1, PT, R27, 0x2, PT ;  /* 0x000000021b00780c */ /* 0x000fc80003f25270 */
[----:B------:R-:W-:Y:S02]  /*1b5f0*/  SEL R6, RZ, 0x1, P1 ;  /* 0x00000001ff067807 */ /* 0x000fe40000800000 */
[----:B------:R-:W-:Y:S02]  /*1b600*/  SEL R27, R27, RZ, P1 ;  /* 0x000000ff1b1b7207 */ /* 0x000fe40000800000 */
[----:B------:R-:W-:-:S03]  /*1b610*/  LOP3.LUT R29, R29, R6, RZ, 0x3c, !PT ;  /* 0x000000061d1d7212 */ /* 0x000fc600078e3cff */
[----:B------:R-:W-:Y:S05]  /*1b620*/  @!P2 BRA `(.L_x_678) ;  /* 0x000000080050a947 */ /* 0x000fea0003800000 */
.L_x_716:
[----:B------:R-:W-:Y:S05]  /*1b630*/  YIELD ;  /* 0x0000000000007946 */ /* 0x000fea0003800000 */
[----:B------:R-:W-:Y:S04]  /*1b640*/  BSSY B1, `(.L_x_700) ;  /* 0x000008a000017945 */ /* 0x000fe80003800000 */
[----:B------:R-:W-:Y:S05]  /*1b650*/  @!P6 BRA `(.L_x_701) ;  /* 0x000000080020e947 */ /* 0x000fea0003800000 */
[----:B------:R-:W-:Y:S01]  /*1b660*/  LEA R8, R27, R22, 0x3 ;  /* 0x000000161b087211 */ /* 0x000fe200078e18ff */
[----:B------:R-:W1:Y:S01]  /*1b670*/  S2R R3, SR_TID.X ;  /* 0x0000000000037919 */ /* 0x000e620000002100 */
[----:B------:R-:W-:Y:S01]  /*1b680*/  SHF.L.U32 R7, R29, 0x1f, RZ ;  /* 0x0000001f1d077819 */ /* 0x000fe200000006ff */
[----:B------:R-:W-:Y:S03]  /*1b690*/  BSSY B2, `(.L_x_702) ;  /* 0x0000005000027945 */ /* 0x000fe60003800000 */
[----:B------:R-:W2:Y:S01]  /*1b6a0*/  SYNCS.PHASECHK.TRANS64.TRYWAIT P1, [R8+URZ+0x308a0], R7 ;  /* 0x0308a007080075a7 */ /* 0x000ea2000802017f */
[----:B-1----:R-:W-:-:S04]  /*1b6b0*/  LOP3.LUT R3, R3, 0x7f, RZ, 0xc0, !PT ;  /* 0x0000007f03037812 */ /* 0x002fc800078ec0ff */
[----:B------:R-:W-:Y:S01]  /*1b6c0*/  ISETP.NE.AND P2, PT, R3, RZ, PT ;  /* 0x000000ff0300720c */ /* 0x000fe20003f45270 */
[----:B--2---:R-:W-:-:S12]  /*1b6d0*/  @!P1 BRA `(.L_x_703) ;  /* 0x0000005c008c9947 */ /* 0x004fd80003800000 */
.L_x_838:
[----:B------:R-:W-:Y:S05]  /*1b6e0*/  BSYNC B2 ;  /* 0x0000000000027941 */ /* 0x000fea0003800000 */
.L_x_702:
[----:B------:R-:W-:Y:S04]  /*1b6f0*/  BSSY B2, `(.L_x_704) ;  /* 0x0000009000027945 */ /* 0x000fe80003800000 */
[----:B------:R-:W-:Y:S05]  /*1b700*/  @P2 BRA `(.L_x_705) ;  /* 0x00000000001c2947 */ /* 0x000fea0003800000 */
[----:B0-----:R-:W0:Y:S01]  /*1b710*/  S2R R5, SR_TID.X ;  /* 0x0000000000057919 */ /* 0x001e220000002100 */
[----:B------:R-:W-:-:S04]  /*1b720*/  IMAD.MOV.U32 R3, RZ, RZ, 0x9000 ;  /* 0x00009000ff037424 */ /* 0x000fc800078e00ff */
[----:B------:R2:W-:Y:S01]  /*1b730*/  SYNCS.ARRIVE.TRANS64 RZ, [R8+URZ+0x30890], R3 ;  /* 0x0308900308ff79a7 */ /* 0x0005e2000800003f */
[----:B0-----:R-:W-:-:S04]  /*1b740*/  LOP3.LUT R5, R5, 0x1f, RZ, 0xc0, !PT ;  /* 0x0000001f05057812 */ /* 0x001fc800078ec0ff */
[----:B------:R-:W-:-:S13]  /*1b750*/  ISETP.NE.AND P1, PT, R5, RZ, PT ;  /* 0x000000ff0500720c */ /* 0x000fda0003f25270 */
[----:B--2---:R-:W-:Y:S05]  /*1b760*/  @!P1 BRA `(.L_x_705) ;  /* 0x0000000000049947 */ /* 0x004fea0003800000 */
[----:B------:R-:W-:Y:S01]  /*1b770*/  BPT.TRAP 0x1 ;  /* 0x000000040000795c */ /* 0x000fe20000300000 */
.L_x_705:
[----:B------:R-:W-:Y:S05]  /*1b780*/  BSYNC B2 ;  /* 0x0000000000027941 */ /* 0x000fea0003800000 */
.L_x_704:
[----:B------:R-:W-:Y:S01]  /*1b790*/  MOV R12, RZ ;  /* 0x000000ff000c7202 */ /* 0x000fe20000000f00 */
[----:B------:R-:W-:Y:S01]  /*1b7a0*/  IMAD R6, R27, 0x9000, R22 ;  /* 0x000090001b067824 */ /* 0x000fe200078e0216 */
[----:B------:R-:W-:Y:S01]  /*1b7b0*/  UIADD3 UR4, UP0, UR36, 0x570, URZ ;  /* 0x0000057024047890 */ /* 0x000fe2000ff1e03f */
[----:B------:R-:W-:Y:S01]  /*1b7c0*/  PLOP3.LUT P1, PT, PT, PT, PT, 0x80, 0x0 ;  /* 0x000000000000781c */ /* 0x000fe20003f2f070 */
[----:B0-----:R-:W-:Y:S01]  /*1b7d0*/  IMAD R5, R9, 0x60, R0 ;  /* 0x0000006009057824 */ /* 0x001fe200078e0200 */
[----:B------:R-:W-:Y:S01]  /*1b7e0*/  R2UR UR10, R12 ;  /* 0x000000000c0a72ca */ /* 0x000fe200000e0000 */
[----:B------:R-:W-:Y:S01]  /*1b7f0*/  VIADD R3, R8, 0x30890 ;  /* 0x0003089008037836 */ /* 0x000fe20000000000 */
[----:B------:R-:W-:Y:S01]  /*1b800*/  IADD3 R10, R6, 0x1e400, RZ ;  /* 0x0001e400060a7810 */ /* 0x000fe20007ffe0ff */
[----:B------:R-:W-:Y:S01]  /*1b810*/  UIADD3.X UR5, URZ, UR37, URZ, UP0, !UPT ;  /* 0x000000253f057290 */ /* 0x000fe200087fe43f */
[----:B------:R-:W-:Y:S01]  /*1b820*/  UMOV UR6, 0x0 ;  /* 0x0000000000067882 */ /* 0x000fe20000000000 */
[----:B------:R-:W-:-:S10]  /*1b830*/  UMOV UR7, 0x12f00000 ;  /* 0x12f0000000077882 */ /* 0x000fd40000000000 */
.L_x_706:
        /* <DEDUP_REMOVED lines=16> */
.L_x_707:
        /* <DEDUP_REMOVED lines=16> */
.L_x_708:
        /* <DEDUP_REMOVED lines=13> */
.L_x_839:
[----:B------:R-:W-:Y:S05]  /*1bb10*/  BSYNC B2 ;  /* 0x0000000000027941 */ /* 0x000fea0003800000 */
.L_x_709:
        /* <DEDUP_REMOVED lines=11> */
.L_x_712:
[----:B------:R-:W-:Y:S05]  /*1bbd0*/  BSYNC B2 ;  /* 0x0000000000027941 */ /* 0x000fea0003800000 */
.L_x_711:
        /* <DEDUP_REMOVED lines=8> */
.L_x_713:
        /* <DEDUP_REMOVED lines=15> */
.L_x_714:
        /* <DEDUP_REMOVED lines=15> */
.L_x_715:
        /* <DEDUP_REMOVED lines=10> */
.L_x_701:
[----:B------:R-:W-:Y:S05]  /*1bee0*/  BSYNC B1 ;  /* 0x0000000000017941 */ /* 0x000fea0003800000 */
.L_x_700:
[C---:B------:R-:W-:Y:S01]  /*1bef0*/  ISETP.GT.AND P2, PT, R9.reuse, R4, PT ;  /* 0x000000040900720c */ /* 0x040fe20003f44270 */
[----:B------:R-:W-:Y:S01]  /*1bf00*/  VIADD R9, R9, 0xffffffff ;  /* 0xffffffff09097836 */ /* 0x000fe20000000000 */
[----:B------:R-:W-:-:S04]  /*1bf10*/  IADD3 R27, R27, 0x1, RZ ;  /* 0x000000011b1b7810 */ /* 0x000fc80007ffe0ff */
[----:B------:R-:W-:-:S04]  /*1bf20*/  ISETP.NE.AND P1, PT, R27, 0x2, PT ;  /* 0x000000021b00780c */ /* 0x000fc80003f25270 */
[----:B------:R-:W-:Y:S02]  /*1bf30*/  SEL R6, RZ, 0x1, P1 ;  /* 0x00000001ff067807 */ /* 0x000fe40000800000 */
[----:B------:R-:W-:Y:S02]  /*1bf40*/  SEL R27, R27, RZ, P1 ;  /* 0x000000ff1b1b7207 */ /* 0x000fe40000800000 */
[----:B------:R-:W-:Y:S01]  /*1bf50*/  LOP3.LUT R29, R29, R6, RZ, 0x3c, !PT ;  /* 0x000000061d1d7212 */ /* 0x000fe200078e3cff */
[----:B------:R-:W-:Y:S06]  /*1bf60*/  @P2 BRA `(.L_x_716) ;  /* 0xfffffff400b02947 */ /* 0x000fec000383ffff */
.L_x_678:
[----:B------:R-:W-:Y:S05]  /*1bf70*/  BSYNC B0 ;  /* 0x0000000000007941 */ /* 0x000fea0003800000 */
.L_x_677:
[----:B------:R-:W2:Y:S01]  /*1bf80*/  LDL R31, [R1+0x8] ;  /* 0x00000800011f7983 */ /* 0x000ea20000100800 */
[----:B------:R-:W-:Y:S05]  /*1bf90*/  @!P0 WARPSYNC.ALL ;  /* 0x0000000000008948 */ /* 0x000fea0003800000 */
[----:B------:R-:W-:Y:S06]  /*1bfa0*/  @!P0 BAR.SYNC.DEFER_BLOCKING 0xc, 0x180 ;  /* 0x0306000000008b1d */ /* 0x000fec0000010000 */
[----:B------:R-:W-:Y:S01]  /*1bfb0*/  BSSY B7, `(.L_x_717) ;  /* 0x000037b000077945 */ /* 0x000fe20003800000 */
[----:B--2---:R-:W-:-:S13]  /*1bfc0*/  ISETP.GT.AND P0, PT, R31, RZ, PT ;  /* 0x000000ff1f00720c */ /* 0x004fda0003f04270 */
[----:B------:R-:W-:Y:S05]  /*1bfd0*/  @P0 BRA `(.L_x_718) ;  /* 0x0000000000440947 */ /* 0x000fea0003800000 */
[----:B------:R-:W1:Y:S02]  /*1bfe0*/  S2R R3, SR_TID.X ;  /* 0x0000000000037919 */ /* 0x000e640000002100 */
[----:B-1----:R-:W-:-:S04]  /*1bff0*/  LOP3.LUT R3, R3, 0x7f, RZ, 0xc0, !PT ;  /* 0x0000007f03037812 */ /* 0x002fc800078ec0ff */
[----:B------:R-:W-:-:S13]  /*1c000*/  ISETP.NE.AND P0, PT, R3, RZ, PT ;  /* 0x000000ff0300720c */ /* 0x000fda0003f05270 */
[----:B------:R-:W-:Y:S05]  /*1c010*/  @P0 BRA `(.L_x_719) ;  /* 0x0000003400d00947 */ /* 0x000fea0003800000 */
[----:B0-----:R-:W0:Y:S01]  /*1c020*/  S2R R5, SR_LANEID ;  /* 0x0000000000057919 */ /* 0x001e220000000000 */
[----:B------:R-:W-:Y:S01]  /*1c030*/  VOTEU.ANY UR4, UPT, PT ;  /* 0x0000000000047886 */ /* 0x000fe200038e0100 */
[----:B------:R-:W1:Y:S01]  /*1c040*/  LDC.64 R2, c[0x0][0xc60] ;  /* 0x00031800ff027b82 */ /* 0x000e620000000a00 */
[----:B------:R-:W0:Y:S02]  /*1c050*/  FLO.U32 R0, UR4 ;  /* 0x0000000400007d00 */ /* 0x000e2400080e0000 */
[----:B0-----:R-:W-:-:S06]  /*1c060*/  ISETP.EQ.U32.AND P0, PT, R0, R5, PT ;  /* 0x000000050000720c */ /* 0x001fcc0003f02070 */
[----:B------:R-:W1:Y:S07]  /*1c070*/  POPC R5, UR4 ;  /* 0x0000000400057d09 */ /* 0x000e6e0008000000 */
[----:B-1----:R-:W2:Y:S01]  /*1c080*/  @P0 ATOMG.E.ADD.STRONG.GPU PT, R3, desc[UR56][R2.64], R5 ;  /* 0x00000005020309a8 */ /* 0x002ea200081ee1f8 */
[----:B------:R-:W0:Y:S02]  /*1c090*/  S2R R4, SR_LTMASK ;  /* 0x0000000000047919 */ /* 0x000e240000003900 */
[----:B0-----:R-:W-:-:S04]  /*1c0a0*/  LOP3.LUT R4, R4, UR4, RZ, 0xc0, !PT ;  /* 0x0000000404047c12 */ /* 0x001fc8000f8ec0ff */
[----:B------:R-:W0:Y:S01]  /*1c0b0*/  POPC R7, R4 ;  /* 0x0000000400077309 */ /* 0x000e220000000000 */
[----:B--2---:R-:W0:Y:S02]  /*1c0c0*/  SHFL.IDX PT, R0, R3, R0, 0x1f ;  /* 0x00001f0003007589 */ /* 0x004e2400000e0000 */
[----:B0-----:R-:W-:Y:S01]  /*1c0d0*/  IADD3 R16, R0, UR38, R7 ;  /* 0x0000002600107c10 */ /* 0x001fe2000fffe007 */
[----:B------:R-:W-:Y:S06]  /*1c0e0*/  BRA `(.L_x_719) ;  /* 0x00000034009c7947 */ /* 0x000fec0003800000 */
.L_x_718:
[----:B------:R-:W-:Y:S01]  /*1c0f0*/  IADD3 R0, R22, 0x1e400, RZ ;  /* 0x0001e40016007810 */ /* 0x000fe20007ffe0ff */
[----:B------:R-:W-:Y:S03]  /*1c100*/  BSSY B6, `(.L_x_720) ;  /* 0x0000013000067945 */ /* 0x000fe60003800000 */
[----:B------:R-:W-:-:S13]  /*1c110*/  LOP3.LUT P0, RZ, R0, 0x3ff, RZ, 0xc0, !PT ;  /* 0x000003ff00ff7812 */ /* 0x000fda000780c0ff */
[----:B------:R-:W-:Y:S05]  /*1c120*/  @!P0 BRA `(.L_x_721) ;  /* 0x0000000000408947 */ /* 0x000fea0003800000 */
[----:B------:R-:W-:Y:S01]  /*1c130*/  MOV R2, 0x0 ;  /* 0x0000000000027802 */ /* 0x000fe20000000f00 */
[----:B------:R-:W-:Y:S01]  /*1c140*/  ULDC.64 UR6, c[0x4][0x88] ;  /* 0x0100220000067ab9 */ /* 0x000fe20000000a00 */
[----:B------:R-:W-:Y:S01]  /*1c150*/  ULDC.64 UR8, c[0x4][0x90] ;  /* 0x0100240000087ab9 */ /* 0x000fe20000000a00 */
[----:B------:R-:W-:Y:S01]  /*1c160*/  ULDC.64 UR4, c[0x4][0x8] ;  /* 0x0100020000047ab9 */ /* 0x000fe20000000a00 */
[----:B------:R-:W-:Y:S01]  /*1c170*/  IMAD.U32 R4, RZ, RZ, UR6 ;  /* 0x00000006ff047e24 */ /* 0x000fe2000f8e00ff */
[----:B0-----:R-:W-:Y:S01]  /*1c180*/  MOV R5, UR7 ;  /* 0x0000000700057c02 */ /* 0x001fe20008000f00 */
[----:B------:R-:W0:Y:S01]  /*1c190*/  LDC.64 R2, c[0x4][R2] ;  /* 0x0100000002027b82 */ /* 0x000e220000000a00 */
[----:B------:R-:W-:Y:S01]  /*1c1a0*/  IMAD.U32 R6, RZ, RZ, UR8 ;  /* 0x00000008ff067e24 */ /* 0x000fe2000f8e00ff */
[----:B------:R-:W-:Y:S01]  /*1c1b0*/  MOV R7, UR9 ;  /* 0x0000000900077c02 */ /* 0x000fe20008000f00 */
[----:B------:R-:W-:Y:S01]  /*1c1c0*/  IMAD.U32 R10, RZ, RZ, UR4 ;  /* 0x00000004ff0a7e24 */ /* 0x000fe2000f8e00ff */
[----:B------:R-:W-:Y:S01]  /*1c1d0*/  MOV R11, UR5 ;  /* 0x00000005000b7c02 */ /* 0x000fe20008000f00 */
[----:B------:R-:W-:Y:S01]  /*1c1e0*/  IMAD.MOV.U32 R8, RZ, RZ, 0x70 ;  /* 0x00000070ff087424 */ /* 0x000fe200078e00ff */
[----:B------:R-:W-:Y:S01]  /*1c1f0*/  MOV R12, 0x1 ;  /* 0x00000001000c7802 */ /* 0x000fe20000000f00 */
[----:B------:R-:W-:-:S07]  /*1c200*/  IMAD.MOV.U32 R13, RZ, RZ, RZ ;  /* 0x000000ffff0d7224 */ /* 0x000fce00078e00ff */
[----:B------:R-:W-:-:S07]  /*1c210*/  LEPC R20, `(.L_x_721) ;  /* 0x000000001014794e */ /* 0x000fce0000000000 */
[----:B0-----:R-:W-:Y:S05]  /*1c220*/  CALL.ABS.NOINC R2 ;  /* 0x0000000002007343 */ /* 0x001fea0003c00000 */
.L_x_721:
[----:B------:R-:W-:Y:S05]  /*1c230*/  BSYNC B6 ;  /* 0x0000000000067941 */ /* 0x000fea0003800000 */
.L_x_720:
        /* <DEDUP_REMOVED lines=8> */
[----:B------:R1:W2:Y:S01]  /*1c2c0*/  LDC.64 R2, c[0x4][R25] ;  /* 0x0100000019027b82 */ /* 0x0002a20000000a00 */
[----:B------:R-:W-:Y:S01]  /*1c2d0*/  IMAD.U32 R4, RZ, RZ, UR6 ;  /* 0x00000006ff047e24 */ /* 0x000fe2000f8e00ff */
[----:B0-----:R-:W-:Y:S01]  /*1c2e0*/  MOV R5, UR7 ;  /* 0x0000000700057c02 */ /* 0x001fe20008000f00 */
[----:B------:R-:W-:Y:S01]  /*1c2f0*/  IMAD.U32 R6, RZ, RZ, UR8 ;  /* 0x00000008ff067e24 */ /* 0x000fe2000f8e00ff */
[----:B------:R-:W-:Y:S01]  /*1c300*/  MOV R7, UR9 ;  /* 0x0000000900077c02 */ /* 0x000fe20008000f00 */
[----:B------:R-:W-:Y:S01]  /*1c310*/  IMAD.U32 R10, RZ, RZ, UR4 ;  /* 0x00000004ff0a7e24 */ /* 0x000fe2000f8e00ff */
[----:B------:R-:W-:Y:S01]  /*1c320*/  MOV R11, UR5 ;  /* 0x00000005000b7c02 */ /* 0x000fe20008000f00 */
[----:B------:R-:W-:Y:S01]  /*1c330*/  IMAD.MOV.U32 R8, RZ, RZ, 0x70 ;  /* 0x00000070ff087424 */ /* 0x000fe200078e00ff */
[----:B------:R-:W-:Y:S01]  /*1c340*/  MOV R12, 0x1 ;  /* 0x00000001000c7802 */ /* 0x000fe20000000f00 */
[----:B-1----:R-:W-:-:S07]  /*1c350*/  IMAD.MOV.U32 R13, RZ, RZ, RZ ;  /* 0x000000ffff0d7224 */ /* 0x002fce00078e00ff */
[----:B------:R-:W-:-:S07]  /*1c360*/  LEPC R20, `(.L_x_724) ;  /* 0x000000001014794e */ /* 0x000fce0000000000 */
[----:B--2---:R-:W-:Y:S05]  /*1c370*/  CALL.ABS.NOINC R2 ;  /* 0x0000000002007343 */ /* 0x004fea0003c00000 */
.L_x_724:
[----:B------:R0:W1:Y:S01]  /*1c380*/  LDC.64 R2, c[0x4][R25] ;  /* 0x0100000019027b82 */ /* 0x0000620000000a00 */
[----:B------:R-:W-:Y:S01]  /*1c390*/  ULDC.64 UR4, c[0x4][0x88] ;  /* 0x0100220000047ab9 */ /* 0x000fe20000000a00 */
[----:B------:R-:W-:Y:S01]  /*1c3a0*/  ULDC.64 UR6, c[0x4][0x90] ;  /* 0x0100240000067ab9 */ /* 0x000fe20000000a00 */
[----:B------:R-:W-:Y:S01]  /*1c3b0*/  ULDC.64 UR8, c[0x4][0x18] ;  /* 0x0100060000087ab9 */ /* 0x000fe20000000a00 */
[----:B------:R-:W-:Y:S01]  /*1c3c0*/  MOV R4, UR4 ;  /* 0x0000000400047c02 */ /* 0x000fe20008000f00 */
[----:B------:R-:W-:Y:S01]  /*1c3d0*/  IMAD.U32 R5, RZ, RZ, UR5 ;  /* 0x00000005ff057e24 */ /* 0x000fe2000f8e00ff */
[----:B------:R-:W-:Y:S01]  /*1c3e0*/  MOV R6, UR6 ;  /* 0x0000000600067c02 */ /* 0x000fe20008000f00 */
[----:B------:R-:W-:Y:S01]  /*1c3f0*/  IMAD.U32 R7, RZ, RZ, UR7 ;  /* 0x00000007ff077e24 */ /* 0x000fe2000f8e00ff */
[----:B------:R-:W-:Y:S01]  /*1c400*/  MOV R10, UR8 ;  /* 0x00000008000a7c02 */ /* 0x000fe20008000f00 */
[----:B------:R-:W-:Y:S01]  /*1c410*/  IMAD.U32 R11, RZ, RZ, UR9 ;  /* 0x00000009ff0b7e24 */ /* 0x000fe2000f8e00ff */
[----:B------:R-:W-:Y:S01]  /*1c420*/  MOV R8, 0x70 ;  /* 0x0000007000087802 */ /* 0x000fe20000000f00 */
[----:B------:R-:W-:Y:S01]  /*1c430*/  IMAD.MOV.U32 R12, RZ, RZ, 0x1 ;  /* 0x00000001ff0c7424 */ /* 0x000fe200078e00ff */
[----:B0-----:R-:W-:-:S07]  /*1c440*/  MOV R13, RZ ;  /* 0x000000ff000d7202 */ /* 0x001fce0000000f00 */
[----:B------:R-:W-:-:S07]  /*1c450*/  LEPC R20, `(.L_x_723) ;  /* 0x000000001014794e */ /* 0x000fce0000000000 */
[----:B-1----:R-:W-:Y:S05]  /*1c460*/  CALL.ABS.NOINC R2 ;  /* 0x0000000002007343 */ /* 0x002fea0003c00000 */
.L_x_723:
[----:B------:R-:W-:Y:S05]  /*1c470*/  BSYNC B6 ;  /* 0x0000000000067941 */ /* 0x000fea0003800000 */
.L_x_722:
[----:B------:R-:W2:Y:S01]  /*1c480*/  LDL R25, [R1+0x24] ;  /* 0x0000240001197983 */ /* 0x000ea20000100800 */
[----:B------:R-:W-:Y:S01]  /*1c490*/  ULDC.64 UR4, c[0x0][0x9f8] ;  /* 0x00027e0000047ab9 */ /* 0x000fe20000000a00 */
[----:B------:R-:W1:Y:S01]  /*1c4a0*/  LDC R0, c[0x0][0x430] ;  /* 0x00010c00ff007b82 */ /* 0x000e620000000800 */
[----:B------:R-:W-:Y:S01]  /*1c4b0*/  ISETP.NE.U32.AND P0, PT, RZ, UR4, PT ;  /* 0x00000004ff007c0c */ /* 0x000fe2000bf05070 */
[----:B------:R-:W3:Y:S03]  /*1c4c0*/  LDL R21, [R1+0xc] ;  /* 0x00000c0001157983 */ /* 0x000ee60000100800 */
[----:B------:R-:W-:Y:S01]  /*1c4d0*/  ISETP.NE.AND.EX P0, PT, RZ, UR5, PT, P0 ;  /* 0x00000005ff007c0c */ /* 0x000fe2000bf05300 */
[----:B------:R-:W4:Y:S01]  /*1c4e0*/  LDL.LU R8, [R1] ;  /* 0x0000000001087983 */ /* 0x000f220000300800 */
[----:B------:R-:W0:Y:S11]  /*1c4f0*/  S2R R20, SR_TID.X ;  /* 0x0000000000147919 */ /* 0x000e360000002100 */
[----:B------:R-:W-:Y:S01]  /*1c500*/  @P0 IADD3 R2, P1, R23, UR4, RZ ;  /* 0x0000000417020c10 */ /* 0x000fe2000ff3e0ff */
[----:B------:R-:W-:-:S03]  /*1c510*/  ULDC UR4, c[0x0][0x2f4] ;  /* 0x0000bd0000047ab9 */ /* 0x000fc60000000800 */
[----:B------:R-:W-:-:S05]  /*1c520*/  @P0 IADD3.X R3, R24, UR5, RZ, P1, !PT ;  /* 0x0000000518030c10 */ /* 0x000fca0008ffe4ff */
[----:B------:R3:W4:Y:S01]  /*1c530*/  @P0 LDG.E R32, desc[UR56][R2.64] ;  /* 0x0000003802200981 */ /* 0x000722000c1e1900 */
[----:B0-----:R-:W-:-:S04]  /*1c540*/  LOP3.LUT R20, R20, 0x7f, RZ, 0xc0, !PT ;  /* 0x0000007f14147812 */ /* 0x001fc800078ec0ff */
[----:B------:R-:W-:Y:S02]  /*1c550*/  SHF.R.U32.HI R4, RZ, 0x3, R20 ;  /* 0x00000003ff047819 */ /* 0x000fe40000011614 */
[----:B------:R-:W0:Y:S01]  /*1c560*/  S2R R20, SR_TID.X ;  /* 0x0000000000147919 */ /* 0x000e220000002100 */
[----:B-1----:R-:W-:-:S13]  /*1c570*/  ISETP.NE.AND P1, PT, R0, 0x1, PT ;  /* 0x000000010000780c */ /* 0x002fda0003f25270 */
[----:B------:R-:W1:Y:S01]  /*1c580*/  @P1 LDC R6, c[0x0][0x438] ;  /* 0x00010e00ff061b82 */ /* 0x000e620000000800 */
[----:B0-----:R-:W-:-:S05]  /*1c590*/  IMAD.SHL.U32 R20, R20, 0x10, RZ ;  /* 0x0000001014147824 */ /* 0x001fca00078e00ff */
[----:B------:R-:W-:Y:S02]  /*1c5a0*/  LOP3.LUT R20, R4, 0x70, R20, 0xf8, !PT ;  /* 0x0000007004147812 */ /* 0x000fe400078ef814 */
[----:B------:R-:W0:Y:S01]  /*1c5b0*/  @P1 LDC R4, c[0x0][0x434] ;  /* 0x00010d00ff041b82 */ /* 0x000e220000000800 */
[----:B------:R-:W-:Y:S01]  /*1c5c0*/  ISETP.GE.AND P3, PT, R33, UR4, PT ;  /* 0x0000000421007c0c */ /* 0x000fe2000bf66270 */
[----:B------:R-:W-:Y:S01]  /*1c5d0*/  UMOV UR5, 0xffffffff ;  /* 0xffffffff00057882 */ /* 0x000fe20000000000 */
[----:B--2---:R-:W-:-:S05]  /*1c5e0*/  IADD3 R25, R25, -0x1, RZ ;  /* 0xffffffff19197810 */ /* 0x004fca0007ffe0ff */
[----:B------:R-:W-:-:S05]  /*1c5f0*/  IMAD R5, R25, 0x60, R20 ;  /* 0x0000006019057824 */ /* 0x000fca00078e0214 */
[----:B------:R-:W-:-:S04]  /*1c600*/  ISETP.GE.AND P0, PT, R5, R31, PT ;  /* 0x0000001f0500720c */ /* 0x000fc80003f06270 */
[----:B------:R-:W-:Y:S01]  /*1c610*/  ISETP.GT.U32.OR P0, PT, R20, 0x5f, P0 ;  /* 0x0000005f1400780c */ /* 0x000fe20000704470 */
[----:B---3--:R-:W-:-:S04]  /*1c620*/  IMAD.IADD R5, R5, 0x1, R21 ;  /* 0x0000000105057824 */ /* 0x008fc800078e0215 */
[----:B0-----:R-:W-:-:S08]  /*1c630*/  @P1 IMAD.HI.U32 R7, R5, R4, RZ ;  /* 0x0000000405071227 */ /* 0x001fd000078e00ff */
[----:B------:R-:W0:Y:S01]  /*1c640*/  @!P0 LDC.64 R2, c[0x0][0x428] ;  /* 0x00010a00ff028b82 */ /* 0x000e220000000a00 */
[----:B------:R-:W-:Y:S02]  /*1c650*/  MOV R4, R5 ;  /* 0x0000000500047202 */ /* 0x000fe40000000f00 */
[----:B-1----:R-:W-:Y:S02]  /*1c660*/  @P1 SHF.R.U32.HI R4, RZ, R6, R7 ;  /* 0x00000006ff041219 */ /* 0x002fe40000011607 */
[----:B----4-:R-:W-:-:S03]  /*1c670*/  SHF.R.S32.HI R9, RZ, 0x1f, R32 ;  /* 0x0000001fff097819 */ /* 0x010fc60000011420 */
[----:B------:R-:W-:-:S04]  /*1c680*/  IMAD.MOV R6, RZ, RZ, -R4 ;  /* 0x000000ffff067224 */ /* 0x000fc800078e0a04 */
[----:B------:R-:W-:Y:S01]  /*1c690*/  IMAD R0, R0, R6, R5 ;  /* 0x0000000600007224 */ /* 0x000fe200078e0205 */
[--C-:B------:R-:W-:Y:S01]  /*1c6a0*/  @!P0 SHF.R.S32.HI R5, RZ, 0x1f, R4.reuse ;  /* 0x0000001fff058819 */ /* 0x100fe20000011404 */
[-C--:B0-----:R-:W-:Y:S02]  /*1c6b0*/  @!P0 IMAD R6, R9, R2.reuse, RZ ;  /* 0x0000000209068224 */ /* 0x081fe400078e02ff */
[----:B------:R-:W-:-:S04]  /*1c6c0*/  @!P0 IMAD.WIDE.U32 R4, R32, R2, R4 ;  /* 0x0000000220048225 */ /* 0x000fc800078e0004 */
[----:B------:R-:W-:Y:S02]  /*1c6d0*/  @!P0 IMAD R6, R32, R3, R6 ;  /* 0x0000000320068224 */ /* 0x000fe400078e0206 */
[----:B------:R-:W0:Y:S03]  /*1c6e0*/  @!P0 LDC.64 R2, c[0x0][0x418] ;  /* 0x00010600ff028b82 */ /* 0x000e260000000a00 */
[----:B------:R-:W-:Y:S02]  /*1c6f0*/  @!P0 IADD3 R6, R5, R6, RZ ;  /* 0x0000000605068210 */ /* 0x000fe40007ffe0ff */
[----:B------:R-:W-:Y:S02]  /*1c700*/  MOV R7, UR39 ;  /* 0x0000002700077c02 */ /* 0x000fe40008000f00 */
[----:B0-----:R-:W-:-:S04]  /*1c710*/  @!P0 LEA R2, P1, R4, R2, 0x2 ;  /* 0x0000000204028211 */ /* 0x001fc800078210ff */
[----:B------:R-:W-:Y:S01]  /*1c720*/  @!P0 LEA.HI.X R3, R4, R3, R6, 0x2, P1 ;  /* 0x0000000304038211 */ /* 0x000fe200008f1406 */
[----:B------:R-:W-:-:S06]  /*1c730*/  IMAD.MOV.U32 R4, RZ, RZ, RZ ;  /* 0x000000ffff047224 */ /* 0x000fcc00078e00ff */
[----:B------:R0:W5:Y:S01]  /*1c740*/  @!P0 LDG.E R4, desc[UR56][R2.64] ;  /* 0x0000003802048981 */ /* 0x000162000c1e1900 */
[----:B------:R-:W-:Y:S02]  /*1c750*/  ISETP.GT.U32.AND P0, PT, R20, 0x5f, PT ;  /* 0x0000005f1400780c */ /* 0x000fe40003f04070 */
[----:B------:R-:W-:Y:S02]  /*1c760*/  ISETP.NE.AND P2, PT, R7, 0x3, PT ;  /* 0x000000030700780c */ /* 0x000fe40003f45270 */
[----:B------:R-:W-:-:S09]  /*1c770*/  LOP3.LUT R8, R8, 0xfffffff7, RZ, 0xc0, !PT ;  /* 0xfffffff708087812 */ /* 0x000fd200078ec0ff */
[----:B------:R-:W-:-:S04]  /*1c780*/  @P0 LOP3.LUT R8, R8, 0x8, RZ, 0xfc, !PT ;  /* 0x0000000808080812 */ /* 0x000fc800078efcff */
[----:B------:R-:W-:-:S04]  /*1c790*/  LOP3.LUT R8, R8, 0xffffffef, RZ, 0xc0, !PT ;  /* 0xffffffef08087812 */ /* 0x000fc800078ec0ff */
[----:B------:R-:W-:-:S04]  /*1c7a0*/  @P2 LOP3.LUT R8, R8, 0x10, RZ, 0xfc, !PT ;  /* 0x0000001008082812 */ /* 0x000fc800078efcff */
[----:B------:R-:W-:Y:S02]  /*1c7b0*/  LOP3.LUT R8, R8, 0xfffffffb, RZ, 0xc0, !PT ;  /* 0xfffffffb08087812 */ /* 0x000fe400078ec0ff */
[----:B------:R-:W-:Y:S02]  /*1c7c0*/  ISETP.GE.AND P1, PT, R36, UR4, PT ;  /* 0x0000000424007c0c */ /* 0x000fe4000bf26270 */
[----:B------:R-:W-:Y:S02]  /*1c7d0*/  @P3 LOP3.LUT R8, R8, 0x4, RZ, 0xfc, !PT ;  /* 0x0000000408083812 */ /* 0x000fe400078efcff */
[----:B------:R-:W-:Y:S02]  /*1c7e0*/  ISETP.GE.AND P0, PT, R35, UR4, PT ;  /* 0x0000000423007c0c */ /* 0x000fe4000bf06270 */
[----:B------:R-:W-:-:S04]  /*1c7f0*/  LOP3.LUT R8, R8, 0xfffffffe, RZ, 0xc0, !PT ;  /* 0xfffffffe08087812 */ /* 0x000fc800078ec0ff */
[----:B------:R-:W-:-:S04]  /*1c800*/  LOP3.LUT R8, R8, 0xfffffffd, RZ, 0xc0, !PT ;  /* 0xfffffffd08087812 */ /* 0x000fc800078ec0ff */
[----:B------:R-:W-:Y:S01]  /*1c810*/  @P1 LOP3.LUT R8, R8, 0x2, RZ, 0xfc, !PT ;  /* 0x0000000208081812 */ /* 0x000fe200078efcff */
[----:B------:R0:W-:Y:S03]  /*1c820*/  STL [R1+0x10], R9 ;  /* 0x0000100901007387 */ /* 0x0001e60000100800 */
[----:B------:R-:W-:Y:S01]  /*1c830*/  @P0 LOP3.LUT R8, R8, 0x1, RZ, 0xfc, !PT ;  /* 0x0000000108080812 */ /* 0x000fe200078efcff */
[----:B------:R0:W-:Y:S04]  /*1c840*/  STL [R1+0x38], R7 ;  /* 0x0000380701007387 */ /* 0x0001e80000100800 */
[----:B------:R0:W-:Y:S01]  /*1c850*/  STL [R1], R8 ;  /* 0x0000000801007387 */ /* 0x0001e20000100800 */
[----:B------:R-:W-:Y:S05]  /*1c860*/  BRA.DIV UR5, `(.L_x_725) ;  /* 0x0000004e05507947 */ /* 0x000fea000b800000 */
.L_x_842:
[----:B------:R-:W-:Y:S01]  /*1c870*/  SHF.R.S32.HI R31, RZ, 0x1f, R18 ;  /* 0x0000001fff1f7819 */ /* 0x000fe20000011412 */
[----:B------:R-:W-:Y:S06]  /*1c880*/  @!P2 BRA `(.L_x_726) ;  /* 0x000000000004a947 */ /* 0x000fec0003800000 */
[----:B------:R-:W-:Y:S01]  /*1c890*/  BPT.TRAP 0x1 ;  /* 0x000000040000795c */ /* 0x000fe20000300000 */
.L_x_726:
[----:B------:R-:W-:Y:S01]  /*1c8a0*/  SHF.R.S32.HI R5, RZ, 0x1f, R0 ;  /* 0x0000001fff057819 */ /* 0x000fe20000011400 */
[----:B------:R-:W-:Y:S01]  /*1c8b0*/  ULDC.64 UR4, c[0x0][0x328] ;  /* 0x0000ca0000047ab9 */ /* 0x000fe20000000a00 */
[----:B------:R-:W-:Y:S03]  /*1c8c0*/  BSSY B0, `(.L_x_727) ;  /* 0x0000017000007945 */ /* 0x000fe60003800000 */
[----:B0-----:R-:W-:-:S04]  /*1c8d0*/  IMAD R3, R5, UR4, RZ ;  /* 0x0000000405037c24 */ /* 0x001fc8000f8e02ff */
        /* <DEDUP_REMOVED lines=16> */
[----:B------:R-:W-:Y:S02]  /*1c9e0*/  LEA.HI.X R24, R2, UR5, R7, 0x1, P0 ;  /* 0x0000000502187c11 */ /* 0x000fe400080f0c07 */
[----:B------:R-:W-:Y:S02]  /*1c9f0*/  LEA R7, R26, R22, 0x3 ;  /* 0x000000161a077211 */ /* 0x000fe400078e18ff */
[----:B------:R-:W-:-:S04]  /*1ca00*/  SHF.L.U32 R2, R28, 0x1f, RZ ;  /* 0x0000001f1c027819 */ /* 0x000fc800000006ff */
[----:B------:R-:W0:Y:S02]  /*1ca10*/  SYNCS.PHASECHK.TRANS64.TRYWAIT P0, [R7+URZ+0x30840], R2 ;  /* 0x03084002070075a7 */ /* 0x000e24000800017f */
[----:B0-----:R-:W-:Y:S05]  /*1ca20*/  @!P0 BRA `(.L_x_728) ;  /* 0x0000004c00148947 */ /* 0x001fea0003800000 */
.L_x_843:
[----:B------:R-:W-:Y:S05]  /*1ca30*/  BSYNC B0 ;  /* 0x0000000000007941 */ /* 0x000fea0003800000 */
.L_x_727:
[----:B------:R-:W2:Y:S01]  /*1ca40*/  LDL R3, [R1] ;  /* 0x0000000001037983 */ /* 0x000ea20000100800 */
[----:B------:R-:W-:-:S03]  /*1ca50*/  ULDC.64 UR4, c[0x0][0x300] ;  /* 0x0000c00000047ab9 */ /* 0x000fc60000000a00 */
[----:B------:R-:W3:Y:S01]  /*1ca60*/  LDL R9, [R1+0x8] ;  /* 0x0000080001097983 */ /* 0x000ee20000100800 */
[----:B------:R-:W-:Y:S01]  /*1ca70*/  IMAD R5, R5, UR4, RZ ;  /* 0x0000000405057c24 */ /* 0x000fe2000f8e02ff */
[----:B------:R-:W1:Y:S03]  /*1ca80*/  S2R R8, SR_TID.X ;  /* 0x0000000000087919 */ /* 0x000e660000002100 */
[----:B------:R-:W-:Y:S01]  /*1ca90*/  IMAD R5, R0, UR5, R5 ;  /* 0x0000000500057c24 */ /* 0x000fe2000f8e0205 */
[----:B-1----:R-:W-:-:S04]  /*1caa0*/  LOP3.LUT R8, R8, 0x7f, RZ, 0xc0, !PT ;  /* 0x0000007f08087812 */ /* 0x002fc800078ec0ff */
[----:B------:R-:W-:Y:S02]  /*1cab0*/  SHF.R.U32.HI R8, RZ, 0x3, R8 ;  /* 0x00000003ff087819 */ /* 0x000fe40000011608 */
[C---:B--2---:R-:W-:Y:S02]  /*1cac0*/  LOP3.LUT P4, RZ, R3.reuse, 0x4, RZ, 0xc0, !PT ;  /* 0x0000000403ff7812 */ /* 0x044fe4000788c0ff */
[C---:B------:R-:W-:Y:S02]  /*1cad0*/  LOP3.LUT P3, RZ, R3.reuse, 0x2, RZ, 0xc0, !PT ;  /* 0x0000000203ff7812 */ /* 0x040fe4000786c0ff */
[----:B------:R-:W-:Y:S01]  /*1cae0*/  LOP3.LUT P2, RZ, R3, 0x1, RZ, 0xc0, !PT ;  /* 0x0000000103ff7812 */ /* 0x000fe2000784c0ff */
[----:B0-----:R-:W-:Y:S01]  /*1caf0*/  IMAD.WIDE.U32 R2, R0, UR4, RZ ;  /* 0x0000000400027c25 */ /* 0x001fe2000f8e00ff */
[----:B------:R-:W-:-:S03]  /*1cb00*/  ULDC.64 UR4, c[0x0][0x310] ;  /* 0x0000c40000047ab9 */ /* 0x000fc60000000a00 */
[----:B------:R-:W-:Y:S02]  /*1cb10*/  IMAD.IADD R3, R3, 0x1, R5 ;  /* 0x0000000103037824 */ /* 0x000fe400078e0205 */
[----:B------:R-:W-:Y:S02]  /*1cb20*/  IMAD R6, R6, UR4, RZ ;  /* 0x0000000406067c24 */ /* 0x000fe4000f8e02ff */
[----:B------:R-:W-:-:S04]  /*1cb30*/  IMAD.WIDE.U32 R2, R4, UR4, R2 ;  /* 0x0000000404027c25 */ /* 0x000fc8000f8e0002 */
[----:B------:R-:W-:Y:S01]  /*1cb40*/  IMAD R6, R4, UR5, R6 ;  /* 0x0000000504067c24 */ /* 0x000fe2000f8e0206 */
[----:B------:R-:W-:Y:S01]  /*1cb50*/  ULDC.64 UR4, c[0x0][0x308] ;  /* 0x0000c20000047ab9 */ /* 0x000fe20000000a00 */
[----:B------:R-:W-:Y:S02]  /*1cb60*/  IMAD R5, R26, 0x4800, R37 ;  /* 0x000048001a057824 */ /* 0x000fe400078e0225 */
[----:B------:R-:W-:Y:S01]  /*1cb70*/  IMAD R0, R31, UR4, RZ ;  /* 0x000000041f007c24 */ /* 0x000fe2000f8e02ff */
[----:B------:R-:W-:Y:S01]  /*1cb80*/  IADD3 R3, R3, R6, RZ ;  /* 0x0000000603037210 */ /* 0x000fe20007ffe0ff */
[----:B---3--:R-:W-:Y:S02]  /*1cb90*/  IMAD R6, R25, -0x60, R9 ;  /* 0xffffffa019067824 */ /* 0x008fe400078e0209 */
[C---:B------:R-:W-:Y:S02]  /*1cba0*/  IMAD R0, R18.reuse, UR5, R0 ;  /* 0x0000000512007c24 */ /* 0x040fe4000f8e0200 */
[----:B------:R-:W-:Y:S01]  /*1cbb0*/  IMAD.WIDE.U32 R2, R18, UR4, R2 ;  /* 0x0000000412027c25 */ /* 0x000fe2000f8e0002 */
[----:B------:R-:W-:Y:S01]  /*1cbc0*/  ULDC.64 UR4, c[0x0][0x2e8] ;  /* 0x0000ba0000047ab9 */ /* 0x000fe20000000a00 */
[----:B------:R-:W-:-:S02]  /*1cbd0*/  IADD3 R6, -R8, R6, RZ ;  /* 0x0000000608067210 */ /* 0x000fc40007ffe1ff */
[----:B------:R-:W-:Y:S01]  /*1cbe0*/  IMAD.IADD R0, R3, 0x1, R0 ;  /* 0x0000000103007824 */ /* 0x000fe200078e0200 */
[----:B------:R-:W-:Y:S01]  /*1cbf0*/  LEA R4, P0, R2, UR4, 0x1 ;  /* 0x0000000402047c11 */ /* 0x000fe2000f8008ff */
[----:B------:R-:W-:-:S03]  /*1cc00*/  UMOV UR4, 0xffffffff ;  /* 0xffffffff00047882 */ /* 0x000fc60000000000 */
[----:B------:R-:W-:Y:S02]  /*1cc10*/  LEA.HI.X R0, R2, UR5, R0, 0x1, P0 ;  /* 0x0000000502007c11 */ /* 0x000fe400080f0c00 */
[----:B------:R-:W-:Y:S01]  /*1cc20*/  ISETP.GE.AND P0, PT, R6, 0x1, PT ;  /* 0x000000010600780c */ /* 0x000fe20003f06270 */
[----:B------:R-:W-:-:S12]  /*1cc30*/  BRA.DIV UR4, `(.L_x_729) ;  /* 0x0000004a04a47947 */ /* 0x000fd8000b800000 */
[----:B------:R-:W0:Y:S01]  /*1cc40*/  SHFL.IDX PT, R3, R4, RZ, 0x181f ;  /* 0x00181fff04037589 */ /* 0x000e2200000e0000 */
[----:B------:R-:W-:-:S03]  /*1cc50*/  @P0 LEA R8, R5, R22, 0x1 ;  /* 0x0000001605080211 */ /* 0x000fc600078e08ff */
        /* <DEDUP_REMOVED lines=24> */
[----:B------:R-:W-:Y:S01]  /*1cde0*/  @P1 LEA R8, R5, R22, 0x1 ;  /* 0x0000001605081211 */ /* 0x000fe200078e08ff */
        /* <DEDUP_REMOVED lines=24> */
[----:B------:R-:W1:Y:S04]  /*1cf70*/  SHFL.IDX PT, R2, R0, 0x4, 0x181f ;  /* 0x00981f0000027f89 */ /* 0x000e6800000e0000 */
[----:B------:R-:W2:Y:S01]  /*1cf80*/  SHFL.IDX PT, R0, R0, 0x5, 0x181f ;  /* 0x00b81f0000007f89 */ /* 0x000ea200000e0000 */
[----:B0-----:R-:W-:-:S05]  /*1cf90*/  @P1 LEA R3, P0, R33, R3, 0x1 ;  /* 0x0000000321031211 */ /* 0x001fca00078008ff */
[----:B-1----:R-:W-:-:S05]  /*1cfa0*/  @P1 IMAD.X R2, RZ, RZ, R2, P0 ;  /* 0x000000ffff021224 */ /* 0x002fca00000e0602 */
[----:B------:R-:W-:-:S04]  /*1cfb0*/  @P1 LOP3.LUT R3, R3, R2, RZ, 0x3c, !PT ;  /* 0x0000000203031212 */ /* 0x000fc800078e3cff */
[----:B------:R-:W-:-:S04]  /*1cfc0*/  @P1 LOP3.LUT R2, R3, R2, RZ, 0x3c, !PT ;  /* 0x0000000203021212 */ /* 0x000fc800078e3cff */
[----:B------:R-:W-:-:S05]  /*1cfd0*/  @P1 LOP3.LUT R3, R3, R2, RZ, 0x3c, !PT ;  /* 0x0000000203031212 */ /* 0x000fca00078e3cff */
[----:B------:R-:W-:Y:S04]  /*1cfe0*/  @P1 LDGSTS.E.BYPASS.LTC128B.128 [R8+0x20400], desc[UR56][R2.64], !P4 ;  /* 0x2040000002081fae */ /* 0x000fe8000e101d78 */
[----:B------:R-:W-:Y:S04]  /*1cff0*/  @P1 LDGSTS.E.BYPASS.LTC128B.128 [R8+0x23400], desc[UR56][R2.64+0x80], !P3 ;  /* 0x2340008002081fae */ /* 0x000fe8000d901d78 */
[----:B------:R0:W-:Y:S04]  /*1d000*/  @P1 LDGSTS.E.BYPASS.LTC128B.128 [R8+0x26400], desc[UR56][R2.64+0x100], !P2 ;  /* 0x2640010002081fae */ /* 0x0001e8000d101d78 */
[----:B0-2---:R0:W1:Y:S02]  /*1d010*/  SHFL.IDX PT, R2, R4, 0x5, 0x181f ;  /* 0x00b81f0004027f89 */ /* 0x00506400000e0000 */
.L_x_857:
[----:B------:R-:W-:-:S13]  /*1d020*/  ISETP.GE.AND P0, PT, R6, 0x51, PT ;  /* 0x000000510600780c */ /* 0x000fda0003f06270 */
[----:B-1----:R-:W-:Y:S02]  /*1d030*/  @P0 LEA R2, P1, R33, R2, 0x1 ;  /* 0x0000000221020211 */ /* 0x002fe400078208ff */
[----:B------:R-:W-:-:S03]  /*1d040*/  @P0 LEA R5, R5, R22, 0x1 ;  /* 0x0000001605050211 */ /* 0x000fc600078e08ff */
        /* <DEDUP_REMOVED lines=9> */
.L_x_730:
[----:B------:R-:W-:Y:S02]  /*1d0e0*/  PLOP3.LUT P1, PT, P1, P0, PT, 0xa2, 0x0 ;  /* 0x000000000000781c */ /* 0x000fe40000f21472 */
[----:B------:R-:W-:-:S08]  /*1d0f0*/  @P0 R2UR P1, UR4, R7 ;  /* 0x00000000070402ca */ /* 0x000fd00000020000 */
[----:B------:R-:W-:-:S05]  /*1d100*/  @P0 PLOP3.LUT P0, PT, P1, PT, PT, 0x80, 0x0 ;  /* 0x000000000000081c */ /* 0x000fca0000f0f070 */
[----:B------:R-:W-:Y:S01]  /*1d110*/  @!P1 SYNCS.ARRIVE.TRANS64.RED.A0T1 RZ, [UR4+0x30830], RZ ;  /* 0x030830ffffff99a7 */ /* 0x000fe20008200404 */
[----:B------:R-:W-:Y:S07]  /*1d120*/  @!P1 ARRIVES.LDGSTSBAR.64.TRANSCNT [UR4+0x30830] ;  /* 0x03083000ff0099b0 */ /* 0x000fee0008000a84 */
[----:B------:R-:W-:Y:S05]  /*1d130*/  @P0 BRA.U.ANY `(.L_x_730) ;  /* 0xfffffffd00e80947 */ /* 0x000fea000393ffff */
[----:B------:R-:W-:Y:S01]  /*1d140*/  NOP ;  /* 0x0000000000007918 */ /* 0x000fe20000000000 */
[----:B------:R-:W2:Y:S02]  /*1d150*/  LDL R0, [R1+0x38] ;  /* 0x0000380001007983 */ /* 0x000ea40000100800 */
[----:B--2---:R-:W-:-:S13]  /*1d160*/  ISETP.NE.AND P2, PT, R0, 0x3, PT ;  /* 0x000000030000780c */ /* 0x004fda0003f45270 */
[----:B------:R-:W-:Y:S05]  /*1d170*/  @!P2 BRA `(.L_x_731) ;  /* 0x000000000004a947 */ /* 0x000fea0003800000 */
[----:B------:R-:W-:Y:S01]  /*1d180*/  BPT.TRAP 0x1 ;  /* 0x000000040000795c */ /* 0x000fe20000300000 */
.L_x_731:
[----:B-1----:R1:W5:Y:S01]  /*1d190*/  LDL.LU R3, [R1+0x18] ;  /* 0x0000180001037983 */ /* 0x0023620000300800 */
[----:B------:R1:W-:Y:S02]  /*1d1a0*/  SYNCS.ARRIVE.TRANS64.A1T0 RZ, [R7+URZ+0x30830], RZ ;  /* 0x030830ff07ff79a7 */ /* 0x0003e4000810003f */
[----:B------:R-:W-:Y:S05]  /*1d1b0*/  WARPSYNC.ALL ;  /* 0x0000000000007948 */ /* 0x000fea0003800000 */
[----:B------:R-:W-:Y:S01]  /*1d1c0*/  ULDC.64 UR6, c[0x0][0xa00] ;  /* 0x0002800000067ab9 */ /* 0x000fe20000000a00 */
[----:B------:R-:W-:Y:S01]  /*1d1d0*/  ULDC.64 UR4, c[0x0][0x298] ;  /* 0x0000a60000047ab9 */ /* 0x000fe20000000a00 */
[----:B------:R-:W-:Y:S01]  /*1d1e0*/  BAR.SYNC.DEFER_BLOCKING 0x8, 0x180 ;  /* 0x0206000000007b1d */ /* 0x000fe20000010000 */
[----:B------:R-:W-:Y:S01]  /*1d1f0*/  ISETP.NE.U32.AND P0, PT, RZ, UR6, PT ;  /* 0x00000006ff007c0c */ /* 0x000fe2000bf05070 */
[----:B0-----:R-:W-:Y:S01]  /*1d200*/  IMAD.WIDE.U32 R4, R34, UR4, RZ ;  /* 0x0000000422047c25 */ /* 0x001fe2000f8e00ff */
[----:B------:R-:W-:-:S02]  /*1d210*/  SHF.R.S32.HI R0, RZ, 0x1f, R34 ;  /* 0x0000001fff007819 */ /* 0x000fc40000011422 */
[----:B------:R-:W-:Y:S01]  /*1d220*/  ISETP.NE.AND.EX P0, PT, RZ, UR7, PT, P0 ;  /* 0x00000007ff007c0c */ /* 0x000fe2000bf05300 */
[----:B------:R-:W-:Y:S01]  /*1d230*/  VIADD R2, R22, 0x12400 ;  /* 0x0001240016027836 */ /* 0x000fe20000000000 */
[----:B------:R-:W-:Y:S01]  /*1d240*/  BSSY B6, `(.L_x_732) ;  /* 0x000001a000067945 */ /* 0x000fe20003800000 */
[----:B------:R-:W-:Y:S01]  /*1d250*/  IMAD R0, R0, UR4, RZ ;  /* 0x0000000400007c24 */ /* 0x000fe2000f8e02ff */
[----:B------:R-:W-:-:S03]  /*1d260*/  SEL R30, R30, RZ, !P0 ;  /* 0x000000ff1e1e7207 */ /* 0x000fc60004000000 */
[----:B------:R-:W-:-:S05]  /*1d270*/  IMAD R0, R34, UR5, R0 ;  /* 0x0000000522007c24 */ /* 0x000fca000f8e0200 */
[----:B------:R-:W-:Y:S02]  /*1d280*/  IADD3 R34, R5, R0, RZ ;  /* 0x0000000005227210 */ /* 0x000fe40007ffe0ff */
[----:B-----5:R-:W-:Y:S02]  /*1d290*/  SEL R3, R3, RZ, !P0 ;  /* 0x000000ff03037207 */ /* 0x020fe40004000000 */
[----:B------:R-:W-:-:S03]  /*1d2a0*/  LOP3.LUT P0, RZ, R2, 0x3ff, RZ, 0xc0, !PT ;  /* 0x000003ff02ff7812 */ /* 0x000fc6000780c0ff */
[----:B------:R0:W-:Y:S04]  /*1d2b0*/  STL [R1+0x2c], R3 ;  /* 0x00002c0301007387 */ /* 0x0001e80000100800 */
[----:B------:R0:W-:Y:S06]  /*1d2c0*/  STL.64 [R1+0x18], R4 ;  /* 0x0000180401007387 */ /* 0x0001ec0000100a00 */
        /* <DEDUP_REMOVED lines=9> */
[----:B-1----:R-:W-:Y:S01]  /*1d360*/  MOV R7, UR7 ;  /* 0x0000000700077c02 */ /* 0x002fe20008000f00 */
[----:B------:R-:W-:Y:S01]  /*1d370*/  IMAD.U32 R10, RZ, RZ, UR8 ;  /* 0x00000008ff0a7e24 */ /* 0x000fe2000f8e00ff */
[----:B------:R-:W-:Y:S01]  /*1d380*/  MOV R11, UR9 ;  /* 0x00000009000b7c02 */ /* 0x000fe20008000f00 */
[----:B------:R-:W-:Y:S01]  /*1d390*/  IMAD.MOV.U32 R8, RZ, RZ, 0x70 ;  /* 0x00000070ff087424 */ /* 0x000fe200078e00ff */
[----:B------:R-:W-:Y:S01]  /*1d3a0*/  MOV R12, 0x1 ;  /* 0x00000001000c7802 */ /* 0x000fe20000000f00 */
[----:B------:R-:W-:-:S07]  /*1d3b0*/  IMAD.MOV.U32 R13, RZ, RZ, RZ ;  /* 0x000000ffff0d7224 */ /* 0x000fce00078e00ff */
[----:B------:R-:W-:-:S07]  /*1d3c0*/  LEPC R20, `(.L_x_733) ;  /* 0x000000001014794e */ /* 0x000fce0000000000 */
[----:B0-----:R-:W-:Y:S05]  /*1d3d0*/  CALL.ABS.NOINC R2 ;  /* 0x0000000002007343 */ /* 0x001fea0003c00000 */
.L_x_733:
[----:B------:R-:W-:Y:S05]  /*1d3e0*/  BSYNC B6 ;  /* 0x0000000000067941 */ /* 0x000fea0003800000 */
.L_x_732:
[----:B------:R-:W2:Y:S01]  /*1d3f0*/  LDL.LU R20, [R1+0x2c] ;  /* 0x00002c0001147983 */ /* 0x000ea20000300800 */
[----:B------:R-:W-:Y:S01]  /*1d400*/  ULDC.64 UR4, c[0x0][0x2d8] ;  /* 0x0000b60000047ab9 */ /* 0x000fe20000000a00 */
[----:B------:R-:W3:Y:S02]  /*1d410*/  LDC R8, c[0x0][0x448] ;  /* 0x00011200ff087b82 */ /* 0x000ee40000000800 */
[----:B0-----:R-:W4:Y:S01]  /*1d420*/  LDL.LU.64 R2, [R1+0x18] ;  /* 0x0000180001027983 */ /* 0x001f220000300a00 */
[----:B------:R-:W-:Y:S01]  /*1d430*/  SHF.L.U32 R4, R17, 0x7, RZ ;  /* 0x0000000711047819 */ /* 0x000fe200000006ff */
[----:B------:R-:W-:Y:S02]  /*1d440*/  IMAD R0, R31, UR4, RZ ;  /* 0x000000041f007c24 */ /* 0x000fe4000f8e02ff */
[----:B------:R0:W5:Y:S02]  /*1d450*/  LDL R17, [R1+0x20] ;  /* 0x0000200001117983 */ /* 0x0001640000100800 */
[----:B------:R-:W-:-:S02]  /*1d460*/  IMAD R5, R18, UR5, R0 ;  /* 0x0000000512057c24 */ /* 0x000fc4000f8e0200 */
[----:B------:R0:W5:Y:S01]  /*1d470*/  LDL R9, [R1+0x4] ;  /* 0x0000040001097983 */ /* 0x0001620000100800 */
[----:B---3--:R-:W-:Y:S02]  /*1d480*/  ISETP.NE.AND P0, PT, R8, 0x1, PT ;  /* 0x000000010800780c */ /* 0x008fe40003f05270 */
[----:B----4-:R-:W-:-:S03]  /*1d490*/  MOV R3, R34 ;  /* 0x0000002200037202 */ /* 0x010fc60000000f00 */
[----:B------:R-:W-:Y:S01]  /*1d4a0*/  IMAD.WIDE.U32 R2, R18, UR4, R2 ;  /* 0x0000000412027c25 */ /* 0x000fe2000f8e0002 */
[----:B------:R-:W-:-:S03]  /*1d4b0*/  ULDC.64 UR4, c[0x0][0x2e0] ;  /* 0x0000b80000047ab9 */ /* 0x000fc60000000a00 */
[----:B------:R-:W-:Y:S02]  /*1d4c0*/  IMAD.IADD R3, R3, 0x1, R5 ;  /* 0x0000000103037824 */ /* 0x000fe400078e0205 */
[----:B--2---:R-:W-:Y:S02]  /*1d4d0*/  IMAD R5, R20, UR4, RZ ;  /* 0x0000000414057c24 */ /* 0x004fe4000f8e02ff */
[----:B------:R-:W2:Y:S01]  /*1d4e0*/  S2R R20, SR_TID.X ;  /* 0x0000000000147919 */ /* 0x000ea20000002100 */
[----:B------:R-:W-:-:S04]  /*1d4f0*/  IMAD.WIDE.U32 R2, R30, UR4, R2 ;  /* 0x000000041e027c25 */ /* 0x000fc8000f8e0002 */
[----:B------:R-:W-:Y:S01]  /*1d500*/  IMAD R0, R30, UR5, R5 ;  /* 0x000000051e007c24 */ /* 0x000fe2000f8e0205 */
[----:B------:R-:W-:Y:S01]  /*1d510*/  ULDC.64 UR4, c[0x0][0x2d0] ;  /* 0x0000b40000047ab9 */ /* 0x000fe20000000a00 */
[----:B------:R-:W1:Y:S03]  /*1d520*/  @P0 LDC R5, c[0x0][0x44c] ;  /* 0x00011300ff050b82 */ /* 0x000e660000000800 */
[----:B------:R-:W-:-:S05]  /*1d530*/  IADD3 R3, R3, R0, RZ ;  /* 0x0000000003037210 */ /* 0x000fca0007ffe0ff */
[----:B------:R-:W3:Y:S01]  /*1d540*/  @P0 LDC R0, c[0x0][0x450] ;  /* 0x00011400ff000b82 */ /* 0x000ee20000000800 */
[----:B--2---:R-:W-:-:S04]  /*1d550*/  LOP3.LUT R20, R20, 0x7f, RZ, 0xc0, !PT ;  /* 0x0000007f14147812 */ /* 0x004fc800078ec0ff */
[----:B------:R-:W-:Y:S02]  /*1d560*/  SHF.R.U32.HI R21, RZ, 0x3, R20 ;  /* 0x00000003ff157819 */ /* 0x000fe40000011614 */
[----:B------:R-:W2:Y:S02]  /*1d570*/  S2R R20, SR_TID.X ;  /* 0x0000000000147919 */ /* 0x000ea40000002100 */
[----:B--2---:R-:W-:-:S05]  /*1d580*/  IMAD.SHL.U32 R20, R20, 0x10, RZ ;  /* 0x0000001014147824 */ /* 0x004fca00078e00ff */
[----:B------:R-:W-:-:S04]  /*1d590*/  LOP3.LUT R20, R21, 0x70, R20, 0xf8, !PT ;  /* 0x0000007015147812 */ /* 0x000fc800078ef814 */
[----:B------:R-:W-:-:S05]  /*1d5a0*/  LOP3.LUT R6, R20, R4, RZ, 0xfc, !PT ;  /* 0x0000000414067212 */ /* 0x000fca00078efcff */
[----:B-1----:R-:W-:-:S04]  /*1d5b0*/  @P0 IMAD.HI.U32 R7, R6, R5, RZ ;  /* 0x0000000506070227 */ /* 0x002fc800078e00ff */
[----:B------:R-:W-:Y:S01]  /*1d5c0*/  IMAD.MOV.U32 R5, RZ, RZ, R6 ;  /* 0x000000ffff057224 */ /* 0x000fe200078e0006 */
[----:B---3--:R-:W-:-:S04]  /*1d5d0*/  @P0 SHF.R.U32.HI R5, RZ, R0, R7 ;  /* 0x00000000ff050219 */ /* 0x008fc80000011607 */
[C---:B------:R-:W-:Y:S01]  /*1d5e0*/  IADD3 R0, -R5.reuse, RZ, RZ ;  /* 0x000000ff05007210 */ /* 0x040fe20007ffe1ff */
[----:B------:R-:W1:Y:S04]  /*1d5f0*/  S2R R20, SR_TID.X ;  /* 0x0000000000147919 */ /* 0x000e680000002100 */
[----:B------:R-:W-:Y:S01]  /*1d600*/  IMAD R0, R8, R0, R6 ;  /* 0x0000000008007224 */ /* 0x000fe200078e0206 */
[----:B------:R-:W-:Y:S01]  /*1d610*/  SHF.R.S32.HI R6, RZ, 0x1f, R5 ;  /* 0x0000001fff067819 */ /* 0x000fe20000011405 */
[----:B------:R-:W-:-:S04]  /*1d620*/  IMAD.WIDE.U32 R2, R5, UR4, R2 ;  /* 0x0000000405027c25 */ /* 0x000fc8000f8e0002 */
[----:B------:R-:W-:-:S04]  /*1d630*/  IMAD R6, R6, UR4, RZ ;  /* 0x0000000406067c24 */ /* 0x000fc8000f8e02ff */
[----:B------:R-:W-:Y:S01]  /*1d640*/  IMAD R5, R5, UR5, R6 ;  /* 0x0000000505057c24 */ /* 0x000fe2000f8e0206 */
[----:B------:R-:W-:-:S03]  /*1d650*/  ULDC.64 UR4, c[0x0][0x2c8] ;  /* 0x0000b20000047ab9 */ /* 0x000fc60000000a00 */
[----:B------:R-:W-:Y:S01]  /*1d660*/  IMAD.IADD R3, R3, 0x1, R5 ;  /* 0x0000000103037824 */ /* 0x000fe200078e0205 */
[----:B------:R-:W-:-:S05]  /*1d670*/  SHF.R.S32.HI R5, RZ, 0x1f, R0 ;  /* 0x0000001fff057819 */ /* 0x000fca0000011400 */
[----:B------:R-:W-:Y:S02]  /*1d680*/  IMAD R5, R5, UR4, RZ ;  /* 0x0000000405057c24 */ /* 0x000fe4000f8e02ff */
[----:B------:R-:W-:-:S04]  /*1d690*/  IMAD.WIDE.U32 R2, R0, UR4, R2 ;  /* 0x0000000400027c25 */ /* 0x000fc8000f8e0002 */
[----:B------:R-:W-:Y:S01]  /*1d6a0*/  IMAD R5, R0, UR5, R5 ;  /* 0x0000000500057c24 */ /* 0x000fe2000f8e0205 */
[----:B------:R-:W-:Y:S02]  /*1d6b0*/  ULDC.64 UR4, c[0x0][0x280] ;  /* 0x0000a00000047ab9 */ /* 0x000fe40000000a00 */
[----:B------:R-:W-:Y:S01]  /*1d6c0*/  LEA R0, P0, R2, UR4, 0x1 ;  /* 0x0000000402007c11 */ /* 0x000fe2000f8008ff */
[----:B------:R-:W-:Y:S01]  /*1d6d0*/  ULDC UR4, c[0x0][0x2b8] ;  /* 0x0000ae0000047ab9 */ /* 0x000fe20000000800 */
[----:B------:R-:W-:Y:S02]  /*1d6e0*/  IADD3 R5, R3, R5, RZ ;  /* 0x0000000503057210 */ /* 0x000fe40007ffe0ff */
[----:B-1----:R-:W-:Y:S02]  /*1d6f0*/  LOP3.LUT R20, R20, 0x7f, RZ, 0xc0, !PT ;  /* 0x0000007f14147812 */ /* 0x002fe400078ec0ff */
[----:B------:R-:W-:Y:S01]  /*1d700*/  LEA.HI.X R5, R2, UR5, R5, 0x1, P0 ;  /* 0x0000000502057c11 */ /* 0x000fe200080f0c05 */
[----:B------:R-:W-:Y:S01]  /*1d710*/  UMOV UR5, 0xffffffff ;  /* 0xffffffff00057882 */ /* 0x000fe20000000000 */
[----:B------:R-:W-:-:S02]  /*1d720*/  ISETP.GE.AND P3, PT, R33, UR4, PT ;  /* 0x0000000421007c0c */ /* 0x000fc4000bf66270 */
[----:B------:R-:W-:Y:S02]  /*1d730*/  ISETP.GE.AND P2, PT, R36, UR4, PT ;  /* 0x0000000424007c0c */ /* 0x000fe4000bf46270 */
[----:B------:R-:W-:Y:S02]  /*1d740*/  ISETP.GE.AND P0, PT, R35, UR4, PT ;  /* 0x0000000423007c0c */ /* 0x000fe4000bf06270 */
[----:B------:R-:W-:Y:S01]  /*1d750*/  SHF.R.U32.HI R10, RZ, 0x3, R20 ;  /* 0x00000003ff0a7819 */ /* 0x000fe20000011614 */
[----:B0-----:R-:W-:Y:S10]  /*1d760*/  BRA.DIV UR5, `(.L_x_734) ;  /* 0x0000004a050c7947 */ /* 0x001ff4000b800000 */
[----:B------:R-:W0:Y:S01]  /*1d770*/  SHFL.IDX PT, R14, R0, RZ, 0x181f ;  /* 0x00181fff000e7589 */ /* 0x000e2200000e0000 */
[----:B-----5:R-:W-:Y:S02]  /*1d780*/  IMAD R6, R17, R8, RZ ;  /* 0x0000000811067224 */ /* 0x020fe400078e02ff */
[----:B------:R-:W-:Y:S01]  /*1d790*/  IMAD.IADD R4, R10, 0x1, R4 ;  /* 0x000000010a047824 */ /* 0x000fe200078e0204 */
[----:B------:R-:W1:Y:S04]  /*1d7a0*/  SHFL.IDX PT, R2, R5, RZ, 0x181f ;  /* 0x00181fff05027589 */ /* 0x000e6800000e0000 */
[C---:B------:R-:W-:Y:S02]  /*1d7b0*/  ISETP.GE.AND P1, PT, R4.reuse, R6, PT ;  /* 0x000000060400720c */ /* 0x040fe40003f26270 */
[----:B------:R-:W-:-:S11]  /*1d7c0*/  IADD3 R7, R4, 0x10, RZ ;  /* 0x0000001004077810 */ /* 0x000fd60007ffe0ff */
[----:B0-----:R-:W-:-:S04]  /*1d7d0*/  @!P1 LEA R14, P4, R33, R14, 0x1 ;  /* 0x0000000e210e9211 */ /* 0x001fc800078808ff */
[----:B-1----:R-:W-:Y:S01]  /*1d7e0*/  @!P1 IADD3.X R3, RZ, R2, RZ, P4, !PT ;  /* 0x00000002ff039210 */ /* 0x002fe200027fe4ff */
        /* <DEDUP_REMOVED lines=11> */
[----:B------:R-:W-:Y:S01]  /*1d8a0*/  @!P1 IMAD.MOV.U32 R3, RZ, RZ, R7 ;  /* 0x000000ffff039224 */ /* 0x000fe200078e0007 */
[----:B------:R-:W-:-:S04]  /*1d8b0*/  IADD3 R7, R4, 0x20, RZ ;  /* 0x0000002004077810 */ /* 0x000fc80007ffe0ff */
        /* <DEDUP_REMOVED lines=58> */
.L_x_874:
[----:B-1----:R-:W-:Y:S01]  /*1dc60*/  IADD3 R3, R4, 0x70, RZ ;  /* 0x0000007004037810 */ /* 0x002fe20007ffe0ff */
[----:B------:R-:W-:Y:S03]  /*1dc70*/  BSSY B0, `(.L_x_735) ;  /* 0x000000b000007945 */ /* 0x000fe60003800000 */
        /* <DEDUP_REMOVED lines=10> */
.L_x_736:
[----:B------:R-:W-:Y:S05]  /*1dd20*/  BSYNC B0 ;  /* 0x0000000000007941 */ /* 0x000fea0003800000 */
.L_x_735:
[----:B------:R-:W-:Y:S01]  /*1dd30*/  NOP ;  /* 0x0000000000007918 */ /* 0x000fe20000000000 */
[----:B------:R-:W-:-:S13]  /*1dd40*/  PLOP3.LUT P0, PT, PT, PT, PT, 0x80, 0x0 ;  /* 0x000000000000781c */ /* 0x000fda0003f0f070 */
.L_x_737:
[----:B------:R-:W-:Y:S02]  /*1dd50*/  PLOP3.LUT P1, PT, P1, P0, PT, 0xa2, 0x0 ;  /* 0x000000000000781c */ /* 0x000fe40000f21472 */
[----:B------:R-:W-:-:S08]  /*1dd60*/  @P0 R2UR P1, UR4, R22 ;  /* 0x00000000160402ca */ /* 0x000fd00000020000 */
[----:B------:R-:W-:-:S05]  /*1dd70*/  @P0 PLOP3.LUT P0, PT, P1, PT, PT, 0x80, 0x0 ;  /* 0x000000000000081c */ /* 0x000fca0000f0f070 */
[----:B------:R-:W-:Y:S01]  /*1dd80*/  @!P1 SYNCS.ARRIVE.TRANS64.RED.A0T1 RZ, [UR4+0x30800], RZ ;  /* 0x030800ffffff99a7 */ /* 0x000fe20008200404 */
[----:B------:R-:W-:Y:S07]  /*1dd90*/  @!P1 ARRIVES.LDGSTSBAR.64.TRANSCNT [UR4+0x30800] ;  /* 0x03080000ff0099b0 */ /* 0x000fee0008000a84 */
[----:B------:R-:W-:Y:S05]  /*1dda0*/  @P0 BRA.U.ANY `(.L_x_737) ;  /* 0xfffffffd00e80947 */ /* 0x000fea000393ffff */
[----:B0-----:R-:W3:Y:S02]  /*1ddb0*/  LDL.LU R2, [R1+0x28] ;  /* 0x0000280001027983 */ /* 0x001ee40000300800 */
[----:B---3--:R-:W-:-:S04]  /*1ddc0*/  IADD3 R2, R2, 0x1, RZ ;  /* 0x0000000102027810 */ /* 0x008fc80007ffe0ff */
[----:B------:R-:W-:Y:S01]  /*1ddd0*/  LEA.HI R0, R2, R2, RZ, 0x1 ;  /* 0x0000000202007211 */ /* 0x000fe200078f08ff */
[----:B------:R0:W-:Y:S03]  /*1dde0*/  STL [R1+0x28], R2 ;  /* 0x0000280201007387 */ /* 0x0001e60000100800 */
[----:B------:R-:W-:-:S05]  /*1ddf0*/  LOP3.LUT R0, R0, 0xfffffffe, RZ, 0xc0, !PT ;  /* 0xfffffffe00007812 */ /* 0x000fca00078ec0ff */
[----:B------:R-:W-:-:S05]  /*1de00*/  IMAD.IADD R0, R2, 0x1, -R0 ;  /* 0x0000000102007824 */ /* 0x000fca00078e0a00 */
[----:B------:R-:W-:Y:S01]  /*1de10*/  SHF.L.U32 R3, R0, 0x1f, RZ ;  /* 0x0000001f00037819 */ /* 0x000fe200000006ff */
[----:B------:R-:W-:Y:S01]  /*1de20*/  NOP ;  /* 0x0000000000007918 */ /* 0x000fe20000000000 */
[----:B------:R0:W-:Y:S01]  /*1de30*/  SYNCS.ARRIVE.TRANS64.A1T0 RZ, [R22+URZ+0x30800], RZ ;  /* 0x030800ff16ff79a7 */ /* 0x0001e2000810003f */
[----:B------:R-:W-:Y:S01]  /*1de40*/  BSSY B0, `(.L_x_738) ;  /* 0x0000003000007945 */ /* 0x000fe20003800000 */
[----:B------:R-:W1:Y:S03]  /*1de50*/  SYNCS.PHASECHK.TRANS64.TRYWAIT P0, [R22+URZ+0x30820], R3 ;  /* 0x03082003160075a7 */ /* 0x000e66000800017f */
[----:B01----:R-:W-:Y:S05]  /*1de60*/  @!P0 BRA `(.L_x_739) ;  /* 0x0000004800e88947 */ /* 0x003fea0003800000 */
.L_x_875:
[----:B------:R-:W-:Y:S05]  /*1de70*/  BSYNC B0 ;  /* 0x0000000000007941 */ /* 0x000fea0003800000 */
.L_x_738:
[----:B------:R-:W3:Y:S01]  /*1de80*/  LDL R0, [R1+0x8] ;  /* 0x0000080001007983 */ /* 0x000ee20000100800 */
[----:B------:R-:W-:Y:S01]  /*1de90*/  BSSY B0, `(.L_x_740) ;  /* 0x000010f000007945 */ /* 0x000fe20003800000 */
[----:B---3--:R-:W-:-:S13]  /*1dea0*/  ISETP.GE.AND P0, PT, R0, 0x61, PT ;  /* 0x000000610000780c */ /* 0x008fda0003f06270 */
[----:B------:R-:W-:Y:S05]  /*1deb0*/  @!P0 BRA `(.L_x_741) ;  /* 0x0000001000308947 */ /* 0x000fea0003800000 */
[----:B------:R-:W3:Y:S01]  /*1dec0*/  LDL.LU R0, [R1+0x24] ;  /* 0x0000240001007983 */ /* 0x000ee20000300800 */
[----:B------:R-:W-:Y:S01]  /*1ded0*/  ULDC UR4, c[0x0][0x2f4] ;  /* 0x0000bd0000047ab9 */ /* 0x000fe20000000800 */
[----:B------:R-:W-:Y:S01]  /*1dee0*/  IMAD.MOV.U32 R17, RZ, RZ, R28 ;  /* 0x000000ffff117224 */ /* 0x000fe200078e001c */
[----:B------:R-:W-:Y:S01]  /*1def0*/  MOV R10, R26 ;  /* 0x0000001a000a7202 */ /* 0x000fe20000000f00 */
[----:B------:R-:W-:Y:S01]  /*1df00*/  IMAD.MOV.U32 R30, RZ, RZ, R25 ;  /* 0x000000ffff1e7224 */ /* 0x000fe200078e0019 */
[----:B------:R-:W-:Y:S02]  /*1df10*/  ISETP.GE.AND P3, PT, R33, UR4, PT ;  /* 0x0000000421007c0c */ /* 0x000fe4000bf66270 */
[----:B------:R-:W-:Y:S02]  /*1df20*/  ISETP.GE.AND P2, PT, R36, UR4, PT ;  /* 0x0000000424007c0c */ /* 0x000fe4000bf46270 */
[----:B------:R-:W-:Y:S02]  /*1df30*/  ISETP.GE.AND P1, PT, R35, UR4, PT ;  /* 0x0000000423007c0c */ /* 0x000fe4000bf26270 */
[----:B---3--:R-:W-:-:S11]  /*1df40*/  IADD3 R6, R0, -0x2, RZ ;  /* 0xfffffffe00067810 */ /* 0x008fd60007ffe0ff */
.L_x_754:
[----:B------:R-:W3:Y:S01]  /*1df50*/  LDL R4, [R1+0xc] ;  /* 0x00000c0001047983 */ /* 0x000ee20000100800 */
[----:B------:R-:W1:Y:S03]  /*1df60*/  LDC R7, c[0x0][0x430] ;  /* 0x00010c00ff077b82 */ /* 0x000e660000000800 */
[----:B------:R-:W4:Y:S04]  /*1df70*/  LDL R8, [R1+0x10] ;  /* 0x0000100001087983 */ /* 0x000f280000100800 */
[----:B------:R-:W2:Y:S01]  /*1df80*/  LDL R11, [R1+0x38] ;  /* 0x00003800010b7983 */ /* 0x000ea20000100800 */
[----:B------:R-:W0:Y:S02]  /*1df90*/  S2R R0, SR_TID.X ;  /* 0x0000000000007919 */ /* 0x000e240000002100 */
[----:B0-----:R-:W-:-:S04]  /*1dfa0*/  LOP3.LUT R0, R0, 0x7f, RZ, 0xc0, !PT ;  /* 0x0000007f00007812 */ /* 0x001fc800078ec0ff */
[----:B------:R-:W-:Y:S02]  /*1dfb0*/  SHF.R.U32.HI R2, RZ, 0x3, R0 ;  /* 0x00000003ff027819 */ /* 0x000fe40000011600 */
[----:B------:R-:W0:Y:S01]  /*1dfc0*/  S2R R0, SR_TID.X ;  /* 0x0000000000007919 */ /* 0x000e220000002100 */
[----:B-1----:R-:W-:-:S13]  /*1dfd0*/  ISETP.NE.AND P0, PT, R7, 0x1, PT ;  /* 0x000000010700780c */ /* 0x002fda0003f05270 */
[----:B------:R-:W1:Y:S01]  /*1dfe0*/  @P0 LDC R3, c[0x0][0x438] ;  /* 0x00010e00ff030b82 */ /* 0x000e620000000800 */
[----:B0-----:R-:W-:-:S04]  /*1dff0*/  SHF.L.U32 R0, R0, 0x4, RZ ;  /* 0x0000000400007819 */ /* 0x001fc800000006ff */
[----:B------:R-:W-:-:S03]  /*1e000*/  LOP3.LUT R0, R2, 0x70, R0, 0xf8, !PT ;  /* 0x0000007002007812 */ /* 0x000fc600078ef800 */
[----:B------:R-:W0:Y:S01]  /*1e010*/  @P0 LDC R2, c[0x0][0x434] ;  /* 0x00010d00ff020b82 */ /* 0x000e220000000800 */
[----:B------:R-:W-:Y:S02]  /*1e020*/  ISETP.GT.U32.AND P4, PT, R0, 0x5f, PT ;  /* 0x0000005f0000780c */ /* 0x000fe40003f84070 */
[----:B------:R-:W-:Y:S01]  /*1e030*/  IADD3 R26, R10, 0x1, RZ ;  /* 0x000000010a1a7810 */ /* 0x000fe20007ffe0ff */
[----:B------:R-:W-:Y:S05]  /*1e040*/  YIELD ;  /* 0x0000000000007946 */ /* 0x000fea0003800000 */
[----:B------:R-:W-:Y:S01]  /*1e050*/  MOV R25, R6 ;  /* 0x0000000600197202 */ /* 0x000fe20000000f00 */
[----:B---3--:R-:W-:-:S04]  /*1e060*/  IMAD R9, R6, 0x60, R4 ;  /* 0x0000006006097824 */ /* 0x008fc800078e0204 */
[----:B------:R-:W4:Y:S01]  /*1e070*/  @!P4 LDC.64 R4, c[0x0][0x428] ;  /* 0x00010a00ff04cb82 */ /* 0x000f220000000a00 */
[----:B------:R-:W-:-:S04]  /*1e080*/  IMAD.IADD R9, R0, 0x1, R9 ;  /* 0x0000000100097824 */ /* 0x000fc800078e0209 */
[----:B0-----:R-:W-:Y:S01]  /*1e090*/  @P0 IMAD.HI.U32 R2, R9, R2, RZ ;  /* 0x0000000209020227 */ /* 0x001fe200078e00ff */
[----:B------:R-:W-:-:S04]  /*1e0a0*/  MOV R0, R9 ;  /* 0x0000000900007202 */ /* 0x000fc80000000f00 */
[----:B-1----:R-:W-:-:S04]  /*1e0b0*/  @P0 SHF.R.U32.HI R0, RZ, R3, R2 ;  /* 0x00000003ff000219 */ /* 0x002fc80000011602 */
[--C-:B------:R-:W-:Y:S01]  /*1e0c0*/  @!P4 SHF.R.S32.HI R3, RZ, 0x1f, R0.reuse ;  /* 0x0000001fff03c819 */ /* 0x100fe20000011400 */
[----:B------:R-:W-:Y:S02]  /*1e0d0*/  @!P4 IMAD.MOV.U32 R2, RZ, RZ, R0 ;  /* 0x000000ffff02c224 */ /* 0x000fe400078e0000 */
[-C--:B----4-:R-:W-:Y:S02]  /*1e0e0*/  @!P4 IMAD R8, R8, R4.reuse, RZ ;  /* 0x000000040808c224 */ /* 0x090fe400078e02ff */
[----:B------:R-:W-:-:S04]  /*1e0f0*/  @!P4 IMAD.WIDE.U32 R2, R32, R4, R2 ;  /* 0x000000042002c225 */ /* 0x000fc800078e0002 */
[----:B------:R-:W-:Y:S02]  /*1e100*/  @!P4 IMAD R8, R32, R5, R8 ;  /* 0x000000052008c224 */ /* 0x000fe400078e0208 */
[----:B------:R-:W0:Y:S01]  /*1e110*/  @!P4 LDC.64 R4, c[0x0][0x418] ;  /* 0x00010600ff04cb82 */ /* 0x000e220000000a00 */
[----:B------:R-:W-:Y:S02]  /*1e120*/  IMAD.MOV R0, RZ, RZ, -R0 ;  /* 0x000000ffff007224 */ /* 0x000fe400078e0a00 */
[----:B------:R-:W-:Y:S02]  /*1e130*/  @!P4 IADD3 R3, R8, R3, RZ ;  /* 0x000000030803c210 */ /* 0x000fe40007ffe0ff */
[----:B------:R-:W-:Y:S02]  /*1e140*/  IMAD R9, R7, R0, R9 ;  /* 0x0000000007097224 */ /* 0x000fe400078e0209 */
[----:B------:R-:W-:Y:S01]  /*1e150*/  IMAD.MOV.U32 R0, RZ, RZ, RZ ;  /* 0x000000ffff007224 */ /* 0x000fe200078e00ff */
[----:B0-----:R-:W-:-:S04]  /*1e160*/  @!P4 LEA R4, P0, R2, R4, 0x2 ;  /* 0x000000040204c211 */ /* 0x001fc800078010ff */
[----:B------:R-:W-:-:S05]  /*1e170*/  @!P4 LEA.HI.X R5, R2, R5, R3, 0x2, P0 ;  /* 0x000000050205c211 */ /* 0x000fca00000f1403 */
[----:B------:R0:W5:Y:S01]  /*1e180*/  @!P4 LDG.E R0, desc[UR56][R4.64] ;  /* 0x000000380400c981 */ /* 0x000162000c1e1900 */
[----:B--2---:R-:W-:Y:S02]  /*1e190*/  ISETP.NE.AND P4, PT, R11, 0x3, PT ;  /* 0x000000030b00780c */ /* 0x004fe40003f85270 */
[----:B------:R-:W-:-:S04]  /*1e1a0*/  ISETP.NE.AND P0, PT, R26, 0x2, PT ;  /* 0x000000021a00780c */ /* 0x000fc80003f05270 */
[----:B------:R-:W-:Y:S02]  /*1e1b0*/  SEL R28, RZ, 0x1, P0 ;  /* 0x00000001ff1c7807 */ /* 0x000fe40000000000 */
[----:B------:R-:W-:Y:S02]  /*1e1c0*/  SEL R26, R26, RZ, P0 ;  /* 0x000000ff1a1a7207 */ /* 0x000fe40000000000 */
[----:B------:R-:W-:-:S03]  /*1e1d0*/  LOP3.LUT R28, R17, R28, RZ, 0x3c, !PT ;  /* 0x0000001c111c7212 */ /* 0x000fc600078e3cff */
[----:B0-----:R-:W-:Y:S05]  /*1e1e0*/  @!P4 BRA `(.L_x_742) ;  /* 0x000000000004c947 */ /* 0x001fea0003800000 */
[----:B------:R-:W-:Y:S01]  /*1e1f0*/  BPT.TRAP 0x1 ;  /* 0x000000040000795c */ /* 0x000fe20000300000 */
.L_x_742:
[----:B------:R-:W-:Y:S01]  /*1e200*/  IMAD R7, R26, 0x8, R22 ;  /* 0x000000081a077824 */ /* 0x000fe200078e0216 */
[----:B------:R-:W-:Y:S01]  /*1e210*/  SHF.L.U32 R2, R28, 0x1f, RZ ;  /* 0x0000001f1c027819 */ /* 0x000fe200000006ff */
[----:B------:R-:W-:Y:S03]  /*1e220*/  BSSY B1, `(.L_x_743) ;  /* 0x0000003000017945 */ /* 0x000fe60003800000 */
[----:B------:R-:W0:Y:S02]  /*1e230*/  SYNCS.PHASECHK.TRANS64.TRYWAIT P0, [R7+URZ+0x30840], R2 ;  /* 0x03084002070075a7 */ /* 0x000e24000800017f */
[----:B0-----:R-:W-:Y:S05]  /*1e240*/  @!P0 BRA `(.L_x_744) ;  /* 0x0000004800048947 */ /* 0x001fea0003800000 */
.L_x_876:
[----:B------:R-:W-:Y:S05]  /*1e250*/  BSYNC B1 ;  /* 0x0000000000017941 */ /* 0x000fea0003800000 */
.L_x_743:
[----:B------:R-:W2:Y:S01]  /*1e260*/  LDL R3, [R1] ;  /* 0x0000000001037983 */ /* 0x000ea20000100800 */
[----:B------:R-:W-:Y:S01]  /*1e270*/  SHF.R.S32.HI R20, RZ, 0x1f, R9 ;  /* 0x0000001fff147819 */ /* 0x000fe20000011409 */
[----:B------:R-:W-:Y:S01]  /*1e280*/  ULDC.64 UR4, c[0x0][0x300] ;  /* 0x0000c00000047ab9 */ /* 0x000fe20000000a00 */
[----:B-----5:R-:W-:Y:S01]  /*1e290*/  SHF.R.S32.HI R21, RZ, 0x1f, R0 ;  /* 0x0000001fff157819 */ /* 0x020fe20000011400 */
[----:B------:R-:W-:Y:S02]  /*1e2a0*/  IMAD R5, R26, 0x4800, R37 ;  /* 0x000048001a057824 */ /* 0x000fe400078e0225 */
[----:B------:R-:W-:-:S04]  /*1e2b0*/  IMAD R4, R20, UR4, RZ ;  /* 0x0000000414047c24 */ /* 0x000fc8000f8e02ff */
[----:B------:R-:W-:Y:S01]  /*1e2c0*/  IMAD R4, R9, UR5, R4 ;  /* 0x0000000509047c24 */ /* 0x000fe2000f8e0204 */
[C---:B--2---:R-:W-:Y:S02]  /*1e2d0*/  LOP3.LUT P5, RZ, R3.reuse, 0x2, RZ, 0xc0, !PT ;  /* 0x0000000203ff7812 */ /* 0x044fe400078ac0ff */
[----:B------:R-:W-:Y:S01]  /*1e2e0*/  LOP3.LUT P4, RZ, R3, 0x1, RZ, 0xc0, !PT ;  /* 0x0000000103ff7812 */ /* 0x000fe2000788c0ff */
        /* <DEDUP_REMOVED lines=13> */
[----:B------:R-:W-:Y:S01]  /*1e3c0*/  UMOV UR4, 0xffffffff ;  /* 0xffffffff00047882 */ /* 0x000fe20000000000 */
[----:B------:R-:W-:-:S04]  /*1e3d0*/  IADD3 R4, R4, R3, RZ ;  /* 0x0000000304047210 */ /* 0x000fc80007ffe0ff */
[----:B------:R-:W-:Y:S01]  /*1e3e0*/  LEA.HI.X R6, R2, UR5, R4, 0x1, P0 ;  /* 0x0000000502067c11 */ /* 0x000fe200080f0c04 */
[----:B------:R-:W-:Y:S06]  /*1e3f0*/  BRA.DIV UR4, `(.L_x_745) ;  /* 0x0000004604ac7947 */ /* 0x000fec000b800000 */
[----:B------:R-:W2:Y:S01]  /*1e400*/  LDL R3, [R1] ;  /* 0x0000000001037983 */ /* 0x000ea20000100800 */
[----:B------:R-:W-:Y:S02]  /*1e410*/  IMAD.SHL.U32 R4, R33, 0x2, RZ ;  /* 0x0000000221047824 */ /* 0x000fe400078e00ff */
[----:B------:R-:W-:Y:S01]  /*1e420*/  IMAD R5, R5, 0x2, R22 ;  /* 0x0000000205057824 */ /* 0x000fe200078e0216 */
[----:B------:R-:W0:Y:S04]  /*1e430*/  SHFL.IDX PT, R2, R8, RZ, 0x181f ;  /* 0x00181fff08027589 */ /* 0x000e2800000e0000 */
[----:B------:R-:W-:Y:S01]  /*1e440*/  SHFL.IDX PT, R34, R6, 0x2, 0x181f ;  /* 0x00581f0006227f89 */ /* 0x000fe200000e0000 */
[----:B0-----:R-:W-:Y:S02]  /*1e450*/  IADD3 R2, P0, R2, R4, RZ ;  /* 0x0000000402027210 */ /* 0x001fe40007f1e0ff */
[----:B--2---:R-:W-:-:S02]  /*1e460*/  LOP3.LUT P6, RZ, R3, 0x4, RZ, 0xc0, !PT ;  /* 0x0000000403ff7812 */ /* 0x004fc400078cc0ff */
[----:B------:R-:W0:Y:S02]  /*1e470*/  SHFL.IDX PT, R3, R6, RZ, 0x181f ;  /* 0x00181fff06037589 */ /* 0x000e2400000e0000 */
[----:B0-----:R-:W-:-:S09]  /*1e480*/  IADD3.X R3, RZ, R3, RZ, P0, !PT ;  /* 0x00000003ff037210 */ /* 0x001fd200007fe4ff */
[----:B------:R-:W-:Y:S04]  /*1e490*/  LDGSTS.E.BYPASS.LTC128B.128 [R5+0x1e400], desc[UR56][R2.64], !P6 ;  /* 0x1e40000002057fae */ /* 0x000fe8000f101d78 */
[----:B------:R-:W-:Y:S04]  /*1e4a0*/  LDGSTS.E.BYPASS.LTC128B.128 [R5+0x21400], desc[UR56][R2.64+0x80], !P5 ;  /* 0x2140008002057fae */ /* 0x000fe8000e901d78 */
[----:B------:R0:W-:Y:S04]  /*1e4b0*/  LDGSTS.E.BYPASS.LTC128B.128 [R5+0x24400], desc[UR56][R2.64+0x100], !P4 ;  /* 0x2440010002057fae */ /* 0x0001e8000e101d78 */
[----:B0-----:R-:W0:Y:S04]  /*1e4c0*/  SHFL.IDX PT, R2, R8, 0x1, 0x181f ;  /* 0x00381f0008027f89 */ /* 0x001e2800000e0000 */
[----:B------:R-:W1:Y:S01]  /*1e4d0*/  SHFL.IDX PT, R3, R6, 0x1, 0x181f ;  /* 0x00381f0006037f89 */ /* 0x000e6200000e0000 */
[----:B0-----:R-:W-:-:S04]  /*1e4e0*/  IADD3 R2, P0, R2, R4, RZ ;  /* 0x0000000402027210 */ /* 0x001fc80007f1e0ff */
[----:B-1----:R-:W-:-:S05]  /*1e4f0*/  IADD3.X R3, RZ, R3, RZ, P0, !PT ;  /* 0x00000003ff037210 */ /* 0x002fca00007fe4ff */
        /* <DEDUP_REMOVED lines=11> */
[----:B0-----:R-:W-:-:S04]  /*1e5b0*/  IADD3 R2, P0, R2, R4, RZ ;  /* 0x0000000402027210 */ /* 0x001fc80007f1e0ff */
[----:B------:R-:W-:Y:S02]  /*1e5c0*/  IADD3.X R3, RZ, R34, RZ, P0, !PT ;  /* 0x00000022ff037210 */ /* 0x000fe400007fe4ff */
        /* <DEDUP_REMOVED lines=12> */
.L_x_890:
[----:B------:R-:W3:Y:S01]  /*1e690*/  LDL R3, [R1] ;  /* 0x0000000001037983 */ /* 0x000ee20000100800 */
[----:B--2---:R-:W-:Y:S02]  /*1e6a0*/  IADD3 R2, P0, R2, R4, RZ ;  /* 0x0000000402027210 */ /* 0x004fe40007f1e0ff */
[----:B---3--:R-:W-:Y:S02]  /*1e6b0*/  LOP3.LUT P6, RZ, R3, 0x4, RZ, 0xc0, !PT ;  /* 0x0000000403ff7812 */ /* 0x008fe400078cc0ff */
[----:B------:R-:W-:Y:S02]  /*1e6c0*/  IADD3.X R3, RZ, R34, RZ, P0, !PT ;  /* 0x00000022ff037210 */ /* 0x000fe400007fe4ff */
[----:B------:R-:W-:-:S09]  /*1e6d0*/  PLOP3.LUT P0, PT, PT, PT, PT, 0x80, 0x0 ;  /* 0x000000000000781c */ /* 0x000fd20003f0f070 */
[----:B------:R-:W-:Y:S01]  /*1e6e0*/  @!PT LDS RZ, [RZ] ;  /* 0x00000000fffff984 */ /* 0x000fe20000000800 */
[----:B------:R-:W-:Y:S01]  /*1e6f0*/  @!PT LDS RZ, [RZ] ;  /* 0x00000000fffff984 */ /* 0x000fe20000000800 */
[----:B------:R-:W-:Y:S01]  /*1e700*/  @!PT LDS RZ, [RZ] ;  /* 0x00000000fffff984 */ /* 0x000fe20000000800 */
[----:B------:R1:W-:Y:S04]  /*1e710*/  LDGSTS.E.BYPASS.LTC128B.128 [R5+0x20c00], desc[UR56][R2.64], !P6 ;  /* 0x20c0000002057fae */ /* 0x0003e8000f101d78 */
[----:B------:R1:W-:Y:S04]  /*1e720*/  LDGSTS.E.BYPASS.LTC128B.128 [R5+0x23c00], desc[UR56][R2.64+0x80], !P5 ;  /* 0x23c0008002057fae */ /* 0x0003e8000e901d78 */
[----:B------:R1:W-:Y:S01]  /*1e730*/  LDGSTS.E.BYPASS.LTC128B.128 [R5+0x26c00], desc[UR56][R2.64+0x100], !P4 ;  /* 0x26c0010002057fae */ /* 0x0003e2000e101d78 */
[----:B------:R-:W-:Y:S01]  /*1e740*/  NOP ;  /* 0x0000000000007918 */ /* 0x000fe20000000000 */
.L_x_746:
[----:B------:R-:W-:Y:S02]  /*1e750*/  PLOP3.LUT P4, PT, P4, P0, PT, 0xa2, 0x0 ;  /* 0x000000000000781c */ /* 0x000fe40002781472 */
[----:B------:R-:W-:-:S08]  /*1e760*/  @P0 R2UR P4, UR4, R7 ;  /* 0x00000000070402ca */ /* 0x000fd00000080000 */
[----:B------:R-:W-:-:S05]  /*1e770*/  @P0 PLOP3.LUT P0, PT, P4, PT, PT, 0x80, 0x0 ;  /* 0x000000000000081c */ /* 0x000fca000270f070 */
[----:B------:R-:W-:Y:S01]  /*1e780*/  @!P4 SYNCS.ARRIVE.TRANS64.RED.A0T1 RZ, [UR4+0x30830], RZ ;  /* 0x030830ffffffc9a7 */ /* 0x000fe20008200404 */
[----:B------:R-:W-:Y:S07]  /*1e790*/  @!P4 ARRIVES.LDGSTSBAR.64.TRANSCNT [UR4+0x30830] ;  /* 0x03083000ff00c9b0 */ /* 0x000fee0008000a84 */
[----:B------:R-:W-:Y:S05]  /*1e7a0*/  @P0 BRA.U.ANY `(.L_x_746) ;  /* 0xfffffffd00e80947 */ /* 0x000fea000393ffff */
[----:B------:R-:W-:Y:S01]  /*1e7b0*/  NOP ;  /* 0x0000000000007918 */ /* 0x000fe20000000000 */
[----:B-1----:R-:W2:Y:S02]  /*1e7c0*/  LDL R2, [R1+0x38] ;  /* 0x0000380001027983 */ /* 0x002ea40000100800 */
[----:B--2---:R-:W-:-:S13]  /*1e7d0*/  ISETP.NE.AND P5, PT, R2, 0x3, PT ;  /* 0x000000030200780c */ /* 0x004fda0003fa5270 */
[----:B------:R-:W-:Y:S05]  /*1e7e0*/  @!P5 BRA `(.L_x_747) ;  /* 0x000000000004d947 */ /* 0x000fea0003800000 */
[----:B------:R-:W-:Y:S01]  /*1e7f0*/  BPT.TRAP 0x1 ;  /* 0x000000040000795c */ /* 0x000fe20000300000 */
.L_x_747:
[----:B------:R1:W-:Y:S01]  /*1e800*/  SYNCS.ARRIVE.TRANS64.A1T0 RZ, [R7+URZ+0x30830], RZ ;  /* 0x030830ff07ff79a7 */ /* 0x0003e2000810003f */
[----:B------:R-:W-:Y:S05]  /*1e810*/  @!P5 BRA `(.L_x_748) ;  /* 0x000000000004d947 */ /* 0x000fea0003800000 */
[----:B------:R-:W-:Y:S01]  /*1e820*/  BPT.TRAP 0x1 ;  /* 0x000000040000795c */ /* 0x000fe20000300000 */
.L_x_748:
[----:B------:R-:W-:Y:S01]  /*1e830*/  SHF.L.U32 R2, R17, 0x1f, RZ ;  /* 0x0000001f11027819 */ /* 0x000fe200000006ff */
[----:B0-----:R-:W-:Y:S01]  /*1e840*/  IMAD R6, R10, 0x8, R22 ;  /* 0x000000080a067824 */ /* 0x001fe200078e0216 */
[----:B------:R-:W-:Y:S03]  /*1e850*/  BSSY B1, `(.L_x_749) ;  /* 0x0000003000017945 */ /* 0x000fe60003800000 */
[----:B------:R-:W0:Y:S02]  /*1e860*/  SYNCS.PHASECHK.TRANS64.TRYWAIT P0, [R6+URZ+0x30860], R2 ;  /* 0x03086002060075a7 */ /* 0x000e24000800017f */
[----:B0-----:R-:W-:Y:S05]  /*1e870*/  @!P0 BRA `(.L_x_750) ;  /* 0x0000004800888947 */ /* 0x001fea0003800000 */
.L_x_891:
[----:B------:R-:W-:Y:S05]  /*1e880*/  BSYNC B1 ;  /* 0x0000000000017941 */ /* 0x000fea0003800000 */
.L_x_749:
[----:B------:R-:W1:Y:S01]  /*1e890*/  LDL R5, [R1+0x8] ;  /* 0x0000080001057983 */ /* 0x000e620000100800 */
[----:B------:R-:W2:Y:S01]  /*1e8a0*/  S2R R3, SR_TID.X ;  /* 0x0000000000037919 */ /* 0x000ea20000002100 */
[----:B------:R-:W-:Y:S01]  /*1e8b0*/  UMOV UR4, 0xffffffff ;  /* 0xffffffff00047882 */ /* 0x000fe20000000000 */
[----:B--2---:R-:W-:-:S04]  /*1e8c0*/  LOP3.LUT R3, R3, 0x7f, RZ, 0xc0, !PT ;  /* 0x0000007f03037812 */ /* 0x004fc800078ec0ff */
[----:B------:R-:W-:Y:S01]  /*1e8d0*/  SHF.R.U32.HI R3, RZ, 0x3, R3 ;  /* 0x00000003ff037819 */ /* 0x000fe20000011603 */
[----:B-1----:R-:W-:Y:S02]  /*1e8e0*/  IMAD R7, R30, -0x60, R5 ;  /* 0xffffffa01e077824 */ /* 0x002fe400078e0205 */
[----:B------:R-:W-:-:S03]  /*1e8f0*/  IMAD R5, R10, 0x4800, R37 ;  /* 0x000048000a057824 */ /* 0x000fc600078e0225 */
[----:B------:R-:W-:Y:S01]  /*1e900*/  IADD3 R7, -R3, R7, RZ ;  /* 0x0000000703077210 */ /* 0x000fe20007ffe1ff */
[----:B------:R-:W-:Y:S06]  /*1e910*/  BRA.DIV UR4, `(.L_x_751) ;  /* 0x0000004a04747947 */ /* 0x000fec000b800000 */
[----:B0-----:R-:W0:Y:S01]  /*1e920*/  SHFL.IDX PT, R2, R23, RZ, 0x181f ;  /* 0x00181fff17027589 */ /* 0x001e2200000e0000 */
[----:B------:R-:W-:-:S03]  /*1e930*/  LEA R5, R5, R22, 0x1 ;  /* 0x0000001605057211 */ /* 0x000fc600078e08ff */
        /* <DEDUP_REMOVED lines=43> */
[----:B0-----:R-:W-:-:S04]  /*1ebf0*/  IADD3 R2, P0, R2, R4, RZ ;  /* 0x0000000402027210 */ /* 0x001fc80007f1e0ff */
[----:B-1----:R-:W-:Y:S02]  /*1ec00*/  IADD3.X R3, RZ, R3, RZ, P0, !PT ;  /* 0x00000003ff037210 */ /* 0x002fe400007fe4ff */
[----:B------:R-:W-:-:S13]  /*1ec10*/  ISETP.LT.OR P0, PT, R7, 0x41, P3 ;  /* 0x000000410700780c */ /* 0x000fda0001f01670 */
[----:B------:R1:W-:Y:S01]  /*1ec20*/  LDGSTS.E.BYPASS.LTC128B.128 [R5+0x2400], desc[UR56][R2.64], !P0 ;  /* 0x0240000002057fae */ /* 0x0003e2000c101d78 */
[----:B------:R-:W-:-:S13]  /*1ec30*/  ISETP.LT.OR P0, PT, R7, 0x41, P2 ;  /* 0x000000410700780c */ /* 0x000fda0001701670 */
[----:B------:R1:W-:Y:S01]  /*1ec40*/  LDGSTS.E.BYPASS.LTC128B.128 [R5+0x5400], desc[UR56][R2.64+0x80], !P0 ;  /* 0x0540008002057fae */ /* 0x0003e2000c101d78 */
[----:B------:R-:W-:-:S13]  /*1ec50*/  ISETP.LT.OR P0, PT, R7, 0x41, P1 ;  /* 0x000000410700780c */ /* 0x000fda0000f01670 */
[----:B--2---:R1:W-:Y:S02]  /*1ec60*/  LDGSTS.E.BYPASS.LTC128B.128 [R5+0x8400], desc[UR56][R2.64+0x100], !P0 ;  /* 0x0840010002057fae */ /* 0x0043e4000c101d78 */
.L_x_905:
        /* <DEDUP_REMOVED lines=27> */
[----:B------:R-:W-:Y:S02]  /*1ee20*/  LEA R23, P0, R2, UR4, 0x1 ;  /* 0x0000000402177c11 */ /* 0x000fe4000f8008ff */
[----:B------:R-:W-:-:S04]  /*1ee30*/  IADD3 R3, R5, R3, RZ ;  /* 0x0000000305037210 */ /* 0x000fc80007ffe0ff */
[----:B------:R-:W-:Y:S02]  /*1ee40*/  LEA.HI.X R24, R2, UR5, R3, 0x1, P0 ;  /* 0x0000000502187c11 */ /* 0x000fe400080f0c03 */
[----:B------:R-:W-:-:S13]  /*1ee50*/  PLOP3.LUT P0, PT, PT, PT, PT, 0x80, 0x0 ;  /* 0x000000000000781c */ /* 0x000fda0003f0f070 */
.L_x_752:
        /* <DEDUP_REMOVED lines=11> */
.L_x_753:
[C---:B------:R-:W-:Y:S01]  /*1ef10*/  ISETP.GT.AND P0, PT, R25.reuse, RZ, PT ;  /* 0x000000ff1900720c */ /* 0x040fe20003f04270 */
[----:B------:R0:W-:Y:S01]  /*1ef20*/  SYNCS.ARRIVE.TRANS64.A1T0 RZ, [R6+URZ+0x30850], RZ ;  /* 0x030850ff06ff79a7 */ /* 0x0001e2000810003f */
[----:B------:R-:W-:Y:S01]  /*1ef30*/  MOV R17, R28 ;  /* 0x0000001c00117202 */ /* 0x000fe20000000f00 */
[----:B------:R-:W-:Y:S01]  /*1ef40*/  IMAD.MOV.U32 R10, RZ, RZ, R26 ;  /* 0x000000ffff0a7224 */ /* 0x000fe200078e001a */
[----:B------:R-:W-:Y:S01]  /*1ef50*/  MOV R30, R25 ;  /* 0x00000019001e7202 */ /* 0x000fe20000000f00 */
[----:B0-----:R-:W-:-:S08]  /*1ef60*/  VIADD R6, R25, 0xffffffff ;  /* 0xffffffff19067836 */ /* 0x001fd00000000000 */
[----:B------:R-:W-:Y:S05]  /*1ef70*/  @P0 BRA `(.L_x_754) ;  /* 0xffffffec00f40947 */ /* 0x000fea000383ffff */
.L_x_741:
[----:B------:R-:W-:Y:S05]  /*1ef80*/  BSYNC B0 ;  /* 0x0000000000007941 */ /* 0x000fea0003800000 */
.L_x_740:
        /* <DEDUP_REMOVED lines=17> */
.L_x_756:
[----:B------:R-:W-:Y:S05]  /*1f0a0*/  BSYNC B0 ;  /* 0x0000000000007941 */ /* 0x000fea0003800000 */
.L_x_755:
[----:B------:R-:W3:Y:S02]  /*1f0b0*/  LDL R0, [R1+0x38] ;  /* 0x0000380001007983 */ /* 0x000ee40000100800 */
[----:B---3--:R-:W-:-:S13]  /*1f0c0*/  ISETP.NE.AND P0, PT, R0, 0x3, PT ;  /* 0x000000030000780c */ /* 0x008fda0003f05270 */
[----:B------:R-:W-:Y:S05]  /*1f0d0*/  @!P0 BRA `(.L_x_757) ;  /* 0x0000000000048947 */ /* 0x000fea0003800000 */
[----:B------:R-:W-:Y:S01]  /*1f0e0*/  BPT.TRAP 0x1 ;  /* 0x000000040000795c */ /* 0x000fe20000300000 */
.L_x_757:
[----:B------:R-:W3:Y:S01]  /*1f0f0*/  LDL.LU R2, [R1+0x8] ;  /* 0x0000080001027983 */ /* 0x000ee20000300800 */
[----:B------:R-:W-:Y:S01]  /*1f100*/  IMAD R0, R26, 0x8, R22 ;  /* 0x000000081a007824 */ /* 0x000fe200078e0216 */
[----:B0-----:R-:W-:Y:S01]  /*1f110*/  SHF.L.U32 R3, R28, 0x1f, RZ ;  /* 0x0000001f1c037819 */ /* 0x001fe200000006ff */
[----:B------:R-:W-:Y:S03]  /*1f120*/  BSSY B0, `(.L_x_758) ;  /* 0x0000004000007945 */ /* 0x000fe60003800000 */
[----:B------:R-:W0:Y:S01]  /*1f130*/  SYNCS.PHASECHK.TRANS64.TRYWAIT P0, [R0+URZ+0x30860], R3 ;  /* 0x03086003000075a7 */ /* 0x000e22000800017f */
[----:B---3--:R-:W-:Y:S01]  /*1f140*/  IMAD R6, R25, -0x60, R2 ;  /* 0xffffffa019067824 */ /* 0x008fe200078e0202 */
[----:B0-----:R-:W-:Y:S06]  /*1f150*/  @!P0 BRA `(.L_x_759) ;  /* 0x0000004800748947 */ /* 0x001fec0003800000 */
.L_x_906:
[----:B------:R-:W-:Y:S05]  /*1f160*/  BSYNC B0 ;  /* 0x0000000000007941 */ /* 0x000fea0003800000 */
.L_x_758:
        /* <DEDUP_REMOVED lines=12> */
[----:B------:R-:W-:Y:S02]  /*1f230*/  LEA R4, R7, R22, 0x1 ;  /* 0x0000001607047211 */ /* 0x000fe400078e08ff */
[----:B------:R-:W-:Y:S01]  /*1f240*/  ISETP.LT.OR P4, PT, R6, 0x1, P2 ;  /* 0x000000010600780c */ /* 0x000fe20001781670 */
[----:B------:R-:W-:Y:S01]  /*1f250*/  SHFL.IDX PT, R7, R24, 0x1, 0x181f ;  /* 0x00381f0018077f89 */ /* 0x000fe200000e0000 */
[----:B------:R-:W-:-:S04]  /*1f260*/  ISETP.GE.AND P1, PT, R36, UR4, PT ;  /* 0x0000000424007c0c */ /* 0x000fc8000bf26270 */
[----:B------:R-:W-:Y:S02]  /*1f270*/  ISETP.LT.OR P3, PT, R6, 0x1, P1 ;  /* 0x000000010600780c */ /* 0x000fe40000f61670 */
        /* <DEDUP_REMOVED lines=30> */
[----:B------:R-:W0:Y:S02]  /*1f460*/  SHFL.IDX PT, R14, R23, 0x4, 0x181f ;  /* 0x00981f00170e7f89 */ /* 0x000e2400000e0000 */
[----:B-1----:R-:W-:-:S02]  /*1f470*/  IADD3.X R3, RZ, R7, RZ, P3, !PT ;  /* 0x00000007ff037210 */ /* 0x002fc40001ffe4ff */
[----:B------:R-:W1:Y:S01]  /*1f480*/  SHFL.IDX PT, R7, R24, 0x4, 0x181f ;  /* 0x00981f0018077f89 */ /* 0x000e6200000e0000 */
[----:B------:R-:W-:-:S04]  /*1f490*/  ISETP.LT.OR P3, PT, R6, 0x31, P1 ;  /* 0x000000310600780c */ /* 0x000fc80000f61670 */
[----:B------:R-:W-:Y:S01]  /*1f4a0*/  LDGSTS.E.BYPASS.LTC128B.128 [R4+0x1c00], desc[UR56][R2.64], !P4 ;  /* 0x01c0000002047fae */ /* 0x000fe2000e101d78 */
[----:B------:R-:W-:-:S03]  /*1f4b0*/  ISETP.LT.OR P4, PT, R6, 0x31, P0 ;  /* 0x000000310600780c */ /* 0x000fc60000781670 */
[----:B------:R-:W2:Y:S05]  /*1f4c0*/  SHFL.IDX PT, R24, R24, 0x5, 0x181f ;  /* 0x00b81f0018187f89 */ /* 0x000eaa00000e0000 */
[----:B------:R-:W-:Y:S05]  /*1f4d0*/  LDGSTS.E.BYPASS.LTC128B.128 [R4+0x4c00], desc[UR56][R2.64+0x80], !P3 ;  /* 0x04c0008002047fae */ /* 0x000fea000d901d78 */
        /* <DEDUP_REMOVED lines=10> */
.L_x_920:
        /* <DEDUP_REMOVED lines=13> */
.L_x_761:
[----:B------:R-:W-:Y:S02]  /*1f650*/  PLOP3.LUT P1, PT, P1, P0, PT, 0xa2, 0x0 ;  /* 0x000000000000781c */ /* 0x000fe40000f21472 */
[----:B------:R-:W-:-:S08]  /*1f660*/  @P0 R2UR P1, UR4, R0 ;  /* 0x00000000000402ca */ /* 0x000fd00000020000 */
[----:B------:R-:W-:-:S05]  /*1f670*/  @P0 PLOP3.LUT P0, PT, P1, PT, PT, 0x80, 0x0 ;  /* 0x000000000000081c */ /* 0x000fca0000f0f070 */
[----:B------:R-:W-:Y:S01]  /*1f680*/  @!P1 SYNCS.ARRIVE.TRANS64.RED.A0T1 RZ, [UR4+0x30850], RZ ;  /* 0x030850ffffff99a7 */ /* 0x000fe20008200404 */
[----:B------:R-:W-:Y:S07]  /*1f690*/  @!P1 ARRIVES.LDGSTSBAR.64.TRANSCNT [UR4+0x30850] ;  /* 0x03085000ff0099b0 */ /* 0x000fee0008000a84 */
[----:B------:R-:W-:Y:S05]  /*1f6a0*/  @P0 BRA.U.ANY `(.L_x_761) ;  /* 0xfffffffd00e80947 */ /* 0x000fea000393ffff */
[----:B------:R-:W-:Y:S01]  /*1f6b0*/  NOP ;  /* 0x0000000000007918 */ /* 0x000fe20000000000 */
[----:B0-----:R-:W2:Y:S02]  /*1f6c0*/  LDL.LU R2, [R1+0x38] ;  /* 0x0000380001027983 */ /* 0x001ea40000300800 */
[----:B--2---:R-:W-:-:S13]  /*1f6d0*/  ISETP.NE.AND P2, PT, R2, 0x3, PT ;  /* 0x000000030200780c */ /* 0x004fda0003f45270 */
[----:B------:R-:W-:Y:S05]  /*1f6e0*/  @!P2 BRA `(.L_x_762) ;  /* 0x000000000004a947 */ /* 0x000fea0003800000 */
[----:B------:R-:W-:Y:S01]  /*1f6f0*/  BPT.TRAP 0x1 ;  /* 0x000000040000795c */ /* 0x000fe20000300000 */
.L_x_762:
[----:B------:R1:W-:Y:S01]  /*1f700*/  SYNCS.ARRIVE.TRANS64.A1T0 RZ, [R0+URZ+0x30850], RZ ;  /* 0x030850ff00ff79a7 */ /* 0x0003e2000810003f */
[----:B------:R-:W-:-:S05]  /*1f710*/  VIADD R26, R26, 0x1 ;  /* 0x000000011a1a7836 */ /* 0x000fca0000000000 */
[----:B------:R-:W-:-:S04]  /*1f720*/  ISETP.NE.AND P0, PT, R26, 0x2, PT ;  /* 0x000000021a00780c */ /* 0x000fc80003f05270 */
[----:B------:R-:W-:Y:S02]  /*1f730*/  SEL R3, RZ, 0x1, P0 ;  /* 0x00000001ff037807 */ /* 0x000fe40000000000 */
[----:B------:R-:W-:Y:S02]  /*1f740*/  SEL R26, R26, RZ, P0 ;  /* 0x000000ff1a1a7207 */ /* 0x000fe40000000000 */
[----:B-1----:R-:W-:-:S07]  /*1f750*/  LOP3.LUT R28, R28, R3, RZ, 0x3c, !PT ;  /* 0x000000031c1c7212 */ /* 0x002fce00078e3cff */
.L_x_719:
[----:B------:R-:W-:Y:S05]  /*1f760*/  BSYNC B7 ;  /* 0x0000000000077941 */ /* 0x000fea0003800000 */
.L_x_717:
[----:B------:R-:W2:Y:S02]  /*1f770*/  LDL R0, [R1] ;  /* 0x0000000001007983 */ /* 0x000ea40000100800 */
[----:B--2---:R-:W-:-:S13]  /*1f780*/  LOP3.LUT P0, RZ, R0, 0x20, RZ, 0xc0, !PT ;  /* 0x0000002000ff7812 */ /* 0x004fda000780c0ff */
[----:B------:R-:W-:Y:S05]  /*1f790*/  @!P0 BRA `(.L_x_763) ;  /* 0x0000000000248947 */ /* 0x000fea0003800000 */
[----:B------:R-:W-:Y:S05]  /*1f7a0*/  WARPSYNC.ALL ;  /* 0x0000000000007948 */ /* 0x000fea0003800000 */
[----:B------:R-:W1:Y:S08]  /*1f7b0*/  S2UR UR5, SR_CgaCtaId ;  /* 0x00000000000579c3 */ /* 0x000e700000008800 */
[----:B------:R-:W-:Y:S06]  /*1f7c0*/  BAR.SYNC.DEFER_BLOCKING 0x5, 0x180 ;  /* 0x0146000000007b1d */ /* 0x000fec0000010000 */
[----:B------:R-:W-:-:S02]  /*1f7d0*/  UMOV UR4, 0x400 ;  /* 0x0000040000047882 */ /* 0x000fc40000000000 */
[----:B-1----:R-:W-:-:S06]  /*1f7e0*/  ULEA UR4, UR5, UR4, 0x18 ;  /* 0x0000000405047291 */ /* 0x002fcc000f8ec03f */
[----:B0-----:R-:W-:-:S05]  /*1f7f0*/  MOV R22, UR4 ;  /* 0x0000000400167c02 */ /* 0x001fca0008000f00 */
[----:B------:R0:W1:Y:S01]  /*1f800*/  LDS.128 R16, [R22+0x308d0] ;  /* 0x0308d00016107984 */ /* 0x0000620000000c00 */
[----:B------:R-:W-:Y:S06]  /*1f810*/  BAR.ARV 0x4, 0x180 ;  /* 0x0106000000007b1d */ /* 0x000fec0000002000 */
[----:B------:R-:W-:Y:S05]  /*1f820*/  BRA `(.L_x_764) ;  /* 0x0000000800407947 */ /* 0x000fea0003800000 */
.L_x_763:
[----:B------:R-:W1:Y:S01]  /*1f830*/  S2R R8, SR_TID.X ;  /* 0x0000000000087919 */ /* 0x000e620000002100 */
[----:B------:R-:W-:Y:S01]  /*1f840*/  UMOV UR4, 0xffffffff ;  /* 0xffffffff00047882 */ /* 0x000fe20000000000 */
[----:B-1----:R-:W-:-:S04]  /*1f850*/  LOP3.LUT R8, R8, 0x1f, RZ, 0xc0, !PT ;  /* 0x0000001f08087812 */ /* 0x002fc800078ec0ff */
[----:B------:R-:W-:Y:S01]  /*1f860*/  ISETP.NE.AND P0, PT, R8, 0x1f, PT ;  /* 0x0000001f0800780c */ /* 0x000fe20003f05270 */
[----:B------:R-:W-:-:S12]  /*1f870*/  BRA.DIV UR4, `(.L_x_765) ;  /* 0x0000004a04c47947 */ /* 0x000fd8000b800000 */
[----:B0-----:R-:W-:Y:S01]  /*1f880*/  IMAD.IADD R5, R19, 0x1, R8 ;  /* 0x0000000113057824 */ /* 0x001fe200078e0208 */
[----:B------:R-:W-:-:S04]  /*1f890*/  ULDC UR4, c[0x0][0xc3c] ;  /* 0x00030f0000047ab9 */ /* 0x000fc80000000800 */
[----:B------:R-:W-:-:S13]  /*1f8a0*/  ISETP.GE.OR P1, PT, R5, UR4, !P0 ;  /* 0x0000000405007c0c */ /* 0x000fda000c726670 */
[----:B------:R-:W0:Y:S02]  /*1f8b0*/  @!P1 LDC.64 R2, c[0x0][0xc80] ;  /* 0x00032000ff029b82 */ /* 0x000e240000000a00 */
[----:B0-----:R-:W-:-:S06]  /*1f8c0*/  @!P1 IMAD.WIDE R2, R5, 0x4, R2 ;  /* 0x0000000405029825 */ /* 0x001fcc00078e0202 */
[----:B------:R-:W2:Y:S01]  /*1f8d0*/  @!P1 LDG.E R2, desc[UR56][R2.64] ;  /* 0x0000003802029981 */ /* 0x000ea2000c1e1900 */
[----:B------:R-:W-:Y:S02]  /*1f8e0*/  MOV R4, RZ ;  /* 0x000000ff00047202 */ /* 0x000fe40000000f00 */
        /* <DEDUP_REMOVED lines=8> */
[----:B0-----:R-:W-:-:S04]  /*1f970*/  SEL R5, R14, RZ, P1 ;  /* 0x000000ff0e057207 */ /* 0x001fc80000800000 */
[----:B------:R-:W-:Y:S02]  /*1f980*/  IADD3 R6, R4, R5, RZ ;  /* 0x0000000504067210 */ /* 0x000fe40007ffe0ff */
        /* <DEDUP_REMOVED lines=13> */
[----:B------:R0:W1:Y:S02]  /*1fa60*/  SHFL.IDX PT, R14, R6, 0x1f, 0x1f ;  /* 0x03e01f00060e7f89 */ /* 0x00006400000e0000 */
.L_x_930:
[----:B------:R-:W-:Y:S02]  /*1fa70*/  ULDC UR4, c[0x0][0xc38] ;  /* 0x00030e0000047ab9 */ /* 0x000fe40000000800 */
[----:B------:R-:W-:-:S04]  /*1fa80*/  IMAD.U32 R7, RZ, RZ, UR4 ;  /* 0x00000004ff077e24 */ /* 0x000fc8000f8e00ff */
[----:B-1----:R-:W-:-:S05]  /*1fa90*/  IMAD R3, R14, R7, RZ ;  /* 0x000000070e037224 */ /* 0x002fca00078e02ff */
[----:B------:R-:W-:-:S04]  /*1faa0*/  IADD3 R8, R0, R3, RZ ;  /* 0x0000000300087210 */ /* 0x000fc80007ffe0ff */
[----:B------:R-:W-:-:S13]  /*1fab0*/  ISETP.GT.AND P6, PT, R8, R5, PT ;  /* 0x000000050800720c */ /* 0x000fda0003fc4270 */
[----:B------:R-:W-:Y:S05]  /*1fac0*/  @P6 BRA `(.L_x_766) ;  /* 0x00000000009c6947 */ /* 0x000fea0003800000 */
.L_x_771:
[----:B------:R-:W1:Y:S01]  /*1fad0*/  LDC R0, c[0x0][0xc3c] ;  /* 0x00030f00ff007b82 */ /* 0x000e620000000800 */
[----:B------:R-:W-:-:S05]  /*1fae0*/  VIADD R19, R19, 0x1f ;  /* 0x0000001f13137836 */ /* 0x000fca0000000000 */
[----:B-1----:R-:W-:-:S13]  /*1faf0*/  ISETP.GE.AND P6, PT, R19, R0, PT ;  /* 0x000000001300720c */ /* 0x002fda0003fc6270 */
[----:B------:R-:W-:Y:S05]  /*1fb00*/  @P6 BRA `(.L_x_767) ;  /* 0x0000000400446947 */ /* 0x000fea0003800000 */
[----:B------:R-:W1:Y:S01]  /*1fb10*/  S2R R2, SR_TID.X ;  /* 0x0000000000027919 */ /* 0x000e620000002100 */
[----:B------:R-:W-:Y:S01]  /*1fb20*/  BSSY B0, `(.L_x_768) ;  /* 0x0000009000007945 */ /* 0x000fe20003800000 */
[----:B------:R-:W-:Y:S01]  /*1fb30*/  IMAD.MOV.U32 R4, RZ, RZ, RZ ;  /* 0x000000ffff047224 */ /* 0x000fe200078e00ff */
[----:B-1----:R-:W-:-:S04]  /*1fb40*/  LOP3.LUT R2, R2, 0x1f, RZ, 0xc0, !PT ;  /* 0x0000001f02027812 */ /* 0x002fc800078ec0ff */
[----:B------:R-:W-:-:S04]  /*1fb50*/  IADD3 R7, R19, R2, RZ ;  /* 0x0000000213077210 */ /* 0x000fc80007ffe0ff */
[----:B------:R-:W-:-:S13]  /*1fb60*/  ISETP.GE.OR P6, PT, R7, R0, !P0 ;  /* 0x000000000700720c */ /* 0x000fda00047c6670 */
[----:B------:R-:W-:Y:S05]  /*1fb70*/  @P6 BRA `(.L_x_769) ;  /* 0x00000000000c6947 */ /* 0x000fea0003800000 */
[----:B------:R-:W1:Y:S02]  /*1fb80*/  LDC.64 R2, c[0x0][0xc80] ;  /* 0x00032000ff027b82 */ /* 0x000e640000000a00 */
[----:B-1----:R-:W-:-:S05]  /*1fb90*/  IMAD.WIDE R2, R7, 0x4, R2 ;  /* 0x0000000407027825 */ /* 0x002fca00078e0202 */
[----:B------:R1:W5:Y:S02]  /*1fba0*/  LDG.E R4, desc[UR56][R2.64] ;  /* 0x0000003802047981 */ /* 0x000364000c1e1900 */
.L_x_769:
[----:B------:R-:W-:Y:S05]  /*1fbb0*/  BSYNC B0 ;  /* 0x0000000000007941 */ /* 0x000fea0003800000 */
.L_x_768:
        /* <DEDUP_REMOVED lines=9> */
[----:B-1----:R-:W-:-:S04]  /*1fc50*/  SEL R3, R14, RZ, P3 ;  /* 0x000000ff0e037207 */ /* 0x002fc80001800000 */
[----:B------:R-:W-:-:S05]  /*1fc60*/  IADD3 R2, R0, R3, RZ ;  /* 0x0000000300027210 */ /* 0x000fca0007ffe0ff */
[----:B------:R-:W1:Y:S02]  /*1fc70*/  SHFL.UP PT, R14, R2, 0x8, RZ ;  /* 0x05000000020e7989 */ /* 0x000e6400000e00ff */
[----:B-1----:R-:W-:-:S05]  /*1fc80*/  SEL R3, R14, RZ, P4 ;  /* 0x000000ff0e037207 */ /* 0x002fca0002000000 */
[----:B------:R-:W-:-:S05]  /*1fc90*/  IMAD.IADD R3, R2, 0x1, R3 ;  /* 0x0000000102037824 */ /* 0x000fca00078e0203 */
[----:B------:R-:W0:Y:S02]  /*1fca0*/  SHFL.UP PT, R14, R3, 0x10, RZ ;  /* 0x06000000030e7989 */ /* 0x000e2400000e00ff */
[----:B0-----:R-:W-:-:S04]  /*1fcb0*/  SEL R6, R14, RZ, P5 ;  /* 0x000000ff0e067207 */ /* 0x001fc80002800000 */
[----:B------:R-:W-:-:S05]  /*1fcc0*/  IADD3 R6, R3, R6, RZ ;  /* 0x0000000603067210 */ /* 0x000fca0007ffe0ff */
[----:B------:R0:W1:Y:S02]  /*1fcd0*/  SHFL.IDX PT, R14, R6, 0x1f, 0x1f ;  /* 0x03e01f00060e7f89 */ /* 0x00006400000e0000 */
.L_x_938:
[----:B------:R-:W-:Y:S02]  /*1fce0*/  ULDC UR4, c[0x0][0xc38] ;  /* 0x00030e0000047ab9 */ /* 0x000fe40000000800 */
[----:B------:R-:W-:-:S04]  /*1fcf0*/  IMAD.U32 R7, RZ, RZ, UR4 ;  /* 0x00000004ff077e24 */ /* 0x000fc8000f8e00ff */
[----:B-1----:R-:W-:-:S05]  /*1fd00*/  IMAD R3, R14, R7, RZ ;  /* 0x000000070e037224 */ /* 0x002fca00078e02ff */
[----:B------:R-:W-:-:S04]  /*1fd10*/  IADD3 R8, R3, R8, RZ ;  /* 0x0000000803087210 */ /* 0x000fc80007ffe0ff */
[----:B------:R-:W-:-:S13]  /*1fd20*/  ISETP.GT.AND P6, PT, R8, R5, PT ;  /* 0x000000050800720c */ /* 0x000fda0003fc4270 */
[----:B------:R-:W-:Y:S05]  /*1fd30*/  @!P6 BRA `(.L_x_771) ;  /* 0xfffffffc0064e947 */ /* 0x000fea000383ffff */
.L_x_766:
        /* <DEDUP_REMOVED lines=8> */
.L_x_942:
[----:B------:R-:W-:Y:S02]  /*1fdc0*/  ISETP.NE.AND P0, PT, R2, RZ, PT ;  /* 0x000000ff0200720c */ /* 0x000fe40003f05270 */
[----:B------:R-:W-:-:S11]  /*1fdd0*/  MOV R14, RZ ;  /* 0x000000ff000e7202 */ /* 0x000fd60000000f00 */
[----:B------:R-:W-:Y:S05]  /*1fde0*/  @!P0 BRA `(.L_x_773) ;  /* 0x0000000000108947 */ /* 0x000fea0003800000 */
[----:B------:R-:W-:Y:S01]  /*1fdf0*/  UMOV UR4, 0xffffffff ;  /* 0xffffffff00047882 */ /* 0x000fe20000000000 */
[----:B------:R-:W-:Y:S02]  /*1fe00*/  VIADD R12, R0, 0xffffffff ;  /* 0xffffffff000c7836 */ /* 0x000fe40000000000 */
[----:B------:R-:W-:Y:S05]  /*1fe10*/  BRA.DIV UR4, `(.L_x_774) ;  /* 0x0000004e04847947 */ /* 0x000fea000b800000 */
[----:B------:R3:W4:Y:S02]  /*1fe20*/  SHFL.IDX PT, R14, R6, R12, 0x1f ;  /* 0x00001f0c060e7589 */ /* 0x00072400000e0000 */
.L_x_773:
[----:B0-23--:R-:W-:Y:S01]  /*1fe30*/  IABS R6, R4 ;  /* 0x0000000400067213 */ /* 0x00dfe20000000000 */
[----:B----4-:R-:W-:Y:S01]  /*1fe40*/  IMAD R16, R14, R7, R8 ;  /* 0x000000070e107224 */ /* 0x010fe200078e0208 */
[----:B------:R-:W-:Y:S02]  /*1fe50*/  IADD3 R19, R0, R19, RZ ;  /* 0x0000001300137210 */ /* 0x000fe40007ffe0ff */
[----:B------:R-:W0:Y:S08]  /*1fe60*/  I2F.RP R9, R6 ;  /* 0x0000000600097306 */ /* 0x000e300000209400 */
[----:B0-----:R-:W0:Y:S02]  /*1fe70*/  MUFU.RCP R9, R9 ;  /* 0x0000000900097308 */ /* 0x001e240000001000 */
[----:B0-----:R-:W-:-:S06]  /*1fe80*/  IADD3 R2, R9, 0xffffffe, RZ ;  /* 0x0ffffffe09027810 */ /* 0x001fcc0007ffe0ff */
[----:B------:R0:W2:Y:S02]  /*1fe90*/  F2I.FTZ.U32.TRUNC.NTZ R3, R2 ;  /* 0x0000000200037305 */ /* 0x0000a4000021f000 */
[----:B0-----:R-:W-:Y:S01]  /*1fea0*/  MOV R2, RZ ;  /* 0x000000ff00027202 */ /* 0x001fe20000000f00 */
[----:B--2---:R-:W-:-:S04]  /*1feb0*/  IMAD.MOV R7, RZ, RZ, -R3 ;  /* 0x000000ffff077224 */ /* 0x004fc800078e0a03 */
[----:B------:R-:W-:-:S04]  /*1fec0*/  IMAD R7, R7, R6, RZ ;  /* 0x0000000607077224 */ /* 0x000fc800078e02ff */
[----:B------:R-:W-:-:S04]  /*1fed0*/  IMAD.HI.U32 R3, R3, R7, R2 ;  /* 0x0000000703037227 */ /* 0x000fc800078e0002 */
[----:B------:R-:W-:Y:S01]  /*1fee0*/  IMAD.IADD R7, R5, 0x1, -R16 ;  /* 0x0000000105077824 */ /* 0x000fe200078e0a10 */
[----:B------:R-:W-:-:S04]  /*1fef0*/  IABS R5, R4 ;  /* 0x0000000400057213 */ /* 0x000fc80000000000 */
[----:B------:R-:W-:Y:S02]  /*1ff00*/  IABS R2, R7 ;  /* 0x0000000700027213 */ /* 0x000fe40000000000 */
[----:B------:R-:W-:-:S03]  /*1ff10*/  IADD3 R5, RZ, -R5, RZ ;  /* 0x80000005ff057210 */ /* 0x000fc60007ffe0ff */
        /* <DEDUP_REMOVED lines=9> */
[----:B------:R-:W-:-:S05]  /*1ffb0*/  @P0 VIADD R3, R3, 0x1 ;  /* 0x0000000103030836 */ /* 0x000fca0000000000 */
[----:B------:R-:W-:Y:S02]  /*1ffc0*/  @!P2 IADD3 R3, -R3, RZ, RZ ;  /* 0x000000ff0303a210 */ /* 0x000fe40007ffe1ff */
[----:B------:R-:W-:-:S05]  /*1ffd0*/  @!P1 LOP3.LUT R3, RZ, R4, RZ, 0x33, !PT ;  /* 0x00000004ff039212 */ /* 0x000fca00078e33ff */
[--C-:B------:R-:W-:Y:S02]  /*1ffe0*/  IMAD.MOV R17, RZ, RZ, -R3.reuse ;  /* 0x000000ffff117224 */ /* 0x100fe400078e0a03 */
[----:B------:R-:W-:Y:S02]  /*1fff0*/  IMAD.MOV.U32 R18, RZ, RZ, R3 ;  /* 0x000000ffff127224 */ /* 0x000fe400078e0003 */
[----:B------:R-:W-:Y:S01]  /*20000*/  IMAD R17, R4, R17, R7 ;  /* 0x0000001104117224 */ /* 0x000fe200078e0207 */
[----:B------:R-:W-:Y:S06]  /*20010*/  BRA `(.L_x_775) ;  /* 0x00000000001c7947 */ /* 0x000fec0003800000 */
.L_x_767:
[----:B------:R-:W-:Y:S01]  /*20020*/  UMOV UR4, URZ ;  /* 0x0000003f00047c82 */ /* 0x000fe20008000000 */
[----:B------:R-:W-:Y:S01]  /*20030*/  UMOV UR5, URZ ;  /* 0x0000003f00057c82 */ /* 0x000fe20008000000 */
[----:B------:R-:W-:Y:S01]  /*20040*/  ULDC UR6, c[0x0][0xc3c] ;  /* 0x00030f0000067ab9 */ /* 0x000fe20000000800 */
[----:B------:R-:W-:Y:S01]  /*20050*/  MOV R16, R5 ;  /* 0x0000000500107202 */ /* 0x000fe20000000f00 */
[----:B------:R-:W-:Y:S01]  /*20060*/  IMAD.U32 R17, RZ, RZ, UR4 ;  /* 0x00000004ff117e24 */ /* 0x000fe2000f8e00ff */
[----:B------:R-:W-:Y:S01]  /*20070*/  MOV R18, UR5 ;  /* 0x0000000500127c02 */ /* 0x000fe20008000f00 */
[----:B------:R-:W-:-:S07]  /*20080*/  IMAD.U32 R19, RZ, RZ, UR6 ;  /* 0x00000006ff137e24 */ /* 0x000fce000f8e00ff */
.L_x_775:
        /* <DEDUP_REMOVED lines=10> */
.L_x_764:
[----:B------:R-:W-:Y:S02]  /*20130*/  ULDC UR4, c[0x0][0xc3c] ;  /* 0x00030f0000047ab9 */ /* 0x000fe40000000800 */
[----:B-1----:R-:W-:-:S13]  /*20140*/  ISETP.GE.AND P0, PT, R19, UR4, PT ;  /* 0x0000000413007c0c */ /* 0x002fda000bf06270 */
[----:B------:R-:W-:Y:S05]  /*20150*/  @!P0 BRA `(.L_x_776) ;  /* 0xffffffa000f48947 */ /* 0x000fea000383ffff */
[----:B------:R-:W-:Y:S05]  /*20160*/  BSYNC B8 ;  /* 0x0000000000087941 */ /* 0x000fea0003800000 */
.L_x_673:
[----:B------:R-:W3:Y:S01]  /*20170*/  LDL.LU R0, [R1+0x28] ;  /* 0x0000280001007983 */ /* 0x000ee20000300800 */
[----:B------:R-:W-:Y:S01]  /*20180*/  BSSY B0, `(.L_x_777) ;  /* 0x000000b000007945 */ /* 0x000fe20003800000 */
[----:B------:R-:W1:Y:S01]  /*20190*/  S2R R5, SR_CgaCtaId ;  /* 0x0000000000057919 */ /* 0x000e620000008800 */
[----:B---3--:R-:W-:-:S04]  /*201a0*/  IADD3 R0, R0, 0x1, RZ ;  /* 0x0000000100007810 */ /* 0x008fc80007ffe0ff */
[----:B--2---:R-:W-:-:S04]  /*201b0*/  LEA.HI R2, R0, R0, RZ, 0x1 ;  /* 0x0000000000027211 */ /* 0x004fc800078f08ff */
[----:B0-----:R-:W-:Y:S02]  /*201c0*/  LOP3.LUT R3, R2, 0xfffffffe, RZ, 0xc0, !PT ;  /* 0xfffffffe02037812 */ /* 0x001fe400078ec0ff */
[----:B------:R-:W-:-:S03]  /*201d0*/  MOV R2, 0x400 ;  /* 0x0000040000027802 */ /* 0x000fc60000000f00 */
[----:B------:R-:W-:Y:S01]  /*201e0*/  IMAD.IADD R0, R0, 0x1, -R3 ;  /* 0x0000000100007824 */ /* 0x000fe200078e0a03 */
[----:B-1----:R-:W-:-:S04]  /*201f0*/  LEA R7, R5, R2, 0x18 ;  /* 0x0000000205077211 */ /* 0x002fc800078ec0ff */
[----:B------:R-:W-:-:S04]  /*20200*/  SHF.L.U32 R0, R0, 0x1f, RZ ;  /* 0x0000001f00007819 */ /* 0x000fc800000006ff */
[----:B------:R-:W0:Y:S02]  /*20210*/  SYNCS.PHASECHK.TRANS64.TRYWAIT P0, [R7+URZ+0x30820], R0 ;  /* 0x03082000070075a7 */ /* 0x000e24000800017f */
[----:B0-----:R-:W-:Y:S05]  /*20220*/  @!P0 BRA `(.L_x_778) ;  /* 0x0000004800a48947 */ /* 0x001fea0003800000 */
.L_x_945:
[----:B------:R-:W-:Y:S05]  /*20230*/  BSYNC B0 ;  /* 0x0000000000007941 */ /* 0x000fea0003800000 */
.L_x_777:
[----:B------:R-:W-:-:S03]  /*20240*/  UMOV UR4, 0xffffffff ;  /* 0xffffffff00047882 */ /* 0x000fc60000000000 */
[----:B------:R-:W-:Y:S05]  /*20250*/  BRA.DIV UR4, `(.L_x_779) ;  /* 0x0000004a04ac7947 */ /* 0x000fea000b800000 */
[----:B0-----:R-:W0:Y:S02]  /*20260*/  S2R R0, SR_TID.X ;  /* 0x0000000000007919 */ /* 0x001e240000002100 */
[----:B0-----:R-:W-:-:S04]  /*20270*/  SHF.R.U32.HI R0, RZ, 0x5, R0 ;  /* 0x00000005ff007819 */ /* 0x001fc80000011600 */
[----:B------:R-:W-:-:S05]  /*20280*/  LOP3.LUT R0, R0, 0x3, RZ, 0xc0, !PT ;  /* 0x0000000300007812 */ /* 0x000fca00078ec0ff */
[----:B------:R0:W1:Y:S02]  /*20290*/  SHFL.IDX PT, R14, R0, RZ, 0x1f ;  /* 0x00001fff000e7589 */ /* 0x00006400000e0000 */
.L_x_948:
[----:B-1----:R-:W-:-:S13]  /*202a0*/  ISETP.NE.AND P0, PT, R14, RZ, PT ;  /* 0x000000ff0e00720c */ /* 0x002fda0003f05270 */
[----:B------:R-:W-:Y:S05]  /*202b0*/  @P0 BRA `(.L_x_448) ;  /* 0x0000000000880947 */ /* 0x000fea0003800000 */
[----:B------:R-:W-:-:S03]  /*202c0*/  UMOV UR4, 0xffffffff ;  /* 0xffffffff00047882 */ /* 0x000fc60000000000 */
[----:B------:R-:W-:Y:S05]  /*202d0*/  BRA.DIV UR4, `(.L_x_780) ;  /* 0x0000004a04c07947 */ /* 0x000fea000b800000 */
[----:B------:R-:W-:-:S13]  /*202e0*/  ELECT P6, URZ, PT ;  /* 0x00000000003f782f */ /* 0x000fda00038c0000 */
.L_x_951:
[----:B------:R-:W-:Y:S05]  /*202f0*/  @!P6 BRA `(.L_x_448) ;  /* 0x000000000078e947 */ /* 0x000fea0003800000 */
[----:B------:R-:W-:-:S06]  /*20300*/  ULOP3.LUT UR4, UR61, 0x2, URZ, 0xfc, !UPT ;  /* 0x000000023d047892 */ /* 0x000fcc000f8efc3f */
[----:B0-----:R-:W-:-:S04]  /*20310*/  MOV R0, UR4 ;  /* 0x0000000400007c02 */ /* 0x001fc80008000f00 */
[----:B------:R-:W-:-:S13]  /*20320*/  ISETP.NE.AND P0, PT, R0, 0x3, PT ;  /* 0x000000030000780c */ /* 0x000fda0003f05270 */
[----:B------:R-:W-:Y:S05]  /*20330*/  @!P0 BRA `(.L_x_781) ;  /* 0x0000000000048947 */ /* 0x000fea0003800000 */
[----:B------:R-:W-:Y:S01]  /*20340*/  BPT.TRAP 0x1 ;  /* 0x000000040000795c */ /* 0x000fe20000300000 */
.L_x_781:
[----:B------:R-:W-:Y:S01]  /*20350*/  IMAD R5, R26, 0x8, R7 ;  /* 0x000000081a057824 */ /* 0x000fe200078e0207 */
[----:B------:R-:W-:Y:S02]  /*20360*/  SHF.L.U32 R0, R28, 0x1f, RZ ;  /* 0x0000001f1c007819 */ /* 0x000fe400000006ff */
[----:B------:R-:W-:Y:S02]  /*20370*/  IADD3 R26, R26, 0x1, RZ ;  /* 0x000000011a1a7810 */ /* 0x000fe40007ffe0ff */
[----:B------:R-:W0:Y:S02]  /*20380*/  SYNCS.PHASECHK.TRANS64.TRYWAIT P1, [R5+URZ+0x30840], R0 ;  /* 0x03084000050075a7 */ /* 0x000e24000802017f */
[----:B------:R-:W-:-:S04]  /*20390*/  ISETP.NE.AND P2, PT, R26, 0x2, PT ;  /* 0x000000021a00780c */ /* 0x000fc80003f45270 */
[----:B------:R-:W-:Y:S01]  /*203a0*/  SEL R3, RZ, 0x1, P2 ;  /* 0x00000001ff037807 */ /* 0x000fe20001000000 */
[----:B0-----:R-:W-:Y:S08]  /*203b0*/  @!P1 BRA `(.L_x_782) ;  /* 0x0000004800a89947 */ /* 0x001ff00003800000 */
.L_x_952:
[----:B------:R-:W-:Y:S02]  /*203c0*/  SEL R26, R26, RZ, P2 ;  /* 0x000000ff1a1a7207 */ /* 0x000fe40001000000 */
[----:B------:R-:W-:Y:S01]  /*203d0*/  LOP3.LUT R2, R28, R3, RZ, 0x3c, !PT ;  /* 0x000000031c027212 */ /* 0x000fe200078e3cff */
[----:B------:R-:W-:Y:S06]  /*203e0*/  @!P0 BRA `(.L_x_783) ;  /* 0x0000000000048947 */ /* 0x000fec0003800000 */
[----:B------:R-:W-:Y:S01]  /*203f0*/  BPT.TRAP 0x1 ;  /* 0x000000040000795c */ /* 0x000fe20000300000 */
.L_x_783:
[----:B------:R-:W-:Y:S01]  /*20400*/  IMAD R3, R26, 0x8, R7 ;  /* 0x000000081a037824 */ /* 0x000fe200078e0207 */
[----:B------:R-:W-:-:S04]  /*20410*/  SHF.L.U32 R2, R2, 0x1f, RZ ;  /* 0x0000001f02027819 */ /* 0x000fc800000006ff */
[----:B------:R-:W1:Y:S02]  /*20420*/  SYNCS.PHASECHK.TRANS64.TRYWAIT P1, [R3+URZ+0x30840], R2 ;  /* 0x03084002030075a7 */ /* 0x000e64000802017f */
[----:B-1----:R-:W-:Y:S05]  /*20430*/  @!P1 BRA `(.L_x_784) ;  /* 0x00000048009c9947 */ /* 0x002fea0003800000 */
.L_x_953:
[----:B------:R-:W-:Y:S05]  /*20440*/  @!P0 BRA `(.L_x_785) ;  /* 0x0000000000048947 */ /* 0x000fea0003800000 */
[----:B------:R-:W-:Y:S01]  /*20450*/  BPT.TRAP 0x1 ;  /* 0x000000040000795c */ /* 0x000fe20000300000 */
.L_x_785:
[----:B------:R-:W2:Y:S02]  /*20460*/  SYNCS.PHASECHK.TRANS64.TRYWAIT P1, [R5+URZ+0x30860], R0 ;  /* 0x03086000050075a7 */ /* 0x000ea4000802017f */
[----:B--2---:R-:W-:Y:S05]  /*20470*/  @!P1 BRA `(.L_x_786) ;  /* 0x0000004800a09947 */ /* 0x004fea0003800000 */
.L_x_954:
[----:B------:R-:W-:Y:S05]  /*20480*/  @!P0 BRA `(.L_x_787) ;  /* 0x0000000000048947 */ /* 0x000fea0003800000 */
[----:B------:R-:W-:Y:S01]  /*20490*/  BPT.TRAP 0x1 ;  /* 0x000000040000795c */ /* 0x000fe20000300000 */
.L_x_787:
[----:B---3--:R3:W4:Y:S02]  /*204a0*/  SYNCS.PHASECHK.TRANS64.TRYWAIT P0, [R3+URZ+0x30860], R2 ;  /* 0x03086002030075a7 */ /* 0x008724000800017f */
[----:B----4-:R-:W-:Y:S05]  /*204b0*/  @!P0 NANOSLEEP.SYNCS 0x989680 ;  /* 0x009896800000895d */ /* 0x010fea0003900000 */
[----:B------:R-:W4:Y:S02]  /*204c0*/  @!P0 SYNCS.PHASECHK.TRANS64 P0, [R3+URZ+0x30860], R2 ;  /* 0x03086002030085a7 */ /* 0x000f24000800007f */
[----:B----4-:R-:W-:Y:S05]  /*204d0*/  @!P0 BRA `(.L_x_787) ;  /* 0xfffffffc00f08947 */ /* 0x010fea000383ffff */
.L_x_448:
[----:B------:R-:W-:Y:S05]  /*204e0*/  BSYNC B9 ;  /* 0x0000000000097941 */ /* 0x000fea0003800000 */
.L_x_445:
[----:B------:R-:W-:Y:S05]  /*204f0*/  EXIT ;  /* 0x000000000000794d */ /* 0x000fea0003800000 */
.L_x_466:
[----:B0-----:R0:W1:Y:S02]  /*20500*/  SYNCS.PHASECHK.TRANS64.TRYWAIT P5, [R87+URZ+0x30890], R88 ;  /* 0x03089058570075a7 */ /* 0x00106400080a017f */
[----:B-1----:R-:W-:Y:S05]  /*20510*/  @!P5 NANOSLEEP.SYNCS 0x989680 ;  /* 0x009896800000d95d */ /* 0x002fea0003900000 */
[----:B------:R-:W1:Y:S02]  /*20520*/  @!P5 SYNCS.PHASECHK.TRANS64 P5, [R87+URZ+0x30890], R88 ;  /* 0x030890585700d5a7 */ /* 0x000e6400080a007f */
[----:B-1----:R-:W-:Y:S05]  /*20530*/  @!P5 BRA `(.L_x_466) ;  /* 0xfffffffc00f0d947 */ /* 0x002fea000383ffff */
[----:B------:R-:W-:Y:S05]  /*20540*/  BRA `(.L_x_788) ;  /* 0xfffffe3000607947 */ /* 0x000fea000383ffff */
.L_x_467:
[----:B------:R-:W-:Y:S01]  /*20550*/  BSSY B1, `(.L_x_789) ;  /* 0x0000008000017945 */ /* 0x000fe20003800000 */
[----:B------:R-:W-:Y:S01]  /*20560*/  MOV R13, R117 ;  /* 0x00000075000d7202 */ /* 0x000fe20000000f00 */
[----:B------:R-:W-:Y:S01]  /*20570*/  IMAD.MOV.U32 R12, RZ, RZ, RZ ;  /* 0x000000ffff0c7224 */ /* 0x000fe200078e00ff */
[----:B------:R-:W-:Y:S01]  /*20580*/  MOV R11, 0x1c1f ;  /* 0x00001c1f000b7802 */ /* 0x000fe20000000f00 */
[----:B------:R-:W-:-:S07]  /*20590*/  IMAD.MOV.U32 R15, RZ, RZ, -0x1 ;  /* 0xffffffffff0f7424 */ /* 0x000fce00078e00ff */
[----:B0-----:R-:W-:Y:S05]  /*205a0*/  WARPSYNC.COLLECTIVE R15, `(.L_x_790) ;  /* 0x000000000f087348 */ /* 0x001fea0003c00000 */
[----:B------:R1:W2:Y:S02]  /*205b0*/  SHFL.IDX P6, R14, R13, R12, R11 ;  /* 0x0000000c0d0e7389 */ /* 0x0002a400000c000b */
[----:B012---:R-:W-:Y:S01]  /*205c0*/  ENDCOLLECTIVE ;  /* 0x000000000000791b */ /* 0x007fe20003800000 */
.L_x_790:
[----:B------:R-:W-:Y:S05]  /*205d0*/  BSYNC B1 ;  /* 0x0000000000017941 */ /* 0x000fea0003800000 */
.L_x_789:
[----:B------:R-:W-:Y:S01]  /*205e0*/  IMAD.MOV.U32 R13, RZ, RZ, R120 ;  /* 0x000000ffff0d7224 */ /* 0x000fe200078e0078 */
[----:B------:R-:W-:Y:S01]  /*205f0*/  MOV R12, RZ ;  /* 0x000000ff000c7202 */ /* 0x000fe20000000f00 */
[----:B------:R-:W-:Y:S01]  /*20600*/  IMAD.MOV.U32 R11, RZ, RZ, 0x1c1f ;  /* 0x00001c1fff0b7424 */ /* 0x000fe200078e00ff */
[----:B------:R-:W-:Y:S02]  /*20610*/  MOV R15, 0xffffffff ;  /* 0xffffffff000f7802 */ /* 0x000fe40000000f00 */
[----:B------:R-:W-:-:S07]  /*20620*/  MOV R82, R14 ;  /* 0x0000000e00527202 */ /* 0x000fce0000000f00 */
[----:B------:R-:W-:Y:S05]  /*20630*/  WARPSYNC.COLLECTIVE R15, `(.L_x_791) ;  /* 0x000000000f087348 */ /* 0x000fea0003c00000 */
[----:B------:R0:W1:Y:S02]  /*20640*/  SHFL.IDX P6, R14, R13, R12, R11 ;  /* 0x0000000c0d0e7389 */ /* 0x00006400000c000b */
[----:B01----:R-:W-:Y:S01]  /*20650*/  ENDCOLLECTIVE ;  /* 0x000000000000791b */ /* 0x003fe20003800000 */
.L_x_791:
[----:B------:R-:W-:Y:S01]  /*20660*/  IMAD.MOV.U32 R11, RZ, RZ, R14 ;  /* 0x000000ffff0b7224 */ /* 0x000fe200078e000e */
[----:B------:R-:W-:Y:S06]  /*20670*/  BRA `(.L_x_792) ;  /* 0xfffffe3000287947 */ /* 0x000fec000383ffff */
.L_x_492:
[----:B------:R-:W-:Y:S01]  /*20680*/  BSSY B1, `(.L_x_793) ;  /* 0x0000008000017945 */ /* 0x000fe20003800000 */
[----:B0---4-:R-:W-:Y:S01]  /*20690*/  MOV R13, R117 ;  /* 0x00000075000d7202 */ /* 0x011fe20000000f00 */
[----:B------:R-:W-:Y:S01]  /*206a0*/  IMAD.MOV.U32 R12, RZ, RZ, 0x1 ;  /* 0x00000001ff0c7424 */ /* 0x000fe200078e00ff */
[----:B---3--:R-:W-:Y:S01]  /*206b0*/  MOV R11, 0x1c1f ;  /* 0x00001c1f000b7802 */ /* 0x008fe20000000f00 */
[----:B------:R-:W-:-:S07]  /*206c0*/  IMAD.MOV.U32 R15, RZ, RZ, -0x1 ;  /* 0xffffffffff0f7424 */ /* 0x000fce00078e00ff */
[----:B-12---:R-:W-:Y:S05]  /*206d0*/  WARPSYNC.COLLECTIVE R15, `(.L_x_794) ;  /* 0x000000000f087348 */ /* 0x006fea0003c00000 */
[----:B------:R0:W3:Y:S02]  /*206e0*/  SHFL.IDX P6, R14, R13, R12, R11 ;  /* 0x0000000c0d0e7389 */ /* 0x0000e400000c000b */
[----:B0123--:R-:W-:Y:S01]  /*206f0*/  ENDCOLLECTIVE ;  /* 0x000000000000791b */ /* 0x00ffe20003800000 */
.L_x_794:
[----:B------:R-:W-:Y:S05]  /*20700*/  BSYNC B1 ;  /* 0x0000000000017941 */ /* 0x000fea0003800000 */
.L_x_793:
[----:B------:R-:W-:Y:S01]  /*20710*/  IMAD.MOV.U32 R13, RZ, RZ, R120 ;  /* 0x000000ffff0d7224 */ /* 0x000fe200078e0078 */
[----:B------:R-:W-:Y:S01]  /*20720*/  MOV R12, 0x1 ;  /* 0x00000001000c7802 */ /* 0x000fe20000000f00 */
[----:B------:R-:W-:Y:S01]  /*20730*/  IMAD.MOV.U32 R11, RZ, RZ, 0x1c1f ;  /* 0x00001c1fff0b7424 */ /* 0x000fe200078e00ff */
[----:B------:R-:W-:Y:S02]  /*20740*/  MOV R15, 0xffffffff ;  /* 0xffffffff000f7802 */ /* 0x000fe40000000f00 */
[----:B------:R-:W-:-:S07]  /*20750*/  MOV R117, R14 ;  /* 0x0000000e00757202 */ /* 0x000fce0000000f00 */
[----:B------:R-:W-:Y:S05]  /*20760*/  WARPSYNC.COLLECTIVE R15, `(.L_x_795) ;  /* 0x000000000f087348 */ /* 0x000fea0003c00000 */
[----:B------:R0:W1:Y:S02]  /*20770*/  SHFL.IDX P6, R14, R13, R12, R11 ;  /* 0x0000000c0d0e7389 */ /* 0x00006400000c000b */
[----:B01----:R-:W-:Y:S01]  /*20780*/  ENDCOLLECTIVE ;  /* 0x000000000000791b */ /* 0x003fe20003800000 */
.L_x_795:
[----:B------:R-:W-:Y:S01]  /*20790*/  IMAD.MOV.U32 R120, RZ, RZ, R14 ;  /* 0x000000ffff787224 */ /* 0x000fe200078e000e */
[----:B------:R-:W-:Y:S06]  /*207a0*/  BRA `(.L_x_796) ;  /* 0xfffffe4400087947 */ /* 0x000fec000383ffff */
.L_x_522:
[----:B-1----:R1:W2:Y:S02]  /*207b0*/  SYNCS.PHASECHK.TRANS64.TRYWAIT P5, [R87+URZ+0x30890], R88 ;  /* 0x03089058570075a7 */ /* 0x0022a400080a017f */
[----:B--2---:R-:W-:Y:S05]  /*207c0*/  @!P5 NANOSLEEP.SYNCS 0x989680 ;  /* 0x009896800000d95d */ /* 0x004fea0003900000 */
[----:B------:R-:W2:Y:S02]  /*207d0*/  @!P5 SYNCS.PHASECHK.TRANS64 P5, [R87+URZ+0x30890], R88 ;  /* 0x030890585700d5a7 */ /* 0x000ea400080a007f */
[----:B--2---:R-:W-:Y:S05]  /*207e0*/  @!P5 BRA `(.L_x_522) ;  /* 0xfffffffc00f0d947 */ /* 0x004fea000383ffff */
[----:B------:R-:W-:Y:S05]  /*207f0*/  BRA `(.L_x_797) ;  /* 0xfffffe6000bc7947 */ /* 0x000fea000383ffff */
.L_x_523:
[----:B------:R-:W-:Y:S01]  /*20800*/  BSSY B1, `(.L_x_798) ;  /* 0x0000008000017945 */ /* 0x000fe20003800000 */
[----:B------:R-:W-:Y:S01]  /*20810*/  MOV R13, R117 ;  /* 0x00000075000d7202 */ /* 0x000fe20000000f00 */
[----:B------:R-:W-:Y:S01]  /*20820*/  IMAD.MOV.U32 R12, RZ, RZ, RZ ;  /* 0x000000ffff0c7224 */ /* 0x000fe200078e00ff */
[----:B------:R-:W-:Y:S01]  /*20830*/  MOV R11, 0x1c1f ;  /* 0x00001c1f000b7802 */ /* 0x000fe20000000f00 */
[----:B------:R-:W-:-:S07]  /*20840*/  IMAD.MOV.U32 R15, RZ, RZ, -0x1 ;  /* 0xffffffffff0f7424 */ /* 0x000fce00078e00ff */
[----:B-1----:R-:W-:Y:S05]  /*20850*/  WARPSYNC.COLLECTIVE R15, `(.L_x_799) ;  /* 0x000000000f087348 */ /* 0x002fea0003c00000 */
[----:B------:R0:W2:Y:S02]  /*20860*/  SHFL.IDX P6, R14, R13, R12, R11 ;  /* 0x0000000c0d0e7389 */ /* 0x0000a400000c000b */
[----:B012---:R-:W-:Y:S01]  /*20870*/  ENDCOLLECTIVE ;  /* 0x000000000000791b */ /* 0x007fe20003800000 */
.L_x_799:
[----:B------:R-:W-:Y:S05]  /*20880*/  BSYNC B1 ;  /* 0x0000000000017941 */ /* 0x000fea0003800000 */
.L_x_798:
        /* <DEDUP_REMOVED lines=8> */
.L_x_800:
[----:B------:R-:W-:Y:S01]  /*20910*/  IMAD.MOV.U32 R11, RZ, RZ, R14 ;  /* 0x000000ffff0b7224 */ /* 0x000fe200078e000e */
[----:B------:R-:W-:Y:S06]  /*20920*/  BRA `(.L_x_801) ;  /* 0xfffffe6000887947 */ /* 0x000fec000383ffff */
.L_x_536:
[----:B------:R-:W-:Y:S01]  /*20930*/  BSSY B1, `(.L_x_802) ;  /* 0x0000008000017945 */ /* 0x000fe20003800000 */
[----:B--234-:R-:W-:Y:S01]  /*20940*/  MOV R13, R117 ;  /* 0x00000075000d7202 */ /* 0x01cfe20000000f00 */
[----:B------:R-:W-:Y:S01]  /*20950*/  IMAD.MOV.U32 R12, RZ, RZ, 0x1 ;  /* 0x00000001ff0c7424 */ /* 0x000fe200078e00ff */
[----:B------:R-:W-:Y:S01]  /*20960*/  MOV R11, 0x1c1f ;  /* 0x00001c1f000b7802 */ /* 0x000fe20000000f00 */
[----:B------:R-:W-:-:S07]  /*20970*/  IMAD.MOV.U32 R15, RZ, RZ, -0x1 ;  /* 0xffffffffff0f7424 */ /* 0x000fce00078e00ff */
[----:B01----:R-:W-:Y:S05]  /*20980*/  WARPSYNC.COLLECTIVE R15, `(.L_x_803) ;  /* 0x000000000f087348 */ /* 0x003fea0003c00000 */
[----:B------:R2:W3:Y:S02]  /*20990*/  SHFL.IDX P6, R14, R13, R12, R11 ;  /* 0x0000000c0d0e7389 */ /* 0x0004e400000c000b */
[----:B0123--:R-:W-:Y:S01]  /*209a0*/  ENDCOLLECTIVE ;  /* 0x000000000000791b */ /* 0x00ffe20003800000 */
.L_x_803:
[----:B------:R-:W-:Y:S05]  /*209b0*/  BSYNC B1 ;  /* 0x0000000000017941 */ /* 0x000fea0003800000 */
.L_x_802:
        /* <DEDUP_REMOVED lines=8> */
.L_x_804:
[----:B------:R-:W-:Y:S01]  /*20a40*/  IMAD.MOV.U32 R36, RZ, RZ, R14 ;  /* 0x000000ffff247224 */ /* 0x000fe200078e000e */
[----:B------:R-:W-:Y:S06]  /*20a50*/  BRA `(.L_x_805) ;  /* 0xfffffe7400f07947 */ /* 0x000fec000383ffff */
.L_x_549:
[----:B0-----:R0:W1:Y:S02]  /*20a60*/  SYNCS.PHASECHK.TRANS64.TRYWAIT P3, [R87+URZ+0x30890], R88 ;  /* 0x03089058570075a7 */ /* 0x001064000806017f */
[----:B-1----:R-:W-:Y:S05]  /*20a70*/  @!P3 NANOSLEEP.SYNCS 0x989680 ;  /* 0x009896800000b95d */ /* 0x002fea0003900000 */
[----:B------:R-:W1:Y:S02]  /*20a80*/  @!P3 SYNCS.PHASECHK.TRANS64 P3, [R87+URZ+0x30890], R88 ;  /* 0x030890585700b5a7 */ /* 0x000e64000806007f */
[----:B-1----:R-:W-:Y:S05]  /*20a90*/  @!P3 BRA `(.L_x_549) ;  /* 0xfffffffc00f0b947 */ /* 0x002fea000383ffff */
[----:B------:R-:W-:Y:S05]  /*20aa0*/  BRA `(.L_x_806) ;  /* 0xfffffe8c00a87947 */ /* 0x000fea000383ffff */
.L_x_550:
        /* <DEDUP_REMOVED lines=8> */
.L_x_808:
[----:B------:R-:W-:Y:S05]  /*20b30*/  BSYNC B1 ;  /* 0x0000000000017941 */ /* 0x000fea0003800000 */
.L_x_807:
        /* <DEDUP_REMOVED lines=8> */
.L_x_809:
[----:B------:R-:W-:Y:S01]  /*20bc0*/  IMAD.MOV.U32 R38, RZ, RZ, R14 ;  /* 0x000000ffff267224 */ /* 0x000fe200078e000e */
[----:B------:R-:W-:Y:S06]  /*20bd0*/  BRA `(.L_x_810) ;  /* 0xfffffe8c00cc7947 */ /* 0x000fec000383ffff */
.L_x_553:
[----:B------:R-:W-:Y:S01]  /*20be0*/  BSSY B1, `(.L_x_811) ;  /* 0x0000008000017945 */ /* 0x000fe20003800000 */
[----:B----4-:R-:W-:Y:S01]  /*20bf0*/  MOV R13, R41 ;  /* 0x00000029000d7202 */ /* 0x010fe20000000f00 */
[----:B------:R-:W-:Y:S01]  /*20c00*/  IMAD.MOV.U32 R12, RZ, RZ, 0x1 ;  /* 0x00000001ff0c7424 */ /* 0x000fe200078e00ff */
[----:B------:R-:W-:Y:S01]  /*20c10*/  MOV R11, 0x1c1f ;  /* 0x00001c1f000b7802 */ /* 0x000fe20000000f00 */
[----:B------:R-:W-:-:S07]  /*20c20*/  IMAD.MOV.U32 R15, RZ, RZ, -0x1 ;  /* 0xffffffffff0f7424 */ /* 0x000fce00078e00ff */
[----:B0123--:R-:W-:Y:S05]  /*20c30*/  WARPSYNC.COLLECTIVE R15, `(.L_x_812) ;  /* 0x000000000f087348 */ /* 0x00ffea0003c00000 */
[----:B------:R4:W0:Y:S02]  /*20c40*/  SHFL.IDX P6, R14, R13, R12, R11 ;  /* 0x0000000c0d0e7389 */ /* 0x00082400000c000b */
[----:B01234-:R-:W-:Y:S01]  /*20c50*/  ENDCOLLECTIVE ;  /* 0x000000000000791b */ /* 0x01ffe20003800000 */
.L_x_812:
[----:B------:R-:W-:Y:S05]  /*20c60*/  BSYNC B1 ;  /* 0x0000000000017941 */ /* 0x000fea0003800000 */
.L_x_811:
        /* <DEDUP_REMOVED lines=8> */
.L_x_813:
[----:B------:R-:W-:Y:S01]  /*20cf0*/  IMAD.MOV.U32 R38, RZ, RZ, R14 ;  /* 0x000000ffff267224 */ /* 0x000fe200078e000e */
[----:B------:R-:W-:Y:S06]  /*20d00*/  BRA `(.L_x_814) ;  /* 0xfffffe9000287947 */ /* 0x000fec000383ffff */
.L_x_557:
[----:B---3--:R3:W0:Y:S02]  /*20d10*/  SYNCS.PHASECHK.TRANS64.TRYWAIT P2, [R87+URZ+0x308b0], R88 ;  /* 0x0308b058570075a7 */ /* 0x008624000804017f */
[----:B0-----:R-:W-:Y:S05]  /*20d20*/  @!P2 NANOSLEEP.SYNCS 0x989680 ;  /* 0x009896800000a95d */ /* 0x001fea0003900000 */
[----:B------:R-:W0:Y:S02]  /*20d30*/  @!P2 SYNCS.PHASECHK.TRANS64 P2, [R87+URZ+0x308b0], R88 ;  /* 0x0308b0585700a5a7 */ /* 0x000e24000804007f */
[----:B0-----:R-:W-:Y:S05]  /*20d40*/  @!P2 BRA `(.L_x_557) ;  /* 0xfffffffc00f0a947 */ /* 0x001fea000383ffff */
[----:B------:R-:W-:Y:S05]  /*20d50*/  BRA `(.L_x_815) ;  /* 0xfffffe9400047947 */ /* 0x000fea000383ffff */
.L_x_575:
[----:B------:R-:W-:Y:S01]  /*20d60*/  BSSY B1, `(.L_x_816) ;  /* 0x0000008000017945 */ /* 0x000fe20003800000 */
[----:B------:R-:W-:Y:S01]  /*20d70*/  MOV R13, R25 ;  /* 0x00000019000d7202 */ /* 0x000fe20000000f00 */
[----:B------:R-:W-:Y:S01]  /*20d80*/  IMAD.MOV.U32 R12, RZ, RZ, RZ ;  /* 0x000000ffff0c7224 */ /* 0x000fe200078e00ff */
[----:B------:R-:W-:Y:S01]  /*20d90*/  MOV R11, 0x1c1f ;  /* 0x00001c1f000b7802 */ /* 0x000fe20000000f00 */
[----:B------:R-:W-:-:S07]  /*20da0*/  IMAD.MOV.U32 R15, RZ, RZ, -0x1 ;  /* 0xffffffffff0f7424 */ /* 0x000fce00078e00ff */
[----:B------:R-:W-:Y:S05]  /*20db0*/  WARPSYNC.COLLECTIVE R15, `(.L_x_817) ;  /* 0x000000000f087348 */ /* 0x000fea0003c00000 */
[----:B------:R0:W1:Y:S02]  /*20dc0*/  SHFL.IDX P6, R14, R13, R12, R11 ;  /* 0x0000000c0d0e7389 */ /* 0x00006400000c000b */
[----:B01----:R-:W-:Y:S01]  /*20dd0*/  ENDCOLLECTIVE ;  /* 0x000000000000791b */ /* 0x003fe20003800000 */
.L_x_817:
[----:B------:R-:W-:Y:S05]  /*20de0*/  BSYNC B1 ;  /* 0x0000000000017941 */ /* 0x000fea0003800000 */
.L_x_816:
        /* <DEDUP_REMOVED lines=8> */
.L_x_818:
[----:B------:R-:W-:Y:S01]  /*20e70*/  MOV R13, R27 ;  /* 0x0000001b000d7202 */ /* 0x000fe20000000f00 */
[----:B------:R-:W-:-:S07]  /*20e80*/  IMAD.MOV.U32 R0, RZ, RZ, R14 ;  /* 0x000000ffff007224 */ /* 0x000fce00078e000e */
[----:B------:R-:W-:Y:S05]  /*20e90*/  WARPSYNC.COLLECTIVE R15, `(.L_x_819) ;  /* 0x000000000f087348 */ /* 0x000fea0003c00000 */
[----:B------:R0:W1:Y:S02]  /*20ea0*/  SHFL.IDX P6, R14, R13, R12, R11 ;  /* 0x0000000c0d0e7389 */ /* 0x00006400000c000b */
[----:B01----:R-:W-:Y:S01]  /*20eb0*/  ENDCOLLECTIVE ;  /* 0x000000000000791b */ /* 0x003fe20003800000 */
.L_x_819:
[----:B------:R-:W-:Y:S01]  /*20ec0*/  MOV R13, R26 ;  /* 0x0000001a000d7202 */ /* 0x000fe20000000f00 */
[----:B------:R-:W-:-:S07]  /*20ed0*/  IMAD.MOV.U32 R5, RZ, RZ, R14 ;  /* 0x000000ffff057224 */ /* 0x000fce00078e000e */
[----:B------:R-:W-:Y:S05]  /*20ee0*/  WARPSYNC.COLLECTIVE R15, `(.L_x_820) ;  /* 0x000000000f087348 */ /* 0x000fea0003c00000 */
[----:B------:R0:W1:Y:S02]  /*20ef0*/  SHFL.IDX P6, R14, R13, R12, R11 ;  /* 0x0000000c0d0e7389 */ /* 0x00006400000c000b */
[----:B01----:R-:W-:Y:S01]  /*20f00*/  ENDCOLLECTIVE ;  /* 0x000000000000791b */ /* 0x003fe20003800000 */
.L_x_820:
[----:B------:R-:W-:Y:S05]  /*20f10*/  BRA `(.L_x_821) ;  /* 0xfffffea000dc7947 */ /* 0x000fea000383ffff */
.L_x_579:
[----:B0-----:R0:W1:Y:S02]  /*20f20*/  SYNCS.PHASECHK.TRANS64.TRYWAIT P0, [R2+URZ+0x30800], R5 ;  /* 0x03080005020075a7 */ /* 0x001064000800017f */
[----:B-1----:R-:W-:Y:S05]  /*20f30*/  @!P0 NANOSLEEP.SYNCS 0x989680 ;  /* 0x009896800000895d */ /* 0x002fea0003900000 */
[----:B------:R-:W1:Y:S02]  /*20f40*/  @!P0 SYNCS.PHASECHK.TRANS64 P0, [R2+URZ+0x30800], R5 ;  /* 0x03080005020085a7 */ /* 0x000e64000800007f */
[----:B-1----:R-:W-:Y:S05]  /*20f50*/  @!P0 BRA `(.L_x_579) ;  /* 0xfffffffc00f08947 */ /* 0x002fea000383ffff */
[----:B------:R-:W-:Y:S05]  /*20f60*/  BRA `(.L_x_822) ;  /* 0xfffffeac00807947 */ /* 0x000fea000383ffff */
.L_x_603:
[----:B------:R-:W-:Y:S01]  /*20f70*/  BSSY B1, `(.L_x_823) ;  /* 0x0000008000017945 */ /* 0x000fe20003800000 */
[----:B------:R-:W-:Y:S01]  /*20f80*/  IMAD.MOV.U32 R13, RZ, RZ, R25 ;  /* 0x000000ffff0d7224 */ /* 0x000fe200078e0019 */
[----:B------:R-:W-:Y:S01]  /*20f90*/  MOV R12, RZ ;  /* 0x000000ff000c7202 */ /* 0x000fe20000000f00 */
[----:B------:R-:W-:Y:S01]  /*20fa0*/  IMAD.MOV.U32 R11, RZ, RZ, 0x1c1f ;  /* 0x00001c1fff0b7424 */ /* 0x000fe200078e00ff */
[----:B------:R-:W-:-:S07]  /*20fb0*/  MOV R15, 0xffffffff ;  /* 0xffffffff000f7802 */ /* 0x000fce0000000f00 */
[----:B------:R-:W-:Y:S05]  /*20fc0*/  WARPSYNC.COLLECTIVE R15, `(.L_x_824) ;  /* 0x000000000f087348 */ /* 0x000fea0003c00000 */
[----:B------:R0:W1:Y:S02]  /*20fd0*/  SHFL.IDX P6, R14, R13, R12, R11 ;  /* 0x0000000c0d0e7389 */ /* 0x00006400000c000b */
[----:B01----:R-:W-:Y:S01]  /*20fe0*/  ENDCOLLECTIVE ;  /* 0x000000000000791b */ /* 0x003fe20003800000 */
.L_x_824:
[----:B------:R-:W-:Y:S05]  /*20ff0*/  BSYNC B1 ;  /* 0x0000000000017941 */ /* 0x000fea0003800000 */
.L_x_823:
[----:B------:R-:W-:Y:S01]  /*21000*/  MOV R13, R24 ;  /* 0x00000018000d7202 */ /* 0x000fe20000000f00 */
[----:B------:R-:W-:Y:S01]  /*21010*/  IMAD.MOV.U32 R12, RZ, RZ, RZ ;  /* 0x000000ffff0c7224 */ /* 0x000fe200078e00ff */
[----:B------:R-:W-:Y:S01]  /*21020*/  MOV R11, 0x1c1f ;  /* 0x00001c1f000b7802 */ /* 0x000fe20000000f00 */
[----:B------:R-:W-:Y:S02]  /*21030*/  IMAD.MOV.U32 R15, RZ, RZ, -0x1 ;  /* 0xffffffffff0f7424 */ /* 0x000fe400078e00ff */
[----:B------:R-:W-:-:S07]  /*21040*/  IMAD.MOV.U32 R3, RZ, RZ, R14 ;  /* 0x000000ffff037224 */ /* 0x000fce00078e000e */
[----:B------:R-:W-:Y:S05]  /*21050*/  WARPSYNC.COLLECTIVE R15, `(.L_x_825) ;  /* 0x000000000f087348 */ /* 0x000fea0003c00000 */
[----:B------:R0:W1:Y:S02]  /*21060*/  SHFL.IDX P6, R14, R13, R12, R11 ;  /* 0x0000000c0d0e7389 */ /* 0x00006400000c000b */
[----:B01----:R-:W-:Y:S01]  /*21070*/  ENDCOLLECTIVE ;  /* 0x000000000000791b */ /* 0x003fe20003800000 */
.L_x_825:
[----:B------:R-:W-:Y:S01]  /*21080*/  IMAD.MOV.U32 R13, RZ, RZ, R27 ;  /* 0x000000ffff0d7224 */ /* 0x000fe200078e001b */
[----:B------:R-:W-:-:S07]  /*21090*/  MOV R0, R14 ;  /* 0x0000000e00007202 */ /* 0x000fce0000000f00 */
[----:B------:R-:W-:Y:S05]  /*210a0*/  WARPSYNC.COLLECTIVE R15, `(.L_x_826) ;  /* 0x000000000f087348 */ /* 0x000fea0003c00000 */
[----:B------:R0:W1:Y:S02]  /*210b0*/  SHFL.IDX P6, R14, R13, R12, R11 ;  /* 0x0000000c0d0e7389 */ /* 0x00006400000c000b */
[----:B01----:R-:W-:Y:S01]  /*210c0*/  ENDCOLLECTIVE ;  /* 0x000000000000791b */ /* 0x003fe20003800000 */
.L_x_826:
[----:B------:R-:W-:Y:S01]  /*210d0*/  IMAD.MOV.U32 R13, RZ, RZ, R26 ;  /* 0x000000ffff0d7224 */ /* 0x000fe200078e001a */
[----:B------:R-:W-:-:S07]  /*210e0*/  MOV R21, R14 ;  /* 0x0000000e00157202 */ /* 0x000fce0000000f00 */
[----:B------:R-:W-:Y:S05]  /*210f0*/  WARPSYNC.COLLECTIVE R15, `(.L_x_827) ;  /* 0x000000000f087348 */ /* 0x000fea0003c00000 */
[----:B------:R0:W1:Y:S02]  /*21100*/  SHFL.IDX P6, R14, R13, R12, R11 ;  /* 0x0000000c0d0e7389 */ /* 0x00006400000c000b */
[----:B01----:R-:W-:Y:S01]  /*21110*/  ENDCOLLECTIVE ;  /* 0x000000000000791b */ /* 0x003fe20003800000 */
.L_x_827:
[----:B------:R-:W-:Y:S01]  /*21120*/  MOV R20, R14 ;  /* 0x0000000e00147202 */ /* 0x000fe20000000f00 */
[----:B------:R-:W-:Y:S06]  /*21130*/  BRA `(.L_x_828) ;  /* 0xfffffecc00207947 */ /* 0x000fec000383ffff */
.L_x_607:
[----:B0-----:R0:W1:Y:S02]  /*21140*/  SYNCS.PHASECHK.TRANS64.TRYWAIT P0, [R2+URZ+0x30800], R5 ;  /* 0x03080005020075a7 */ /* 0x001064000800017f */
[----:B-1----:R-:W-:Y:S05]  /*21150*/  @!P0 NANOSLEEP.SYNCS 0x989680 ;  /* 0x009896800000895d */ /* 0x002fea0003900000 */
[----:B------:R-:W1:Y:S02]  /*21160*/  @!P0 SYNCS.PHASECHK.TRANS64 P0, [R2+URZ+0x30800], R5 ;  /* 0x03080005020085a7 */ /* 0x000e64000800007f */
[----:B-1----:R-:W-:Y:S05]  /*21170*/  @!P0 BRA `(.L_x_607) ;  /* 0xfffffffc00f08947 */ /* 0x002fea000383ffff */
[----:B------:R-:W-:Y:S05]  /*21180*/  BRA `(.L_x_829) ;  /* 0xfffffed4002c7947 */ /* 0x000fea000383ffff */
.L_x_621:
[----:B-1----:R1:W0:Y:S02]  /*21190*/  SYNCS.PHASECHK.TRANS64.TRYWAIT P1, [R3+URZ+0x30830], R0 ;  /* 0x03083000030075a7 */ /* 0x002224000802017f */
[----:B0-----:R-:W-:Y:S05]  /*211a0*/  @!P1 NANOSLEEP.SYNCS 0x989680 ;  /* 0x009896800000995d */ /* 0x001fea0003900000 */
[----:B------:R-:W0:Y:S02]  /*211b0*/  @!P1 SYNCS.PHASECHK.TRANS64 P1, [R3+URZ+0x30830], R0 ;  /* 0x03083000030095a7 */ /* 0x000e24000802007f */
[----:B0-----:R-:W-:Y:S05]  /*211c0*/  @!P1 BRA `(.L_x_621) ;  /* 0xfffffffc00f09947 */ /* 0x001fea000383ffff */
[----:B------:R-:W-:Y:S05]  /*211d0*/  BRA `(.L_x_620) ;  /* 0xfffffef800507947 */ /* 0x000fea000383ffff */
.L_x_629:
[----:B-1----:R1:W2:Y:S02]  /*211e0*/  SYNCS.PHASECHK.TRANS64.TRYWAIT P1, [R11+URZ+0x30830], R0 ;  /* 0x030830000b0075a7 */ /* 0x0022a4000802017f */
[----:B--2---:R-:W-:Y:S05]  /*211f0*/  @!P1 NANOSLEEP.SYNCS 0x989680 ;  /* 0x009896800000995d */ /* 0x004fea0003900000 */
[----:B------:R-:W2:Y:S02]  /*21200*/  @!P1 SYNCS.PHASECHK.TRANS64 P1, [R11+URZ+0x30830], R0 ;  /* 0x030830000b0095a7 */ /* 0x000ea4000802007f */
[----:B--2---:R-:W-:Y:S05]  /*21210*/  @!P1 BRA `(.L_x_629) ;  /* 0xfffffffc00f09947 */ /* 0x004fea000383ffff */
[----:B------:R-:W-:Y:S05]  /*21220*/  BRA `(.L_x_628) ;  /* 0xffffff2400907947 */ /* 0x000fea000383ffff */
.L_x_634:
[----:B-1----:R1:W2:Y:S02]  /*21230*/  SYNCS.PHASECHK.TRANS64.TRYWAIT P1, [R13+URZ+0x30850], R0 ;  /* 0x030850000d0075a7 */ /* 0x0022a4000802017f */
[----:B--2---:R-:W-:Y:S05]  /*21240*/  @!P1 NANOSLEEP.SYNCS 0x989680 ;  /* 0x009896800000995d */ /* 0x004fea0003900000 */
[----:B------:R-:W2:Y:S02]  /*21250*/  @!P1 SYNCS.PHASECHK.TRANS64 P1, [R13+URZ+0x30850], R0 ;  /* 0x030850000d0095a7 */ /* 0x000ea4000802007f */
[----:B--2---:R-:W-:Y:S05]  /*21260*/  @!P1 BRA `(.L_x_634) ;  /* 0xfffffffc00f09947 */ /* 0x004fea000383ffff */
[----:B------:R-:W-:Y:S05]  /*21270*/  BRA `(.L_x_633) ;  /* 0xffffff3400447947 */ /* 0x000fea000383ffff */
.L_x_642:
[----:B-1----:R1:W2:Y:S02]  /*21280*/  SYNCS.PHASECHK.TRANS64.TRYWAIT P1, [R8+URZ+0x30850], R3 ;  /* 0x03085003080075a7 */ /* 0x0022a4000802017f */
[----:B--2---:R-:W-:Y:S05]  /*21290*/  @!P1 NANOSLEEP.SYNCS 0x989680 ;  /* 0x009896800000995d */ /* 0x004fea0003900000 */
[----:B------:R-:W2:Y:S02]  /*212a0*/  @!P1 SYNCS.PHASECHK.TRANS64 P1, [R8+URZ+0x30850], R3 ;  /* 0x03085003080095a7 */ /* 0x000ea4000802007f */
[----:B--2---:R-:W-:Y:S05]  /*212b0*/  @!P1 BRA `(.L_x_642) ;  /* 0xfffffffc00f09947 */ /* 0x004fea000383ffff */
[----:B------:R-:W-:Y:S05]  /*212c0*/  BRA `(.L_x_641) ;  /* 0xffffff54001c7947 */ /* 0x000fea000383ffff */
.L_x_679:
[----:B------:R-:W0:Y:S01]  /*212d0*/  S2R R9, SR_TID.X ;  /* 0x0000000000097919 */ /* 0x000e220000002100 */
[----:B------:R-:W-:Y:S01]  /*212e0*/  BSSY B1, `(.L_x_830) ;  /* 0x000000a000017945 */ /* 0x000fe20003800000 */
[----:B------:R-:W-:Y:S01]  /*212f0*/  MOV R12, RZ ;  /* 0x000000ff000c7202 */ /* 0x000fe20000000f00 */
[----:B------:R-:W-:Y:S01]  /*21300*/  IMAD.MOV.U32 R11, RZ, RZ, 0x1f ;  /* 0x0000001fff0b7424 */ /* 0x000fe200078e00ff */
[----:B------:R-:W-:Y:S02]  /*21310*/  MOV R15, 0xffffffff ;  /* 0xffffffff000f7802 */ /* 0x000fe40000000f00 */
[----:B0-----:R-:W-:-:S04]  /*21320*/  SHF.R.U32.HI R9, RZ, 0x5, R9 ;  /* 0x00000005ff097819 */ /* 0x001fc80000011609 */
[----:B------:R-:W-:-:S05]  /*21330*/  LOP3.LUT R9, R9, 0x3, RZ, 0xc0, !PT ;  /* 0x0000000309097812 */ /* 0x000fca00078ec0ff */
[----:B------:R-:W-:-:S07]  /*21340*/  IMAD.MOV.U32 R13, RZ, RZ, R9 ;  /* 0x000000ffff0d7224 */ /* 0x000fce00078e0009 */
[----:B------:R-:W-:Y:S05]  /*21350*/  WARPSYNC.COLLECTIVE R15, `(.L_x_831) ;  /* 0x000000000f087348 */ /* 0x000fea0003c00000 */
[----:B------:R0:W1:Y:S02]  /*21360*/  SHFL.IDX P6, R14, R13, R12, R11 ;  /* 0x0000000c0d0e7389 */ /* 0x00006400000c000b */
[----:B01----:R-:W-:Y:S01]  /*21370*/  ENDCOLLECTIVE ;  /* 0x000000000000791b */ /* 0x003fe20003800000 */
.L_x_831:
[----:B------:R-:W-:Y:S05]  /*21380*/  BSYNC B1 ;  /* 0x0000000000017941 */ /* 0x000fea0003800000 */
.L_x_830:
[----:B------:R-:W-:Y:S05]  /*21390*/  BRA `(.L_x_832) ;  /* 0xffffff9800107947 */ /* 0x000fea000383ffff */
.L_x_681:
[----:B------:R-:W-:Y:S01]  /*213a0*/  BSSY B1, `(.L_x_833) ;  /* 0x0000006000017945 */ /* 0x000fe20003800000 */
[----:B------:R-:W-:-:S07]  /*213b0*/  IMAD.MOV.U32 R15, RZ, RZ, -0x1 ;  /* 0xffffffffff0f7424 */ /* 0x000fce00078e00ff */
[----:B0-----:R-:W-:Y:S05]  /*213c0*/  WARPSYNC.COLLECTIVE R15, `(.L_x_834) ;  /* 0x000000000f0c7348 */ /* 0x001fea0003c00000 */
[----:B------:R-:W-:Y:S02]  /*213d0*/  ELECT P6, UR62, PT ;  /* 0x00000000003e782f */ /* 0x000fe400038c0000 */
[----:B------:R-:W-:Y:S01]  /*213e0*/  MOV R14, UR62 ;  /* 0x0000003e000e7c02 */ /* 0x000fe20008000f00 */
[----:B0-----:R-:W-:Y:S10]  /*213f0*/  ENDCOLLECTIVE ;  /* 0x000000000000791b */ /* 0x001ff40003800000 */
.L_x_834:
[----:B------:R-:W-:Y:S05]  /*21400*/  BSYNC B1 ;  /* 0x0000000000017941 */ /* 0x000fea0003800000 */
.L_x_833:
[----:B------:R-:W-:Y:S05]  /*21410*/  BRA `(.L_x_680) ;  /* 0xffffff9800087947 */ /* 0x000fea000383ffff */
.L_x_683:
[----:B0-----:R0:W1:Y:S02]  /*21420*/  SYNCS.PHASECHK.TRANS64.TRYWAIT P0, [R22+URZ+0x30820], R5 ;  /* 0x03082005160075a7 */ /* 0x001064000800017f */
[----:B-1----:R-:W-:Y:S05]  /*21430*/  @!P0 NANOSLEEP.SYNCS 0x989680 ;  /* 0x009896800000895d */ /* 0x002fea0003900000 */
[----:B------:R-:W1:Y:S02]  /*21440*/  @!P0 SYNCS.PHASECHK.TRANS64 P0, [R22+URZ+0x30820], R5 ;  /* 0x03082005160085a7 */ /* 0x000e64000800007f */
[----:B-1----:R-:W-:Y:S05]  /*21450*/  @!P0 BRA `(.L_x_683) ;  /* 0xfffffffc00f08947 */ /* 0x002fea000383ffff */
[----:B------:R-:W-:Y:S05]  /*21460*/  BRA `(.L_x_835) ;  /* 0xffffff9800187947 */ /* 0x000fea000383ffff */
.L_x_687:
[----:B-1----:R1:W2:Y:S02]  /*21470*/  SYNCS.PHASECHK.TRANS64.TRYWAIT P0, [R9+URZ+0x308a0], R8 ;  /* 0x0308a008090075a7 */ /* 0x0022a4000800017f */
[----:B--2---:R-:W-:Y:S05]  /*21480*/  @!P0 NANOSLEEP.SYNCS 0x989680 ;  /* 0x009896800000895d */ /* 0x004fea0003900000 */
[----:B------:R-:W2:Y:S02]  /*21490*/  @!P0 SYNCS.PHASECHK.TRANS64 P0, [R9+URZ+0x308a0], R8 ;  /* 0x0308a008090085a7 */ /* 0x000ea4000800007f */
[----:B--2---:R-:W-:Y:S05]  /*214a0*/  @!P0 BRA `(.L_x_687) ;  /* 0xfffffffc00f08947 */ /* 0x004fea000383ffff */
[----:B------:R-:W-:Y:S05]  /*214b0*/  BRA `(.L_x_836) ;  /* 0xffffff9800307947 */ /* 0x000fea000383ffff */
.L_x_694:
[----:B0-----:R0:W2:Y:S02]  /*214c0*/  SYNCS.PHASECHK.TRANS64.TRYWAIT P0, [R9+URZ+0x308c0], R8 ;  /* 0x0308c008090075a7 */ /* 0x0010a4000800017f */
[----:B--2---:R-:W-:Y:S05]  /*214d0*/  @!P0 NANOSLEEP.SYNCS 0x989680 ;  /* 0x009896800000895d */ /* 0x004fea0003900000 */
[----:B------:R-:W2:Y:S02]  /*214e0*/  @!P0 SYNCS.PHASECHK.TRANS64 P0, [R9+URZ+0x308c0], R8 ;  /* 0x0308c008090085a7 */ /* 0x000ea4000800007f */
[----:B--2---:R-:W-:Y:S05]  /*214f0*/  @!P0 BRA `(.L_x_694) ;  /* 0xfffffffc00f08947 */ /* 0x004fea000383ffff */
[----:B------:R-:W-:Y:S05]  /*21500*/  BRA `(.L_x_837) ;  /* 0xffffff9c002c7947 */ /* 0x000fea000383ffff */
.L_x_703:
[----:B-1----:R1:W2:Y:S02]  /*21510*/  SYNCS.PHASECHK.TRANS64.TRYWAIT P1, [R8+URZ+0x308a0], R7 ;  /* 0x0308a007080075a7 */ /* 0x0022a4000802017f */
[----:B--2---:R-:W-:Y:S05]  /*21520*/  @!P1 NANOSLEEP.SYNCS 0x989680 ;  /* 0x009896800000995d */ /* 0x004fea0003900000 */
[----:B------:R-:W2:Y:S02]  /*21530*/  @!P1 SYNCS.PHASECHK.TRANS64 P1, [R8+URZ+0x308a0], R7 ;  /* 0x0308a007080095a7 */ /* 0x000ea4000802007f */
[----:B--2---:R-:W-:Y:S05]  /*21540*/  @!P1 BRA `(.L_x_703) ;  /* 0xfffffffc00f09947 */ /* 0x004fea000383ffff */
[----:B------:R-:W-:Y:S05]  /*21550*/  BRA `(.L_x_838) ;  /* 0xffffffa000607947 */ /* 0x000fea000383ffff */
.L_x_710:
[----:B0-----:R0:W2:Y:S02]  /*21560*/  SYNCS.PHASECHK.TRANS64.TRYWAIT P1, [R8+URZ+0x308c0], R7 ;  /* 0x0308c007080075a7 */ /* 0x0010a4000802017f */
[----:B--2---:R-:W-:Y:S05]  /*21570*/  @!P1 NANOSLEEP.SYNCS 0x989680 ;  /* 0x009896800000995d */ /* 0x004fea0003900000 */
[----:B------:R-:W2:Y:S02]  /*21580*/  @!P1 SYNCS.PHASECHK.TRANS64 P1, [R8+URZ+0x308c0], R7 ;  /* 0x0308c007080095a7 */ /* 0x000ea4000802007f */
[----:B--2---:R-:W-:Y:S05]  /*21590*/  @!P1 BRA `(.L_x_710) ;  /* 0xfffffffc00f09947 */ /* 0x004fea000383ffff */
[----:B------:R-:W-:Y:S05]  /*215a0*/  BRA `(.L_x_839) ;  /* 0xffffffa400587947 */ /* 0x000fea000383ffff */
.L_x_725:
[----:B0-----:R-:W0:Y:S01]  /*215b0*/  S2R R8, SR_TID.X ;  /* 0x0000000000087919 */ /* 0x001e220000002100 */
[----:B------:R-:W-:Y:S01]  /*215c0*/  BSSY B0, `(.L_x_840) ;  /* 0x000000a000007945 */ /* 0x000fe20003800000 */
[----:B------:R-:W-:Y:S01]  /*215d0*/  IMAD.MOV.U32 R12, RZ, RZ, RZ ;  /* 0x000000ffff0c7224 */ /* 0x000fe200078e00ff */
[----:B------:R-:W-:Y:S01]  /*215e0*/  MOV R11, 0x1f ;  /* 0x0000001f000b7802 */ /* 0x000fe20000000f00 */
[----:B------:R-:W-:Y:S01]  /*215f0*/  IMAD.MOV.U32 R15, RZ, RZ, -0x1 ;  /* 0xffffffffff0f7424 */ /* 0x000fe200078e00ff */
[----:B0-----:R-:W-:-:S04]  /*21600*/  SHF.R.U32.HI R8, RZ, 0x5, R8 ;  /* 0x00000005ff087819 */ /* 0x001fc80000011608 */
[----:B------:R-:W-:-:S04]  /*21610*/  LOP3.LUT R8, R8, 0x3, RZ, 0xc0, !PT ;  /* 0x0000000308087812 */ /* 0x000fc800078ec0ff */
[----:B------:R-:W-:-:S07]  /*21620*/  MOV R13, R8 ;  /* 0x00000008000d7202 */ /* 0x000fce0000000f00 */
[----:B-----5:R-:W-:Y:S05]  /*21630*/  WARPSYNC.COLLECTIVE R15, `(.L_x_841) ;  /* 0x000000000f087348 */ /* 0x020fea0003c00000 */
[----:B------:R0:W1:Y:S02]  /*21640*/  SHFL.IDX P6, R14, R13, R12, R11 ;  /* 0x0000000c0d0e7389 */ /* 0x00006400000c000b */
[----:B01---5:R-:W-:Y:S01]  /*21650*/  ENDCOLLECTIVE ;  /* 0x000000000000791b */ /* 0x023fe20003800000 */
.L_x_841:
[----:B------:R-:W-:Y:S05]  /*21660*/  BSYNC B0 ;  /* 0x0000000000007941 */ /* 0x000fea0003800000 */
.L_x_840:
[----:B------:R-:W-:Y:S05]  /*21670*/  BRA `(.L_x_842) ;  /* 0xffffffb0007c7947 */ /* 0x000fea000383ffff */
.L_x_728:
[----:B0-----:R0:W1:Y:S02]  /*21680*/  SYNCS.PHASECHK.TRANS64.TRYWAIT P0, [R7+URZ+0x30840], R2 ;  /* 0x03084002070075a7 */ /* 0x001064000800017f */
[----:B-1----:R-:W-:Y:S05]  /*21690*/  @!P0 NANOSLEEP.SYNCS 0x989680 ;  /* 0x009896800000895d */ /* 0x002fea0003900000 */
[----:B------:R-:W1:Y:S02]  /*216a0*/  @!P0 SYNCS.PHASECHK.TRANS64 P0, [R7+URZ+0x30840], R2 ;  /* 0x03084002070085a7 */ /* 0x000e64000800007f */
[----:B-1----:R-:W-:Y:S05]  /*216b0*/  @!P0 BRA `(.L_x_728) ;  /* 0xfffffffc00f08947 */ /* 0x002fea000383ffff */
[----:B------:R-:W-:Y:S05]  /*216c0*/  BRA `(.L_x_843) ;  /* 0xffffffb000d87947 */ /* 0x000fea000383ffff */
.L_x_729:
        /* <DEDUP_REMOVED lines=8> */
.L_x_845:
[----:B------:R-:W-:Y:S05]  /*21750*/  BSYNC B0 ;  /* 0x0000000000007941 */ /* 0x000fea0003800000 */
.L_x_844:
[----:B------:R-:W-:Y:S01]  /*21760*/  IMAD.MOV.U32 R13, RZ, RZ, R4 ;  /* 0x000000ffff0d7224 */ /* 0x000fe200078e0004 */
[----:B------:R-:W-:Y:S01]  /*21770*/  MOV R12, RZ ;  /* 0x000000ff000c7202 */ /* 0x000fe20000000f00 */
[----:B------:R-:W-:Y:S01]  /*21780*/  IMAD.MOV.U32 R11, RZ, RZ, 0x181f ;  /* 0x0000181fff0b7424 */ /* 0x000fe200078e00ff */
[----:B------:R-:W-:Y:S01]  /*21790*/  MOV R15, 0xffffffff ;  /* 0xffffffff000f7802 */ /* 0x000fe20000000f00 */
[----:B------:R-:W-:Y:S01]  /*217a0*/  @P0 IMAD R8, R5, 0x2, R22 ;  /* 0x0000000205080824 */ /* 0x000fe200078e0216 */
[----:B------:R-:W-:-:S07]  /*217b0*/  MOV R2, R14 ;  /* 0x0000000e00027202 */ /* 0x000fce0000000f00 */
[----:B------:R-:W-:Y:S05]  /*217c0*/  WARPSYNC.COLLECTIVE R15, `(.L_x_846) ;  /* 0x000000000f087348 */ /* 0x000fea0003c00000 */
[----:B------:R0:W1:Y:S02]  /*217d0*/  SHFL.IDX P6, R14, R13, R12, R11 ;  /* 0x0000000c0d0e7389 */ /* 0x00006400000c000b */
[----:B01----:R-:W-:Y:S01]  /*217e0*/  ENDCOLLECTIVE ;  /* 0x000000000000791b */ /* 0x003fe20003800000 */
.L_x_846:
[----:B------:R-:W-:Y:S01]  /*217f0*/  MOV R13, R0 ;  /* 0x00000000000d7202 */ /* 0x000fe20000000f00 */
[----:B------:R-:W-:Y:S02]  /*21800*/  IMAD.MOV.U32 R12, RZ, RZ, 0x1 ;  /* 0x00000001ff0c7424 */ /* 0x000fe400078e00ff */
[----:B------:R-:W-:-:S07]  /*21810*/  IMAD.MOV.U32 R3, RZ, RZ, R14 ;  /* 0x000000ffff037224 */ /* 0x000fce00078e000e */
[----:B------:R-:W-:Y:S05]  /*21820*/  WARPSYNC.COLLECTIVE R15, `(.L_x_847) ;  /* 0x000000000f087348 */ /* 0x000fea0003c00000 */
[----:B------:R0:W1:Y:S02]  /*21830*/  SHFL.IDX P6, R14, R13, R12, R11 ;  /* 0x0000000c0d0e7389 */ /* 0x00006400000c000b */
[----:B01----:R-:W-:Y:S01]  /*21840*/  ENDCOLLECTIVE ;  /* 0x000000000000791b */ /* 0x003fe20003800000 */
.L_x_847:
[----:B------:R-:W-:-:S04]  /*21850*/  @P0 LEA R3, P1, R33, R3, 0x1 ;  /* 0x0000000321030211 */ /* 0x000fc800078208ff */
[----:B------:R-:W-:Y:S02]  /*21860*/  @P0 IADD3.X R2, RZ, R2, RZ, P1, !PT ;  /* 0x00000002ff020210 */ /* 0x000fe40000ffe4ff */
[----:B------:R-:W-:Y:S02]  /*21870*/  ISETP.GE.AND P1, PT, R6, 0x11, PT ;  /* 0x000000110600780c */ /* 0x000fe40003f26270 */
        /* <DEDUP_REMOVED lines=10> */
[----:B0-----:R-:W-:-:S07]  /*21920*/  MOV R2, R14 ;  /* 0x0000000e00027202 */ /* 0x001fce0000000f00 */
[----:B------:R-:W-:Y:S05]  /*21930*/  WARPSYNC.COLLECTIVE R15, `(.L_x_848) ;  /* 0x000000000f087348 */ /* 0x000fea0003c00000 */
[----:B------:R0:W1:Y:S02]  /*21940*/  SHFL.IDX P6, R14, R13, R12, R11 ;  /* 0x0000000c0d0e7389 */ /* 0x00006400000c000b */
[----:B01----:R-:W-:Y:S01]  /*21950*/  ENDCOLLECTIVE ;  /* 0x000000000000791b */ /* 0x003fe20003800000 */
.L_x_848:
[----:B------:R-:W-:Y:S01]  /*21960*/  @P1 LEA R8, R5, R22, 0x1 ;  /* 0x0000001605081211 */ /* 0x000fe200078e08ff */
[----:B------:R-:W-:Y:S01]  /*21970*/  IMAD.MOV.U32 R13, RZ, RZ, R0 ;  /* 0x000000ffff0d7224 */ /* 0x000fe200078e0000 */
[----:B------:R-:W-:Y:S02]  /*21980*/  MOV R12, 0x2 ;  /* 0x00000002000c7802 */ /* 0x000fe40000000f00 */
[----:B------:R-:W-:-:S07]  /*21990*/  MOV R3, R14 ;  /* 0x0000000e00037202 */ /* 0x000fce0000000f00 */
[----:B------:R-:W-:Y:S05]  /*219a0*/  WARPSYNC.COLLECTIVE R15, `(.L_x_849) ;  /* 0x000000000f087348 */ /* 0x000fea0003c00000 */
[----:B------:R0:W1:Y:S02]  /*219b0*/  SHFL.IDX P6, R14, R13, R12, R11 ;  /* 0x0000000c0d0e7389 */ /* 0x00006400000c000b */
[----:B01----:R-:W-:Y:S01]  /*219c0*/  ENDCOLLECTIVE ;  /* 0x000000000000791b */ /* 0x003fe20003800000 */
.L_x_849:
        /* <DEDUP_REMOVED lines=17> */
.L_x_850:
[----:B------:R-:W-:Y:S01]  /*21ae0*/  @P1 IMAD R8, R5, 0x2, R22 ;  /* 0x0000000205081824 */ /* 0x000fe200078e0216 */
[----:B------:R-:W-:Y:S01]  /*21af0*/  MOV R13, R0 ;  /* 0x00000000000d7202 */ /* 0x000fe20000000f00 */
[----:B------:R-:W-:Y:S02]  /*21b00*/  IMAD.MOV.U32 R12, RZ, RZ, 0x3 ;  /* 0x00000003ff0c7424 */ /* 0x000fe400078e00ff */
[----:B------:R-:W-:-:S07]  /*21b10*/  IMAD.MOV.U32 R3, RZ, RZ, R14 ;  /* 0x000000ffff037224 */ /* 0x000fce00078e000e */
[----:B------:R-:W-:Y:S05]  /*21b20*/  WARPSYNC.COLLECTIVE R15, `(.L_x_851) ;  /* 0x000000000f087348 */ /* 0x000fea0003c00000 */
[----:B------:R0:W1:Y:S02]  /*21b30*/  SHFL.IDX P6, R14, R13, R12, R11 ;  /* 0x0000000c0d0e7389 */ /* 0x00006400000c000b */
[----:B01----:R-:W-:Y:S01]  /*21b40*/  ENDCOLLECTIVE ;  /* 0x000000000000791b */ /* 0x003fe20003800000 */
.L_x_851:
        /* <DEDUP_REMOVED lines=17> */
.L_x_852:
[----:B------:R-:W-:Y:S01]  /*21c60*/  @P1 LEA R8, R5, R22, 0x1 ;  /* 0x0000001605081211 */ /* 0x000fe200078e08ff */
[----:B------:R-:W-:Y:S01]  /*21c70*/  IMAD.MOV.U32 R13, RZ, RZ, R0 ;  /* 0x000000ffff0d7224 */ /* 0x000fe200078e0000 */
[----:B------:R-:W-:Y:S02]  /*21c80*/  MOV R12, 0x4 ;  /* 0x00000004000c7802 */ /* 0x000fe40000000f00 */
[----:B------:R-:W-:-:S07]  /*21c90*/  MOV R3, R14 ;  /* 0x0000000e00037202 */ /* 0x000fce0000000f00 */
[----:B------:R-:W-:Y:S05]  /*21ca0*/  WARPSYNC.COLLECTIVE R15, `(.L_x_853) ;  /* 0x000000000f087348 */ /* 0x000fea0003c00000 */
[----:B------:R0:W1:Y:S02]  /*21cb0*/  SHFL.IDX P6, R14, R13, R12, R11 ;  /* 0x0000000c0d0e7389 */ /* 0x00006400000c000b */
[----:B01----:R-:W-:Y:S01]  /*21cc0*/  ENDCOLLECTIVE ;  /* 0x000000000000791b */ /* 0x003fe20003800000 */
.L_x_853:
        /* <DEDUP_REMOVED lines=17> */
.L_x_854:
[----:B------:R-:W-:Y:S01]  /*21de0*/  @P1 IMAD R8, R5, 0x2, R22 ;  /* 0x0000000205081824 */ /* 0x000fe200078e0216 */
[----:B------:R-:W-:Y:S01]  /*21df0*/  MOV R13, R0 ;  /* 0x00000000000d7202 */ /* 0x000fe20000000f00 */
[----:B------:R-:W-:Y:S02]  /*21e00*/  IMAD.MOV.U32 R12, RZ, RZ, 0x5 ;  /* 0x00000005ff0c7424 */ /* 0x000fe400078e00ff */
[----:B------:R-:W-:-:S07]  /*21e10*/  IMAD.MOV.U32 R3, RZ, RZ, R14 ;  /* 0x000000ffff037224 */ /* 0x000fce00078e000e */
[----:B------:R-:W-:Y:S05]  /*21e20*/  WARPSYNC.COLLECTIVE R15, `(.L_x_855) ;  /* 0x000000000f087348 */ /* 0x000fea0003c00000 */
[----:B------:R0:W1:Y:S02]  /*21e30*/  SHFL.IDX P6, R14, R13, R12, R11 ;  /* 0x0000000c0d0e7389 */ /* 0x00006400000c000b */
[----:B01----:R-:W-:Y:S01]  /*21e40*/  ENDCOLLECTIVE ;  /* 0x000000000000791b */ /* 0x003fe20003800000 */
.L_x_855:
[----:B------:R-:W-:-:S04]  /*21e50*/  @P1 LEA R3, P0, R33, R3, 0x1 ;  /* 0x0000000321031211 */ /* 0x000fc800078008ff */
[----:B------:R-:W-:-:S04]  /*21e60*/  @P1 IADD3.X R2, RZ, R2, RZ, P0, !PT ;  /* 0x00000002ff021210 */ /* 0x000fc800007fe4ff */
[----:B------:R-:W-:Y:S01]  /*21e70*/  @P1 LOP3.LUT R3, R3, R2, RZ, 0x3c, !PT ;  /* 0x0000000203031212 */ /* 0x000fe200078e3cff */
[----:B------:R-:W-:-:S03]  /*21e80*/  IMAD.MOV.U32 R13, RZ, RZ, R4 ;  /* 0x000000ffff0d7224 */ /* 0x000fc600078e0004 */
[----:B------:R-:W-:-:S04]  /*21e90*/  @P1 LOP3.LUT R2, R3, R2, RZ, 0x3c, !PT ;  /* 0x0000000203021212 */ /* 0x000fc800078e3cff */
[----:B------:R-:W-:Y:S02]  /*21ea0*/  @P1 LOP3.LUT R3, R3, R2, RZ, 0x3c, !PT ;  /* 0x0000000203031212 */ /* 0x000fe400078e3cff */
[----:B------:R-:W-:-:S03]  /*21eb0*/  MOV R0, R14 ;  /* 0x0000000e00007202 */ /* 0x000fc60000000f00 */
[----:B------:R-:W-:Y:S01]  /*21ec0*/  @!PT LDS RZ, [RZ] ;  /* 0x00000000fffff984 */ /* 0x000fe20000000800 */
[----:B------:R-:W-:Y:S01]  /*21ed0*/  @!PT LDS RZ, [RZ] ;  /* 0x00000000fffff984 */ /* 0x000fe20000000800 */
[----:B------:R-:W-:Y:S01]  /*21ee0*/  @!PT LDS RZ, [RZ] ;  /* 0x00000000fffff984 */ /* 0x000fe20000000800 */
[----:B------:R0:W-:Y:S04]  /*21ef0*/  @P1 LDGSTS.E.BYPASS.LTC128B.128 [R8+0x20400], desc[UR56][R2.64], !P4 ;  /* 0x2040000002081fae */ /* 0x0001e8000e101d78 */
[----:B0-----:R-:W-:Y:S05]  /*21f00*/  WARPSYNC.COLLECTIVE R15, `(.L_x_856) ;  /* 0x000000000f087348 */ /* 0x001fea0003c00000 */
[----:B------:R1:W2:Y:S02]  /*21f10*/  SHFL.IDX P6, R14, R13, R12, R11 ;  /* 0x0000000c0d0e7389 */ /* 0x0002a400000c000b */
[----:B012---:R-:W-:Y:S01]  /*21f20*/  ENDCOLLECTIVE ;  /* 0x000000000000791b */ /* 0x007fe20003800000 */
.L_x_856:
[----:B------:R-:W-:Y:S01]  /*21f30*/  @!PT LDS RZ, [RZ] ;  /* 0x00000000fffff984 */ /* 0x000fe20000000800 */
[----:B------:R-:W-:Y:S01]  /*21f40*/  @!PT LDS RZ, [RZ] ;  /* 0x00000000fffff984 */ /* 0x000fe20000000800 */
[----:B------:R-:W-:Y:S01]  /*21f50*/  @!PT LDS RZ, [RZ] ;  /* 0x00000000fffff984 */ /* 0x000fe20000000800 */
[----:B------:R-:W-:Y:S04]  /*21f60*/  @P1 LDGSTS.E.BYPASS.LTC128B.128 [R8+0x23400], desc[UR56][R2.64+0x80], !P3 ;  /* 0x2340008002081fae */ /* 0x000fe8000d901d78 */
[----:B------:R0:W-:Y:S02]  /*21f70*/  @P1 LDGSTS.E.BYPASS.LTC128B.128 [R8+0x26400], desc[UR56][R2.64+0x100], !P2 ;  /* 0x2640010002081fae */ /* 0x0001e4000d101d78 */
[----:B0-----:R-:W-:Y:S01]  /*21f80*/  MOV R2, R14 ;  /* 0x0000000e00027202 */ /* 0x001fe20000000f00 */
[----:B------:R-:W-:Y:S06]  /*21f90*/  BRA `(.L_x_857) ;  /* 0xffffffb000207947 */ /* 0x000fec000383ffff */
.L_x_734:
[----:B------:R-:W-:Y:S01]  /*21fa0*/  IMAD.MOV.U32 R13, RZ, RZ, R5 ;  /* 0x000000ffff0d7224 */ /* 0x000fe200078e0005 */
[----:B------:R-:W-:Y:S01]  /*21fb0*/  MOV R12, RZ ;  /* 0x000000ff000c7202 */ /* 0x000fe20000000f00 */
[----:B------:R-:W-:Y:S01]  /*21fc0*/  IMAD.MOV.U32 R11, RZ, RZ, 0x181f ;  /* 0x0000181fff0b7424 */ /* 0x000fe200078e00ff */
[----:B------:R-:W-:Y:S01]  /*21fd0*/  MOV R15, 0xffffffff ;  /* 0xffffffff000f7802 */ /* 0x000fe20000000f00 */
[----:B-----5:R-:W-:Y:S02]  /*21fe0*/  IMAD R6, R17, R8, RZ ;  /* 0x0000000811067224 */ /* 0x020fe400078e02ff */
[----:B------:R-:W-:-:S07]  /*21ff0*/  IMAD.IADD R4, R10, 0x1, R4 ;  /* 0x000000010a047824 */ /* 0x000fce00078e0204 */
[----:B------:R-:W-:Y:S05]  /*22000*/  WARPSYNC.COLLECTIVE R15, `(.L_x_858) ;  /* 0x000000000f087348 */ /* 0x000fea0003c00000 */
[----:B------:R0:W1:Y:S02]  /*22010*/  SHFL.IDX P6, R14, R13, R12, R11 ;  /* 0x0000000c0d0e7389 */ /* 0x00006400000c000b */
[----:B01----:R-:W-:Y:S01]  /*22020*/  ENDCOLLECTIVE ;  /* 0x000000000000791b */ /* 0x003fe20003800000 */
.L_x_858:
[C---:B------:R-:W-:Y:S02]  /*22030*/  ISETP.GE.AND P1, PT, R4.reuse, R6, PT ;  /* 0x000000060400720c */ /* 0x040fe40003f26270 */
[----:B------:R-:W-:Y:S02]  /*22040*/  IADD3 R7, R4, 0x10, RZ ;  /* 0x0000001004077810 */ /* 0x000fe40007ffe0ff */
[----:B------:R-:W-:Y:S01]  /*22050*/  MOV R13, R0 ;  /* 0x00000000000d7202 */ /* 0x000fe20000000f00 */
[----:B------:R-:W-:-:S08]  /*22060*/  IMAD.MOV.U32 R2, RZ, RZ, R14 ;  /* 0x000000ffff027224 */ /* 0x000fd000078e000e */
[----:B------:R-:W-:Y:S05]  /*22070*/  WARPSYNC.COLLECTIVE R15, `(.L_x_859) ;  /* 0x000000000f087348 */ /* 0x000fea0003c00000 */
[----:B------:R0:W1:Y:S02]  /*22080*/  SHFL.IDX P6, R14, R13, R12, R11 ;  /* 0x0000000c0d0e7389 */ /* 0x00006400000c000b */
[----:B01----:R-:W-:Y:S01]  /*22090*/  ENDCOLLECTIVE ;  /* 0x000000000000791b */ /* 0x003fe20003800000 */
.L_x_859:
        /* <DEDUP_REMOVED lines=8> */
.L_x_860:
[----:B------:R-:W-:Y:S01]  /*22120*/  @!PT LDS RZ, [RZ] ;  /* 0x00000000fffff984 */ /* 0x000fe20000000800 */
[----:B------:R-:W-:Y:S01]  /*22130*/  @!PT LDS RZ, [RZ] ;  /* 0x00000000fffff984 */ /* 0x000fe20000000800 */
[----:B------:R-:W-:Y:S01]  /*22140*/  @!PT LDS RZ, [RZ] ;  /* 0x00000000fffff984 */ /* 0x000fe20000000800 */
[----:B------:R-:W-:Y:S04]  /*22150*/  @!P1 LDGSTS.E.BYPASS.LTC128B.128 [R9+0x12400], desc[UR56][R2.64], !P3 ;  /* 0x1240000002099fae */ /* 0x000fe8000d901d78 */
[----:B------:R-:W-:Y:S04]  /*22160*/  @!P1 LDGSTS.E.BYPASS.LTC128B.128 [R9+0x16400], desc[UR56][R2.64+0x80], !P2 ;  /* 0x1640008002099fae */ /* 0x000fe8000d101d78 */
[----:B------:R0:W-:Y:S01]  /*22170*/  @!P1 LDGSTS.E.BYPASS.LTC128B.128 [R9+0x1a400], desc[UR56][R2.64+0x100], !P0 ;  /* 0x1a40010002099fae */ /* 0x0001e2000c101d78 */
[----:B------:R-:W-:Y:S02]  /*22180*/  ISETP.GE.AND P1, PT, R7, R6, PT ;  /* 0x000000060700720c */ /* 0x000fe40003f26270 */
[----:B------:R-:W-:Y:S01]  /*22190*/  MOV R13, R0 ;  /* 0x00000000000d7202 */ /* 0x000fe20000000f00 */
[----:B0-----:R-:W-:-:S10]  /*221a0*/  IMAD.MOV.U32 R2, RZ, RZ, R14 ;  /* 0x000000ffff027224 */ /* 0x001fd400078e000e */
[----:B------:R-:W-:Y:S05]  /*221b0*/  WARPSYNC.COLLECTIVE R15, `(.L_x_861) ;  /* 0x000000000f087348 */ /* 0x000fea0003c00000 */
[----:B------:R0:W1:Y:S02]  /*221c0*/  SHFL.IDX P6, R14, R13, R12, R11 ;  /* 0x0000000c0d0e7389 */ /* 0x00006400000c000b */
[----:B01----:R-:W-:Y:S01]  /*221d0*/  ENDCOLLECTIVE ;  /* 0x000000000000791b */ /* 0x003fe20003800000 */
.L_x_861:
        /* <DEDUP_REMOVED lines=8> */
.L_x_862:
[----:B------:R-:W-:Y:S01]  /*22260*/  @!P1 IMAD.MOV.U32 R3, RZ, RZ, R7 ;  /* 0x000000ffff039224 */ /* 0x000fe200078e0007 */
[----:B------:R-:W-:-:S04]  /*22270*/  IADD3 R7, R4, 0x20, RZ ;  /* 0x0000002004077810 */ /* 0x000fc80007ffe0ff */
[----:B------:R-:W-:Y:S01]  /*22280*/  @!PT LDS RZ, [RZ] ;  /* 0x00000000fffff984 */ /* 0x000fe20000000800 */
[----:B------:R-:W-:Y:S01]  /*22290*/  @!PT LDS RZ, [RZ] ;  /* 0x00000000fffff984 */ /* 0x000fe20000000800 */
[----:B------:R-:W-:Y:S01]  /*222a0*/  @!PT LDS RZ, [RZ] ;  /* 0x00000000fffff984 */ /* 0x000fe20000000800 */
[----:B------:R-:W-:Y:S04]  /*222b0*/  @!P1 LDGSTS.E.BYPASS.LTC128B.128 [R9+0x12c00], desc[UR56][R2.64], !P3 ;  /* 0x12c0000002099fae */ /* 0x000fe8000d901d78 */
[----:B------:R-:W-:Y:S01]  /*222c0*/  @!P1 LDGSTS.E.BYPASS.LTC128B.128 [R9+0x16c00], desc[UR56][R2.64+0x80], !P2 ;  /* 0x16c0008002099fae */ /* 0x000fe2000d101d78 */
[----:B------:R-:W-:-:S03]  /*222d0*/  MOV R13, R0 ;  /* 0x00000000000d7202 */ /* 0x000fc60000000f00 */
[----:B------:R0:W-:Y:S01]  /*222e0*/  @!P1 LDGSTS.E.BYPASS.LTC128B.128 [R9+0x1ac00], desc[UR56][R2.64+0x100], !P0 ;  /* 0x1ac0010002099fae */ /* 0x0001e2000c101d78 */
[----:B------:R-:W-:Y:S01]  /*222f0*/  ISETP.GE.AND P1, PT, R7, R6, PT ;  /* 0x000000060700720c */ /* 0x000fe20003f26270 */
[----:B0-----:R-:W-:-:S12]  /*22300*/  IMAD.MOV.U32 R2, RZ, RZ, R14 ;  /* 0x000000ffff027224 */ /* 0x001fd800078e000e */
[----:B------:R-:W-:Y:S05]  /*22310*/  WARPSYNC.COLLECTIVE R15, `(.L_x_863) ;  /* 0x000000000f087348 */ /* 0x000fea0003c00000 */
[----:B------:R0:W1:Y:S02]  /*22320*/  SHFL.IDX P6, R14, R13, R12, R11 ;  /* 0x0000000c0d0e7389 */ /* 0x00006400000c000b */
[----:B01----:R-:W-:Y:S01]  /*22330*/  ENDCOLLECTIVE ;  /* 0x000000000000791b */ /* 0x003fe20003800000 */
.L_x_863:
        /* <DEDUP_REMOVED lines=8> */
.L_x_864:
        /* <DEDUP_REMOVED lines=14> */
.L_x_865:
        /* <DEDUP_REMOVED lines=8> */
.L_x_866:
        /* <DEDUP_REMOVED lines=14> */
.L_x_867:
        /* <DEDUP_REMOVED lines=8> */
.L_x_868:
        /* <DEDUP_REMOVED lines=14> */
.L_x_869:
        /* <DEDUP_REMOVED lines=8> */
.L_x_870:
        /* <DEDUP_REMOVED lines=14> */
.L_x_871:
[----:B------:R-:W-:Y:S01]  /*228c0*/  MOV R13, R5 ;  /* 0x00000005000d7202 */ /* 0x000fe20000000f00 */
[----:B------:R-:W-:Y:S01]  /*228d0*/  IMAD.MOV.U32 R12, RZ, RZ, 0x7 ;  /* 0x00000007ff0c7424 */ /* 0x000fe200078e00ff */
[----:B------:R-:W-:-:S05]  /*228e0*/  @!P1 LEA R14, P4, R33, R14, 0x1 ;  /* 0x0000000e210e9211 */ /* 0x000fca00078808ff */
[----:B------:R-:W-:Y:S01]  /*228f0*/  @!P1 IMAD.X R7, RZ, RZ, R2, P4 ;  /* 0x000000ffff079224 */ /* 0x000fe200020e0602 */
[----:B------:R-:W-:-:S07]  /*22900*/  @!P1 MOV R2, R14 ;  /* 0x0000000e00029202 */ /* 0x000fce0000000f00 */
[----:B------:R-:W-:Y:S05]  /*22910*/  WARPSYNC.COLLECTIVE R15, `(.L_x_872) ;  /* 0x000000000f087348 */ /* 0x000fea0003c00000 */
[----:B------:R0:W1:Y:S02]  /*22920*/  SHFL.IDX P6, R14, R13, R12, R11 ;  /* 0x0000000c0d0e7389 */ /* 0x00006400000c000b */
[----:B01----:R-:W-:Y:S01]  /*22930*/  ENDCOLLECTIVE ;  /* 0x000000000000791b */ /* 0x003fe20003800000 */
.L_x_872:
        /* <DEDUP_REMOVED lines=12> */
.L_x_873:
[----:B------:R-:W-:Y:S05]  /*22a00*/  BRA `(.L_x_874) ;  /* 0xffffffb000947947 */ /* 0x000fea000383ffff */
.L_x_739:
[----:B0-----:R0:W1:Y:S02]  /*22a10*/  SYNCS.PHASECHK.TRANS64.TRYWAIT P0, [R22+URZ+0x30820], R3 ;  /* 0x03082003160075a7 */ /* 0x001064000800017f */
[----:B-1----:R-:W-:Y:S05]  /*22a20*/  @!P0 NANOSLEEP.SYNCS 0x989680 ;  /* 0x009896800000895d */ /* 0x002fea0003900000 */
[----:B------:R-:W1:Y:S02]  /*22a30*/  @!P0 SYNCS.PHASECHK.TRANS64 P0, [R22+URZ+0x30820], R3 ;  /* 0x03082003160085a7 */ /* 0x000e64000800007f */
[----:B-1----:R-:W-:Y:S05]  /*22a40*/  @!P0 BRA `(.L_x_739) ;  /* 0xfffffffc00f08947 */ /* 0x002fea000383ffff */
[----:B------:R-:W-:Y:S05]  /*22a50*/  BRA `(.L_x_875) ;  /* 0xffffffb400047947 */ /* 0x000fea000383ffff */
.L_x_744:
[----:B0-----:R0:W1:Y:S02]  /*22a60*/  SYNCS.PHASECHK.TRANS64.TRYWAIT P0, [R7+URZ+0x30840], R2 ;  /* 0x03084002070075a7 */ /* 0x001064000800017f */
[----:B-1----:R-:W-:Y:S05]  /*22a70*/  @!P0 NANOSLEEP.SYNCS 0x989680 ;  /* 0x009896800000895d */ /* 0x002fea0003900000 */
[----:B------:R-:W1:Y:S02]  /*22a80*/  @!P0 SYNCS.PHASECHK.TRANS64 P0, [R7+URZ+0x30840], R2 ;  /* 0x03084002070085a7 */ /* 0x000e64000800007f */
[----:B-1----:R-:W-:Y:S05]  /*22a90*/  @!P0 BRA `(.L_x_744) ;  /* 0xfffffffc00f08947 */ /* 0x002fea000383ffff */
[----:B------:R-:W-:Y:S05]  /*22aa0*/  BRA `(.L_x_876) ;  /* 0xffffffb400e87947 */ /* 0x000fea000383ffff */
.L_x_745:
        /* <DEDUP_REMOVED lines=8> */
.L_x_878:
[----:B------:R-:W-:Y:S05]  /*22b30*/  BSYNC B1 ;  /* 0x0000000000017941 */ /* 0x000fea0003800000 */
.L_x_877:
[----:B------:R0:W-:Y:S04]  /*22b40*/  STL [R1+0x88], R0 ;  /* 0x0000880001007387 */ /* 0x0001e80000100800 */
[----:B0-----:R0:W5:Y:S01]  /*22b50*/  LDL.LU R0, [R1] ;  /* 0x0000000001007983 */ /* 0x0011620000300800 */
[----:B------:R-:W-:Y:S01]  /*22b60*/  IMAD.MOV.U32 R13, RZ, RZ, R8 ;  /* 0x000000ffff0d7224 */ /* 0x000fe200078e0008 */
[----:B------:R-:W-:Y:S01]  /*22b70*/  MOV R12, RZ ;  /* 0x000000ff000c7202 */ /* 0x000fe20000000f00 */
[----:B------:R-:W-:Y:S01]  /*22b80*/  IMAD.MOV.U32 R11, RZ, RZ, 0x181f ;  /* 0x0000181fff0b7424 */ /* 0x000fe200078e00ff */
[----:B------:R-:W-:Y:S02]  /*22b90*/  MOV R15, 0xffffffff ;  /* 0xffffffff000f7802 */ /* 0x000fe40000000f00 */
[----:B------:R-:W-:-:S02]  /*22ba0*/  MOV R3, R14 ;  /* 0x0000000e00037202 */ /* 0x000fc40000000f00 */
[----:B0-----:R-:W-:-:S07]  /*22bb0*/  SHF.L.U32 R4, R33, 0x1, RZ ;  /* 0x0000000121047819 */ /* 0x001fce00000006ff */
[----:B-----5:R-:W-:Y:S05]  /*22bc0*/  WARPSYNC.COLLECTIVE R15, `(.L_x_879) ;  /* 0x000000000f087348 */ /* 0x020fea0003c00000 */
[----:B------:R0:W1:Y:S02]  /*22bd0*/  SHFL.IDX P6, R14, R13, R12, R11 ;  /* 0x0000000c0d0e7389 */ /* 0x00006400000c000b */
[----:B01---5:R-:W-:Y:S01]  /*22be0*/  ENDCOLLECTIVE ;  /* 0x000000000000791b */ /* 0x023fe20003800000 */
.L_x_879:
[----:B------:R-:W-:Y:S01]  /*22bf0*/  LEA R5, R5, R22, 0x1 ;  /* 0x0000001605057211 */ /* 0x000fe200078e08ff */
[----:B------:R-:W-:Y:S01]  /*22c00*/  IMAD.MOV.U32 R13, RZ, RZ, R6 ;  /* 0x000000ffff0d7224 */ /* 0x000fe200078e0006 */
[----:B------:R-:W-:Y:S01]  /*22c10*/  MOV R12, 0x1 ;  /* 0x00000001000c7802 */ /* 0x000fe20000000f00 */
[----:B------:R-:W-:-:S07]  /*22c20*/  IMAD.MOV.U32 R2, RZ, RZ, R14 ;  /* 0x000000ffff027224 */ /* 0x000fce00078e000e */
[----:B------:R-:W-:Y:S05]  /*22c30*/  WARPSYNC.COLLECTIVE R15, `(.L_x_880) ;  /* 0x000000000f087348 */ /* 0x000fea0003c00000 */
[----:B------:R0:W1:Y:S02]  /*22c40*/  SHFL.IDX P6, R14, R13, R12, R11 ;  /* 0x0000000c0d0e7389 */ /* 0x00006400000c000b */
[----:B01----:R-:W-:Y:S01]  /*22c50*/  ENDCOLLECTIVE ;  /* 0x000000000000791b */ /* 0x003fe20003800000 */
.L_x_880:
[----:B------:R-:W-:-:S05]  /*22c60*/  IADD3 R2, P0, R2, R4, RZ ;  /* 0x0000000402027210 */ /* 0x000fca0007f1e0ff */
[----:B------:R-:W-:Y:S01]  /*22c70*/  IMAD.X R3, RZ, RZ, R3, P0 ;  /* 0x000000ffff037224 */ /* 0x000fe200000e0603 */
[----:B------:R-:W-:Y:S02]  /*22c80*/  MOV R13, R8 ;  /* 0x00000008000d7202 */ /* 0x000fe40000000f00 */
[----:B------:R-:W-:-:S04]  /*22c90*/  LOP3.LUT R0, R0, 0xffffffbf, RZ, 0xc0, !PT ;  /* 0xffffffbf00007812 */ /* 0x000fc800078ec0ff */
[----:B------:R-:W-:-:S04]  /*22ca0*/  @P1 LOP3.LUT R0, R0, 0x40, RZ, 0xfc, !PT ;  /* 0x0000004000001812 */ /* 0x000fc800078efcff */
[----:B------:R-:W-:Y:S01]  /*22cb0*/  LOP3.LUT P1, RZ, R0, 0x4, RZ, 0xc0, !PT ;  /* 0x0000000400ff7812 */ /* 0x000fe2000782c0ff */
[----:B------:R0:W-:-:S12]  /*22cc0*/  STL [R1], R0 ;  /* 0x0000000001007387 */ /* 0x0001d80000100800 */
[----:B------:R-:W-:Y:S01]  /*22cd0*/  @!PT LDS RZ, [RZ] ;  /* 0x00000000fffff984 */ /* 0x000fe20000000800 */
[----:B------:R-:W-:Y:S01]  /*22ce0*/  @!PT LDS RZ, [RZ] ;  /* 0x00000000fffff984 */ /* 0x000fe20000000800 */
[----:B------:R-:W-:Y:S01]  /*22cf0*/  @!PT LDS RZ, [RZ] ;  /* 0x00000000fffff984 */ /* 0x000fe20000000800 */
[----:B------:R-:W-:Y:S04]  /*22d00*/  LDGSTS.E.BYPASS.LTC128B.128 [R5+0x1e400], desc[UR56][R2.64], !P1 ;  /* 0x1e40000002057fae */ /* 0x000fe8000c901d78 */
[----:B------:R-:W-:Y:S04]  /*22d10*/  LDGSTS.E.BYPASS.LTC128B.128 [R5+0x21400], desc[UR56][R2.64+0x80], !P5 ;  /* 0x2140008002057fae */ /* 0x000fe8000e901d78 */
[----:B------:R1:W-:Y:S02]  /*22d20*/  LDGSTS.E.BYPASS.LTC128B.128 [R5+0x24400], desc[UR56][R2.64+0x100], !P4 ;  /* 0x2440010002057fae */ /* 0x0003e4000e101d78 */
[----:B01----:R-:W-:-:S07]  /*22d30*/  IMAD.MOV.U32 R3, RZ, RZ, R14 ;  /* 0x000000ffff037224 */ /* 0x003fce00078e000e */
[----:B------:R-:W-:Y:S05]  /*22d40*/  WARPSYNC.COLLECTIVE R15, `(.L_x_881) ;  /* 0x000000000f087348 */ /* 0x000fea0003c00000 */
[----:B------:R0:W1:Y:S02]  /*22d50*/  SHFL.IDX P6, R14, R13, R12, R11 ;  /* 0x0000000c0d0e7389 */ /* 0x00006400000c000b */
[----:B01----:R-:W-:Y:S01]  /*22d60*/  ENDCOLLECTIVE ;  /* 0x000000000000791b */ /* 0x003fe20003800000 */
.L_x_881:
[----:B------:R-:W-:Y:S01]  /*22d70*/  IMAD.MOV.U32 R13, RZ, RZ, R6 ;  /* 0x000000ffff0d7224 */ /* 0x000fe200078e0006 */
[----:B------:R-:W-:Y:S01]  /*22d80*/  MOV R12, 0x2 ;  /* 0x00000002000c7802 */ /* 0x000fe20000000f00 */
[----:B------:R-:W-:-:S07]  /*22d90*/  IMAD.MOV.U32 R2, RZ, RZ, R14 ;  /* 0x000000ffff027224 */ /* 0x000fce00078e000e */
[----:B------:R-:W-:Y:S05]  /*22da0*/  WARPSYNC.COLLECTIVE R15, `(.L_x_882) ;  /* 0x000000000f087348 */ /* 0x000fea0003c00000 */
[----:B------:R0:W1:Y:S02]  /*22db0*/  SHFL.IDX P6, R14, R13, R12, R11 ;  /* 0x0000000c0d0e7389 */ /* 0x00006400000c000b */
[----:B01----:R-:W-:Y:S01]  /*22dc0*/  ENDCOLLECTIVE ;  /* 0x000000000000791b */ /* 0x003fe20003800000 */
.L_x_882:
        /* <DEDUP_REMOVED lines=13> */
.L_x_883:
[----:B------:R-:W-:Y:S01]  /*22ea0*/  IMAD.MOV.U32 R13, RZ, RZ, R6 ;  /* 0x000000ffff0d7224 */ /* 0x000fe200078e0006 */
[----:B------:R-:W-:Y:S01]  /*22eb0*/  MOV R12, 0x3 ;  /* 0x00000003000c7802 */ /* 0x000fe20000000f00 */
[----:B------:R-:W-:-:S07]  /*22ec0*/  IMAD.MOV.U32 R2, RZ, RZ, R14 ;  /* 0x000000ffff027224 */ /* 0x000fce00078e000e */
[----:B------:R-:W-:Y:S05]  /*22ed0*/  WARPSYNC.COLLECTIVE R15, `(.L_x_884) ;  /* 0x000000000f087348 */ /* 0x000fea0003c00000 */
[----:B------:R0:W1:Y:S02]  /*22ee0*/  SHFL.IDX P6, R14, R13, R12, R11 ;  /* 0x0000000c0d0e7389 */ /* 0x00006400000c000b */
[----:B01----:R-:W-:Y:S01]  /*22ef0*/  ENDCOLLECTIVE ;  /* 0x000000000000791b */ /* 0x003fe20003800000 */
.L_x_884:
        /* <DEDUP_REMOVED lines=13> */
.L_x_885:
[----:B------:R-:W-:Y:S01]  /*22fd0*/  IMAD.MOV.U32 R13, RZ, RZ, R6 ;  /* 0x000000ffff0d7224 */ /* 0x000fe200078e0006 */
[----:B------:R-:W-:Y:S01]  /*22fe0*/  MOV R12, 0x4 ;  /* 0x00000004000c7802 */ /* 0x000fe20000000f00 */
[----:B------:R-:W-:-:S07]  /*22ff0*/  IMAD.MOV.U32 R2, RZ, RZ, R14 ;  /* 0x000000ffff027224 */ /* 0x000fce00078e000e */
[----:B------:R-:W-:Y:S05]  /*23000*/  WARPSYNC.COLLECTIVE R15, `(.L_x_886) ;  /* 0x000000000f087348 */ /* 0x000fea0003c00000 */
[----:B------:R0:W1:Y:S02]  /*23010*/  SHFL.IDX P6, R14, R13, R12, R11 ;  /* 0x0000000c0d0e7389 */ /* 0x00006400000c000b */
[----:B01----:R-:W-:Y:S01]  /*23020*/  ENDCOLLECTIVE ;  /* 0x000000000000791b */ /* 0x003fe20003800000 */
.L_x_886:
        /* <DEDUP_REMOVED lines=13> */
.L_x_887:
[----:B------:R-:W-:-:S05]  /*23100*/  IMAD.MOV.U32 R2, RZ, RZ, R14 ;  /* 0x000000ffff027224 */ /* 0x000fca00078e000e */
[----:B------:R-:W-:-:S04]  /*23110*/  IADD3 R2, P0, R2, R4, RZ ;  /* 0x0000000402027210 */ /* 0x000fc80007f1e0ff */
[----:B------:R-:W-:-:S05]  /*23120*/  IADD3.X R3, RZ, R34, RZ, P0, !PT ;  /* 0x00000022ff037210 */ /* 0x000fca00007fe4ff */
[----:B------:R-:W-:Y:S01]  /*23130*/  @!PT LDS RZ, [RZ] ;  /* 0x00000000fffff984 */ /* 0x000fe20000000800 */
[----:B------:R-:W-:Y:S01]  /*23140*/  @!PT LDS RZ, [RZ] ;  /* 0x00000000fffff984 */ /* 0x000fe20000000800 */
[----:B------:R-:W-:Y:S01]  /*23150*/  @!PT LDS RZ, [RZ] ;  /* 0x00000000fffff984 */ /* 0x000fe20000000800 */
[----:B------:R0:W-:Y:S01]  /*23160*/  LDGSTS.E.BYPASS.LTC128B.128 [R5+0x20400], desc[UR56][R2.64], !P1 ;  /* 0x2040000002057fae */ /* 0x0001e2000c901d78 */
[----:B------:R-:W-:-:S03]  /*23170*/  LOP3.LUT P1, RZ, R0, 0x40, RZ, 0xc0, !PT ;  /* 0x0000004000ff7812 */ /* 0x000fc6000782c0ff */
[----:B------:R0:W5:Y:S01]  /*23180*/  LDL.LU R0, [R1+0x88] ;  /* 0x0000880001007983 */ /* 0x0001620000300800 */
[----:B------:R-:W-:Y:S01]  /*23190*/  IMAD.MOV.U32 R13, RZ, RZ, R6 ;  /* 0x000000ffff0d7224 */ /* 0x000fe200078e0006 */
[----:B------:R-:W-:Y:S02]  /*231a0*/  MOV R12, 0x5 ;  /* 0x00000005000c7802 */ /* 0x000fe40000000f00 */
[----:B------:R0:W-:Y:S06]  /*231b0*/  LDGSTS.E.BYPASS.LTC128B.128 [R5+0x23400], desc[UR56][R2.64+0x80], !P5 ;  /* 0x2340008002057fae */ /* 0x0001ec000e901d78 */
[----:B0----5:R-:W-:Y:S05]  /*231c0*/  WARPSYNC.COLLECTIVE R15, `(.L_x_888) ;  /* 0x000000000f087348 */ /* 0x021fea0003c00000 */
[----:B------:R1:W2:Y:S02]  /*231d0*/  SHFL.IDX P6, R14, R13, R12, R11 ;  /* 0x0000000c0d0e7389 */ /* 0x0002a400000c000b */
[----:B012--5:R-:W-:Y:S01]  /*231e0*/  ENDCOLLECTIVE ;  /* 0x000000000000791b */ /* 0x027fe20003800000 */
.L_x_888:
[----:B------:R-:W-:Y:S01]  /*231f0*/  @!PT LDS RZ, [RZ] ;  /* 0x00000000fffff984 */ /* 0x000fe20000000800 */
[----:B------:R-:W-:Y:S01]  /*23200*/  @!PT LDS RZ, [RZ] ;  /* 0x00000000fffff984 */ /* 0x000fe20000000800 */
[----:B------:R-:W-:Y:S01]  /*23210*/  @!PT LDS RZ, [RZ] ;  /* 0x00000000fffff984 */ /* 0x000fe20000000800 */
[----:B------:R0:W-:Y:S01]  /*23220*/  LDGSTS.E.BYPASS.LTC128B.128 [R5+0x26400], desc[UR56][R2.64+0x100], !P4 ;  /* 0x2640010002057fae */ /* 0x0001e2000e101d78 */
[----:B------:R-:W-:Y:S01]  /*23230*/  MOV R13, R8 ;  /* 0x00000008000d7202 */ /* 0x000fe20000000f00 */
[----:B------:R-:W-:-:S07]  /*23240*/  IMAD.MOV.U32 R34, RZ, RZ, R14 ;  /* 0x000000ffff227224 */ /* 0x000fce00078e000e */
[----:B0-----:R-:W-:Y:S05]  /*23250*/  WARPSYNC.COLLECTIVE R15, `(.L_x_889) ;  /* 0x000000000f087348 */ /* 0x001fea0003c00000 */
[----:B------:R1:W2:Y:S02]  /*23260*/  SHFL.IDX P6, R14, R13, R12, R11 ;  /* 0x0000000c0d0e7389 */ /* 0x0002a400000c000b */
[----:B012---:R-:W-:Y:S01]  /*23270*/  ENDCOLLECTIVE ;  /* 0x000000000000791b */ /* 0x007fe20003800000 */
.L_x_889:
[----:B------:R-:W-:Y:S01]  /*23280*/  IMAD.MOV.U32 R2, RZ, RZ, R14 ;  /* 0x000000ffff027224 */ /* 0x000fe200078e000e */
[----:B------:R-:W-:Y:S06]  /*23290*/  BRA `(.L_x_890) ;  /* 0xffffffb000fc7947 */ /* 0x000fec000383ffff */
.L_x_750:
[----:B0-----:R0:W2:Y:S02]  /*232a0*/  SYNCS.PHASECHK.TRANS64.TRYWAIT P0, [R6+URZ+0x30860], R2 ;  /* 0x03086002060075a7 */ /* 0x0010a4000800017f */
[----:B--2---:R-:W-:Y:S05]  /*232b0*/  @!P0 NANOSLEEP.SYNCS 0x989680 ;  /* 0x009896800000895d */ /* 0x004fea0003900000 */
[----:B------:R-:W2:Y:S02]  /*232c0*/  @!P0 SYNCS.PHASECHK.TRANS64 P0, [R6+URZ+0x30860], R2 ;  /* 0x03086002060085a7 */ /* 0x000ea4000800007f */
[----:B--2---:R-:W-:Y:S05]  /*232d0*/  @!P0 BRA `(.L_x_750) ;  /* 0xfffffffc00f08947 */ /* 0x004fea000383ffff */
[----:B------:R-:W-:Y:S05]  /*232e0*/  BRA `(.L_x_891) ;  /* 0xffffffb400647947 */ /* 0x000fea000383ffff */
.L_x_751:
        /* <DEDUP_REMOVED lines=8> */
.L_x_893:
[----:B------:R-:W-:Y:S05]  /*23370*/  BSYNC B1 ;  /* 0x0000000000017941 */ /* 0x000fea0003800000 */
.L_x_892:
[----:B------:R-:W-:Y:S01]  /*23380*/  IMAD.MOV.U32 R13, RZ, RZ, R23 ;  /* 0x000000ffff0d7224 */ /* 0x000fe200078e0017 */
[----:B------:R-:W-:Y:S01]  /*23390*/  MOV R12, RZ ;  /* 0x000000ff000c7202 */ /* 0x000fe20000000f00 */
[----:B------:R-:W-:Y:S01]  /*233a0*/  IMAD.MOV.U32 R11, RZ, RZ, 0x181f ;  /* 0x0000181fff0b7424 */ /* 0x000fe200078e00ff */
[----:B------:R-:W-:Y:S01]  /*233b0*/  MOV R15, 0xffffffff ;  /* 0xffffffff000f7802 */ /* 0x000fe20000000f00 */
[----:B------:R-:W-:Y:S01]  /*233c0*/  IMAD R5, R5, 0x2, R22 ;  /* 0x0000000205057824 */ /* 0x000fe200078e0216 */
[----:B------:R-:W-:-:S07]  /*233d0*/  MOV R3, R14 ;  /* 0x0000000e00037202 */ /* 0x000fce0000000f00 */
[----:B------:R-:W-:Y:S05]  /*233e0*/  WARPSYNC.COLLECTIVE R15, `(.L_x_894) ;  /* 0x000000000f087348 */ /* 0x000fea0003c00000 */
[----:B------:R0:W1:Y:S02]  /*233f0*/  SHFL.IDX P6, R14, R13, R12, R11 ;  /* 0x0000000c0d0e7389 */ /* 0x00006400000c000b */
[----:B01----:R-:W-:Y:S01]  /*23400*/  ENDCOLLECTIVE ;  /* 0x000000000000791b */ /* 0x003fe20003800000 */
.L_x_894:
[----:B------:R-:W-:Y:S01]  /*23410*/  MOV R13, R24 ;  /* 0x00000018000d7202 */ /* 0x000fe20000000f00 */
[----:B------:R-:W-:Y:S02]  /*23420*/  IMAD.MOV.U32 R12, RZ, RZ, 0x1 ;  /* 0x00000001ff0c7424 */ /* 0x000fe400078e00ff */
[----:B------:R-:W-:-:S07]  /*23430*/  IMAD.MOV.U32 R2, RZ, RZ, R14 ;  /* 0x000000ffff027224 */ /* 0x000fce00078e000e */
[----:B------:R-:W-:Y:S05]  /*23440*/  WARPSYNC.COLLECTIVE R15, `(.L_x_895) ;  /* 0x000000000f087348 */ /* 0x000fea0003c00000 */
[----:B------:R0:W1:Y:S02]  /*23450*/  SHFL.IDX P6, R14, R13, R12, R11 ;  /* 0x0000000c0d0e7389 */ /* 0x00006400000c000b */
[----:B01----:R-:W-:Y:S01]  /*23460*/  ENDCOLLECTIVE ;  /* 0x000000000000791b */ /* 0x003fe20003800000 */
.L_x_895:
[----:B------:R-:W-:-:S04]  /*23470*/  IADD3 R2, P0, R2, R4, RZ ;  /* 0x0000000402027210 */ /* 0x000fc80007f1e0ff */
        /* <DEDUP_REMOVED lines=15> */
.L_x_896:
[----:B------:R-:W-:Y:S01]  /*23570*/  MOV R13, R24 ;  /* 0x00000018000d7202 */ /* 0x000fe20000000f00 */
[----:B------:R-:W-:Y:S01]  /*23580*/  IMAD.MOV.U32 R12, RZ, RZ, 0x2 ;  /* 0x00000002ff0c7424 */ /* 0x000fe200078e00ff */
[----:B------:R-:W-:-:S07]  /*23590*/  MOV R2, R14 ;  /* 0x0000000e00027202 */ /* 0x000fce0000000f00 */
[----:B------:R-:W-:Y:S05]  /*235a0*/  WARPSYNC.COLLECTIVE R15, `(.L_x_897) ;  /* 0x000000000f087348 */ /* 0x000fea0003c00000 */
[----:B------:R0:W1:Y:S02]  /*235b0*/  SHFL.IDX P6, R14, R13, R12, R11 ;  /* 0x0000000c0d0e7389 */ /* 0x00006400000c000b */
[----:B01----:R-:W-:Y:S01]  /*235c0*/  ENDCOLLECTIVE ;  /* 0x000000000000791b */ /* 0x003fe20003800000 */
.L_x_897:
        /* <DEDUP_REMOVED lines=16> */
.L_x_898:
[----:B------:R-:W-:Y:S01]  /*236d0*/  MOV R13, R24 ;  /* 0x00000018000d7202 */ /* 0x000fe20000000f00 */
[----:B------:R-:W-:Y:S01]  /*236e0*/  IMAD.MOV.U32 R12, RZ, RZ, 0x3 ;  /* 0x00000003ff0c7424 */ /* 0x000fe200078e00ff */
[----:B------:R-:W-:-:S07]  /*236f0*/  MOV R2, R14 ;  /* 0x0000000e00027202 */ /* 0x000fce0000000f00 */
[----:B------:R-:W-:Y:S05]  /*23700*/  WARPSYNC.COLLECTIVE R15, `(.L_x_899) ;  /* 0x000000000f087348 */ /* 0x000fea0003c00000 */
[----:B------:R0:W1:Y:S02]  /*23710*/  SHFL.IDX P6, R14, R13, R12, R11 ;  /* 0x0000000c0d0e7389 */ /* 0x00006400000c000b */
[----:B01----:R-:W-:Y:S01]  /*23720*/  ENDCOLLECTIVE ;  /* 0x000000000000791b */ /* 0x003fe20003800000 */
.L_x_899:
        /* <DEDUP_REMOVED lines=16> */
.L_x_900:
[----:B------:R-:W-:Y:S01]  /*23830*/  MOV R13, R24 ;  /* 0x00000018000d7202 */ /* 0x000fe20000000f00 */
[----:B------:R-:W-:Y:S01]  /*23840*/  IMAD.MOV.U32 R12, RZ, RZ, 0x4 ;  /* 0x00000004ff0c7424 */ /* 0x000fe200078e00ff */
[----:B------:R-:W-:-:S07]  /*23850*/  MOV R2, R14 ;  /* 0x0000000e00027202 */ /* 0x000fce0000000f00 */
[----:B------:R-:W-:Y:S05]  /*23860*/  WARPSYNC.COLLECTIVE R15, `(.L_x_901) ;  /* 0x000000000f087348 */ /* 0x000fea0003c00000 */
[----:B------:R0:W1:Y:S02]  /*23870*/  SHFL.IDX P6, R14, R13, R12, R11 ;  /* 0x0000000c0d0e7389 */ /* 0x00006400000c000b */
[----:B01----:R-:W-:Y:S01]  /*23880*/  ENDCOLLECTIVE ;  /* 0x000000000000791b */ /* 0x003fe20003800000 */
.L_x_901:
        /* <DEDUP_REMOVED lines=16> */
.L_x_902:
[----:B------:R-:W-:Y:S01]  /*23990*/  MOV R13, R24 ;  /* 0x00000018000d7202 */ /* 0x000fe20000000f00 */
[----:B------:R-:W-:Y:S01]  /*239a0*/  IMAD.MOV.U32 R12, RZ, RZ, 0x5 ;  /* 0x00000005ff0c7424 */ /* 0x000fe200078e00ff */
[----:B------:R-:W-:-:S07]  /*239b0*/  MOV R2, R14 ;  /* 0x0000000e00027202 */ /* 0x000fce0000000f00 */
[----:B------:R-:W-:Y:S05]  /*239c0*/  WARPSYNC.COLLECTIVE R15, `(.L_x_903) ;  /* 0x000000000f087348 */ /* 0x000fea0003c00000 */
[----:B------:R0:W1:Y:S02]  /*239d0*/  SHFL.IDX P6, R14, R13, R12, R11 ;  /* 0x0000000c0d0e7389 */ /* 0x00006400000c000b */
[----:B01----:R-:W-:Y:S01]  /*239e0*/  ENDCOLLECTIVE ;  /* 0x000000000000791b */ /* 0x003fe20003800000 */
.L_x_903:
        /* <DEDUP_REMOVED lines=13> */
.L_x_904:
[----:B------:R-:W-:Y:S01]  /*23ac0*/  @!PT LDS RZ, [RZ] ;  /* 0x00000000fffff984 */ /* 0x000fe20000000800 */
[----:B------:R-:W-:Y:S01]  /*23ad0*/  @!PT LDS RZ, [RZ] ;  /* 0x00000000fffff984 */ /* 0x000fe20000000800 */
[----:B------:R-:W-:Y:S01]  /*23ae0*/  @!PT LDS RZ, [RZ] ;  /* 0x00000000fffff984 */ /* 0x000fe20000000800 */
[----:B------:R0:W-:Y:S01]  /*23af0*/  LDGSTS.E.BYPASS.LTC128B.128 [R5+0x5400], desc[UR56][R2.64+0x80], !P0 ;  /* 0x0540008002057fae */ /* 0x0001e2000c101d78 */
[----:B------:R-:W-:-:S13]  /*23b00*/  ISETP.LT.OR P0, PT, R7, 0x41, P1 ;  /* 0x000000410700780c */ /* 0x000fda0000f01670 */
[----:B------:R0:W-:Y:S01]  /*23b10*/  LDGSTS.E.BYPASS.LTC128B.128 [R5+0x8400], desc[UR56][R2.64+0x100], !P0 ;  /* 0x0840010002057fae */ /* 0x0001e2000c101d78 */
[----:B------:R-:W-:Y:S05]  /*23b20*/  BRA `(.L_x_905) ;  /* 0xffffffb000507947 */ /* 0x000fea000383ffff */
.L_x_759:
[----:B0-----:R0:W1:Y:S02]  /*23b30*/  SYNCS.PHASECHK.TRANS64.TRYWAIT P0, [R0+URZ+0x30860], R3 ;  /* 0x03086003000075a7 */ /* 0x001064000800017f */
[----:B-1----:R-:W-:Y:S05]  /*23b40*/  @!P0 NANOSLEEP.SYNCS 0x989680 ;  /* 0x009896800000895d */ /* 0x002fea0003900000 */
[----:B------:R-:W1:Y:S02]  /*23b50*/  @!P0 SYNCS.PHASECHK.TRANS64 P0, [R0+URZ+0x30860], R3 ;  /* 0x03086003000085a7 */ /* 0x000e64000800007f */
[----:B-1----:R-:W-:Y:S05]  /*23b60*/  @!P0 BRA `(.L_x_759) ;  /* 0xfffffffc00f08947 */ /* 0x002fea000383ffff */
[----:B------:R-:W-:Y:S05]  /*23b70*/  BRA `(.L_x_906) ;  /* 0xffffffb400787947 */ /* 0x000fea000383ffff */
.L_x_760:
[----:B------:R-:W-:Y:S01]  /*23b80*/  BSSY B0, `(.L_x_907) ;  /* 0x0000008000007945 */ /* 0x000fe20003800000 */
[----:B------:R-:W-:Y:S01]  /*23b90*/  MOV R13, R24 ;  /* 0x00000018000d7202 */ /* 0x000fe20000000f00 */
[----:B------:R-:W-:Y:S01]  /*23ba0*/  IMAD.MOV.U32 R12, RZ, RZ, RZ ;  /* 0x000000ffff0c7224 */ /* 0x000fe200078e00ff */
[----:B------:R-:W-:Y:S01]  /*23bb0*/  MOV R11, 0x181f ;  /* 0x0000181f000b7802 */ /* 0x000fe20000000f00 */
[----:B------:R-:W-:-:S07]  /*23bc0*/  IMAD.MOV.U32 R15, RZ, RZ, -0x1 ;  /* 0xffffffffff0f7424 */ /* 0x000fce00078e00ff */
[----:B0-2---:R-:W-:Y:S05]  /*23bd0*/  WARPSYNC.COLLECTIVE R15, `(.L_x_908) ;  /* 0x000000000f087348 */ /* 0x005fea0003c00000 */
[----:B--2---:R1:W2:Y:S02]  /*23be0*/  SHFL.IDX P6, R14, R13, R12, R11 ;  /* 0x0000000c0d0e7389 */ /* 0x0042a400000c000b */
[----:B012---:R-:W-:Y:S01]  /*23bf0*/  ENDCOLLECTIVE ;  /* 0x000000000000791b */ /* 0x007fe20003800000 */
.L_x_908:
[----:B------:R-:W-:Y:S05]  /*23c00*/  BSYNC B0 ;  /* 0x0000000000007941 */ /* 0x000fea0003800000 */
.L_x_907:
[----:B------:R-:W-:Y:S01]  /*23c10*/  IMAD.MOV.U32 R13, RZ, RZ, R23 ;  /* 0x000000ffff0d7224 */ /* 0x000fe200078e0017 */
[----:B------:R-:W-:Y:S01]  /*23c20*/  MOV R12, RZ ;  /* 0x000000ff000c7202 */ /* 0x000fe20000000f00 */
[----:B------:R-:W-:Y:S01]  /*23c30*/  IMAD.MOV.U32 R11, RZ, RZ, 0x181f ;  /* 0x0000181fff0b7424 */ /* 0x000fe200078e00ff */
[----:B------:R-:W-:Y:S01]  /*23c40*/  MOV R15, 0xffffffff ;  /* 0xffffffff000f7802 */ /* 0x000fe20000000f00 */
[----:B------:R-:W-:Y:S01]  /*23c50*/  IMAD.SHL.U32 R5, R33, 0x2, RZ ;  /* 0x0000000221057824 */ /* 0x000fe200078e00ff */
[----:B------:R-:W-:Y:S01]  /*23c60*/  MOV R3, R14 ;  /* 0x0000000e00037202 */ /* 0x000fe20000000f00 */
[----:B------:R-:W-:-:S07]  /*23c70*/  IMAD R4, R7, 0x2, R22 ;  /* 0x0000000207047824 */ /* 0x000fce00078e0216 */
[----:B------:R-:W-:Y:S05]  /*23c80*/  WARPSYNC.COLLECTIVE R15, `(.L_x_909) ;  /* 0x000000000f087348 */ /* 0x000fea0003c00000 */
[----:B------:R0:W1:Y:S02]  /*23c90*/  SHFL.IDX P6, R14, R13, R12, R11 ;  /* 0x0000000c0d0e7389 */ /* 0x00006400000c000b */
[----:B01----:R-:W-:Y:S01]  /*23ca0*/  ENDCOLLECTIVE ;  /* 0x000000000000791b */ /* 0x003fe20003800000 */
.L_x_909:
[----:B------:R-:W-:Y:S02]  /*23cb0*/  ULDC UR4, c[0x0][0x2f4] ;  /* 0x0000bd0000047ab9 */ /* 0x000fe40000000800 */
[----:B------:R-:W-:Y:S02]  /*23cc0*/  ISETP.GE.AND P2, PT, R33, UR4, PT ;  /* 0x0000000421007c0c */ /* 0x000fe4000bf46270 */
[----:B------:R-:W-:Y:S02]  /*23cd0*/  ISETP.GE.AND P1, PT, R36, UR4, PT ;  /* 0x0000000424007c0c */ /* 0x000fe4000bf26270 */
[C---:B------:R-:W-:Y:S02]  /*23ce0*/  ISETP.LT.OR P3, PT, R6.reuse, 0x1, P2 ;  /* 0x000000010600780c */ /* 0x040fe40001761670 */
[----:B------:R-:W-:Y:S02]  /*23cf0*/  ISETP.LT.OR P4, PT, R6, 0x1, P1 ;  /* 0x000000010600780c */ /* 0x000fe40000f81670 */
[----:B------:R-:W-:Y:S01]  /*23d00*/  MOV R13, R24 ;  /* 0x00000018000d7202 */ /* 0x000fe20000000f00 */
[----:B------:R-:W-:Y:S01]  /*23d10*/  IMAD.MOV.U32 R12, RZ, RZ, 0x1 ;  /* 0x00000001ff0c7424 */ /* 0x000fe200078e00ff */
[----:B------:R-:W-:-:S04]  /*23d20*/  IADD3 R2, P0, R14, R5, RZ ;  /* 0x000000050e027210 */ /* 0x000fc80007f1e0ff */
[----:B------:R-:W-:Y:S02]  /*23d30*/  IADD3.X R3, RZ, R3, RZ, P0, !PT ;  /* 0x00000003ff037210 */ /* 0x000fe400007fe4ff */
[----:B------:R-:W-:-:S13]  /*23d40*/  ISETP.GE.AND P0, PT, R35, UR4, PT ;  /* 0x0000000423007c0c */ /* 0x000fda000bf06270 */
[----:B------:R-:W-:Y:S05]  /*23d50*/  WARPSYNC.COLLECTIVE R15, `(.L_x_910) ;  /* 0x000000000f087348 */ /* 0x000fea0003c00000 */
[----:B------:R0:W1:Y:S02]  /*23d60*/  SHFL.IDX P6, R14, R13, R12, R11 ;  /* 0x0000000c0d0e7389 */ /* 0x00006400000c000b */
[----:B01----:R-:W-:Y:S01]  /*23d70*/  ENDCOLLECTIVE ;  /* 0x000000000000791b */ /* 0x003fe20003800000 */
.L_x_910:
        /* <DEDUP_REMOVED lines=8> */
[----:B------:R-:W-:Y:S02]  /*23e00*/  ISETP.LT.OR P3, PT, R6, 0x11, P2 ;  /* 0x000000110600780c */ /* 0x000fe40001761670 */
[----:B------:R-:W-:-:S11]  /*23e10*/  MOV R7, R14 ;  /* 0x0000000e00077202 */ /* 0x000fd60000000f00 */
[----:B0-----:R-:W-:Y:S05]  /*23e20*/  WARPSYNC.COLLECTIVE R15, `(.L_x_911) ;  /* 0x000000000f087348 */ /* 0x001fea0003c00000 */
[----:B------:R1:W2:Y:S02]  /*23e30*/  SHFL.IDX P6, R14, R13, R12, R11 ;  /* 0x0000000c0d0e7389 */ /* 0x0002a400000c000b */
[----:B012---:R-:W-:Y:S01]  /*23e40*/  ENDCOLLECTIVE ;  /* 0x000000000000791b */ /* 0x007fe20003800000 */
.L_x_911:
[----:B------:R-:W-:Y:S01]  /*23e50*/  IMAD.MOV.U32 R13, RZ, RZ, R24 ;  /* 0x000000ffff0d7224 */ /* 0x000fe200078e0018 */
[----:B------:R-:W-:Y:S02]  /*23e60*/  MOV R12, 0x2 ;  /* 0x00000002000c7802 */ /* 0x000fe40000000f00 */
[----:B------:R-:W-:-:S13]  /*23e70*/  IADD3 R2, P4, R14, R5, RZ ;  /* 0x000000050e027210 */ /* 0x000fda0007f9e0ff */
[----:B------:R-:W-:Y:S05]  /*23e80*/  WARPSYNC.COLLECTIVE R15, `(.L_x_912) ;  /* 0x000000000f087348 */ /* 0x000fea0003c00000 */
[----:B------:R0:W1:Y:S02]  /*23e90*/  SHFL.IDX P6, R14, R13, R12, R11 ;  /* 0x0000000c0d0e7389 */ /* 0x00006400000c000b */
[----:B01----:R-:W-:Y:S01]  /*23ea0*/  ENDCOLLECTIVE ;  /* 0x000000000000791b */ /* 0x003fe20003800000 */
.L_x_912:
        /* <DEDUP_REMOVED lines=15> */
.L_x_913:
[----:B------:R-:W-:Y:S01]  /*23fa0*/  MOV R13, R24 ;  /* 0x00000018000d7202 */ /* 0x000fe20000000f00 */
[----:B------:R-:W-:Y:S01]  /*23fb0*/  IMAD.MOV.U32 R12, RZ, RZ, 0x3 ;  /* 0x00000003ff0c7424 */ /* 0x000fe200078e00ff */
[----:B------:R-:W-:-:S13]  /*23fc0*/  IADD3 R2, P4, R14, R5, RZ ;  /* 0x000000050e027210 */ /* 0x000fda0007f9e0ff */
[----:B------:R-:W-:Y:S05]  /*23fd0*/  WARPSYNC.COLLECTIVE R15, `(.L_x_914) ;  /* 0x000000000f087348 */ /* 0x000fea0003c00000 */
[----:B------:R0:W1:Y:S02]  /*23fe0*/  SHFL.IDX P6, R14, R13, R12, R11 ;  /* 0x0000000c0d0e7389 */ /* 0x00006400000c000b */
[----:B01----:R-:W-:Y:S01]  /*23ff0*/  ENDCOLLECTIVE ;  /* 0x000000000000791b */ /* 0x003fe20003800000 */
.L_x_914:
        /* <DEDUP_REMOVED lines=15> */
.L_x_915:
[----:B------:R-:W-:Y:S01]  /*240f0*/  IMAD.MOV.U32 R13, RZ, RZ, R24 ;  /* 0x000000ffff0d7224 */ /* 0x000fe200078e0018 */
[----:B------:R-:W-:Y:S02]  /*24100*/  MOV R12, 0x4 ;  /* 0x00000004000c7802 */ /* 0x000fe40000000f00 */
[----:B------:R-:W-:-:S13]  /*24110*/  IADD3 R2, P4, R14, R5, RZ ;  /* 0x000000050e027210 */ /* 0x000fda0007f9e0ff */
[----:B------:R-:W-:Y:S05]  /*24120*/  WARPSYNC.COLLECTIVE R15, `(.L_x_916) ;  /* 0x000000000f087348 */ /* 0x000fea0003c00000 */
[----:B------:R0:W1:Y:S02]  /*24130*/  SHFL.IDX P6, R14, R13, R12, R11 ;  /* 0x0000000c0d0e7389 */ /* 0x00006400000c000b */
[----:B01----:R-:W-:Y:S01]  /*24140*/  ENDCOLLECTIVE ;  /* 0x000000000000791b */ /* 0x003fe20003800000 */
.L_x_916:
        /* <DEDUP_REMOVED lines=15> */
.L_x_917:
[----:B------:R-:W-:Y:S01]  /*24240*/  MOV R13, R24 ;  /* 0x00000018000d7202 */ /* 0x000fe20000000f00 */
[----:B------:R-:W-:Y:S01]  /*24250*/  IMAD.MOV.U32 R12, RZ, RZ, 0x5 ;  /* 0x00000005ff0c7424 */ /* 0x000fe200078e00ff */
[----:B------:R-:W-:-:S13]  /*24260*/  IADD3 R2, P4, R14, R5, RZ ;  /* 0x000000050e027210 */ /* 0x000fda0007f9e0ff */
[----:B------:R-:W-:Y:S05]  /*24270*/  WARPSYNC.COLLECTIVE R15, `(.L_x_918) ;  /* 0x000000000f087348 */ /* 0x000fea0003c00000 */
[----:B------:R0:W1:Y:S02]  /*24280*/  SHFL.IDX P6, R14, R13, R12, R11 ;  /* 0x0000000c0d0e7389 */ /* 0x00006400000c000b */
[----:B01----:R-:W-:Y:S01]  /*24290*/  ENDCOLLECTIVE ;  /* 0x000000000000791b */ /* 0x003fe20003800000 */
.L_x_918:
        /* <DEDUP_REMOVED lines=10> */
[----:B------:R-:W-:-:S07]  /*24340*/  MOV R24, R14 ;  /* 0x0000000e00187202 */ /* 0x000fce0000000f00 */
[----:B0-----:R-:W-:Y:S05]  /*24350*/  WARPSYNC.COLLECTIVE R15, `(.L_x_919) ;  /* 0x000000000f087348 */ /* 0x001fea0003c00000 */
[----:B------:R1:W2:Y:S02]  /*24360*/  SHFL.IDX P6, R14, R13, R12, R11 ;  /* 0x0000000c0d0e7389 */ /* 0x0002a400000c000b */
[----:B012---:R-:W-:Y:S01]  /*24370*/  ENDCOLLECTIVE ;  /* 0x000000000000791b */ /* 0x007fe20003800000 */
.L_x_919:
[----:B------:R-:W-:Y:S05]  /*24380*/  BRA `(.L_x_920) ;  /* 0xffffffb0007c7947 */ /* 0x000fea000383ffff */
.L_x_765:
        /* <DEDUP_REMOVED lines=8> */
.L_x_922:
[----:B------:R-:W-:Y:S05]  /*24410*/  BSYNC B0 ;  /* 0x0000000000007941 */ /* 0x000fea0003800000 */
.L_x_921:
[----:B------:R-:W-:Y:S01]  /*24420*/  IMAD.MOV.U32 R13, RZ, RZ, R16 ;  /* 0x000000ffff0d7224 */ /* 0x000fe200078e0010 */
[----:B------:R-:W-:Y:S01]  /*24430*/  MOV R12, 0x1 ;  /* 0x00000001000c7802 */ /* 0x000fe20000000f00 */
[----:B------:R-:W-:Y:S01]  /*24440*/  IMAD.MOV.U32 R11, RZ, RZ, 0x1f ;  /* 0x0000001fff0b7424 */ /* 0x000fe200078e00ff */
[----:B------:R-:W-:Y:S02]  /*24450*/  MOV R15, 0xffffffff ;  /* 0xffffffff000f7802 */ /* 0x000fe40000000f00 */
[----:B------:R-:W-:Y:S02]  /*24460*/  MOV R5, R14 ;  /* 0x0000000e00057202 */ /* 0x000fe40000000f00 */
[----:B------:R-:W-:-:S07]  /*24470*/  IADD3 R7, R19, R8, RZ ;  /* 0x0000000813077210 */ /* 0x000fce0007ffe0ff */
[----:B------:R-:W-:Y:S05]  /*24480*/  WARPSYNC.COLLECTIVE R15, `(.L_x_923) ;  /* 0x000000000f087348 */ /* 0x000fea0003c00000 */
[----:B------:R0:W1:Y:S02]  /*24490*/  SHFL.IDX P6, R14, R13, R12, R11 ;  /* 0x0000000c0d0e7389 */ /* 0x00006400000c000b */
[----:B01----:R-:W-:Y:S01]  /*244a0*/  ENDCOLLECTIVE ;  /* 0x000000000000791b */ /* 0x003fe20003800000 */
.L_x_923:
[----:B------:R-:W-:Y:S02]  /*244b0*/  ULDC UR4, c[0x0][0xc3c] ;  /* 0x00030f0000047ab9 */ /* 0x000fe40000000800 */
[----:B------:R-:W-:-:S13]  /*244c0*/  ISETP.GE.OR P1, PT, R7, UR4, !P0 ;  /* 0x0000000407007c0c */ /* 0x000fda000c726670 */
[----:B------:R-:W0:Y:S01]  /*244d0*/  @!P1 LDC.64 R2, c[0x0][0xc80] ;  /* 0x00032000ff029b82 */ /* 0x000e220000000a00 */
[----:B------:R-:W-:Y:S01]  /*244e0*/  IMAD.MOV.U32 R4, RZ, RZ, RZ ;  /* 0x000000ffff047224 */ /* 0x000fe200078e00ff */
[----:B------:R-:W-:Y:S01]  /*244f0*/  MOV R11, RZ ;  /* 0x000000ff000b7202 */ /* 0x000fe20000000f00 */
        /* <DEDUP_REMOVED lines=13> */
.L_x_924:
[----:B------:R-:W-:Y:S01]  /*245d0*/  IMAD.MOV.U32 R12, RZ, RZ, 0x2 ;  /* 0x00000002ff0c7424 */ /* 0x000fe200078e00ff */
[----:B------:R-:W-:-:S05]  /*245e0*/  SEL R7, R14, RZ, P1 ;  /* 0x000000ff0e077207 */ /* 0x000fca0000800000 */
[----:B------:R-:W-:-:S05]  /*245f0*/  IMAD.IADD R6, R4, 0x1, R7 ;  /* 0x0000000104067824 */ /* 0x000fca00078e0207 */
[----:B------:R-:W-:-:S07]  /*24600*/  MOV R13, R6 ;  /* 0x00000006000d7202 */ /* 0x000fce0000000f00 */
[----:B------:R-:W-:Y:S05]  /*24610*/  WARPSYNC.COLLECTIVE R15, `(.L_x_925) ;  /* 0x000000000f087348 */ /* 0x000fea0003c00000 */
[----:B------:R0:W1:Y:S02]  /*24620*/  SHFL.UP P6, R14, R13, R12, R11 ;  /* 0x0400000c0d0e7389 */ /* 0x00006400000c000b */
[----:B01----:R-:W-:Y:S01]  /*24630*/  ENDCOLLECTIVE ;  /* 0x000000000000791b */ /* 0x003fe20003800000 */
.L_x_925:
[----:B------:R-:W-:Y:S02]  /*24640*/  MOV R12, 0x4 ;  /* 0x00000004000c7802 */ /* 0x000fe40000000f00 */
[----:B------:R-:W-:-:S04]  /*24650*/  SEL R7, R14, RZ, P2 ;  /* 0x000000ff0e077207 */ /* 0x000fc80001000000 */
[----:B------:R-:W-:-:S05]  /*24660*/  IADD3 R7, R6, R7, RZ ;  /* 0x0000000706077210 */ /* 0x000fca0007ffe0ff */
[----:B------:R-:W-:-:S07]  /*24670*/  IMAD.MOV.U32 R13, RZ, RZ, R7 ;  /* 0x000000ffff0d7224 */ /* 0x000fce00078e0007 */
[----:B------:R-:W-:Y:S05]  /*24680*/  WARPSYNC.COLLECTIVE R15, `(.L_x_926) ;  /* 0x000000000f087348 */ /* 0x000fea0003c00000 */
[----:B------:R0:W1:Y:S02]  /*24690*/  SHFL.UP P6, R14, R13, R12, R11 ;  /* 0x0400000c0d0e7389 */ /* 0x00006400000c000b */
[----:B01----:R-:W-:Y:S01]  /*246a0*/  ENDCOLLECTIVE ;  /* 0x000000000000791b */ /* 0x003fe20003800000 */
.L_x_926:
[----:B------:R-:W-:Y:S01]  /*246b0*/  IMAD.MOV.U32 R12, RZ, RZ, 0x8 ;  /* 0x00000008ff0c7424 */ /* 0x000fe200078e00ff */
[----:B------:R-:W-:-:S05]  /*246c0*/  SEL R2, R14, RZ, P3 ;  /* 0x000000ff0e027207 */ /* 0x000fca0001800000 */
[----:B------:R-:W-:-:S05]  /*246d0*/  IMAD.IADD R2, R7, 0x1, R2 ;  /* 0x0000000107027824 */ /* 0x000fca00078e0202 */
[----:B------:R-:W-:-:S07]  /*246e0*/  MOV R13, R2 ;  /* 0x00000002000d7202 */ /* 0x000fce0000000f00 */
[----:B------:R-:W-:Y:S05]  /*246f0*/  WARPSYNC.COLLECTIVE R15, `(.L_x_927) ;  /* 0x000000000f087348 */ /* 0x000fea0003c00000 */
[----:B------:R0:W1:Y:S02]  /*24700*/  SHFL.UP P6, R14, R13, R12, R11 ;  /* 0x0400000c0d0e7389 */ /* 0x00006400000c000b */
[----:B01----:R-:W-:Y:S01]  /*24710*/  ENDCOLLECTIVE ;  /* 0x000000000000791b */ /* 0x003fe20003800000 */
.L_x_927:
[----:B------:R-:W-:Y:S02]  /*24720*/  MOV R12, 0x10 ;  /* 0x00000010000c7802 */ /* 0x000fe40000000f00 */
[----:B------:R-:W-:-:S04]  /*24730*/  SEL R3, R14, RZ, P4 ;  /* 0x000000ff0e037207 */ /* 0x000fc80002000000 */
[----:B------:R-:W-:-:S05]  /*24740*/  IADD3 R3, R2, R3, RZ ;  /* 0x0000000302037210 */ /* 0x000fca0007ffe0ff */
[----:B------:R-:W-:-:S07]  /*24750*/  IMAD.MOV.U32 R13, RZ, RZ, R3 ;  /* 0x000000ffff0d7224 */ /* 0x000fce00078e0003 */
[----:B------:R-:W-:Y:S05]  /*24760*/  WARPSYNC.COLLECTIVE R15, `(.L_x_928) ;  /* 0x000000000f087348 */ /* 0x000fea0003c00000 */
[----:B------:R0:W1:Y:S02]  /*24770*/  SHFL.UP P6, R14, R13, R12, R11 ;  /* 0x0400000c0d0e7389 */ /* 0x00006400000c000b */
[----:B01----:R-:W-:Y:S01]  /*24780*/  ENDCOLLECTIVE ;  /* 0x000000000000791b */ /* 0x003fe20003800000 */
.L_x_928:
[----:B------:R-:W-:Y:S01]  /*24790*/  IMAD.MOV.U32 R12, RZ, RZ, 0x1f ;  /* 0x0000001fff0c7424 */ /* 0x000fe200078e00ff */
[----:B------:R-:W-:Y:S02]  /*247a0*/  MOV R11, 0x1f ;  /* 0x0000001f000b7802 */ /* 0x000fe40000000f00 */
[----:B------:R-:W-:-:S05]  /*247b0*/  SEL R6, R14, RZ, P5 ;  /* 0x000000ff0e067207 */ /* 0x000fca0002800000 */
[----:B------:R-:W-:-:S05]  /*247c0*/  IMAD.IADD R6, R3, 0x1, R6 ;  /* 0x0000000103067824 */ /* 0x000fca00078e0206 */
[----:B------:R-:W-:-:S07]  /*247d0*/  MOV R13, R6 ;  /* 0x00000006000d7202 */ /* 0x000fce0000000f00 */
[----:B------:R-:W-:Y:S05]  /*247e0*/  WARPSYNC.COLLECTIVE R15, `(.L_x_929) ;  /* 0x000000000f087348 */ /* 0x000fea0003c00000 */
[----:B------:R0:W1:Y:S02]  /*247f0*/  SHFL.IDX P6, R14, R13, R12, R11 ;  /* 0x0000000c0d0e7389 */ /* 0x00006400000c000b */
[----:B01----:R-:W-:Y:S01]  /*24800*/  ENDCOLLECTIVE ;  /* 0x000000000000791b */ /* 0x003fe20003800000 */
.L_x_929:
[----:B------:R-:W-:Y:S05]  /*24810*/  BRA `(.L_x_930) ;  /* 0xffffffb000947947 */ /* 0x000fea000383ffff */
.L_x_770:
[----:B------:R-:W-:Y:S01]  /*24820*/  BSSY B0, `(.L_x_931) ;  /* 0x0000008000007945 */ /* 0x000fe20003800000 */
[----:B-----5:R-:W-:Y:S01]  /*24830*/  IMAD.MOV.U32 R13, RZ, RZ, R4 ;  /* 0x000000ffff0d7224 */ /* 0x020fe200078e0004 */
[----:B------:R-:W-:Y:S01]  /*24840*/  MOV R12, 0x1 ;  /* 0x00000001000c7802 */ /* 0x000fe20000000f00 */
[----:B------:R-:W-:Y:S01]  /*24850*/  IMAD.MOV.U32 R11, RZ, RZ, RZ ;  /* 0x000000ffff0b7224 */ /* 0x000fe200078e00ff */
[----:B------:R-:W-:-:S07]  /*24860*/  MOV R15, 0xffffffff ;  /* 0xffffffff000f7802 */ /* 0x000fce0000000f00 */
[----:B01----:R-:W-:Y:S05]  /*24870*/  WARPSYNC.COLLECTIVE R15, `(.L_x_932) ;  /* 0x000000000f087348 */ /* 0x003fea0003c00000 */
[----:B------:R2:W3:Y:S02]  /*24880*/  SHFL.UP P6, R14, R13, R12, R11 ;  /* 0x0400000c0d0e7389 */ /* 0x0004e400000c000b */
[----:B0123--:R-:W-:Y:S01]  /*24890*/  ENDCOLLECTIVE ;  /* 0x000000000000791b */ /* 0x00ffe20003800000 */
.L_x_932:
[----:B------:R-:W-:Y:S05]  /*248a0*/  BSYNC B0 ;  /* 0x0000000000007941 */ /* 0x000fea0003800000 */
.L_x_931:
[----:B------:R-:W-:Y:S01]  /*248b0*/  SEL R13, R14, RZ, P1 ;  /* 0x000000ff0e0d7207 */ /* 0x000fe20000800000 */
[----:B------:R-:W-:Y:S01]  /*248c0*/  IMAD.MOV.U32 R11, RZ, RZ, RZ ;  /* 0x000000ffff0b7224 */ /* 0x000fe200078e00ff */
[----:B------:R-:W-:Y:S02]  /*248d0*/  MOV R12, 0x2 ;  /* 0x00000002000c7802 */ /* 0x000fe40000000f00 */
[----:B------:R-:W-:Y:S01]  /*248e0*/  MOV R15, 0xffffffff ;  /* 0xffffffff000f7802 */ /* 0x000fe20000000f00 */
[----:B------:R-:W-:-:S07]  /*248f0*/  IMAD.IADD R13, R4, 0x1, R13 ;  /* 0x00000001040d7824 */ /* 0x000fce00078e020d */
[----:B------:R-:W-:Y:S05]  /*24900*/  WARPSYNC.COLLECTIVE R15, `(.L_x_933) ;  /* 0x000000000f087348 */ /* 0x000fea0003c00000 */
[----:B------:R0:W1:Y:S02]  /*24910*/  SHFL.UP P6, R14, R13, R12, R11 ;  /* 0x0400000c0d0e7389 */ /* 0x00006400000c000b */
[----:B01----:R-:W-:Y:S01]  /*24920*/  ENDCOLLECTIVE ;  /* 0x000000000000791b */ /* 0x003fe20003800000 */
.L_x_933:
[----:B------:R-:W-:Y:S01]  /*24930*/  IMAD.MOV.U32 R12, RZ, RZ, 0x4 ;  /* 0x00000004ff0c7424 */ /* 0x000fe200078e00ff */
[----:B------:R-:W-:-:S05]  /*24940*/  SEL R0, R14, RZ, P2 ;  /* 0x000000ff0e007207 */ /* 0x000fca0001000000 */
[----:B------:R-:W-:-:S05]  /*24950*/  IMAD.IADD R0, R13, 0x1, R0 ;  /* 0x000000010d007824 */ /* 0x000fca00078e0200 */
[----:B------:R-:W-:-:S07]  /*24960*/  MOV R13, R0 ;  /* 0x00000000000d7202 */ /* 0x000fce0000000f00 */
[----:B------:R-:W-:Y:S05]  /*24970*/  WARPSYNC.COLLECTIVE R15, `(.L_x_934) ;  /* 0x000000000f087348 */ /* 0x000fea0003c00000 */
[----:B------:R0:W1:Y:S02]  /*24980*/  SHFL.UP P6, R14, R13, R12, R11 ;  /* 0x0400000c0d0e7389 */ /* 0x00006400000c000b */
[----:B01----:R-:W-:Y:S01]  /*24990*/  ENDCOLLECTIVE ;  /* 0x000000000000791b */ /* 0x003fe20003800000 */
.L_x_934:
[----:B------:R-:W-:Y:S02]  /*249a0*/  MOV R12, 0x8 ;  /* 0x00000008000c7802 */ /* 0x000fe40000000f00 */
[----:B------:R-:W-:-:S04]  /*249b0*/  SEL R3, R14, RZ, P3 ;  /* 0x000000ff0e037207 */ /* 0x000fc80001800000 */
[----:B------:R-:W-:-:S05]  /*249c0*/  IADD3 R2, R0, R3, RZ ;  /* 0x0000000300027210 */ /* 0x000fca0007ffe0ff */
[----:B------:R-:W-:-:S07]  /*249d0*/  IMAD.MOV.U32 R13, RZ, RZ, R2 ;  /* 0x000000ffff0d7224 */ /* 0x000fce00078e0002 */
[----:B------:R-:W-:Y:S05]  /*249e0*/  WARPSYNC.COLLECTIVE R15, `(.L_x_935) ;  /* 0x000000000f087348 */ /* 0x000fea0003c00000 */
[----:B------:R0:W1:Y:S02]  /*249f0*/  SHFL.UP P6, R14, R13, R12, R11 ;  /* 0x0400000c0d0e7389 */ /* 0x00006400000c000b */
[----:B01----:R-:W-:Y:S01]  /*24a00*/  ENDCOLLECTIVE ;  /* 0x000000000000791b */ /* 0x003fe20003800000 */
.L_x_935:
[----:B------:R-:W-:Y:S01]  /*24a10*/  IMAD.MOV.U32 R12, RZ, RZ, 0x10 ;  /* 0x00000010ff0c7424 */ /* 0x000fe200078e00ff */
[----:B------:R-:W-:-:S05]  /*24a20*/  SEL R3, R14, RZ, P4 ;  /* 0x000000ff0e037207 */ /* 0x000fca0002000000 */
[----:B------:R-:W-:-:S05]  /*24a30*/  IMAD.IADD R3, R2, 0x1, R3 ;  /* 0x0000000102037824 */ /* 0x000fca00078e0203 */
[----:B------:R-:W-:-:S07]  /*24a40*/  MOV R13, R3 ;  /* 0x00000003000d7202 */ /* 0x000fce0000000f00 */
[----:B------:R-:W-:Y:S05]  /*24a50*/  WARPSYNC.COLLECTIVE R15, `(.L_x_936) ;  /* 0x000000000f087348 */ /* 0x000fea0003c00000 */
[----:B------:R0:W1:Y:S02]  /*24a60*/  SHFL.UP P6, R14, R13, R12, R11 ;  /* 0x0400000c0d0e7389 */ /* 0x00006400000c000b */
[----:B01----:R-:W-:Y:S01]  /*24a70*/  ENDCOLLECTIVE ;  /* 0x000000000000791b */ /* 0x003fe20003800000 */
.L_x_936:
[----:B------:R-:W-:Y:S01]  /*24a80*/  MOV R12, 0x1f ;  /* 0x0000001f000c7802 */ /* 0x000fe20000000f00 */
[----:B------:R-:W-:Y:S01]  /*24a90*/  IMAD.MOV.U32 R11, RZ, RZ, 0x1f ;  /* 0x0000001fff0b7424 */ /* 0x000fe200078e00ff */
[----:B------:R-:W-:-:S04]  /*24aa0*/  SEL R6, R14, RZ, P5 ;  /* 0x000000ff0e067207 */ /* 0x000fc80002800000 */
[----:B------:R-:W-:-:S05]  /*24ab0*/  IADD3 R6, R3, R6, RZ ;  /* 0x0000000603067210 */ /* 0x000fca0007ffe0ff */
[----:B------:R-:W-:-:S07]  /*24ac0*/  IMAD.MOV.U32 R13, RZ, RZ, R6 ;  /* 0x000000ffff0d7224 */ /* 0x000fce00078e0006 */
[----:B------:R-:W-:Y:S05]  /*24ad0*/  WARPSYNC.COLLECTIVE R15, `(.L_x_937) ;  /* 0x000000000f087348 */ /* 0x000fea0003c00000 */
[----:B------:R0:W1:Y:S02]  /*24ae0*/  SHFL.IDX P6, R14, R13, R12, R11 ;  /* 0x0000000c0d0e7389 */ /* 0x00006400000c000b */
[----:B01----:R-:W-:Y:S01]  /*24af0*/  ENDCOLLECTIVE ;  /* 0x000000000000791b */ /* 0x003fe20003800000 */
.L_x_937:
[----:B------:R-:W-:Y:S05]  /*24b00*/  BRA `(.L_x_938) ;  /* 0xffffffb000747947 */ /* 0x000fea000383ffff */
.L_x_772:
[----:B------:R-:W-:Y:S01]  /*24b10*/  BSSY B0, `(.L_x_939) ;  /* 0x0000006000007945 */ /* 0x000fe20003800000 */
[----:B------:R-:W-:Y:S02]  /*24b20*/  PLOP3.LUT P6, PT, P6, PT, PT, 0x8, 0x0 ;  /* 0x000000000000781c */ /* 0x000fe400037ce170 */
[----:B------:R-:W-:-:S11]  /*24b30*/  MOV R15, 0xffffffff ;  /* 0xffffffff000f7802 */ /* 0x000fd60000000f00 */
[----:B0-----:R-:W-:Y:S05]  /*24b40*/  WARPSYNC.COLLECTIVE R15, `(.L_x_940) ;  /* 0x000000000f087348 */ /* 0x001fea0003c00000 */
[----:B------:R-:W-:Y:S01]  /*24b50*/  VOTE.ANY R14, PT, P6 ;  /* 0x00000000000e7806 */ /* 0x000fe200030e0100 */
[----:B0-----:R-:W-:Y:S06]  /*24b60*/  ENDCOLLECTIVE ;  /* 0x000000000000791b */ /* 0x001fec0003800000 */
.L_x_940:
[----:B------:R-:W-:Y:S05]  /*24b70*/  BSYNC B0 ;  /* 0x0000000000007941 */ /* 0x000fea0003800000 */
.L_x_939:
[----:B------:R-:W-:Y:S01]  /*24b80*/  IMAD.MOV.U32 R2, RZ, RZ, R14 ;  /* 0x000000ffff027224 */ /* 0x000fe200078e000e */
[----:B------:R-:W-:Y:S01]  /*24b90*/  MOV R13, R4 ;  /* 0x00000004000d7202 */ /* 0x000fe20000000f00 */
[----:B------:R-:W-:Y:S01]  /*24ba0*/  IMAD.MOV.U32 R15, RZ, RZ, -0x1 ;  /* 0xffffffffff0f7424 */ /* 0x000fe200078e00ff */
[----:B------:R-:W-:Y:S01]  /*24bb0*/  MOV R11, 0x1f ;  /* 0x0000001f000b7802 */ /* 0x000fe20000000f00 */
[----:B------:R-:W0:Y:S02]  /*24bc0*/  POPC R0, R2 ;  /* 0x0000000200007309 */ /* 0x000e240000000000 */
[----:B0-----:R-:W-:-:S07]  /*24bd0*/  IMAD.MOV.U32 R12, RZ, RZ, R0 ;  /* 0x000000ffff0c7224 */ /* 0x001fce00078e0000 */
[----:B------:R-:W-:Y:S05]  /*24be0*/  WARPSYNC.COLLECTIVE R15, `(.L_x_941) ;  /* 0x000000000f087348 */ /* 0x000fea0003c00000 */
[----:B------:R0:W1:Y:S02]  /*24bf0*/  SHFL.IDX P6, R14, R13, R12, R11 ;  /* 0x0000000c0d0e7389 */ /* 0x00006400000c000b */
[----:B01----:R-:W-:Y:S01]  /*24c00*/  ENDCOLLECTIVE ;  /* 0x000000000000791b */ /* 0x003fe20003800000 */
.L_x_941:
[----:B------:R-:W-:Y:S01]  /*24c10*/  MOV R4, R14 ;  /* 0x0000000e00047202 */ /* 0x000fe20000000f00 */
[----:B------:R-:W-:Y:S06]  /*24c20*/  BRA `(.L_x_942) ;  /* 0xffffffb000647947 */ /* 0x000fec000383ffff */
.L_x_774:
[----:B------:R-:W-:Y:S01]  /*24c30*/  BSSY B0, `(.L_x_943) ;  /* 0x0000007000007945 */ /* 0x000fe20003800000 */
[----:B------:R-:W-:Y:S01]  /*24c40*/  IMAD.MOV.U32 R13, RZ, RZ, R6 ;  /* 0x000000ffff0d7224 */ /* 0x000fe200078e0006 */
[----:B------:R-:W-:Y:S01]  /*24c50*/  MOV R11, 0x1f ;  /* 0x0000001f000b7802 */ /* 0x000fe20000000f00 */
[----:B------:R-:W-:-:S07]  /*24c60*/  IMAD.MOV.U32 R15, RZ, RZ, -0x1 ;  /* 0xffffffffff0f7424 */ /* 0x000fce00078e00ff */
[----:B012---:R-:W-:Y:S05]  /*24c70*/  WARPSYNC.COLLECTIVE R15, `(.L_x_944) ;  /* 0x000000000f087348 */ /* 0x007fea0003c00000 */
[----:B------:R3:W4:Y:S02]  /*24c80*/  SHFL.IDX P6, R14, R13, R12, R11 ;  /* 0x0000000c0d0e7389 */ /* 0x00072400000c000b */
[----:B01234-:R-:W-:Y:S01]  /*24c90*/  ENDCOLLECTIVE ;  /* 0x000000000000791b */ /* 0x01ffe20003800000 */
.L_x_944:
[----:B------:R-:W-:Y:S05]  /*24ca0*/  BSYNC B0 ;  /* 0x0000000000007941 */ /* 0x000fea0003800000 */
.L_x_943:
[----:B------:R-:W-:Y:S05]  /*24cb0*/  BRA `(.L_x_773) ;  /* 0xffffffb0005c7947 */ /* 0x000fea000383ffff */
.L_x_778:
[----:B0-----:R0:W1:Y:S02]  /*24cc0*/  SYNCS.PHASECHK.TRANS64.TRYWAIT P0, [R7+URZ+0x30820], R0 ;  /* 0x03082000070075a7 */ /* 0x001064000800017f */
[----:B-1----:R-:W-:Y:S05]  /*24cd0*/  @!P0 NANOSLEEP.SYNCS 0x989680 ;  /* 0x009896800000895d */ /* 0x002fea0003900000 */
[----:B------:R-:W1:Y:S02]  /*24ce0*/  @!P0 SYNCS.PHASECHK.TRANS64 P0, [R7+URZ+0x30820], R0 ;  /* 0x03082000070085a7 */ /* 0x000e64000800007f */
[----:B-1----:R-:W-:Y:S05]  /*24cf0*/  @!P0 BRA `(.L_x_778) ;  /* 0xfffffffc00f08947 */ /* 0x002fea000383ffff */
[----:B------:R-:W-:Y:S05]  /*24d00*/  BRA `(.L_x_945) ;  /* 0xffffffb400487947 */ /* 0x000fea000383ffff */
.L_x_779:
[----:B------:R-:W1:Y:S01]  /*24d10*/  S2R R2, SR_TID.X ;  /* 0x0000000000027919 */ /* 0x000e620000002100 */
[----:B------:R-:W-:Y:S01]  /*24d20*/  BSSY B0, `(.L_x_946) ;  /* 0x000000a000007945 */ /* 0x000fe20003800000 */
[----:B------:R-:W-:Y:S01]  /*24d30*/  IMAD.MOV.U32 R12, RZ, RZ, RZ ;  /* 0x000000ffff0c7224 */ /* 0x000fe200078e00ff */
[----:B------:R-:W-:Y:S01]  /*24d40*/  MOV R11, 0x1f ;  /* 0x0000001f000b7802 */ /* 0x000fe20000000f00 */
[----:B------:R-:W-:Y:S01]  /*24d50*/  IMAD.MOV.U32 R15, RZ, RZ, -0x1 ;  /* 0xffffffffff0f7424 */ /* 0x000fe200078e00ff */
[----:B-1----:R-:W-:-:S04]  /*24d60*/  SHF.R.U32.HI R2, RZ, 0x5, R2 ;  /* 0x00000005ff027819 */ /* 0x002fc80000011602 */
[----:B------:R-:W-:-:S04]  /*24d70*/  LOP3.LUT R2, R2, 0x3, RZ, 0xc0, !PT ;  /* 0x0000000302027812 */ /* 0x000fc800078ec0ff */
[----:B------:R-:W-:-:S07]  /*24d80*/  MOV R13, R2 ;  /* 0x00000002000d7202 */ /* 0x000fce0000000f00 */
[----:B0-----:R-:W-:Y:S05]  /*24d90*/  WARPSYNC.COLLECTIVE R15, `(.L_x_947) ;  /* 0x000000000f087348 */ /* 0x001fea0003c00000 */
[----:B------:R1:W2:Y:S02]  /*24da0*/  SHFL.IDX P6, R14, R13, R12, R11 ;  /* 0x0000000c0d0e7389 */ /* 0x0002a400000c000b */
[----:B012---:R-:W-:Y:S01]  /*24db0*/  ENDCOLLECTIVE ;  /* 0x000000000000791b */ /* 0x007fe20003800000 */
.L_x_947:
[----:B------:R-:W-:Y:S05]  /*24dc0*/  BSYNC B0 ;  /* 0x0000000000007941 */ /* 0x000fea0003800000 */
.L_x_946:
[----:B------:R-:W-:Y:S05]  /*24dd0*/  BRA `(.L_x_948) ;  /* 0xffffffb400307947 */ /* 0x000fea000383ffff */
.L_x_780:
[----:B------:R-:W-:Y:S01]  /*24de0*/  BSSY B0, `(.L_x_949) ;  /* 0x0000006000007945 */ /* 0x000fe20003800000 */
[----:B------:R-:W-:-:S07]  /*24df0*/  MOV R15, 0xffffffff ;  /* 0xffffffff000f7802 */ /* 0x000fce0000000f00 */
[----:B0-----:R-:W-:Y:S05]  /*24e00*/  WARPSYNC.COLLECTIVE R15, `(.L_x_950) ;  /* 0x000000000f0c7348 */ /* 0x001fea0003c00000 */
[----:B------:R-:W-:Y:S02]  /*24e10*/  ELECT P6, UR62, PT ;  /* 0x00000000003e782f */ /* 0x000fe400038c0000 */
[----:B------:R-:W-:Y:S01]  /*24e20*/  MOV R14, UR62 ;  /* 0x0000003e000e7c02 */ /* 0x000fe20008000f00 */
[----:B0-----:R-:W-:Y:S10]  /*24e30*/  ENDCOLLECTIVE ;  /* 0x000000000000791b */ /* 0x001ff40003800000 */
.L_x_950:
[----:B------:R-:W-:Y:S05]  /*24e40*/  BSYNC B0 ;  /* 0x0000000000007941 */ /* 0x000fea0003800000 */
.L_x_949:
[----:B------:R-:W-:Y:S05]  /*24e50*/  BRA `(.L_x_951) ;  /* 0xffffffb400247947 */ /* 0x000fea000383ffff */
.L_x_782:
[----:B0-----:R0:W1:Y:S02]  /*24e60*/  SYNCS.PHASECHK.TRANS64.TRYWAIT P1, [R5+URZ+0x30840], R0 ;  /* 0x03084000050075a7 */ /* 0x001064000802017f */
[----:B-1----:R-:W-:Y:S05]  /*24e70*/  @!P1 NANOSLEEP.SYNCS 0x989680 ;  /* 0x009896800000995d */ /* 0x002fea0003900000 */
[----:B------:R-:W1:Y:S02]  /*24e80*/  @!P1 SYNCS.PHASECHK.TRANS64 P1, [R5+URZ+0x30840], R0 ;  /* 0x03084000050095a7 */ /* 0x000e64000802007f */
[----:B-1----:R-:W-:Y:S05]  /*24e90*/  @!P1 BRA `(.L_x_782) ;  /* 0xfffffffc00f09947 */ /* 0x002fea000383ffff */
[----:B------:R-:W-:Y:S05]  /*24ea0*/  BRA `(.L_x_952) ;  /* 0xffffffb400447947 */ /* 0x000fea000383ffff */
.L_x_784:
[----:B-1----:R1:W2:Y:S02]  /*24eb0*/  SYNCS.PHASECHK.TRANS64.TRYWAIT P1, [R3+URZ+0x30840], R2 ;  /* 0x03084002030075a7 */ /* 0x0022a4000802017f */
[----:B--2---:R-:W-:Y:S05]  /*24ec0*/  @!P1 NANOSLEEP.SYNCS 0x989680 ;  /* 0x009896800000995d */ /* 0x004fea0003900000 */
[----:B------:R-:W2:Y:S02]  /*24ed0*/  @!P1 SYNCS.PHASECHK.TRANS64 P1, [R3+URZ+0x30840], R2 ;  /* 0x03084002030095a7 */ /* 0x000ea4000802007f */
[----:B--2---:R-:W-:Y:S05]  /*24ee0*/  @!P1 BRA `(.L_x_784) ;  /* 0xfffffffc00f09947 */ /* 0x004fea000383ffff */
[----:B------:R-:W-:Y:S05]  /*24ef0*/  BRA `(.L_x_953) ;  /* 0xffffffb400507947 */ /* 0x000fea000383ffff */
.L_x_786:
[----:B--2---:R2:W3:Y:S02]  /*24f00*/  SYNCS.PHASECHK.TRANS64.TRYWAIT P1, [R5+URZ+0x30860], R0 ;  /* 0x03086000050075a7 */ /* 0x0044e4000802017f */
[----:B---3--:R-:W-:Y:S05]  /*24f10*/  @!P1 NANOSLEEP.SYNCS 0x989680 ;  /* 0x009896800000995d */ /* 0x008fea0003900000 */
[----:B------:R-:W3:Y:S02]  /*24f20*/  @!P1 SYNCS.PHASECHK.TRANS64 P1, [R5+URZ+0x30860], R0 ;  /* 0x03086000050095a7 */ /* 0x000ee4000802007f */
[----:B---3--:R-:W-:Y:S05]  /*24f30*/  @!P1 BRA `(.L_x_786) ;  /* 0xfffffffc00f09947 */ /* 0x008fea000383ffff */
[----:B------:R-:W-:Y:S05]  /*24f40*/  BRA `(.L_x_954) ;  /* 0xffffffb4004c7947 */ /* 0x000fea000383ffff */
.L_x_955:
        /* <DEDUP_REMOVED lines=11> */
.L_x_3235:


//--------------------- .text._ZN7cutlass13device_kernelIN5flash11enable_sm90INS1_16FlashAttnFwdSm90INS1_25CollectiveMainloopFwdSm90ILi2EN4cute5tupleIJNS5_1CILi1EEES8_S8_EEENS6_IJNS7_ILi128EEENS7_ILi96EEENS7_ILi192EEEEEELi192ENS_6half_tEfNS_4arch4Sm90ELb0ELb1ELb1ELb0ELb1ELb0ELb0ELb1ELb1ELb1ELb0ELb0EEENS1_21CollectiveEpilogueFwdINS6_IJSA_SC_SB_EEES9_SE_SG_Li256ELb0ELb1ELb0ELb0EEENS1_30DynamicPersistentTileSchedulerILi256ELi128ELb0ELb1ELb1EEEEEEEEEvNT_6ParamsE --------------------------
	.section	.text._ZN7cutlass13device_kernelIN5flash11enable_sm90INS1_16FlashAttnFwdSm90INS1_25CollectiveMainloopFwdSm90ILi2EN4cute5tupleIJNS5_1CILi1EEES8_S8_EEENS6_IJNS7_ILi128EEENS7_ILi96EEENS7_ILi192EEEEEELi192ENS_6half_tEfNS_4arch4Sm90ELb0ELb1ELb1ELb0ELb1ELb0ELb0ELb1ELb1ELb1ELb0ELb0EEENS1_21CollectiveEpilogueFwdINS6_IJSA_SC_SB_EEES9_SE_SG_Li256ELb0ELb1ELb0ELb0EEENS1_30DynamicPersistentTileSchedulerILi256ELi128ELb0ELb1ELb1EEEEEEEEEvNT_6ParamsE,"ax",@progbits
	.align	128
.text._ZN7cutlass13device_kernelIN5flash11enable_sm90INS1_16FlashAttnFwdSm90INS1_25CollectiveMainloopFwdSm90ILi2EN4cute5tupleIJNS5_1CILi1EEES8_S8_EEENS6_IJNS7_ILi128EEENS7_ILi96EEENS7_ILi192EEEEEELi192ENS_6half_tEfNS_4arch4Sm90ELb0ELb1ELb1ELb0ELb1ELb0ELb0ELb1ELb1ELb1ELb0ELb0EEENS1_21CollectiveEpilogueFwdINS6_IJSA_SC_SB_EEES9_SE_SG_Li256ELb0ELb1ELb0ELb0EEENS1_30DynamicPersistentTileSchedulerILi256ELi128ELb0ELb1ELb1EEEEEEEEEvNT_6ParamsE:
        .type           _ZN7cutlass13device_kernelIN5flash11enable_sm90INS1_16FlashAttnFwdSm90INS1_25CollectiveMainloopFwdSm90ILi2EN4cute5tupleIJNS5_1CILi1EEES8_S8_EEENS6_IJNS7_ILi128EEENS7_ILi96EEENS7_ILi192EEEEEELi192ENS_6half_tEfNS_4arch4Sm90ELb0ELb1ELb1ELb0ELb1ELb0ELb0ELb1ELb1ELb1ELb0ELb0EEENS1_21CollectiveEpilogueFwdINS6_IJSA_SC_SB_EEES9_SE_SG_Li256ELb0ELb1ELb0ELb0EEENS1_30DynamicPersistentTileSchedulerILi256ELi128ELb0ELb1ELb1EEEEEEEEEvNT_6ParamsE,@function
        .size           _ZN7cutlass13device_kernelIN5flash11enable_sm90INS1_16FlashAttnFwdSm90INS1_25CollectiveMainloopFwdSm90ILi2EN4cute5tupleIJNS5_1CILi1EEES8_S8_EEENS6_IJNS7_ILi128EEENS7_ILi96EEENS7_ILi192EEEEEELi192ENS_6half_tEfNS_4arch4Sm90ELb0ELb1ELb1ELb0ELb1ELb0ELb0ELb1ELb1ELb1ELb0ELb0EEENS1_21CollectiveEpilogueFwdINS6_IJSA_SC_SB_EEES9_SE_SG_Li256ELb0ELb1ELb0ELb0EEENS1_30DynamicPersistentTileSchedulerILi256ELi128ELb0ELb1ELb1EEEEEEEEEvNT_6ParamsE,(.L_x_3236 - _ZN7cutlass13device_kernelIN5flash11enable_sm90INS1_16FlashAttnFwdSm90INS1_25CollectiveMainloopFwdSm90ILi2EN4cute5tupleIJNS5_1CILi1EEES8_S8_EEENS6_IJNS7_ILi128EEENS7_ILi96EEENS7_ILi192EEEEEELi192ENS_6half_tEfNS_4arch4Sm90ELb0ELb1ELb1ELb0ELb1ELb0ELb0ELb1ELb1ELb1ELb0ELb0EEENS1_21CollectiveEpilogueFwdINS6_IJSA_SC_SB_EEES9_SE_SG_Li256ELb0ELb1ELb0ELb0EEENS1_30DynamicPersistentTileSchedulerILi256ELi128ELb0ELb1ELb1EEEEEEEEEvNT_6ParamsE)
        .other          _ZN7cutlass13device_kernelIN5flash11enable_sm90INS1_16FlashAttnFwdSm90INS1_25CollectiveMainloopFwdSm90ILi2EN4cute5tupleIJNS5_1CILi1EEES8_S8_EEENS6_IJNS7_ILi128EEENS7_ILi96EEENS7_ILi192EEEEEELi192ENS_6half_tEfNS_4arch4Sm90ELb0ELb1ELb1ELb0ELb1ELb0ELb0ELb1ELb1ELb1ELb0ELb0EEENS1_21CollectiveEpilogueFwdINS6_IJSA_SC_SB_EEES9_SE_SG_Li256ELb0ELb1ELb0ELb0EEENS1_30DynamicPersistentTileSchedulerILi256ELi128ELb0ELb1ELb1EEEEEEEEEvNT_6ParamsE,@"STO_CUDA_ENTRY STV_DEFAULT"
_ZN7cutlass13device_kernelIN5flash11enable_sm90INS1_16FlashAttnFwdSm90INS1_25CollectiveMainloopFwdSm90ILi2EN4cute5tupleIJNS5_1CILi1EEES8_S8_EEENS6_IJNS7_ILi128EEENS7_ILi96EEENS7_ILi192EEEEEELi192ENS_6half_tEfNS_4arch4Sm90ELb0ELb1ELb1ELb0ELb1ELb0ELb0ELb1ELb1ELb1ELb0ELb0EEENS1_21CollectiveEpilogueFwdINS6_IJSA_SC_SB_EEES9_SE_SG_Li256ELb0ELb1ELb0ELb0EEENS1_30DynamicPersistentTileSchedulerILi256ELi128ELb0ELb1ELb1EEEEEEEEEvNT_6ParamsE:
        /* <DEDUP_REMOVED lines=45> */
.L_x_956:
        /* <DEDUP_REMOVED lines=22> */
.L_x_957:
        /* <DEDUP_REMOVED lines=18> */
.L_x_958:
        /* <DEDUP_REMOVED lines=22> */
.L_x_959:
        /* <DEDUP_REMOVED lines=23> */
.L_x_960:
        /* <DEDUP_REMOVED lines=10> */
.L_x_962:
[----:B------:R-:W-:-:S08]  /*08c0*/  NOP ;  /* 0x0000000000007918 */ /* 0x000fd00000000000 */
[----:B------:R-:W1:Y:S02]  /*08d0*/  USETMAXREG.TRY_ALLOC.CTAPOOL UP0, 0xe8 ;  /* 0x000000e8000079c8 */ /* 0x000e640008000600 */
[----:B-1----:R-:W-:-:S13]  /*08e0*/  PLOP3.LUT P0, PT, PT, PT, UP0, 0x80, 0x0 ;  /* 0x000000000000781c */ /* 0x002fda0003f0f008 */
[----:B------:R-:W-:Y:S05]  /*08f0*/  @!P0 BRA `(.L_x_962) ;  /* 0xfffffffc00f08947 */ /* 0x000fea000383ffff */
[----:B------:R-:W1:Y:S08]  /*0900*/  S2UR UR4, SR_CTAID.X ;  /* 0x00000000000479c3 */ /* 0x000e700000002500 */
[----:B------:R-:W-:Y:S08]  /*0910*/  BAR.ARV 0x4, 0x180 ;  /* 0x0106000000007b1d */ /* 0x000ff00000002000 */
[----:B------:R-:W1:Y:S08]  /*0920*/  LDC R0, c[0x0][0xc38] ;  /* 0x00030e00ff007b82 */ /* 0x000e700000000800 */
[----:B------:R-:W-:Y:S06]  /*0930*/  BAR.ARV 0x8, 0x180 ;  /* 0x0206000000007b1d */ /* 0x000fec0000002000 */
[----:B-1----:R-:W-:-:S13]  /*0940*/  ISETP.LE.AND P0, PT, R0, UR4, PT ;  /* 0x0000000400007c0c */ /* 0x002fda000bf03270 */
[----:B------:R-:W-:Y:S05]  /*0950*/  @P0 EXIT ;  /* 0x000000000000094d */ /* 0x000fea0003800000 */
[----:B0-----:R-:W2:Y:S01]  /*0960*/  LDL R2, [R1+0x4] ;  /* 0x0000040001027983 */ /* 0x001ea20000100800 */
[----:B------:R-:W-:Y:S01]  /*0970*/  VIADD R207, R3, 0xffffff80 ;  /* 0xffffff8003cf7836 */ /* 0x000fe20000000000 */
[----:B------:R-:W-:Y:S01]  /*0980*/  UMOV UR39, URZ ;  /* 0x0000003f00277c82 */ /* 0x000fe20008000000 */
[----:B------:R-:W-:-:S03]  /*0990*/  UMOV UR38, URZ ;  /* 0x0000003f00267c82 */ /* 0x000fc60008000000 */
[----:B------:R-:W-:-:S04]  /*09a0*/  SHF.R.S32.HI R0, RZ, 0x1f, R207 ;  /* 0x0000001fff007819 */ /* 0x000fc800000114cf */
[CC--:B------:R-:W-:Y:S02]  /*09b0*/  LEA.HI R3, R0.reuse, R207.reuse, RZ, 0x7 ;  /* 0x000000cf00037211 */ /* 0x0c0fe400078f38ff */
[----:B------:R-:W-:Y:S02]  /*09c0*/  LEA.HI R4, R0, R207, RZ, 0x5 ;  /* 0x000000cf00047211 */ /* 0x000fe400078f28ff */
[----:B------:R-:W-:Y:S02]  /*09d0*/  LOP3.LUT R198, R3, 0xffffff80, RZ, 0xc0, !PT ;  /* 0xffffff8003c67812 */ /* 0x000fe400078ec0ff */
[----:B------:R-:W-:Y:S01]  /*09e0*/  SHF.R.S32.HI R200, RZ, 0x7, R3 ;  /* 0x00000007ffc87819 */ /* 0x000fe20000011403 */
[----:B------:R-:W-:Y:S02]  /*09f0*/  IMAD.SHL.U32 R6, R4, 0x20, RZ ;  /* 0x0000002004067824 */ /* 0x000fe400078e00ff */
[----:B------:R-:W-:Y:S01]  /*0a00*/  IMAD.IADD R198, R207, 0x1, -R198 ;  /* 0x00000001cfc67824 */ /* 0x000fe200078e0ac6 */
[----:B------:R-:W-:-:S02]  /*0a10*/  LEA.HI R3, R3, R200, RZ, 0x1 ;  /* 0x000000c803037211 */ /* 0x000fc400078f08ff */
[----:B------:R-:W-:Y:S02]  /*0a20*/  LOP3.LUT R7, R6, 0xfffffc00, RZ, 0xc0, !PT ;  /* 0xfffffc0006077812 */ /* 0x000fe400078ec0ff */
[----:B------:R-:W-:Y:S02]  /*0a30*/  SHF.R.S32.HI R9, RZ, 0x1f, R198 ;  /* 0x0000001fff097819 */ /* 0x000fe400000114c6 */
[----:B------:R-:W-:Y:S02]  /*0a40*/  LEA.HI R6, R0, R207, RZ, 0x2 ;  /* 0x000000cf00067211 */ /* 0x000fe400078f10ff */
[----:B------:R-:W-:Y:S02]  /*0a50*/  LEA.HI R8, R9, R198, RZ, 0x2 ;  /* 0x000000c609087211 */ /* 0x000fe400078f10ff */
[----:B------:R-:W-:Y:S02]  /*0a60*/  LOP3.LUT R6, R6, 0xfffffffc, RZ, 0xc0, !PT ;  /* 0xfffffffc06067812 */ /* 0x000fe400078ec0ff */
[----:B------:R-:W-:-:S02]  /*0a70*/  SHF.R.S32.HI R10, RZ, 0x2, R8 ;  /* 0x00000002ff0a7819 */ /* 0x000fc40000011408 */
[----:B------:R-:W-:Y:S01]  /*0a80*/  SHF.R.S32.HI R11, RZ, 0x1f, R8 ;  /* 0x0000001fff0b7819 */ /* 0x000fe20000011408 */
[----:B------:R-:W-:Y:S01]  /*0a90*/  IMAD.IADD R6, R207, 0x1, -R6 ;  /* 0x00000001cf067824 */ /* 0x000fe200078e0a06 */
[----:B------:R-:W-:Y:S02]  /*0aa0*/  LEA.HI R9, R9, R198, RZ, 0x5 ;  /* 0x000000c609097211 */ /* 0x000fe400078f28ff */
[----:B------:R-:W-:Y:S02]  /*0ab0*/  LEA.HI R11, R11, R10, RZ, 0x3 ;  /* 0x0000000a0b0b7211 */ /* 0x000fe400078f18ff */
[----:B------:R-:W-:Y:S02]  /*0ac0*/  SHF.R.S32.HI R9, RZ, 0x5, R9 ;  /* 0x00000005ff097819 */ /* 0x000fe40000011409 */
[----:B------:R-:W-:Y:S02]  /*0ad0*/  LOP3.LUT R11, R11, 0xfffffff8, RZ, 0xc0, !PT ;  /* 0xfffffff80b0b7812 */ /* 0x000fe400078ec0ff */
[----:B------:R-:W-:-:S03]  /*0ae0*/  LOP3.LUT R3, R3, 0x3fffffe, RZ, 0xc0, !PT ;  /* 0x03fffffe03037812 */ /* 0x000fc600078ec0ff */
[----:B------:R-:W-:Y:S02]  /*0af0*/  IMAD.IADD R10, R10, 0x1, -R11 ;  /* 0x000000010a0a7824 */ /* 0x000fe400078e0a0b */
[----:B------:R-:W-:Y:S02]  /*0b00*/  IMAD.IADD R3, R200, 0x1, -R3 ;  /* 0x00000001c8037824 */ /* 0x000fe400078e0a03 */
[----:B------:R-:W-:-:S04]  /*0b10*/  IMAD R10, R9, 0x10, R10 ;  /* 0x00000010090a7824 */ /* 0x000fc800078e020a */
[----:B------:R-:W-:Y:S01]  /*0b20*/  IMAD R201, R3, 0x40, R10 ;  /* 0x0000004003c97824 */ /* 0x000fe200078e020a */
[----:B------:R-:W-:-:S05]  /*0b30*/  LOP3.LUT R3, R8, 0x7ffffffc, RZ, 0xc0, !PT ;  /* 0x7ffffffc08037812 */ /* 0x000fca00078ec0ff */
[----:B------:R-:W-:Y:S01]  /*0b40*/  IMAD.IADD R18, R198, 0x1, -R3 ;  /* 0x00000001c6127824 */ /* 0x000fe200078e0a03 */
[----:B--2---:R-:W-:Y:S02]  /*0b50*/  R2UR UR5, R2 ;  /* 0x00000000020572ca */ /* 0x004fe400000e0000 */
[CC--:B------:R-:W-:Y:S02]  /*0b60*/  LEA.HI R2, R0.reuse, R207.reuse, RZ, 0x4 ;  /* 0x000000cf00027211 */ /* 0x0c0fe400078f20ff */
[----:B------:R-:W-:Y:S02]  /*0b70*/  LEA.HI R0, R0, R207, RZ, 0x3 ;  /* 0x000000cf00007211 */ /* 0x000fe400078f18ff */
[C---:B------:R-:W-:Y:S02]  /*0b80*/  LOP3.LUT R4, R2.reuse, 0x3fffff0, RZ, 0xc0, !PT ;  /* 0x03fffff002047812 */ /* 0x040fe400078ec0ff */
[----:B------:R-:W-:Y:S02]  /*0b90*/  SHF.R.S32.HI R5, RZ, 0x4, R2 ;  /* 0x00000004ff057819 */ /* 0x000fe40000011402 */
[----:B------:R-:W-:Y:S01]  /*0ba0*/  SHF.R.S32.HI R196, RZ, 0x3, R0 ;  /* 0x00000003ffc47819 */ /* 0x000fe20000011400 */
[----:B------:R-:W-:Y:S01]  /*0bb0*/  IMAD.IADD R4, R207, 0x1, -R4 ;  /* 0x00000001cf047824 */ /* 0x000fe200078e0a04 */
[----:B------:R-:W-:Y:S01]  /*0bc0*/  LEA.HI R2, R2, R5, RZ, 0x1 ;  /* 0x0000000502027211 */ /* 0x000fe200078f08ff */
[----:B------:R-:W-:-:S02]  /*0bd0*/  ULOP3.LUT UR6, UR5, 0x1, URZ, 0xfc, !UPT ;  /* 0x0000000105067892 */ /* 0x000fc4000f8efc3f */
[----:B------:R-:W-:Y:S01]  /*0be0*/  IMAD R7, R4, 0x40, R7 ;  /* 0x0000004004077824 */ /* 0x000fe200078e0207 */
[----:B------:R-:W-:Y:S01]  /*0bf0*/  LOP3.LUT R2, R2, 0x1ffffffe, RZ, 0xc0, !PT ;  /* 0x1ffffffe02027812 */ /* 0x000fe200078ec0ff */
[----:B------:R-:W-:Y:S01]  /*0c00*/  UMOV UR5, URZ ;  /* 0x0000003f00057c82 */ /* 0x000fe20008000000 */
[----:B------:R-:W-:Y:S01]  /*0c10*/  LOP3.LUT R4, R0, 0xfffffff8, RZ, 0xc0, !PT ;  /* 0xfffffff800047812 */ /* 0x000fe200078ec0ff */
[----:B------:R-:W-:Y:S02]  /*0c20*/  IMAD.U32 R203, RZ, RZ, UR6 ;  /* 0x00000006ffcb7e24 */ /* 0x000fe4000f8e00ff */
[----:B------:R-:W-:Y:S01]  /*0c30*/  IMAD.IADD R2, R5, 0x1, -R2 ;  /* 0x0000000105027824 */ /* 0x000fe200078e0a02 */
[----:B------:R-:W-:Y:S01]  /*0c40*/  LEA.HI R5, R6, R6, RZ, 0x1 ;  /* 0x0000000606057211 */ /* 0x000fe200078f08ff */
[----:B------:R-:W-:Y:S02]  /*0c50*/  IMAD.IADD R193, R207, 0x1, -R4 ;  /* 0x00000001cfc17824 */ /* 0x000fe400078e0a04 */
[----:B------:R-:W-:Y:S01]  /*0c60*/  IMAD R202, R2, 0x8, R7 ;  /* 0x0000000802ca7824 */ /* 0x000fe200078e0207 */
[----:B------:R-:W-:Y:S01]  /*0c70*/  LOP3.LUT R5, R5, 0x1ffffffe, RZ, 0xc0, !PT ;  /* 0x1ffffffe05057812 */ /* 0x000fe200078ec0ff */
[----:B------:R-:W-:-:S02]  /*0c80*/  IMAD.SHL.U32 R22, R193, 0x8, RZ ;  /* 0x00000008c1167824 */ /* 0x000fc400078e00ff */
[----:B------:R-:W-:Y:S02]  /*0c90*/  IMAD.U32 R197, RZ, RZ, UR5 ;  /* 0x00000005ffc57e24 */ /* 0x000fe4000f8e00ff */
[C---:B------:R-:W-:Y:S01]  /*0ca0*/  VIADD R23, R22.reuse, 0x40 ;  /* 0x0000004016177836 */ /* 0x040fe20000000000 */
[----:B------:R-:W-:Y:S01]  /*0cb0*/  SHF.R.S32.HI R206, RZ, 0x1f, R22 ;  /* 0x0000001fffce7819 */ /* 0x000fe20000011416 */
[----:B------:R-:W-:Y:S02]  /*0cc0*/  VIADD R192, R22, 0x80 ;  /* 0x0000008016c07836 */ /* 0x000fe40000000000 */
[----:B------:R-:W-:Y:S01]  /*0cd0*/  IMAD.IADD R6, R6, 0x1, -R5 ;  /* 0x0000000106067824 */ /* 0x000fe200078e0a05 */
[----:B------:R-:W-:Y:S02]  /*0ce0*/  SHF.R.S32.HI R205, RZ, 0x1f, R23 ;  /* 0x0000001fffcd7819 */ /* 0x000fe40000011417 */
[----:B------:R-:W-:Y:S01]  /*0cf0*/  SHF.R.S32.HI R204, RZ, 0x1f, R192 ;  /* 0x0000001fffcc7819 */ /* 0x000fe200000114c0 */
[----:B------:R-:W-:-:S07]  /*0d00*/  IMAD R19, R6, 0x8, R201 ;  /* 0x0000000806137824 */ /* 0x000fce00078e02c9 */
.L_x_1067:
[----:B------:R-:W-:Y:S01]  /*0d10*/  ULDC UR5, c[0x0][0xc60] ;  /* 0x0003180000057ab9 */ /* 0x000fe20000000800 */
[----:B------:R-:W-:Y:S01]  /*0d20*/  UMOV UR8, UR4 ;  /* 0x0000000400087c82 */ /* 0x000fe20008000000 */
[----:B------:R-:W-:-:S11]  /*0d30*/  UISETP.NE.AND UP0, UPT, UR5, 0x1, UPT ;  /* 0x000000010500788c */ /* 0x000fd6000bf05270 */
[----:B------:R-:W-:Y:S01]  /*0d40*/  @UP0 ULDC UR6, c[0x0][0xc64] ;  /* 0x0003190000060ab9 */ /* 0x000fe20000000800 */
[----:B------:R-:W-:Y:S01]  /*0d50*/  @UP0 ULDC UR9, c[0x0][0xc68] ;  /* 0x00031a0000090ab9 */ /* 0x000fe20000000800 */
[----:B------:R-:W-:-:S04]  /*0d60*/  UIMAD.WIDE.U32 UR6, UR4, UR6, URZ ;  /* 0x00000006040672a5 */ /* 0x000fc8000f8e003f */
[----:B------:R-:W-:-:S03]  /*0d70*/  @UP0 USHF.R.U32.HI UR8, URZ, UR9, UR7 ;  /* 0x000000093f080299 */ /* 0x000fc60008011607 */
[----:B------:R-:W-:Y:S02]  /*0d80*/  ULDC UR6, c[0x0][0xc78] ;  /* 0x00031e0000067ab9 */ /* 0x000fe40000000800 */
[----:B------:R-:W-:Y:S02]  /*0d90*/  UISETP.GE.AND UP0, UPT, UR8, UR6, UPT ;  /* 0x000000060800728c */ /* 0x000fe4000bf06270 */
[----:B------:R-:W-:-:S04]  /*0da0*/  UIADD3 UR6, -UR8, URZ, URZ ;  /* 0x0000003f08067290 */ /* 0x000fc8000fffe13f */
[----:B------:R-:W-:Y:S01]  /*0db0*/  PLOP3.LUT P0, PT, PT, PT, UP0, 0x80, 0x0 ;  /* 0x000000000000781c */ /* 0x000fe20003f0f008 */
[----:B------:R-:W-:-:S12]  /*0dc0*/  UIMAD UR9, UR5, UR6, UR4 ;  /* 0x00000006050972a4 */ /* 0x000fd8000f8e0204 */
[----:B01234-:R-:W-:Y:S05]  /*0dd0*/  @!P0 BRA `(.L_x_963) ;  /* 0x0000000000208947 */ /* 0x01ffea0003800000 */
[----:B------:R-:W-:Y:S01]  /*0de0*/  ULDC UR7, c[0x0][0xc6c] ;  /* 0x00031b0000077ab9 */ /* 0x000fe20000000800 */
[----:B------:R-:W-:Y:S01]  /*0df0*/  UMOV UR6, UR9 ;  /* 0x0000000900067c82 */ /* 0x000fe20008000000 */
[----:B------:R-:W-:-:S11]  /*0e00*/  UISETP.NE.AND UP0, UPT, UR7, 0x1, UPT ;  /* 0x000000010700788c */ /* 0x000fd6000bf05270 */
[----:B------:R-:W-:Y:S02]  /*0e10*/  @UP0 ULDC.64 UR10, c[0x0][0xc70] ;  /* 0x00031c00000a0ab9 */ /* 0x000fe40000000a00 */
[----:B------:R-:W-:-:S04]  /*0e20*/  UIMAD.WIDE.U32 UR4, UR9, UR10, URZ ;  /* 0x0000000a090472a5 */ /* 0x000fc8000f8e003f */
[----:B------:R-:W-:-:S04]  /*0e30*/  @UP0 USHF.R.U32.HI UR6, URZ, UR11, UR5 ;  /* 0x0000000b3f060299 */ /* 0x000fc80008011605 */
[----:B------:R-:W-:Y:S01]  /*0e40*/  UIMAD UR4, UR6, UR7, URZ ;  /* 0x00000007060472a4 */ /* 0x000fe2000f8e023f */
[----:B------:R-:W-:Y:S11]  /*0e50*/  BRA `(.L_x_964) ;  /* 0x00000000001c7947 */ /* 0x000ff60003800000 */
.L_x_963:
[----:B------:R-:W-:Y:S01]  /*0e60*/  ULDC UR7, c[0x0][0xc54] ;  /* 0x0003150000077ab9 */ /* 0x000fe20000000800 */
[----:B------:R-:W-:Y:S01]  /*0e70*/  UMOV UR6, UR9 ;  /* 0x0000000900067c82 */ /* 0x000fe20008000000 */
[----:B------:R-:W-:-:S11]  /*0e80*/  UISETP.NE.AND UP0, UPT, UR7, 0x1, UPT ;  /* 0x000000010700788c */ /* 0x000fd6000bf05270 */
[----:B------:R-:W-:Y:S02]  /*0e90*/  @UP0 ULDC.64 UR10, c[0x0][0xc58] ;  /* 0x00031600000a0ab9 */ /* 0x000fe40000000a00 */
[----:B------:R-:W-:-:S04]  /*0ea0*/  UIMAD.WIDE.U32 UR4, UR9, UR10, URZ ;  /* 0x0000000a090472a5 */ /* 0x000fc8000f8e003f */
[----:B------:R-:W-:-:S04]  /*0eb0*/  @UP0 USHF.R.U32.HI UR6, URZ, UR11, UR5 ;  /* 0x0000000b3f060299 */ /* 0x000fc80008011605 */
[----:B------:R-:W-:-:S12]  /*0ec0*/  UIMAD UR4, UR6, UR7, URZ ;  /* 0x00000007060472a4 */ /* 0x000fd8000f8e023f */
.L_x_964:
[----:B------:R-:W0:Y:S01]  /*0ed0*/  LDC R199, c[0x0][0x448] ;  /* 0x00011200ffc77b82 */ /* 0x000e220000000800 */
[----:B------:R-:W-:Y:S01]  /*0ee0*/  ULDC UR7, c[0x0][0xc48] ;  /* 0x0003120000077ab9 */ /* 0x000fe20000000800 */
[----:B------:R-:W-:Y:S01]  /*0ef0*/  ULOP3.LUT UR6, URZ, UR6, URZ, 0x33, !UPT ;  /* 0x000000063f067292 */ /* 0x000fe2000f8e333f */
[----:B------:R-:W-:Y:S01]  /*0f00*/  LOP3.LUT R16, R16, 0xffefffff, RZ, 0xc0, !PT ;  /* 0xffefffff10107812 */ /* 0x000fe200078ec0ff */
[----:B------:R-:W-:Y:S02]  /*0f10*/  UISETP.NE.AND UP0, UPT, UR7, 0x1, UPT ;  /* 0x000000010700788c */ /* 0x000fe4000bf05270 */
[----:B------:R-:W-:Y:S02]  /*0f20*/  UIADD3 UR4, UR9, -UR4, URZ ;  /* 0x8000000409047290 */ /* 0x000fe4000fffe03f */
[----:B------:R-:W1:Y:S01]  /*0f30*/  LDC.64 R8, c[0x0][0x9e0] ;  /* 0x00027800ff087b82 */ /* 0x000e620000000a00 */
[----:B------:R-:W-:Y:S01]  /*0f40*/  ULDC UR5, c[0x0][0xc3c] ;  /* 0x00030f0000057ab9 */ /* 0x000fe20000000800 */
[----:B------:R-:W-:Y:S01]  /*0f50*/  ULDC UR9, c[0x0][0xc54] ;  /* 0x0003150000097ab9 */ /* 0x000fe20000000800 */
[----:B------:R-:W-:-:S02]  /*0f60*/  UIADD3 UR6, UR6, UR5, URZ ;  /* 0x0000000506067290 */ /* 0x000fc4000fffe03f */
[----:B------:R-:W-:Y:S02]  /*0f70*/  UIMAD UR8, UR8, UR9, UR4 ;  /* 0x00000009080872a4 */ /* 0x000fe4000f8e0204 */
[----:B------:R-:W-:Y:S01]  /*0f80*/  USHF.L.U32 UR42, UR6, 0x7, URZ ;  /* 0x00000007062a7899 */ /* 0x000fe2000800063f */
[----:B------:R-:W2:Y:S01]  /*0f90*/  LDC R75, c[0x0][0x288] ;  /* 0x0000a200ff4b7b82 */ /* 0x000ea20000000800 */
[----:B------:R-:W-:Y:S01]  /*0fa0*/  ULDC.64 UR10, c[0x0][0x418] ;  /* 0x00010600000a7ab9 */ /* 0x000fe20000000a00 */
[----:B------:R-:W-:Y:S01]  /*0fb0*/  @UP0 ULDC UR4, c[0x0][0xc4c] ;  /* 0x0003130000040ab9 */ /* 0x000fe20000000800 */
[----:B------:R-:W-:Y:S01]  /*0fc0*/  ISETP.NE.U32.AND P0, PT, RZ, UR10, PT ;  /* 0x0000000aff007c0c */ /* 0x000fe2000bf05070 */
[----:B------:R-:W-:Y:S02]  /*0fd0*/  UIMAD.WIDE.U32 UR4, UR8, UR4, URZ ;  /* 0x00000004080472a5 */ /* 0x000fe4000f8e003f */
[----:B------:R-:W-:Y:S01]  /*0fe0*/  UIADD3 UR6, UR42, 0x7f, URZ ;  /* 0x0000007f2a067890 */ /* 0x000fe2000fffe03f */
[----:B------:R-:W-:Y:S01]  /*0ff0*/  ISETP.NE.AND.EX P0, PT, RZ, UR11, PT, P0 ;  /* 0x0000000bff007c0c */ /* 0x000fe2000bf05300 */
[----:B------:R-:W3:Y:S01]  /*1000*/  LDC R0, c[0x0][0x424] ;  /* 0x00010900ff007b82 */ /* 0x000ee20000000800 */
[----:B0-----:R-:W-:Y:S01]  /*1010*/  ISETP.NE.AND P2, PT, R199, 0x1, PT ;  /* 0x00000001c700780c */ /* 0x001fe20003f45270 */
[----:B------:R-:W-:Y:S01]  /*1020*/  @UP0 ULDC UR9, c[0x0][0xc50] ;  /* 0x0003140000090ab9 */ /* 0x000fe20000000800 */
[----:B------:R-:W-:Y:S01]  /*1030*/  UMOV UR12, UR8 ;  /* 0x00000008000c7c82 */ /* 0x000fe20008000000 */
[----:B------:R-:W-:Y:S01]  /*1040*/  @UP0 USHF.R.U32.HI UR12, URZ, UR9, UR5 ;  /* 0x000000093f0c0299 */ /* 0x000fe20008011605 */
[----:B------:R-:W-:-:S03]  /*1050*/  IMAD.U32 R2, RZ, RZ, UR6 ;  /* 0x00000006ff027e24 */ /* 0x000fc6000f8e00ff */
[----:B------:R-:W0:Y:S01]  /*1060*/  LDC R7, c[0x0][0x2f0] ;  /* 0x0000bc00ff077b82 */ /* 0x000e220000000800 */
[----:B-1----:R-:W-:Y:S01]  /*1070*/  ISETP.GE.AND P1, PT, R9, 0x1, PT ;  /* 0x000000010900780c */ /* 0x002fe20003f26270 */
[----:B------:R-:W-:Y:S02]  /*1080*/  UIADD3 UR4, -UR12, URZ, URZ ;  /* 0x0000003f0c047290 */ /* 0x000fe4000fffe13f */
[----:B------:R-:W-:Y:S02]  /*1090*/  IMAD.U32 R195, RZ, RZ, UR12 ;  /* 0x0000000cffc37e24 */ /* 0x000fe4000f8e00ff */
[----:B------:R-:W-:Y:S01]  /*10a0*/  UIMAD UR4, UR7, UR4, UR8 ;  /* 0x00000004070472a4 */ /* 0x000fe2000f8e0208 */
[----:B------:R-:W-:Y:S01]  /*10b0*/  @P2 LOP3.LUT R16, R16, 0x100000, RZ, 0xfc, !PT ;  /* 0x0010000010102812 */ /* 0x000fe200078efcff */
[----:B------:R-:W1:Y:S01]  /*10c0*/  @P2 LDC R3, c[0x0][0x44c] ;  /* 0x00011300ff032b82 */ /* 0x000e620000000800 */
[----:B--2---:R-:W-:Y:S02]  /*10d0*/  IADD3 R5, -R75, 0x1, RZ ;  /* 0x000000014b057810 */ /* 0x004fe40007ffe1ff */
[----:B------:R-:W-:Y:S01]  /*10e0*/  LOP3.LUT R16, R16, 0xfff7ffff, RZ, 0xc0, !PT ;  /* 0xfff7ffff10107812 */ /* 0x000fe200078ec0ff */
[----:B------:R-:W-:-:S03]  /*10f0*/  IMAD.U32 R194, RZ, RZ, UR4 ;  /* 0x00000004ffc27e24 */ /* 0x000fc6000f8e00ff */
[----:B------:R-:W-:Y:S01]  /*1100*/  @P1 LOP3.LUT R16, R16, 0x80000, RZ, 0xfc, !PT ;  /* 0x0008000010101812 */ /* 0x000fe200078efcff */
[----:B------:R-:W2:Y:S01]  /*1110*/  @P2 LDC R4, c[0x0][0x450] ;  /* 0x00011400ff042b82 */ /* 0x000ea20000000800 */
[----:B---3--:R-:W-:-:S05]  /*1120*/  SEL R0, R0, 0x1, P0 ;  /* 0x0000000100007807 */ /* 0x008fca0000000000 */
[CC--:B0-----:R-:W-:Y:S02]  /*1130*/  IMAD R5, R0.reuse, R7.reuse, R5 ;  /* 0x0000000700057224 */ /* 0x0c1fe400078e0205 */
[----:B------:R-:W-:Y:S02]  /*1140*/  IMAD R17, R0, R7, RZ ;  /* 0x0000000700117224 */ /* 0x000fe400078e02ff */
[----:B-1----:R-:W-:-:S05]  /*1150*/  @P2 IMAD.HI.U32 R3, R3, UR6, RZ ;  /* 0x0000000603032c27 */ /* 0x002fca000f8e00ff */
[----:B--2---:R-:W-:-:S05]  /*1160*/  @P2 SHF.R.U32.HI R2, RZ, R4, R3 ;  /* 0x00000004ff022219 */ /* 0x004fca0000011603 */
[----:B------:R-:W-:-:S04]  /*1170*/  IMAD.IADD R11, R5, 0x1, R2 ;  /* 0x00000001050b7824 */ /* 0x000fc800078e0202 */
[----:B------:R-:W-:Y:S01]  /*1180*/  IMAD.IADD R2, R11, 0x1, R8 ;  /* 0x000000010b027824 */ /* 0x000fe200078e0208 */
[----:B------:R-:W-:Y:S06]  /*1190*/  @!P1 BRA `(.L_x_965) ;  /* 0x0000000000409947 */ /* 0x000fec0003800000 */
[C---:B------:R-:W-:Y:S01]  /*11a0*/  ISETP.GT.AND P0, PT, R11.reuse, RZ, PT ;  /* 0x000000ff0b00720c */ /* 0x040fe20003f04270 */
[----:B------:R-:W-:-:S12]  /*11b0*/  VIADD R3, R11, 0xffffffff ;  /* 0xffffffff0b037836 */ /* 0x000fd80000000000 */
[----:B------:R-:W-:Y:S05]  /*11c0*/  @P0 BRA `(.L_x_966) ;  /* 0x00000000001c0947 */ /* 0x000fea0003800000 */
[----:B------:R-:W-:Y:S01]  /*11d0*/  ISETP.NE.AND P0, PT, R9, 0x1, PT ;  /* 0x000000010900780c */ /* 0x000fe20003f05270 */
[----:B------:R-:W-:-:S12]  /*11e0*/  IMAD.MOV R3, RZ, RZ, -R11 ;  /* 0x000000ffff037224 */ /* 0x000fd800078e0a0b */
[----:B------:R-:W0:Y:S02]  /*11f0*/  @P0 LDC.64 R4, c[0x0][0x9e8] ;  /* 0x00027a00ff040b82 */ /* 0x000e240000000a00 */
[----:B0-----:R-:W-:-:S05]  /*1200*/  @P0 IMAD.HI.U32 R4, R3, R4, RZ ;  /* 0x0000000403040227 */ /* 0x001fca00078e00ff */
[----:B------:R-:W-:-:S04]  /*1210*/  @P0 SHF.R.U32.HI R3, RZ, R5, R4 ;  /* 0x00000005ff030219 */ /* 0x000fc80000011604 */
[----:B------:R-:W-:Y:S01]  /*1220*/  LOP3.LUT R3, RZ, R3, RZ, 0x33, !PT ;  /* 0x00000003ff037212 */ /* 0x000fe200078e33ff */
[----:B------:R-:W-:Y:S06]  /*1230*/  BRA `(.L_x_967) ;  /* 0x0000000000107947 */ /* 0x000fec0003800000 */
.L_x_966:
[----:B------:R-:W-:-:S13]  /*1240*/  ISETP.NE.AND P0, PT, R9, 0x1, PT ;  /* 0x000000010900780c */ /* 0x000fda0003f05270 */
[----:B------:R-:W0:Y:S02]  /*1250*/  @P0 LDC.64 R4, c[0x0][0x9e8] ;  /* 0x00027a00ff040b82 */ /* 0x000e240000000a00 */
[----:B0-----:R-:W-:-:S05]  /*1260*/  @P0 IMAD.HI.U32 R4, R3, R4, RZ ;  /* 0x0000000403040227 */ /* 0x001fca00078e00ff */
[----:B------:R-:W-:-:S07]  /*1270*/  @P0 SHF.R.U32.HI R3, RZ, R5, R4 ;  /* 0x00000005ff030219 */ /* 0x000fce0000011604 */
.L_x_967:
[----:B------:R-:W-:-:S05]  /*1280*/  IMAD R3, R3, R9, R9 ;  /* 0x0000000903037224 */ /* 0x000fca00078e0209 */
[----:B------:R-:W-:-:S07]  /*1290*/  VIMNMX R2, R2, R3, PT ;  /* 0x0000000302027248 */ /* 0x000fce0003fe0100 */
.L_x_965:
[----:B------:R-:W0:Y:S01]  /*12a0*/  @P2 LDC R3, c[0x0][0x44c] ;  /* 0x00011300ff032b82 */ /* 0x000e220000000800 */
[----:B------:R-:W-:Y:S01]  /*12b0*/  IMAD.U32 R4, RZ, RZ, UR42 ;  /* 0x0000002aff047e24 */ /* 0x000fe2000f8e00ff */
[----:B------:R-:W-:Y:S01]  /*12c0*/  ULDC UR4, c[0x0][0x9dc] ;  /* 0x0002770000047ab9 */ /* 0x000fe20000000800 */
[-C--:B------:R-:W-:Y:S02]  /*12d0*/  IMAD R75, R0, R7.reuse, -R75 ;  /* 0x00000007004b7224 */ /* 0x080fe400078e0a4b */
[----:B------:R-:W-:Y:S02]  /*12e0*/  VIADD R2, R2, 0x5f ;  /* 0x0000005f02027836 */ /* 0x000fe40000000000 */
[----:B------:R-:W-:Y:S01]  /*12f0*/  IMAD R0, R0, R7, 0x5f ;  /* 0x0000005f00007424 */ /* 0x000fe200078e0207 */
[----:B------:R-:W1:Y:S01]  /*1300*/  @P2 LDC R6, c[0x0][0x450] ;  /* 0x00011400ff062b82 */ /* 0x000e620000000800 */
[----:B------:R-:W-:-:S04]  /*1310*/  IMAD.HI R2, R2, 0x2aaaaaab, RZ ;  /* 0x2aaaaaab02027827 */ /* 0x000fc800078e02ff */
[----:B------:R-:W-:Y:S01]  /*1320*/  IMAD.HI R0, R0, 0x2aaaaaab, RZ ;  /* 0x2aaaaaab00007827 */ /* 0x000fe200078e02ff */
[----:B------:R-:W-:-:S04]  /*1330*/  SHF.R.U32.HI R5, RZ, 0x1f, R2 ;  /* 0x0000001fff057819 */ /* 0x000fc80000011602 */
[----:B------:R-:W-:Y:S01]  /*1340*/  LEA.HI.SX32 R74, R2, R5, 0x1c ;  /* 0x00000005024a7211 */ /* 0x000fe200078fe2ff */
[----:B0-----:R-:W-:-:S05]  /*1350*/  @P2 IMAD.HI.U32 R3, R3, UR42, RZ ;  /* 0x0000002a03032c27 */ /* 0x001fca000f8e00ff */
[----:B-1----:R-:W-:Y:S02]  /*1360*/  @P2 SHF.R.U32.HI R4, RZ, R6, R3 ;  /* 0x00000006ff042219 */ /* 0x002fe40000011603 */
[----:B------:R-:W-:-:S03]  /*1370*/  SHF.R.U32.HI R3, RZ, 0x1f, R0 ;  /* 0x0000001fff037819 */ /* 0x000fc60000011600 */
[----:B------:R-:W-:Y:S01]  /*1380*/  IMAD.IADD R4, R75, 0x1, R4 ;  /* 0x000000014b047824 */ /* 0x000fe200078e0204 */
[----:B------:R-:W-:-:S03]  /*1390*/  LEA.HI.SX32 R3, R0, R3, 0x1c ;  /* 0x0000000300037211 */ /* 0x000fc600078fe2ff */
[----:B------:R-:W-:Y:S01]  /*13a0*/  VIADD R6, R4, -UR4 ;  /* 0x8000000404067c36 */ /* 0x000fe20008000000 */
[----:B------:R-:W-:-:S04]  /*13b0*/  VIMNMX R74, R3, R74, PT ;  /* 0x0000004a034a7248 */ /* 0x000fc80003fe0100 */
[----:B------:R-:W-:Y:S01]  /*13c0*/  R2UR UR4, R6 ;  /* 0x00000000060472ca */ /* 0x000fe200000e0000 */
[----:B------:R-:W-:-:S14]  /*13d0*/  @!P1 BRA `(.L_x_968) ;  /* 0x0000000000449947 */ /* 0x000fdc0003800000 */
[----:B------:R-:W-:-:S13]  /*13e0*/  ISETP.GT.AND P0, PT, R4, -0x1, PT ;  /* 0xffffffff0400780c */ /* 0x000fda0003f04270 */
[----:B------:R-:W-:Y:S05]  /*13f0*/  @P0 BRA `(.L_x_969) ;  /* 0x00000000001c0947 */ /* 0x000fea0003800000 */
[----:B------:R-:W-:Y:S02]  /*1400*/  ISETP.NE.AND P0, PT, R9, 0x1, PT ;  /* 0x000000010900780c */ /* 0x000fe40003f05270 */
[----:B------:R-:W-:-:S11]  /*1410*/  LOP3.LUT R3, RZ, R4, RZ, 0x33, !PT ;  /* 0x00000004ff037212 */ /* 0x000fd600078e33ff */
[----:B------:R-:W0:Y:S02]  /*1420*/  @P0 LDC.64 R6, c[0x0][0x9e8] ;  /* 0x00027a00ff060b82 */ /* 0x000e240000000a00 */
[----:B0-----:R-:W-:-:S05]  /*1430*/  @P0 IMAD.HI.U32 R0, R3, R6, RZ ;  /* 0x0000000603000227 */ /* 0x001fca00078e00ff */
[----:B------:R-:W-:-:S04]  /*1440*/  @P0 SHF.R.U32.HI R3, RZ, R7, R0 ;  /* 0x00000007ff030219 */ /* 0x000fc80000011600 */
[----:B------:R-:W-:Y:S01]  /*1450*/  LOP3.LUT R4, RZ, R3, RZ, 0x33, !PT ;  /* 0x00000003ff047212 */ /* 0x000fe200078e33ff */
[----:B------:R-:W-:Y:S06]  /*1460*/  BRA `(.L_x_970) ;  /* 0x0000000000107947 */ /* 0x000fec0003800000 */
.L_x_969:
[----:B------:R-:W-:-:S13]  /*1470*/  ISETP.NE.AND P0, PT, R9, 0x1, PT ;  /* 0x000000010900780c */ /* 0x000fda0003f05270 */
[----:B------:R-:W0:Y:S02]  /*1480*/  @P0 LDC.64 R2, c[0x0][0x9e8] ;  /* 0x00027a00ff020b82 */ /* 0x000e240000000a00 */
[----:B0-----:R-:W-:-:S05]  /*1490*/  @P0 IMAD.HI.U32 R0, R4, R2, RZ ;  /* 0x0000000204000227 */ /* 0x001fca00078e00ff */
[----:B------:R-:W-:-:S07]  /*14a0*/  @P0 SHF.R.U32.HI R4, RZ, R3, R0 ;  /* 0x00000003ff040219 */ /* 0x000fce0000011600 */
.L_x_970:
[----:B------:R-:W-:-:S05]  /*14b0*/  IMAD R4, R4, R9, RZ ;  /* 0x0000000904047224 */ /* 0x000fca00078e02ff */
[----:B------:R-:W-:-:S13]  /*14c0*/  R2UR UR5, R4 ;  /* 0x00000000040572ca */ /* 0x000fda00000e0000 */
[----:B------:R-:W-:-:S04]  /*14d0*/  UISETP.LT.AND UP0, UPT, UR4, UR5, UPT ;  /* 0x000000050400728c */ /* 0x000fc8000bf01270 */
[----:B------:R-:W-:-:S12]  /*14e0*/  USEL UR4, UR4, UR5, !UP0 ;  /* 0x0000000504047287 */ /* 0x000fd8000c000000 */
.L_x_968:
[----:B------:R-:W-:Y:S01]  /*14f0*/  UIMAD.WIDE UR4, UR4, 0x2aaaaaab, URZ ;  /* 0x2aaaaaab040478a5 */ /* 0x000fe2000f8e023f */
[----:B------:R-:W-:Y:S02]  /*1500*/  PLOP3.LUT P0, PT, PT, PT, PT, 0x80, 0x0 ;  /* 0x000000000000781c */ /* 0x000fe40003f0f070 */
[----:B------:R-:W-:Y:S01]  /*1510*/  CS2R R2, SRZ ;  /* 0x0000000000027805 */ /* 0x000fe2000001ff00 */
[----:B------:R-:W-:Y:S01]  /*1520*/  IMAD.MOV.U32 R0, RZ, RZ, RZ ;  /* 0x000000ffff007224 */ /* 0x000fe200078e00ff */
[----:B------:R-:W-:Y:S01]  /*1530*/  USHF.R.U32.HI UR4, URZ, 0x1f, UR5 ;  /* 0x0000001f3f047899 */ /* 0x000fe20008011605 */
[----:B------:R-:W-:Y:S02]  /*1540*/  CS2R R118, SRZ ;  /* 0x0000000000767805 */ /* 0x000fe4000001ff00 */
[----:B------:R-:W-:Y:S02]  /*1550*/  CS2R R116, SRZ ;  /* 0x0000000000747805 */ /* 0x000fe4000001ff00 */
[----:B------:R-:W-:Y:S01]  /*1560*/  CS2R R114, SRZ ;  /* 0x0000000000727805 */ /* 0x000fe2000001ff00 */
[----:B------:R-:W-:Y:S01]  /*1570*/  ULEA.HI.SX32 UR4, UR5, UR4, 0x1c ;  /* 0x0000000405047291 */ /* 0x000fe2000f8fe23f */
[----:B------:R-:W-:-:S02]  /*1580*/  CS2R R112, SRZ ;  /* 0x0000000000707805 */ /* 0x000fc4000001ff00 */
[----:B------:R-:W-:Y:S02]  /*1590*/  CS2R R110, SRZ ;  /* 0x00000000006e7805 */ /* 0x000fe4000001ff00 */
[----:B------:R-:W-:Y:S01]  /*15a0*/  CS2R R108, SRZ ;  /* 0x00000000006c7805 */ /* 0x000fe2000001ff00 */
[----:B------:R-:W-:Y:S01]  /*15b0*/  UISETP.LT.AND UP0, UPT, URZ, UR4, UPT ;  /* 0x000000043f00728c */ /* 0x000fe2000bf01270 */
[----:B------:R-:W-:Y:S02]  /*15c0*/  CS2R R106, SRZ ;  /* 0x00000000006a7805 */ /* 0x000fe4000001ff00 */
[----:B------:R-:W-:Y:S01]  /*15d0*/  CS2R R104, SRZ ;  /* 0x0000000000687805 */ /* 0x000fe2000001ff00 */
[----:B------:R-:W-:Y:S01]  /*15e0*/  IMAD.MOV.U32 R102, RZ, RZ, RZ ;  /* 0x000000ffff667224 */ /* 0x000fe200078e00ff */
[----:B------:R-:W-:Y:S01]  /*15f0*/  USEL UR60, URZ, UR4, !UP0 ;  /* 0x000000043f3c7287 */ /* 0x000fe2000c000000 */
[----:B------:R-:W-:Y:S02]  /*1600*/  CS2R R98, SRZ ;  /* 0x0000000000627805 */ /* 0x000fe4000001ff00 */
[----:B------:R-:W-:-:S02]  /*1610*/  CS2R R100, SRZ ;  /* 0x0000000000647805 */ /* 0x000fc4000001ff00 */
[----:B------:R-:W-:Y:S02]  /*1620*/  CS2R R94, SRZ ;  /* 0x00000000005e7805 */ /* 0x000fe4000001ff00 */
[----:B------:R-:W-:Y:S02]  /*1630*/  CS2R R96, SRZ ;  /* 0x0000000000607805 */ /* 0x000fe4000001ff00 */
[----:B------:R-:W-:Y:S02]  /*1640*/  CS2R R90, SRZ ;  /* 0x00000000005a7805 */ /* 0x000fe4000001ff00 */
[----:B------:R-:W-:Y:S02]  /*1650*/  ISETP.GT.AND P1, PT, R74, UR60, PT ;  /* 0x0000003c4a007c0c */ /* 0x000fe4000bf24270 */
        /* <DEDUP_REMOVED lines=22> */
[----:B------:R-:W-:Y:S01]  /*17c0*/  IMAD.MOV.U32 R53, RZ, RZ, RZ ;  /* 0x000000ffff357224 */ /* 0x000fe200078e00ff */
[----:B------:R-:W-:Y:S02]  /*17d0*/  CS2R R14, SRZ ;  /* 0x00000000000e7805 */ /* 0x000fe4000001ff00 */
[----:B------:R-:W-:Y:S02]  /*17e0*/  CS2R R130, SRZ ;  /* 0x0000000000827805 */ /* 0x000fe4000001ff00 */
[----:B------:R-:W-:Y:S02]  /*17f0*/  CS2R R12, SRZ ;  /* 0x00000000000c7805 */ /* 0x000fe4000001ff00 */
[----:B------:R-:W-:-:S02]  /*1800*/  CS2R R146, SRZ ;  /* 0x0000000000927805 */ /* 0x000fc4000001ff00 */
[----:B------:R-:W-:Y:S02]  /*1810*/  CS2R R10, SRZ ;  /* 0x00000000000a7805 */ /* 0x000fe4000001ff00 */
[----:B------:R-:W-:Y:S02]  /*1820*/  CS2R R132, SRZ ;  /* 0x0000000000847805 */ /* 0x000fe4000001ff00 */
[----:B------:R-:W-:Y:S02]  /*1830*/  CS2R R8, SRZ ;  /* 0x0000000000087805 */ /* 0x000fe4000001ff00 */
[----:B------:R-:W-:Y:S01]  /*1840*/  CS2R R148, SRZ ;  /* 0x0000000000947805 */ /* 0x000fe2000001ff00 */
[----:B------:R-:W-:Y:S01]  /*1850*/  IMAD.MOV.U32 R152, RZ, RZ, RZ ;  /* 0x000000ffff987224 */ /* 0x000fe200078e00ff */
[----:B------:R-:W-:Y:S01]  /*1860*/  CS2R R6, SRZ ;  /* 0x0000000000067805 */ /* 0x000fe2000001ff00 */
[----:B------:R-:W-:Y:S01]  /*1870*/  IMAD.MOV.U32 R33, RZ, RZ, RZ ;  /* 0x000000ffff217224 */ /* 0x000fe200078e00ff */
[----:B------:R-:W-:Y:S01]  /*1880*/  CS2R R4, SRZ ;  /* 0x0000000000047805 */ /* 0x000fe2000001ff00 */
[----:B------:R-:W-:Y:S01]  /*1890*/  IMAD.MOV.U32 R150, RZ, RZ, RZ ;  /* 0x000000ffff967224 */ /* 0x000fe200078e00ff */
[----:B------:R-:W-:Y:S06]  /*18a0*/  @!P1 BRA `(.L_x_971) ;  /* 0x000000dc00209947 */ /* 0x000fec0003800000 */
        /* <DEDUP_REMOVED lines=22> */
[----:B------:R-:W-:Y:S02]  /*1a10*/  IMAD.U32 R10, RZ, RZ, UR6 ;  /* 0x00000006ff0a7e24 */ /* 0x000fe4000f8e00ff */
[----:B------:R-:W-:Y:S02]  /*1a20*/  IMAD.U32 R6, RZ, RZ, UR4 ;  /* 0x00000004ff067e24 */ /* 0x000fe4000f8e00ff */
[----:B------:R-:W-:-:S02]  /*1a30*/  IMAD.U32 R7, RZ, RZ, UR5 ;  /* 0x00000005ff077e24 */ /* 0x000fc4000f8e00ff */
[----:B------:R-:W-:Y:S02]  /*1a40*/  IMAD.U32 R11, RZ, RZ, UR7 ;  /* 0x00000007ff0b7e24 */ /* 0x000fe4000f8e00ff */
[----:B------:R-:W-:Y:S02]  /*1a50*/  IMAD.MOV.U32 R8, RZ, RZ, 0x70 ;  /* 0x00000070ff087424 */ /* 0x000fe400078e00ff */
[----:B------:R-:W-:Y:S02]  /*1a60*/  IMAD.MOV.U32 R12, RZ, RZ, 0x1 ;  /* 0x00000001ff0c7424 */ /* 0x000fe400078e00ff */
[----:B0-----:R-:W-:-:S07]  /*1a70*/  IMAD.MOV.U32 R13, RZ, RZ, RZ ;  /* 0x000000ffff0d7224 */ /* 0x001fce00078e00ff */
[----:B------:R-:W-:-:S07]  /*1a80*/  LEPC R20, `(.L_x_972) ;  /* 0x000000001014794e */ /* 0x000fce0000000000 */
[----:B-1----:R-:W-:Y:S05]  /*1a90*/  CALL.ABS.NOINC R2 ;  /* 0x0000000002007343 */ /* 0x002fea0003c00000 */
.L_x_972:
        /* <DEDUP_REMOVED lines=11> */
.L_x_1137:
[----:B------:R-:W-:Y:S05]  /*1b50*/  @!P0 BRA `(.L_x_974) ;  /* 0x0000000000048947 */ /* 0x000fea0003800000 */
[----:B------:R-:W-:Y:S01]  /*1b60*/  BPT.TRAP 0x1 ;  /* 0x000000040000795c */ /* 0x000fe20000300000 */
.L_x_974:
[----:B------:R-:W-:Y:S02]  /*1b70*/  IMAD.U32 R13, RZ, RZ, UR38 ;  /* 0x00000026ff0d7e24 */ /* 0x000fe4000f8e00ff */
[----:B0-----:R-:W-:-:S03]  /*1b80*/  IMAD.U32 R0, RZ, RZ, UR39 ;  /* 0x00000027ff007e24 */ /* 0x001fc6000f8e00ff */
[----:B------:R-:W-:Y:S02]  /*1b90*/  LEA R13, R13, UR40, 0x3 ;  /* 0x000000280d0d7c11 */ /* 0x000fe4000f8e18ff */
[----:B------:R-:W-:-:S04]  /*1ba0*/  SHF.L.U32 R0, R0, 0x1f, RZ ;  /* 0x0000001f00007819 */ /* 0x000fc800000006ff */
[----:B------:R0:W1:Y:S01]  /*1bb0*/  SYNCS.PHASECHK.TRANS64.TRYWAIT P1, [R13+URZ+0x30830], R0 ;  /* 0x030830000d0075a7 */ /* 0x000062000802017f */
[----:B------:R-:W-:Y:S05]  /*1bc0*/  @!P0 BRA `(.L_x_975) ;  /* 0x0000000000048947 */ /* 0x000fea0003800000 */
[----:B------:R-:W-:Y:S01]  /*1bd0*/  BPT.TRAP 0x1 ;  /* 0x000000040000795c */ /* 0x000fe20000300000 */
.L_x_975:
[----:B-1----:R-:W-:Y:S05]  /*1be0*/  @P1 BRA `(.L_x_976) ;  /* 0x0000000000081947 */ /* 0x002fea0003800000 */
[----:B------:R-:W1:Y:S02]  /*1bf0*/  SYNCS.PHASECHK.TRANS64.TRYWAIT P1, [R13+URZ+0x30830], R0 ;  /* 0x030830000d0075a7 */ /* 0x000e64000802017f */
[----:B-1----:R-:W-:Y:S05]  /*1c00*/  @!P1 BRA `(.L_x_977) ;  /* 0x0000014000cc9947 */ /* 0x002fea0003800000 */
.L_x_976:
[----:B------:R-:W-:Y:S05]  /*1c10*/  WARPSYNC.ALL ;  /* 0x0000000000007948 */ /* 0x000fea0003800000 */
[----:B------:R-:W-:Y:S01]  /*1c20*/  UIADD3 UR4, UR40, 0x1e400, URZ ;  /* 0x0001e40028047890 */ /* 0x000fe2000fffe03f */
[----:B------:R-:W-:Y:S01]  /*1c30*/  WARPGROUP.ARRIVE ;  /* 0x00000000000079c5 */ /* 0x000fe20000000000 */
[----:B------:R-:W-:Y:S01]  /*1c40*/  UMOV UR9, 0x40000040 ;  /* 0x4000004000097882 */ /* 0x000fe20000000000 */
[----:B------:R-:W-:Y:S01]  /*1c50*/  UMOV UR11, 0x40000040 ;  /* 0x40000040000b7882 */ /* 0x000fe20000000000 */
[----:B------:R-:W-:Y:S01]  /*1c60*/  USHF.R.U32.HI UR4, URZ, 0x4, UR4 ;  /* 0x000000043f047899 */ /* 0x000fe20008011604 */
[----:B------:R-:W-:Y:S01]  /*1c70*/  IMAD.U32 R7, RZ, RZ, UR9 ;  /* 0x00000009ff077e24 */ /* 0x000fe2000f8e00ff */
[----:B------:R-:W-:Y:S01]  /*1c80*/  UMOV UR57, 0x40000040 ;  /* 0x4000004000397882 */ /* 0x000fe20000000000 */
[----:B------:R-:W-:Y:S01]  /*1c90*/  UMOV UR59, 0x40000040 ;  /* 0x40000040003b7882 */ /* 0x000fe20000000000 */
[----:B------:R-:W-:Y:S01]  /*1ca0*/  ULOP3.LUT UR4, UR4, 0x3fff, URZ, 0xc0, !UPT ;  /* 0x00003fff04047892 */ /* 0x000fe2000f8ec03f */
[----:B------:R-:W-:Y:S01]  /*1cb0*/  UMOV UR53, 0x40000040 ;  /* 0x4000004000357882 */ /* 0x000fe20000000000 */
[----:B------:R-:W-:-:S02]  /*1cc0*/  UMOV UR55, 0x40000040 ;  /* 0x4000004000377882 */ /* 0x000fc40000000000 */
[----:B------:R-:W-:Y:S02]  /*1cd0*/  ULOP3.LUT UR43, UR4, 0x10000, URZ, 0xfc, !UPT ;  /* 0x00010000042b7892 */ /* 0x000fe4000f8efc3f */
[----:B------:R-:W-:Y:S02]  /*1ce0*/  ULOP3.LUT UR4, UR41, 0x10000, URZ, 0xfc, !UPT ;  /* 0x0001000029047892 */ /* 0x000fe4000f8efc3f */
[----:B------:R-:W-:Y:S02]  /*1cf0*/  UIMAD UR5, UR38, 0x900, UR43 ;  /* 0x00000900260578a4 */ /* 0x000fe4000f8e022b */
[----:B------:R-:W-:Y:S02]  /*1d00*/  UIADD3 UR6, UR4, 0x2, URZ ;  /* 0x0000000204067890 */ /* 0x000fe4000fffe03f */
[----:B------:R-:W-:Y:S01]  /*1d10*/  UIADD3 UR7, UR5, 0x2, URZ ;  /* 0x0000000205077890 */ /* 0x000fe2000fffe03f */
[----:B------:R-:W-:Y:S02]  /*1d20*/  UMOV UR8, UR4 ;  /* 0x0000000400087c82 */ /* 0x000fe40008000000 */
[----:B------:R-:W-:Y:S01]  /*1d30*/  UMOV UR10, UR5 ;  /* 0x00000005000a7c82 */ /* 0x000fe20008000000 */
[----:B------:R-:W-:Y:S01]  /*1d40*/  IMAD.U32 R6, RZ, RZ, UR8 ;  /* 0x00000008ff067e24 */ /* 0x000fe2000f8e00ff */
[----:B------:R-:W-:Y:S01]  /*1d50*/  HGMMA.64x96x16.F32 R24, gdesc[UR8], RZ, !UPT, gsb0 ;  /* 0x01600000081879f0 */ /* 0x000fe2000c0008ff */
[----:B------:R-:W-:Y:S01]  /*1d60*/  UMOV UR8, UR6 ;  /* 0x0000000600087c82 */ /* 0x000fe20008000000 */
[----:B------:R-:W-:Y:S01]  /*1d70*/  UMOV UR9, 0x40000040 ;  /* 0x4000004000097882 */ /* 0x000fe20000000000 */
[----:B------:R-:W-:Y:S01]  /*1d80*/  UMOV UR10, UR7 ;  /* 0x00000007000a7c82 */ /* 0x000fe20008000000 */
[----:B------:R-:W-:Y:S01]  /*1d90*/  UMOV UR11, 0x40000040 ;  /* 0x40000040000b7882 */ /* 0x000fe20000000000 */
[----:B------:R-:W-:Y:S01]  /*1da0*/  UIADD3 UR56, UR4, 0x4, URZ ;  /* 0x0000000404387890 */ /* 0x000fe2000fffe03f */
[----:B------:R-:W-:Y:S01]  /*1db0*/  IMAD.U32 R4, RZ, RZ, UR8 ;  /* 0x00000008ff047e24 */ /* 0x000fe2000f8e00ff */
[----:B------:R-:W-:Y:S01]  /*1dc0*/  UIADD3 UR58, UR5, 0x4, URZ ;  /* 0x00000004053a7890 */ /* 0x000fe2000fffe03f */
[----:B------:R-:W-:Y:S01]  /*1dd0*/  IMAD.U32 R5, RZ, RZ, UR9 ;  /* 0x00000009ff057e24 */ /* 0x000fe2000f8e00ff */
[----:B------:R-:W-:-:S02]  /*1de0*/  UIADD3 UR52, UR4, 0x6, URZ ;  /* 0x0000000604347890 */ /* 0x000fc4000fffe03f */
[----:B------:R-:W-:Y:S02]  /*1df0*/  UIADD3 UR54, UR5, 0x6, URZ ;  /* 0x0000000605367890 */ /* 0x000fe4000fffe03f */
        /* <DEDUP_REMOVED lines=28> */
[----:B------:R-:W-:Y:S02]  /*1fc0*/  WARPGROUP.DEPBAR.LE gsb0, 0x0 ;  /* 0x00008000000079c5 */ /* 0x000fe40000010000 */
        /* <DEDUP_REMOVED lines=39> */
.L_x_978:
[----:B------:R-:W-:Y:S01]  /*2240*/  ISETP.NE.AND P2, PT, R199, 0x1, PT ;  /* 0x00000001c700780c */ /* 0x000fe20003f45270 */
[----:B------:R-:W-:Y:S01]  /*2250*/  ULDC UR5, c[0x0][0x9d8] ;  /* 0x0002760000057ab9 */ /* 0x000fe20000000800 */
[----:B------:R-:W-:Y:S01]  /*2260*/  R2UR UR4, R13 ;  /* 0x000000000d0472ca */ /* 0x000fe200000e0000 */
[----:B01----:R-:W-:Y:S02]  /*2270*/  VIADD R13, R19, UR42 ;  /* 0x0000002a130d7c36 */ /* 0x003fe40008000000 */
[----:B------:R-:W-:Y:S01]  /*2280*/  FMUL.FTZ R37, R37, UR5 ;  /* 0x0000000525257c20 */ /* 0x000fe20008410000 */
[----:B------:R-:W-:Y:S01]  /*2290*/  FMUL.FTZ R2, R30, UR5 ;  /* 0x000000051e027c20 */ /* 0x000fe20008410000 */
[----:B------:R-:W-:Y:S01]  /*22a0*/  FMUL.FTZ R25, R25, UR5 ;  /* 0x0000000519197c20 */ /* 0x000fe20008410000 */
[----:B------:R-:W-:Y:S01]  /*22b0*/  FMUL.FTZ R12, R66, UR5 ;  /* 0x00000005420c7c20 */ /* 0x000fe20008410000 */
[----:B------:R0:W1:Y:S01]  /*22c0*/  MUFU.TANH R30, R37 ;  /* 0x00000025001e7308 */ /* 0x0000620000002400 */
[----:B------:R-:W-:Y:S01]  /*22d0*/  FMUL.FTZ R33, R33, UR5 ;  /* 0x0000000521217c20 */ /* 0x000fe20008410000 */
[----:B------:R-:W-:Y:S01]  /*22e0*/  FMUL.FTZ R3, R26, UR5 ;  /* 0x000000051a037c20 */ /* 0x000fe20008410000 */
[----:B------:R-:W-:Y:S01]  /*22f0*/  FMUL.FTZ R0, R27, UR5 ;  /* 0x000000051b007c20 */ /* 0x000fe20008410000 */
[----:B------:R-:W-:Y:S01]  /*2300*/  FMUL.FTZ R8, R31, UR5 ;  /* 0x000000051f087c20 */ /* 0x000fe20008410000 */
[----:B------:R-:W2:Y:S01]  /*2310*/  @P2 LDC R14, c[0x0][0x44c] ;  /* 0x00011300ff0e2b82 */ /* 0x000ea20000000800 */
[----:B------:R-:W-:Y:S01]  /*2320*/  FMUL.FTZ R9, R24, UR5 ;  /* 0x0000000518097c20 */ /* 0x000fe20008410000 */
[----:B------:R-:W-:Y:S01]  /*2330*/  UIADD3 UR4, UR4, 0x30840, URZ ;  /* 0x0003084004047890 */ /* 0x000fe2000fffe03f */
[----:B------:R3:W4:Y:S01]  /*2340*/  MUFU.TANH R72, R25 ;  /* 0x0000001900487308 */ /* 0x0007220000002400 */
[----:B0-----:R-:W-:-:S02]  /*2350*/  IMAD.MOV.U32 R37, RZ, RZ, R13 ;  /* 0x000000ffff257224 */ /* 0x001fc400078e000d */
[----:B------:R-:W-:Y:S01]  /*2360*/  FMUL.FTZ R28, R28, UR5 ;  /* 0x000000051c1c7c20 */ /* 0x000fe20008410000 */
[----:B------:R-:W-:Y:S01]  /*2370*/  UPRMT UR4, UR61, 0x654, UR4 ;  /* 0x000006543d047896 */ /* 0x000fe20008000004 */
[----:B------:R-:W-:Y:S01]  /*2380*/  FMUL.FTZ R29, R29, UR5 ;  /* 0x000000051d1d7c20 */ /* 0x000fe20008410000 */
[----:B------:R-:W0:Y:S01]  /*2390*/  @P2 LDC R20, c[0x0][0x450] ;  /* 0x00011400ff142b82 */ /* 0x000e220000000800 */
[----:B------:R-:W-:Y:S01]  /*23a0*/  FMUL.FTZ R32, R32, UR5 ;  /* 0x0000000520207c20 */ /* 0x000fe20008410000 */
[----:B------:R-:W-:Y:S01]  /*23b0*/  FMUL.FTZ R11, R34, UR5 ;  /* 0x00000005220b7c20 */ /* 0x000fe20008410000 */
[----:B------:R5:W0:Y:S01]  /*23c0*/  MUFU.TANH R26, R33 ;  /* 0x00000021001a7308 */ /* 0x000a220000002400 */
[----:B---3--:R-:W-:Y:S02]  /*23d0*/  IMAD.MOV.U32 R25, RZ, RZ, -0x60 ;  /* 0xffffffa0ff197424 */ /* 0x008fe400078e00ff */
[----:B------:R-:W-:Y:S01]  /*23e0*/  FMUL.FTZ R27, R35, UR5 ;  /* 0x00000005231b7c20 */ /* 0x000fe20008410000 */
[----:B------:R-:W-:Y:S01]  /*23f0*/  FMUL.FTZ R36, R36, UR5 ;  /* 0x0000000524247c20 */ /* 0x000fe20008410000 */
[----:B------:R-:W-:Y:S01]  /*2400*/  FMUL.FTZ R31, R38, UR5 ;  /* 0x00000005261f7c20 */ /* 0x000fe20008410000 */
[----:B------:R-:W-:-:S02]  /*2410*/  IMAD R25, R74, R25, 0x61 ;  /* 0x000000614a197424 */ /* 0x000fc400078e0219 */
[----:B------:R-:W-:Y:S01]  /*2420*/  FMUL.FTZ R40, R40, UR5 ;  /* 0x0000000528287c20 */ /* 0x000fe20008410000 */
[----:B------:R-:W-:Y:S01]  /*2430*/  FMUL.FTZ R41, R41, UR5 ;  /* 0x0000000529297c20 */ /* 0x000fe20008410000 */
[----:B------:R-:W-:Y:S01]  /*2440*/  FMUL.FTZ R44, R44, UR5 ;  /* 0x000000052c2c7c20 */ /* 0x000fe20008410000 */
[----:B-----5:R-:W-:Y:S01]  /*2450*/  FMUL.FTZ R33, R39, UR5 ;  /* 0x0000000527217c20 */ /* 0x020fe20008410000 */
[----:B------:R-:W-:Y:S01]  /*2460*/  FMUL.FTZ R45, R45, UR5 ;  /* 0x000000052d2d7c20 */ /* 0x000fe20008410000 */
[----:B------:R-:W-:Y:S01]  /*2470*/  FMUL.FTZ R48, R48, UR5 ;  /* 0x0000000530307c20 */ /* 0x000fe20008410000 */
[----:B------:R-:W-:Y:S01]  /*2480*/  FMUL.FTZ R50, R50, UR5 ;  /* 0x0000000532327c20 */ /* 0x000fe20008410000 */
[----:B--2---:R-:W-:-:S04]  /*2490*/  @P2 IMAD.HI.U32 R15, R13, R14, RZ ;  /* 0x0000000e0d0f2227 */ /* 0x004fc800078e00ff */
[----:B------:R-:W-:Y:S01]  /*24a0*/  FMUL.FTZ R51, R51, UR5 ;  /* 0x0000000533337c20 */ /* 0x000fe20008410000 */
[----:B------:R-:W2:Y:S01]  /*24b0*/  LDC R14, c[0x0][0x288] ;  /* 0x0000a200ff0e7b82 */ /* 0x000ea20000000800 */
[----:B------:R-:W-:Y:S01]  /*24c0*/  FMUL.FTZ R53, R53, UR5 ;  /* 0x0000000535357c20 */ /* 0x000fe20008410000 */
[----:B------:R-:W-:Y:S01]  /*24d0*/  FMUL.FTZ R54, R54, UR5 ;  /* 0x0000000536367c20 */ /* 0x000fe20008410000 */
[----:B------:R-:W-:Y:S01]  /*24e0*/  FMUL.FTZ R55, R55, UR5 ;  /* 0x0000000537377c20 */ /* 0x000fe20008410000 */
[----:B------:R-:W-:Y:S01]  /*24f0*/  FMUL.FTZ R56, R56, UR5 ;  /* 0x0000000538387c20 */ /* 0x000fe20008410000 */
[----:B------:R-:W-:Y:S01]  /*2500*/  FMUL.FTZ R57, R57, UR5 ;  /* 0x0000000539397c20 */ /* 0x000fe20008410000 */
[----:B0-----:R-:W-:Y:S01]  /*2510*/  @P2 SHF.R.U32.HI R37, RZ, R20, R15 ;  /* 0x00000014ff252219 */ /* 0x001fe2000001160f */
[----:B------:R-:W-:Y:S01]  /*2520*/  FMUL.FTZ R58, R58, UR5 ;  /* 0x000000053a3a7c20 */ /* 0x000fe20008410000 */
[----:B------:R-:W-:Y:S01]  /*2530*/  FMUL.FTZ R59, R59, UR5 ;  /* 0x000000053b3b7c20 */ /* 0x000fe20008410000 */
[----:B------:R-:W-:Y:S01]  /*2540*/  FMUL.FTZ R60, R60, UR5 ;  /* 0x000000053c3c7c20 */ /* 0x000fe20008410000 */
[----:B------:R-:W-:Y:S01]  /*2550*/  FMUL.FTZ R61, R61, UR5 ;  /* 0x000000053d3d7c20 */ /* 0x000fe20008410000 */
[----:B------:R-:W0:Y:S01]  /*2560*/  SHFL.IDX PT, R66, R37, RZ, 0x1c1f ;  /* 0x001c1fff25427589 */ /* 0x000e2200000e0000 */
[----:B------:R-:W-:Y:S01]  /*2570*/  FMUL.FTZ R62, R62, UR5 ;  /* 0x000000053e3e7c20 */ /* 0x000fe20008410000 */
        /* <DEDUP_REMOVED lines=10> */
[----:B------:R-:W-:Y:S01]  /*2620*/  LOP3.LUT P1, RZ, R16, 0x80000, RZ, 0xc0, !PT ;  /* 0x0008000010ff7812 */ /* 0x000fe2000782c0ff */
[----:B------:R-:W-:Y:S01]  /*2630*/  IMAD R20, R74, -0x60, R17 ;  /* 0xffffffa04a147824 */ /* 0x000fe200078e0211 */
[----:B------:R-:W3:Y:S01]  /*2640*/  MUFU.TANH R9, R9 ;  /* 0x0000000900097308 */ /* 0x000ee20000002400 */
[----:B------:R-:W-:Y:S01]  /*2650*/  IMAD R24, R18, -0x2, R25 ;  /* 0xfffffffe12187824 */ /* 0x000fe200078e0219 */
[----:B------:R-:W-:Y:S01]  /*2660*/  ULDC UR55, c[0x0][0x9dc] ;  /* 0x0002770000377ab9 */ /* 0x000fe20000000800 */
[----:B------:R-:W-:Y:S01]  /*2670*/  SYNCS.ARRIVE.TRANS64.RED.A1T0 RZ, [UR4], RZ ;  /* 0x000000ffffff79a7 */ /* 0x000fe20008100404 */
[----:B------:R-:W-:-:S02]  /*2680*/  VIADD R21, R20, 0x60 ;  /* 0x0000006014157836 */ /* 0x000fc40000000000 */
[----:B------:R-:W-:Y:S01]  /*2690*/  FMUL.FTZ R42, R42, UR5 ;  /* 0x000000052a2a7c20 */ /* 0x000fe20008410000 */
[----:B------:R-:W-:Y:S01]  /*26a0*/  ULOP3.LUT UR4, URZ, UR55, URZ, 0x33, !UPT ;  /* 0x000000373f047292 */ /* 0x000fe2000f8e333f */
[----:B--2---:R-:W-:Y:S01]  /*26b0*/  IADD3 R20, R24, -R14, R17 ;  /* 0x8000000e18147210 */ /* 0x004fe20007ffe011 */
[----:B------:R-:W2:Y:S01]  /*26c0*/  MUFU.TANH R3, R3 ;  /* 0x0000000300037308 */ /* 0x000ea20000002400 */
[----:B------:R-:W-:Y:S01]  /*26d0*/  FMUL.FTZ R43, R43, UR5 ;  /* 0x000000052b2b7c20 */ /* 0x000fe20008410000 */
[----:B------:R-:W-:Y:S01]  /*26e0*/  FMUL.FTZ R46, R46, UR5 ;  /* 0x000000052e2e7c20 */ /* 0x000fe20008410000 */
[----:B------:R-:W-:Y:S01]  /*26f0*/  FMUL.FTZ R52, R52, UR5 ;  /* 0x0000000534347c20 */ /* 0x000fe20008410000 */
[----:B------:R-:W-:Y:S01]  /*2700*/  ULDC UR5, c[0x0][0x9e0] ;  /* 0x0002780000057ab9 */ /* 0x000fe20000000800 */
[----:B------:R-:W-:-:S03]  /*2710*/  IMAD R39, R18, -0x2, R21 ;  /* 0xfffffffe12277824 */ /* 0x000fc600078e0215 */
[----:B------:R-:W0:Y:S08]  /*2720*/  MUFU.TANH R0, R0 ;  /* 0x0000000000007308 */ /* 0x000e300000002400 */
        /* <DEDUP_REMOVED lines=38> */
[----:B------:R5:W1:Y:S08]  /*2990*/  MUFU.TANH R73, R42 ;  /* 0x0000002a00497308 */ /* 0x000a700000002400 */
[----:B------:R4:W1:Y:S01]  /*29a0*/  MUFU.TANH R76, R43 ;  /* 0x0000002b004c7308 */ /* 0x0008620000002400 */
[----:B-----5:R-:W-:-:S05]  /*29b0*/  VIADD R42, R20, UR5 ;  /* 0x00000005142a7c36 */ /* 0x020fca0008000000 */
[----:B0-----:R-:W-:Y:S02]  /*29c0*/  VIADDMNMX R21, R66, R42, R39, PT ;  /* 0x0000002a42157246 */ /* 0x001fe40003800127 */
[----:B------:R0:W1:Y:S01]  /*29d0*/  MUFU.TANH R77, R46 ;  /* 0x0000002e004d7308 */ /* 0x0000620000002400 */
[----:B----4-:R-:W-:-:S04]  /*29e0*/  VIADD R43, R20, UR4 ;  /* 0x00000004142b7c36 */ /* 0x010fc80008000000 */
[----:B------:R-:W-:-:S03]  /*29f0*/  IMAD.IADD R38, R43, 0x1, R66 ;  /* 0x000000012b267824 */ /* 0x000fc600078e0242 */
[----:B------:R4:W1:Y:S01]  /*2a00*/  MUFU.TANH R34, R52 ;  /* 0x0000003400227308 */ /* 0x0008620000002400 */
[----:B0-----:R-:W-:Y:S02]  /*2a10*/  VIADD R46, R25, 0xffffffff ;  /* 0xffffffff192e7836 */ /* 0x001fe40000000000 */
[----:B----4-:R-:W-:Y:S01]  /*2a20*/  VIADD R52, R24, 0xffffffff ;  /* 0xffffffff18347836 */ /* 0x010fe20000000000 */
[----:B--23--:R-:W-:Y:S06]  /*2a30*/  @!P1 BRA `(.L_x_979) ;  /* 0x00000000005c9947 */ /* 0x00cfec0003800000 */
[----:B------:R-:W-:Y:S01]  /*2a40*/  IADD3 R25, R17, -R14, R66 ;  /* 0x8000000e11197210 */ /* 0x000fe20007ffe042 */
[----:B------:R-:W-:Y:S03]  /*2a50*/  BSSY B0, `(.L_x_980) ;  /* 0x0000012000007945 */ /* 0x000fe60003800000 */
[----:B------:R-:W-:-:S13]  /*2a60*/  ISETP.GT.AND P1, PT, R25, -0x1, PT ;  /* 0xffffffff1900780c */ /* 0x000fda0003f24270 */
[----:B------:R-:W-:Y:S05]  /*2a70*/  @P1 BRA `(.L_x_981) ;  /* 0x0000000000241947 */ /* 0x000fea0003800000 */
[----:B------:R-:W-:Y:S01]  /*2a80*/  ULDC UR4, c[0x0][0x9e4] ;  /* 0x0002790000047ab9 */ /* 0x000fe20000000800 */
[----:B------:R-:W-:Y:S01]  /*2a90*/  LOP3.LUT R25, RZ, R25, RZ, 0x33, !PT ;  /* 0x00000019ff197212 */ /* 0x000fe200078e33ff */
[----:B------:R-:W-:-:S05]  /*2aa0*/  IMAD.U32 R24, RZ, RZ, UR4 ;  /* 0x00000004ff187e24 */ /* 0x000fca000f8e00ff */
[----:B------:R-:W-:-:S13]  /*2ab0*/  ISETP.NE.AND P1, PT, R24, 0x1, PT ;  /* 0x000000011800780c */ /* 0x000fda0003f25270 */
[----:B------:R-:W0:Y:S02]  /*2ac0*/  @P1 LDC.64 R66, c[0x0][0x9e8] ;  /* 0x00027a00ff421b82 */ /* 0x000e240000000a00 */
[----:B0-----:R-:W-:-:S05]  /*2ad0*/  @P1 IMAD.HI.U32 R20, R25, R66, RZ ;  /* 0x0000004219141227 */ /* 0x001fca00078e00ff */
[----:B------:R-:W-:-:S04]  /*2ae0*/  @P1 SHF.R.U32.HI R25, RZ, R67, R20 ;  /* 0x00000043ff191219 */ /* 0x000fc80000011614 */
[----:B------:R-:W-:Y:S01]  /*2af0*/  LOP3.LUT R25, RZ, R25, RZ, 0x33, !PT ;  /* 0x00000019ff197212 */ /* 0x000fe200078e33ff */
[----:B------:R-:W-:Y:S06]  /*2b00*/  BRA `(.L_x_982) ;  /* 0x0000000000187947 */ /* 0x000fec0003800000 */
.L_x_981:
[----:B------:R-:W-:Y:S02]  /*2b10*/  ULDC UR4, c[0x0][0x9e4] ;  /* 0x0002790000047ab9 */ /* 0x000fe40000000800 */
[----:B------:R-:W-:-:S05]  /*2b20*/  IMAD.U32 R24, RZ, RZ, UR4 ;  /* 0x00000004ff187e24 */ /* 0x000fca000f8e00ff */
[----:B------:R-:W-:-:S13]  /*2b30*/  ISETP.NE.AND P1, PT, R24, 0x1, PT ;  /* 0x000000011800780c */ /* 0x000fda0003f25270 */
[----:B------:R-:W0:Y:S02]  /*2b40*/  @P1 LDC.64 R66, c[0x0][0x9e8] ;  /* 0x00027a00ff421b82 */ /* 0x000e240000000a00 */
[----:B0-----:R-:W-:-:S05]  /*2b50*/  @P1 IMAD.HI.U32 R20, R25, R66, RZ ;  /* 0x0000004219141227 */ /* 0x001fca00078e00ff */
[----:B------:R-:W-:-:S07]  /*2b60*/  @P1 SHF.R.U32.HI R25, RZ, R67, R20 ;  /* 0x00000043ff191219 */ /* 0x000fce0000011614 */
.L_x_982:
[----:B------:R-:W-:Y:S05]  /*2b70*/  BSYNC B0 ;  /* 0x0000000000007941 */ /* 0x000fea0003800000 */
.L_x_980:
[----:B------:R-:W-:-:S05]  /*2b80*/  IMAD R25, R25, R24, R52 ;  /* 0x0000001819197224 */ /* 0x000fca00078e0234 */
[----:B------:R-:W-:Y:S02]  /*2b90*/  VIADDMNMX R21, R25, R24, R21, PT ;  /* 0x0000001819157246 */ /* 0x000fe40003800115 */
[----:B------:R-:W-:-:S07]  /*2ba0*/  VIMNMX R38, R38, R25, !PT ;  /* 0x0000001926267248 */ /* 0x000fce0007fe0100 */
.L_x_979:
[C---:B------:R-:W-:Y:S02]  /*2bb0*/  ISETP.GE.AND P6, PT, R46.reuse, 0x9, PT ;  /* 0x000000092e00780c */ /* 0x040fe40003fc6270 */
[----:B------:R-:W-:Y:S02]  /*2bc0*/  ISETP.GE.AND P1, PT, R46, 0x2, PT ;  /* 0x000000022e00780c */ /* 0x000fe40003f26270 */
[C---:B------:R-:W-:Y:S02]  /*2bd0*/  ISETP.GT.AND P2, PT, R38.reuse, 0x8, !P6 ;  /* 0x000000082600780c */ /* 0x040fe40007744270 */
[----:B------:R-:W-:Y:S02]  /*2be0*/  ISETP.GT.AND P3, PT, R38, 0x1, !P1 ;  /* 0x000000012600780c */ /* 0x000fe40004f64270 */
[----:B------:R-:W-:Y:S02]  /*2bf0*/  ISETP.LT.OR P2, PT, R21, 0x9, P2 ;  /* 0x000000091500780c */ /* 0x000fe40001741670 */
[----:B------:R-:W-:-:S02]  /*2c00*/  ISETP.GE.AND P4, PT, R46, 0xa, PT ;  /* 0x0000000a2e00780c */ /* 0x000fc40003f86270 */
[----:B------:R-:W-:Y:S02]  /*2c10*/  FSEL R190, R28, -INF , !P2 ;  /* 0xff8000001cbe7808 */ /* 0x000fe40005000000 */
[C---:B------:R-:W-:Y:S02]  /*2c20*/  ISETP.LT.OR P3, PT, R21.reuse, 0x2, P3 ;  /* 0x000000021500780c */ /* 0x040fe40001f61670 */
[----:B------:R-:W-:Y:S02]  /*2c30*/  ISETP.GT.AND P2, PT, R38, 0x9, !P4 ;  /* 0x000000092600780c */ /* 0x000fe40006744270 */
[----:B------:R-:W-:Y:S02]  /*2c40*/  FSEL R72, R72, -INF , !P3 ;  /* 0xff80000048487808 */ /* 0x000fe40005800000 */
[----:B------:R-:W-:Y:S02]  /*2c50*/  ISETP.LT.OR P2, PT, R21, 0xa, P2 ;  /* 0x0000000a1500780c */ /* 0x000fe40001741670 */
[----:B------:R-:W-:-:S02]  /*2c60*/  ISETP.GE.AND P3, PT, R46, 0x11, PT ;  /* 0x000000112e00780c */ /* 0x000fc40003f66270 */
[----:B------:R-:W-:Y:S02]  /*2c70*/  FSEL R66, R29, -INF , !P2 ;  /* 0xff8000001d427808 */ /* 0x000fe40005000000 */
[----:B------:R-:W-:Y:S02]  /*2c80*/  ISETP.GT.AND P2, PT, R38, 0x10, !P3 ;  /* 0x000000102600780c */ /* 0x000fe40005f44270 */
[----:B------:R-:W-:Y:S02]  /*2c90*/  P2R R49, PR, RZ, 0x8 ;  /* 0x00000008ff317803 */ /* 0x000fe40000000000 */
[----:B------:R-:W-:Y:S02]  /*2ca0*/  ISETP.LT.OR P2, PT, R21, 0x11, P2 ;  /* 0x000000111500780c */ /* 0x000fe40001741670 */
[----:B------:R-:W-:Y:S02]  /*2cb0*/  ISETP.GE.AND P3, PT, R46, 0x12, PT ;  /* 0x000000122e00780c */ /* 0x000fe40003f66270 */
[----:B------:R-:W-:-:S02]  /*2cc0*/  FSEL R70, R32, -INF , !P2 ;  /* 0xff80000020467808 */ /* 0x000fc40005000000 */
[----:B------:R-:W-:Y:S02]  /*2cd0*/  ISETP.GT.AND P2, PT, R38, 0x11, !P3 ;  /* 0x000000112600780c */ /* 0x000fe40005f44270 */
[----:B------:R-:W-:Y:S02]  /*2ce0*/  P2R R67, PR, RZ, 0x8 ;  /* 0x00000008ff437803 */ /* 0x000fe40000000000 */
[----:B------:R-:W-:Y:S02]  /*2cf0*/  ISETP.LT.OR P2, PT, R21, 0x12, P2 ;  /* 0x000000121500780c */ /* 0x000fe40001741670 */
[----:B------:R-:W-:Y:S02]  /*2d00*/  ISETP.GE.AND P3, PT, R46, 0x19, PT ;  /* 0x000000192e00780c */ /* 0x000fe40003f66270 */
[----:B------:R-:W-:Y:S02]  /*2d10*/  FSEL R80, R26, -INF , !P2 ;  /* 0xff8000001a507808 */ /* 0x000fe40005000000 */
[----:B------:R-:W-:-:S02]  /*2d20*/  ISETP.GT.AND P2, PT, R38, 0x18, !P3 ;  /* 0x000000182600780c */ /* 0x000fc40005f44270 */
[----:B------:R-:W-:Y:S02]  /*2d30*/  P2R R71, PR, RZ, 0x8 ;  /* 0x00000008ff477803 */ /* 0x000fe40000000000 */
[----:B------:R-:W-:Y:S02]  /*2d40*/  ISETP.LT.OR P2, PT, R21, 0x19, P2 ;  /* 0x000000191500780c */ /* 0x000fe40001741670 */
[----:B------:R-:W-:Y:S02]  /*2d50*/  ISETP.GE.AND P3, PT, R46, 0x1a, PT ;  /* 0x0000001a2e00780c */ /* 0x000fe40003f66270 */
[----:B------:R-:W-:Y:S02]  /*2d60*/  FSEL R82, R36, -INF , !P2 ;  /* 0xff80000024527808 */ /* 0x000fe40005000000 */
[----:B------:R-:W-:Y:S02]  /*2d70*/  ISETP.GT.AND P2, PT, R38, 0x19, !P3 ;  /* 0x000000192600780c */ /* 0x000fe40005f44270 */
[----:B------:R-:W-:-:S02]  /*2d80*/  P2R R79, PR, RZ, 0x8 ;  /* 0x00000008ff4f7803 */ /* 0x000fc40000000000 */
[C---:B------:R-:W-:Y:S02]  /*2d90*/  ISETP.LT.OR P2, PT, R21.reuse, 0x1a, P2 ;  /* 0x0000001a1500780c */ /* 0x040fe40001741670 */
[----:B------:R-:W-:Y:S02]  /*2da0*/  ISETP.GE.AND P3, PT, R46, 0x21, PT ;  /* 0x000000212e00780c */ /* 0x000fe40003f66270 */
[----:B-1----:R-:W-:Y:S02]  /*2db0*/  FSEL R84, R30, -INF , !P2 ;  /* 0xff8000001e547808 */ /* 0x002fe40005000000 */
[----:B------:R-:W-:Y:S02]  /*2dc0*/  ISETP.GT.AND P2, PT, R38, 0x20, !P3 ;  /* 0x000000202600780c */ /* 0x000fe40005f44270 */
[----:B------:R-:W-:Y:S02]  /*2dd0*/  P2R R81, PR, RZ, 0x8 ;  /* 0x00000008ff517803 */ /* 0x000fe40000000000 */
[----:B------:R-:W-:-:S02]  /*2de0*/  ISETP.LT.OR P2, PT, R21, 0x21, P2 ;  /* 0x000000211500780c */ /* 0x000fc40001741670 */
[----:B------:R-:W-:Y:S02]  /*2df0*/  ISETP.GE.AND P3, PT, R46, 0x22, PT ;  /* 0x000000222e00780c */ /* 0x000fe40003f66270 */
[----:B------:R-:W-:Y:S02]  /*2e00*/  FSEL R86, R40, -INF , !P2 ;  /* 0xff80000028567808 */ /* 0x000fe40005000000 */
[----:B------:R-:W-:Y:S01]  /*2e10*/  ISETP.GT.AND P2, PT, R38, 0x21, !P3 ;  /* 0x000000212600780c */ /* 0x000fe20005f44270 */
[----:B------:R-:W0:Y:S01]  /*2e20*/  SHFL.IDX PT, R40, R37, 0x1, 0x1c1f ;  /* 0x003c1f0025287f89 */ /* 0x000e2200000e0000 */
[----:B------:R-:W-:Y:S02]  /*2e30*/  P2R R83, PR, RZ, 0x8 ;  /* 0x00000008ff537803 */ /* 0x000fe40000000000 */
        /* <DEDUP_REMOVED lines=20> */
[----:B------:R-:W-:Y:S02]  /*2f80*/  ISETP.LT.OR P2, PT, R21, 0x32, P2 ;  /* 0x000000321500780c */ /* 0x000fe40001741670 */
[----:B------:R-:W-:Y:S02]  /*2f90*/  ISETP.GE.AND P3, PT, R46, 0x39, PT ;  /* 0x000000392e00780c */ /* 0x000fe40003f66270 */
[----:B------:R-:W-:Y:S02]  /*2fa0*/  FSEL R35, R35, -INF , !P2 ;  /* 0xff80000023237808 */ /* 0x000fe40005000000 */
[----:B------:R-:W-:Y:S02]  /*2fb0*/  ISETP.GT.AND P2, PT, R38, 0x38, !P3 ;  /* 0x000000382600780c */ /* 0x000fe40005f44270 */
[----:B------:R-:W-:Y:S02]  /*2fc0*/  P2R R93, PR, RZ, 0x8 ;  /* 0x00000008ff5d7803 */ /* 0x000fe40000000000 */
[----:B------:R-:W-:-:S02]  /*2fd0*/  ISETP.LT.OR P2, PT, R21, 0x39, P2 ;  /* 0x000000391500780c */ /* 0x000fc40001741670 */
[----:B------:R-:W-:Y:S02]  /*2fe0*/  ISETP.GE.AND P3, PT, R46, 0x3a, PT ;  /* 0x0000003a2e00780c */ /* 0x000fe40003f66270 */
[----:B------:R-:W-:Y:S02]  /*2ff0*/  FSEL R34, R34, -INF , !P2 ;  /* 0xff80000022227808 */ /* 0x000fe40005000000 */
[----:B------:R-:W-:Y:S02]  /*3000*/  ISETP.GT.AND P2, PT, R38, 0x39, !P3 ;  /* 0x000000392600780c */ /* 0x000fe40005f44270 */
        /* <DEDUP_REMOVED lines=27> */
[----:B------:R-:W-:Y:S02]  /*31c0*/  P2R R47, PR, RZ, 0x10 ;  /* 0x00000010ff2f7803 */ /* 0x000fe40000000000 */
[----:B------:R-:W-:Y:S02]  /*31d0*/  FSEL R25, R64, -INF , !P2 ;  /* 0xff80000040197808 */ /* 0x000fe40005000000 */
[----:B------:R-:W-:-:S04]  /*31e0*/  ISETP.GE.AND P2, PT, R46, 0x52, PT ;  /* 0x000000522e00780c */ /* 0x000fc80003f46270 */
[----:B------:R-:W-:-:S04]  /*31f0*/  ISETP.GT.AND P3, PT, R38, 0x51, !P2 ;  /* 0x000000512600780c */ /* 0x000fc80005764270 */
[----:B------:R-:W-:-:S04]  /*3200*/  ISETP.LT.OR P3, PT, R21, 0x52, P3 ;  /* 0x000000521500780c */ /* 0x000fc80001f61670 */
[----:B------:R-:W-:Y:S02]  /*3210*/  FSEL R24, R65, -INF , !P3 ;  /* 0xff80000041187808 */ /* 0x000fe40005800000 */
[----:B------:R-:W-:-:S04]  /*3220*/  ISETP.GE.AND P3, PT, R46, 0x59, PT ;  /* 0x000000592e00780c */ /* 0x000fc80003f66270 */
[----:B------:R-:W-:-:S04]  /*3230*/  ISETP.GT.AND P4, PT, R38, 0x58, !P3 ;  /* 0x000000582600780c */ /* 0x000fc80005f84270 */
[----:B------:R-:W-:-:S04]  /*3240*/  ISETP.LT.OR P4, PT, R21, 0x59, P4 ;  /* 0x000000591500780c */ /* 0x000fc80002781670 */
[----:B------:R-:W-:Y:S02]  /*3250*/  FSEL R20, R68, -INF , !P4 ;  /* 0xff80000044147808 */ /* 0x000fe40006000000 */
[----:B------:R-:W-:-:S04]  /*3260*/  ISETP.GE.AND P4, PT, R46, 0x1, PT ;  /* 0x000000012e00780c */ /* 0x000fc80003f86270 */
[----:B------:R-:W-:-:S04]  /*3270*/  ISETP.GT.AND P5, PT, R38, RZ, !P4 ;  /* 0x000000ff2600720c */ /* 0x000fc800067a4270 */
[----:B------:R-:W-:-:S04]  /*3280*/  ISETP.LT.OR P5, PT, R21, 0x1, P5 ;  /* 0x000000011500780c */ /* 0x000fc80002fa1670 */
[----:B------:R-:W-:Y:S02]  /*3290*/  FSEL R188, R9, -INF , !P5 ;  /* 0xff80000009bc7808 */ /* 0x000fe40006800000 */
[----:B------:R-:W-:-:S04]  /*32a0*/  ISETP.GE.AND P5, PT, R46, 0x5a, PT ;  /* 0x0000005a2e00780c */ /* 0x000fc80003fa6270 */
[----:B------:R-:W-:Y:S02]  /*32b0*/  P2R R60, PR, RZ, 0x20 ;  /* 0x00000020ff3c7803 */ /* 0x000fe40000000000 */
[----:B------:R-:W-:Y:S02]  /*32c0*/  ISETP.GT.AND P5, PT, R38, 0x59, !P5 ;  /* 0x000000592600780c */ /* 0x000fe40006fa4270 */
[----:B0-----:R-:W-:Y:S01]  /*32d0*/  VIADDMNMX R38, R40, R42, R39, PT ;  /* 0x0000002a28267246 */ /* 0x001fe20003800127 */
[----:B------:R-:W-:Y:S01]  /*32e0*/  IMAD.IADD R39, R43, 0x1, R40 ;  /* 0x000000012b277824 */ /* 0x000fe200078e0228 */
[----:B------:R-:W-:-:S04]  /*32f0*/  ISETP.LT.OR P5, PT, R21, 0x5a, P5 ;  /* 0x0000005a1500780c */ /* 0x000fc80002fa1670 */
[----:B------:R-:W-:Y:S02]  /*3300*/  FSEL R21, R69, -INF , !P5 ;  /* 0xff80000045157808 */ /* 0x000fe40006800000 */
[----:B------:R-:W-:-:S13]  /*3310*/  LOP3.LUT P5, RZ, R16, 0x80000, RZ, 0xc0, !PT ;  /* 0x0008000010ff7812 */ /* 0x000fda00078ac0ff */
[----:B------:R-:W-:Y:S05]  /*3320*/  @!P5 BRA `(.L_x_983) ;  /* 0x00000000005cd947 */ /* 0x000fea0003800000 */
        /* <DEDUP_REMOVED lines=13> */
.L_x_985:
[----:B------:R-:W-:Y:S02]  /*3400*/  ULDC UR4, c[0x0][0x9e4] ;  /* 0x0002790000047ab9 */ /* 0x000fe40000000800 */
[----:B------:R-:W-:-:S05]  /*3410*/  IMAD.U32 R37, RZ, RZ, UR4 ;  /* 0x00000004ff257e24 */ /* 0x000fca000f8e00ff */
[----:B------:R-:W-:-:S13]  /*3420*/  ISETP.NE.AND P5, PT, R37, 0x1, PT ;  /* 0x000000012500780c */ /* 0x000fda0003fa5270 */
[----:B------:R-:W0:Y:S02]  /*3430*/  @P5 LDC.64 R40, c[0x0][0x9e8] ;  /* 0x00027a00ff285b82 */ /* 0x000e240000000a00 */
[----:B0-----:R-:W-:-:S05]  /*3440*/  @P5 IMAD.HI.U32 R40, R9, R40, RZ ;  /* 0x0000002809285227 */ /* 0x001fca00078e00ff */
[----:B------:R-:W-:-:S07]  /*3450*/  @P5 SHF.R.U32.HI R9, RZ, R41, R40 ;  /* 0x00000029ff095219 */ /* 0x000fce0000011628 */
.L_x_986:
[----:B------:R-:W-:Y:S05]  /*3460*/  BSYNC B0 ;  /* 0x0000000000007941 */ /* 0x000fea0003800000 */
.L_x_984:
[----:B------:R-:W-:-:S05]  /*3470*/  IMAD R9, R9, R37, R52 ;  /* 0x0000002509097224 */ /* 0x000fca00078e0234 */
[----:B------:R-:W-:Y:S02]  /*3480*/  VIADDMNMX R38, R9, R37, R38, PT ;  /* 0x0000002509267246 */ /* 0x000fe40003800126 */
[----:B------:R-:W-:-:S07]  /*3490*/  VIMNMX R39, R39, R9, !PT ;  /* 0x0000000927277248 */ /* 0x000fce0007fe0100 */
.L_x_983:
[C---:B------:R-:W-:Y:S01]  /*34a0*/  ISETP.GT.AND P1, PT, R39.reuse, 0x1, !P1 ;  /* 0x000000012700780c */ /* 0x040fe20004f24270 */
[----:B------:R-:W-:Y:S01]  /*34b0*/  ULDC UR11, c[0x0][0x988] ;  /* 0x00026200000b7ab9 */ /* 0x000fe20000000800 */
[----:B------:R-:W-:Y:S01]  /*34c0*/  ISETP.GT.AND P6, PT, R39, 0x8, !P6 ;  /* 0x000000082700780c */ /* 0x000fe200077c4270 */
[----:B------:R-:W-:Y:S01]  /*34d0*/  IMAD.U32 R64, RZ, RZ, UR42 ;  /* 0x0000002aff407e24 */ /* 0x000fe2000f8e00ff */
[C---:B------:R-:W-:Y:S02]  /*34e0*/  ISETP.LT.OR P1, PT, R38.reuse, 0x2, P1 ;  /* 0x000000022600780c */ /* 0x040fe40000f21670 */
[----:B------:R-:W-:Y:S02]  /*34f0*/  ISETP.LT.OR P6, PT, R38, 0x9, P6 ;  /* 0x000000092600780c */ /* 0x000fe400037c1670 */
[----:B------:R-:W-:Y:S02]  /*3500*/  FSEL R40, R0, -INF , !P1 ;  /* 0xff80000000287808 */ /* 0x000fe40004800000 */
[----:B------:R-:W-:-:S02]  /*3510*/  ISETP.NE.AND P1, PT, R47, RZ, PT ;  /* 0x000000ff2f00720c */ /* 0x000fc40003f25270 */
[----:B------:R-:W-:Y:S02]  /*3520*/  FSEL R41, R2, -INF , !P6 ;  /* 0xff80000002297808 */ /* 0x000fe40007000000 */
[----:B------:R-:W-:Y:S02]  /*3530*/  ISETP.GT.AND P1, PT, R39, 0x9, !P1 ;  /* 0x000000092700780c */ /* 0x000fe40004f24270 */
[----:B------:R-:W-:Y:S02]  /*3540*/  ISETP.NE.AND P6, PT, R71, RZ, PT ;  /* 0x000000ff4700720c */ /* 0x000fe40003fc5270 */
[----:B------:R-:W-:Y:S02]  /*3550*/  ISETP.LT.OR P1, PT, R38, 0xa, P1 ;  /* 0x0000000a2600780c */ /* 0x000fe40000f21670 */
[----:B------:R-:W-:Y:S02]  /*3560*/  ISETP.NE.AND P5, PT, R79, RZ, PT ;  /* 0x000000ff4f00720c */ /* 0x000fe40003fa5270 */
[----:B------:R-:W-:-:S02]  /*3570*/  FSEL R42, R8, -INF , !P1 ;  /* 0xff800000082a7808 */ /* 0x000fc40004800000 */
[----:B------:R-:W-:Y:S02]  /*3580*/  ISETP.NE.AND P1, PT, R49, RZ, PT ;  /* 0x000000ff3100720c */ /* 0x000fe40003f25270 */
[C---:B------:R-:W-:Y:S02]  /*3590*/  ISETP.GT.AND P4, PT, R39.reuse, RZ, !P4 ;  /* 0x000000ff2700720c */ /* 0x040fe40006784270 */
[C---:B------:R-:W-:Y:S02]  /*35a0*/  ISETP.GT.AND P1, PT, R39.reuse, 0x10, !P1 ;  /* 0x000000102700780c */ /* 0x040fe40004f24270 */
[C---:B------:R-:W-:Y:S02]  /*35b0*/  ISETP.LT.OR P4, PT, R38.reuse, 0x1, P4 ;  /* 0x000000012600780c */ /* 0x040fe40002781670 */
[----:B------:R-:W-:Y:S02]  /*35c0*/  ISETP.LT.OR P1, PT, R38, 0x11, P1 ;  /* 0x000000112600780c */ /* 0x000fe40000f21670 */
[----:B------:R-:W-:-:S02]  /*35d0*/  ISETP.GT.AND P2, PT, R39, 0x51, !P2 ;  /* 0x000000512700780c */ /* 0x000fc40005744270 */
[----:B------:R-:W-:Y:S02]  /*35e0*/  FSEL R43, R11, -INF , !P1 ;  /* 0xff8000000b2b7808 */ /* 0x000fe40004800000 */
[----:B------:R-:W-:Y:S02]  /*35f0*/  ISETP.NE.AND P1, PT, R67, RZ, PT ;  /* 0x000000ff4300720c */ /* 0x000fe40003f25270 */
[C---:B------:R-:W-:Y:S02]  /*3600*/  ISETP.LT.OR P2, PT, R38.reuse, 0x52, P2 ;  /* 0x000000522600780c */ /* 0x040fe40001741670 */
[C---:B------:R-:W-:Y:S02]  /*3610*/  ISETP.GT.AND P1, PT, R39.reuse, 0x11, !P1 ;  /* 0x000000112700780c */ /* 0x040fe40004f24270 */
[----:B------:R-:W-:Y:S02]  /*3620*/  ISETP.GT.AND P3, PT, R39, 0x58, !P3 ;  /* 0x000000582700780c */ /* 0x000fe40005f64270 */
[----:B------:R-:W-:-:S02]  /*3630*/  ISETP.LT.OR P1, PT, R38, 0x12, P1 ;  /* 0x000000122600780c */ /* 0x000fc40000f21670 */
[C---:B------:R-:W-:Y:S02]  /*3640*/  ISETP.LT.OR P3, PT, R38.reuse, 0x59, P3 ;  /* 0x000000592600780c */ /* 0x040fe40001f61670 */
[----:B------:R-:W-:Y:S02]  /*3650*/  FSEL R44, R27, -INF , !P1 ;  /* 0xff8000001b2c7808 */ /* 0x000fe40004800000 */
[----:B------:R-:W-:Y:S02]  /*3660*/  ISETP.GT.AND P1, PT, R39, 0x18, !P6 ;  /* 0x000000182700780c */ /* 0x000fe40007724270 */
[----:B------:R-:W-:Y:S02]  /*3670*/  ISETP.NE.AND P6, PT, R45, RZ, PT ;  /* 0x000000ff2d00720c */ /* 0x000fe40003fc5270 */
[----:B------:R-:W-:Y:S02]  /*3680*/  ISETP.LT.OR P1, PT, R38, 0x19, P1 ;  /* 0x000000192600780c */ /* 0x000fe40000f21670 */
[----:B------:R-:W-:-:S02]  /*3690*/  FSEL R15, R15, -INF , !P3 ;  /* 0xff8000000f0f7808 */ /* 0x000fc40005800000 */
[----:B------:R-:W-:Y:S02]  /*36a0*/  FSEL R37, R31, -INF , !P1 ;  /* 0xff8000001f257808 */ /* 0x000fe40004800000 */
[----:B------:R-:W-:Y:S02]  /*36b0*/  ISETP.GT.AND P1, PT, R39, 0x19, !P5 ;  /* 0x000000192700780c */ /* 0x000fe40006f24270 */
[----:B------:R-:W-:Y:S02]  /*36c0*/  ISETP.NE.AND P5, PT, R48, RZ, PT ;  /* 0x000000ff3000720c */ /* 0x000fe40003fa5270 */
[----:B------:R-:W-:-:S04]  /*36d0*/  ISETP.LT.OR P1, PT, R38, 0x1a, P1 ;  /* 0x0000001a2600780c */ /* 0x000fc80000f21670 */
[----:B------:R-:W-:Y:S02]  /*36e0*/  FSEL R45, R33, -INF , !P1 ;  /* 0xff800000212d7808 */ /* 0x000fe40004800000 */
[----:B------:R-:W-:Y:S02]  /*36f0*/  FSEL R33, R3, -INF , !P4 ;  /* 0xff80000003217808 */ /* 0x000fe40006000000 */
[----:B------:R-:W-:Y:S02]  /*3700*/  FMNMX.FTZ R3, R188, R72, !PT ;  /* 0x00000048bc037209 */ /* 0x000fe40007810000 */
[----:B------:R-:W-:Y:S02]  /*3710*/  ISETP.NE.AND P1, PT, R81, RZ, PT ;  /* 0x000000ff5100720c */ /* 0x000fe40003f25270 */
[----:B------:R-:W-:Y:S02]  /*3720*/  FMNMX.FTZ R3, R190, R3, !PT ;  /* 0x00000003be037209 */ /* 0x000fe40007810000 */
[----:B------:R-:W-:-:S02]  /*3730*/  ISETP.GT.AND P1, PT, R39, 0x20, !P1 ;  /* 0x000000202700780c */ /* 0x000fc40004f24270 */
[----:B------:R-:W-:Y:S02]  /*3740*/  FMNMX.FTZ R3, R66, R3, !PT ;  /* 0x0000000342037209 */ /* 0x000fe40007810000 */
[----:B------:R-:W-:Y:S02]  /*3750*/  ISETP.LT.OR P1, PT, R38, 0x21, P1 ;  /* 0x000000212600780c */ /* 0x000fe40000f21670 */
[----:B------:R-:W-:Y:S02]  /*3760*/  FMNMX.FTZ R3, R70, R3, !PT ;  /* 0x0000000346037209 */ /* 0x000fe40007810000 */
[----:B------:R-:W-:Y:S02]  /*3770*/  FSEL R46, R73, -INF , !P1 ;  /* 0xff800000492e7808 */ /* 0x000fe40004800000 */
[----:B------:R-:W-:Y:S02]  /*3780*/  FMNMX.FTZ R3, R80, R3, !PT ;  /* 0x0000000350037209 */ /* 0x000fe40007810000 */
[----:B------:R-:W-:-:S02]  /*3790*/  ISETP.NE.AND P1, PT, R83, RZ, PT ;  /* 0x000000ff5300720c */ /* 0x000fc40003f25270 */
[----:B------:R-:W-:Y:S02]  /*37a0*/  FMNMX.FTZ R3, R82, R3, !PT ;  /* 0x0000000352037209 */ /* 0x000fe40007810000 */
[----:B------:R-:W-:Y:S02]  /*37b0*/  ISETP.GT.AND P1, PT, R39, 0x21, !P1 ;  /* 0x000000212700780c */ /* 0x000fe40004f24270 */
[----:B------:R-:W-:Y:S02]  /*37c0*/  FMNMX.FTZ R3, R84, R3, !PT ;  /* 0x0000000354037209 */ /* 0x000fe40007810000 */
[----:B------:R-:W-:Y:S02]  /*37d0*/  ISETP.LT.OR P1, PT, R38, 0x22, P1 ;  /* 0x000000222600780c */ /* 0x000fe40000f21670 */
[----:B------:R-:W-:Y:S02]  /*37e0*/  FMNMX.FTZ R3, R86, R3, !PT ;  /* 0x0000000356037209 */ /* 0x000fe40007810000 */
[----:B------:R-:W-:-:S02]  /*37f0*/  FSEL R47, R76, -INF , !P1 ;  /* 0xff8000004c2f7808 */ /* 0x000fc40004800000 */
[----:B------:R-:W-:Y:S02]  /*3800*/  FMNMX.FTZ R3, R88, R3, !PT ;  /* 0x0000000358037209 */ /* 0x000fe40007810000 */
[----:B------:R-:W-:Y:S02]  /*3810*/  ISETP.NE.AND P1, PT, R85, RZ, PT ;  /* 0x000000ff5500720c */ /* 0x000fe40003f25270 */
[----:B------:R-:W-:Y:S02]  /*3820*/  FMNMX.FTZ R3, R90, R3, !PT ;  /* 0x000000035a037209 */ /* 0x000fe40007810000 */
[----:B------:R-:W-:Y:S02]  /*3830*/  ISETP.GT.AND P1, PT, R39, 0x28, !P1 ;  /* 0x000000282700780c */ /* 0x000fe40004f24270 */
[----:B------:R-:W-:Y:S02]  /*3840*/  FMNMX.FTZ R3, R92, R3, !PT ;  /* 0x000000035c037209 */ /* 0x000fe40007810000 */
[----:B------:R-:W-:-:S02]  /*3850*/  ISETP.LT.OR P1, PT, R38, 0x29, P1 ;  /* 0x000000292600780c */ /* 0x000fc40000f21670 */
[----:B------:R-:W-:Y:S02]  /*3860*/  FMNMX.FTZ R52, R36, R3, !PT ;  /* 0x0000000324347209 */ /* 0x000fe40007810000 */
        /* <DEDUP_REMOVED lines=22> */
[----:B------:R-:W-:-:S03]  /*39d0*/  ISETP.LT.OR P1, PT, R38, 0x32, P1 ;  /* 0x000000322600780c */ /* 0x000fc60000f21670 */
[----:B------:R-:W0:Y:S01]  /*39e0*/  SHFL.BFLY PT, R3, R52, 0x2, 0x1f ;  /* 0x0c401f0034037f89 */ /* 0x000e2200000e0000 */
[----:B------:R-:W-:Y:S02]  /*39f0*/  FSEL R31, R51, -INF , !P1 ;  /* 0xff800000331f7808 */ /* 0x000fe40004800000 */
[----:B------:R-:W-:-:S04]  /*3a00*/  ISETP.NE.AND P1, PT, R93, RZ, PT ;  /* 0x000000ff5d00720c */ /* 0x000fc80003f25270 */
[----:B------:R-:W-:-:S04]  /*3a10*/  ISETP.GT.AND P1, PT, R39, 0x38, !P1 ;  /* 0x000000382700780c */ /* 0x000fc80004f24270 */
[----:B------:R-:W-:-:S04]  /*3a20*/  ISETP.LT.OR P1, PT, R38, 0x39, P1 ;  /* 0x000000392600780c */ /* 0x000fc80000f21670 */
[----:B------:R-:W-:Y:S02]  /*3a30*/  FSEL R27, R54, -INF , !P1 ;  /* 0xff800000361b7808 */ /* 0x000fe40004800000 */
[----:B------:R-:W-:-:S04]  /*3a40*/  ISETP.NE.AND P1, PT, R94, RZ, PT ;  /* 0x000000ff5e00720c */ /* 0x000fc80003f25270 */
[----:B------:R-:W-:Y:S02]  /*3a50*/  ISETP.GT.AND P1, PT, R39, 0x39, !P1 ;  /* 0x000000392700780c */ /* 0x000fe40004f24270 */
[----:B0-----:R-:W-:Y:S02]  /*3a60*/  FMNMX.FTZ R3, R52, R3, !PT ;  /* 0x0000000334037209 */ /* 0x001fe40007810000 */
[----:B------:R-:W-:Y:S02]  /*3a70*/  FMNMX.FTZ R52, R33, R40, !PT ;  /* 0x0000002821347209 */ /* 0x000fe40007810000 */
[----:B------:R-:W-:Y:S01]  /*3a80*/  ISETP.LT.OR P1, PT, R38, 0x3a, P1 ;  /* 0x0000003a2600780c */ /* 0x000fe20000f21670 */
[----:B------:R-:W0:Y:S03]  /*3a90*/  SHFL.BFLY PT, R54, R3, 0x1, 0x1f ;  /* 0x0c201f0003367f89 */ /* 0x000e2600000e0000 */
[----:B------:R-:W-:-:S02]  /*3aa0*/  FSEL R11, R55, -INF , !P1 ;  /* 0xff800000370b7808 */ /* 0x000fc40004800000 */
[----:B------:R-:W-:-:S04]  /*3ab0*/  ISETP.NE.AND P1, PT, R53, RZ, PT ;  /* 0x000000ff3500720c */ /* 0x000fc80003f25270 */
[----:B------:R-:W-:-:S04]  /*3ac0*/  ISETP.GT.AND P1, PT, R39, 0x40, !P1 ;  /* 0x000000402700780c */ /* 0x000fc80004f24270 */
[----:B------:R-:W-:-:S04]  /*3ad0*/  ISETP.LT.OR P1, PT, R38, 0x41, P1 ;  /* 0x000000412600780c */ /* 0x000fc80000f21670 */
[----:B------:R-:W-:Y:S02]  /*3ae0*/  FSEL R8, R58, -INF , !P1 ;  /* 0xff8000003a087808 */ /* 0x000fe40004800000 */
[----:B------:R-:W-:Y:S02]  /*3af0*/  ISETP.GT.AND P1, PT, R39, 0x41, !P6 ;  /* 0x000000412700780c */ /* 0x000fe40007724270 */
[----:B------:R-:W-:Y:S02]  /*3b00*/  ISETP.NE.AND P6, PT, R57, RZ, PT ;  /* 0x000000ff3900720c */ /* 0x000fe40003fc5270 */
[----:B------:R-:W-:Y:S02]  /*3b10*/  ISETP.LT.OR P1, PT, R38, 0x42, P1 ;  /* 0x000000422600780c */ /* 0x000fe40000f21670 */
[----:B0-----:R-:W-:Y:S02]  /*3b20*/  FMNMX.FTZ R9, R3, R54, !PT ;  /* 0x0000003603097209 */ /* 0x001fe40007810000 */
[----:B------:R-:W-:-:S02]  /*3b30*/  FMNMX.FTZ R3, R41, R52, !PT ;  /* 0x0000003429037209 */ /* 0x000fc40007810000 */
[----:B------:R-:W-:Y:S01]  /*3b40*/  FSEL R2, R59, -INF , !P1 ;  /* 0xff8000003b027808 */ /* 0x000fe20004800000 */
[----:B------:R-:W-:Y:S01]  /*3b50*/  FMUL.FTZ R51, R9, UR11 ;  /* 0x0000000b09337c20 */ /* 0x000fe20008410000 */
[----:B------:R-:W-:Y:S02]  /*3b60*/  FMNMX.FTZ R52, R42, R3, !PT ;  /* 0x000000032a347209 */ /* 0x000fe40007810000 */
[----:B------:R-:W-:Y:S02]  /*3b70*/  ISETP.GT.AND P1, PT, R39, 0x48, !P5 ;  /* 0x000000482700780c */ /* 0x000fe40006f24270 */
[----:B------:R-:W-:Y:S02]  /*3b80*/  FMNMX.FTZ R53, R43, R52, !PT ;  /* 0x000000342b357209 */ /* 0x000fe40007810000 */
[----:B------:R-:W-:Y:S02]  /*3b90*/  ISETP.LT.OR P1, PT, R38, 0x49, P1 ;  /* 0x000000492600780c */ /* 0x000fe40000f21670 */
[----:B------:R-:W-:-:S02]  /*3ba0*/  FMNMX.FTZ R52, R44, R53, !PT ;  /* 0x000000352c347209 */ /* 0x000fc40007810000 */
[----:B------:R-:W-:Y:S02]  /*3bb0*/  FSEL R0, R62, -INF , !P1 ;  /* 0xff8000003e007808 */ /* 0x000fe40004800000 */
[----:B------:R-:W-:Y:S02]  /*3bc0*/  FMNMX.FTZ R52, R37, R52, !PT ;  /* 0x0000003425347209 */ /* 0x000fe40007810000 */
[----:B------:R-:W-:Y:S02]  /*3bd0*/  FSETP.NEU.FTZ.AND P1, PT, R9, -INF , PT ;  /* 0xff8000000900780b */ /* 0x000fe40003f3d000 */
[----:B------:R-:W-:Y:S02]  /*3be0*/  FMNMX.FTZ R53, R45, R52, !PT ;  /* 0x000000342d357209 */ /* 0x000fe40007810000 */
[----:B------:R-:W-:Y:S02]  /*3bf0*/  ISETP.NE.AND P5, PT, R56, RZ, PT ;  /* 0x000000ff3800720c */ /* 0x000fe40003fa5270 */
[----:B------:R-:W-:-:S02]  /*3c00*/  FMNMX.FTZ R52, R46, R53, !PT ;  /* 0x000000352e347209 */ /* 0x000fc40007810000 */
[----:B------:R-:W-:Y:S02]  /*3c10*/  FSEL R55, R51, RZ, P1 ;  /* 0x000000ff33377208 */ /* 0x000fe40000800000 */
[----:B------:R-:W-:Y:S02]  /*3c20*/  FMNMX.FTZ R53, R47, R52, !PT ;  /* 0x000000342f357209 */ /* 0x000fe40007810000 */
[----:B------:R-:W-:Y:S01]  /*3c30*/  ISETP.GT.AND P1, PT, R39, 0x49, !P5 ;  /* 0x000000492700780c */ /* 0x000fe20006f24270 */
[--C-:B------:R-:W-:Y:S01]  /*3c40*/  FFMA.FTZ R32, R32, UR11, -R55.reuse ;  /* 0x0000000b20207c23 */ /* 0x100fe20008010837 */
[----:B------:R-:W-:Y:S01]  /*3c50*/  FMNMX.FTZ R52, R48, R53, !PT ;  /* 0x0000003530347209 */ /* 0x000fe20007810000 */
[--C-:B------:R-:W-:Y:S01]  /*3c60*/  FFMA.FTZ R188, R188, UR11, -R55.reuse ;  /* 0x0000000bbcbc7c23 */ /* 0x100fe20008010837 */
[----:B------:R-:W-:Y:S01]  /*3c70*/  ISETP.LT.OR P1, PT, R38, 0x4a, P1 ;  /* 0x0000004a2600780c */ /* 0x000fe20000f21670 */
[----:B------:R-:W-:Y:S01]  /*3c80*/  MUFU.EX2 R67, R32 ;  /* 0x0000002000437308 */ /* 0x000fe20000000800 */
[----:B------:R-:W-:Y:S01]  /*3c90*/  FMNMX.FTZ R53, R49, R52, !PT ;  /* 0x0000003431357209 */ /* 0x000fe20007810000 */
[--C-:B------:R-:W-:Y:S01]  /*3ca0*/  FFMA.FTZ R3, R72, UR11, -R55.reuse ;  /* 0x0000000b48037c23 */ /* 0x100fe20008010837 */
[----:B------:R-:W-:Y:S01]  /*3cb0*/  FSEL R51, R63, -INF , !P1 ;  /* 0xff8000003f337808 */ /* 0x000fe20004800000 */
[--C-:B------:R-:W-:Y:S01]  /*3cc0*/  FFMA.FTZ R190, R190, UR11, -R55.reuse ;  /* 0x0000000bbebe7c23 */ /* 0x100fe20008010837 */
[----:B------:R-:W-:Y:S01]  /*3cd0*/  FMNMX.FTZ R52, R50, R53, !PT ;  /* 0x0000003532347209 */ /* 0x000fe20007810000 */
[--C-:B------:R-:W-:Y:S01]  /*3ce0*/  FFMA.FTZ R54, R66, UR11, -R55.reuse ;  /* 0x0000000b42367c23 */ /* 0x100fe20008010837 */
[----:B------:R-:W-:Y:S01]  /*3cf0*/  ISETP.GT.AND P1, PT, R39, 0x50, !P6 ;  /* 0x000000502700780c */ /* 0x000fe20007724270 */
[----:B------:R-:W-:Y:S01]  /*3d00*/  MUFU.EX2 R188, R188 ;  /* 0x000000bc00bc7308 */ /* 0x000fe20000000800 */
[----:B------:R-:W-:Y:S01]  /*3d10*/  FMNMX.FTZ R52, R31, R52, !PT ;  /* 0x000000341f347209 */ /* 0x000fe20007810000 */
[--C-:B------:R-:W-:Y:S01]  /*3d20*/  FFMA.FTZ R56, R70, UR11, -R55.reuse ;  /* 0x0000000b46387c23 */ /* 0x100fe20008010837 */
[----:B------:R-:W-:Y:S01]  /*3d30*/  ISETP.LT.OR P1, PT, R38, 0x51, P1 ;  /* 0x000000512600780c */ /* 0x000fe20000f21670 */
[--C-:B------:R-:W-:Y:S01]  /*3d40*/  FFMA.FTZ R26, R26, UR11, -R55.reuse ;  /* 0x0000000b1a1a7c23 */ /* 0x100fe20008010837 */
[----:B------:R-:W-:Y:S01]  /*3d50*/  FMNMX.FTZ R52, R27, R52, !PT ;  /* 0x000000341b347209 */ /* 0x000fe20007810000 */
[--C-:B------:R-:W-:Y:S01]  /*3d60*/  FFMA.FTZ R58, R80, UR11, -R55.reuse ;  /* 0x0000000b503a7c23 */ /* 0x100fe20008010837 */
[----:B------:R-:W-:Y:S01]  /*3d70*/  ISETP.NE.AND P5, PT, R60, RZ, PT ;  /* 0x000000ff3c00720c */ /* 0x000fe20003fa5270 */
        /* <DEDUP_REMOVED lines=11> */
[----:B------:R-:W-:Y:S01]  /*3e30*/  FSEL R39, R10, -INF , !P2 ;  /* 0xff8000000a277808 */ /* 0x000fe20005000000 */
[--C-:B------:R-:W-:Y:S01]  /*3e40*/  FFMA.FTZ R30, R30, UR11, -R55.reuse ;  /* 0x0000000b1e1e7c23 */ /* 0x100fe20008010837 */
[----:B------:R-:W-:Y:S01]  /*3e50*/  FMNMX.FTZ R52, R0, R53, !PT ;  /* 0x0000003500347209 */ /* 0x000fe20007810000 */
[--C-:B------:R-:W-:Y:S01]  /*3e60*/  FFMA.FTZ R29, R29, UR11, -R55.reuse ;  /* 0x0000000b1d1d7c23 */ /* 0x100fe20008010837 */
[----:B------:R-:W-:Y:S01]  /*3e70*/  ISETP.LT.OR P4, PT, R38, 0x5a, P4 ;  /* 0x0000005a2600780c */ /* 0x000fe20002781670 */
[----:B------:R0:W-:Y:S01]  /*3e80*/  MUFU.EX2 R57, R54 ;  /* 0x0000003600397308 */ /* 0x0001e20000000800 */
[----:B------:R-:W-:Y:S01]  /*3e90*/  FMNMX.FTZ R53, R51, R52, !PT ;  /* 0x0000003433357209 */ /* 0x000fe20007810000 */
[--C-:B------:R-:W-:Y:S01]  /*3ea0*/  FFMA.FTZ R52, R88, UR11, -R55.reuse ;  /* 0x0000000b58347c23 */ /* 0x100fe20008010837 */
[----:B------:R-:W-:Y:S01]  /*3eb0*/  FSEL R13, R13, -INF , !P4 ;  /* 0xff8000000d0d7808 */ /* 0x000fe20006000000 */
[--C-:B------:R-:W-:Y:S01]  /*3ec0*/  FFMA.FTZ R38, R90, UR11, -R55.reuse ;  /* 0x0000000b5a267c23 */ /* 0x100fe20008010837 */
[----:B------:R-:W-:Y:S01]  /*3ed0*/  FMNMX.FTZ R10, R12, R53, !PT ;  /* 0x000000350c0a7209 */ /* 0x000fe20007810000 */
[--C-:B------:R-:W-:Y:S01]  /*3ee0*/  FFMA.FTZ R28, R28, UR11, -R55.reuse ;  /* 0x0000000b1c1c7c23 */ /* 0x100fe20008010837 */
[----:B------:R-:W-:Y:S01]  /*3ef0*/  ISETP.NE.AND P5, PT, R199, 0x1, PT ;  /* 0x00000001c700780c */ /* 0x000fe20003fa5270 */
[----:B------:R-:W-:Y:S01]  /*3f00*/  MUFU.EX2 R56, R56 ;  /* 0x0000003800387308 */ /* 0x000fe20000000800 */
[----:B------:R-:W-:Y:S01]  /*3f10*/  FMNMX.FTZ R10, R39, R10, !PT ;  /* 0x0000000a270a7209 */ /* 0x000fe20007810000 */
[--C-:B0-----:R-:W-:Y:S01]  /*3f20*/  FFMA.FTZ R54, R84, UR11, -R55.reuse ;  /* 0x0000000b54367c23 */ /* 0x101fe20008010837 */
[--C-:B------:R-:W-:Y:S01]  /*3f30*/  FFMA.FTZ R25, R25, UR11, -R55.reuse ;  /* 0x0000000b19197c23 */ /* 0x100fe20008010837 */
[--C-:B------:R-:W-:Y:S01]  /*3f40*/  FFMA.FTZ R24, R24, UR11, -R55.reuse ;  /* 0x0000000b18187c23 */ /* 0x100fe20008010837 */
[----:B------:R-:W-:Y:S01]  /*3f50*/  FMNMX.FTZ R10, R15, R10, !PT ;  /* 0x0000000a0f0a7209 */ /* 0x000fe20007810000 */
[--C-:B------:R-:W-:Y:S01]  /*3f60*/  FFMA.FTZ R20, R20, UR11, -R55.reuse ;  /* 0x0000000b14147c23 */ /* 0x100fe20008010837 */
[----:B------:R-:W-:Y:S01]  /*3f70*/  FFMA.FTZ R21, R21, UR11, -R55 ;  /* 0x0000000b15157c23 */ /* 0x000fe20008010837 */
[----:B------:R-:W-:Y:S01]  /*3f80*/  MUFU.EX2 R69, R26 ;  /* 0x0000001a00457308 */ /* 0x000fe20000000800 */
[----:B------:R-:W-:-:S03]  /*3f90*/  FMNMX.FTZ R10, R13, R10, !PT ;  /* 0x0000000a0d0a7209 */ /* 0x000fc60007810000 */
[----:B------:R-:W0:Y:S02]  /*3fa0*/  @P5 LDC R66, c[0x0][0x450] ;  /* 0x00011400ff425b82 */ /* 0x000e240000000800 */
[----:B------:R-:W1:Y:S02]  /*3fb0*/  SHFL.BFLY PT, R53, R10, 0x2, 0x1f ;  /* 0x0c401f000a357f89 */ /* 0x000e6400000e0000 */
[----:B------:R2:W3:Y:S08]  /*3fc0*/  MUFU.EX2 R59, R58 ;  /* 0x0000003a003b7308 */ /* 0x0004f00000000800 */
[----:B------:R-:W-:Y:S01]  /*3fd0*/  MUFU.EX2 R60, R60 ;  /* 0x0000003c003c7308 */ /* 0x000fe20000000800 */
[----:B--2---:R-:W-:-:S07]  /*3fe0*/  FFMA.FTZ R58, R86, UR11, -R55 ;  /* 0x0000000b563a7c23 */ /* 0x004fce0008010837 */
[----:B------:R-:W-:Y:S01]  /*3ff0*/  MUFU.EX2 R63, R52 ;  /* 0x00000034003f7308 */ /* 0x000fe20000000800 */
[----:B---3--:R-:W-:Y:S02]  /*4000*/  F2FP.F16.F32.PACK_AB R184, R59, R56 ;  /* 0x000000383bb8723e */ /* 0x008fe400000000ff */
[----:B-1----:R-:W-:-:S05]  /*4010*/  FMNMX.FTZ R53, R10, R53, !PT ;  /* 0x000000350a357209 */ /* 0x002fca0007810000 */
[----:B------:R1:W2:Y:S01]  /*4020*/  MUFU.EX2 R61, R54 ;  /* 0x00000036003d7308 */ /* 0x0002a20000000800 */
[----:B------:R-:W3:Y:S07]  /*4030*/  SHFL.BFLY PT, R10, R53, 0x1, 0x1f ;  /* 0x0c201f00350a7f89 */ /* 0x000eee00000e0000 */
[----:B------:R-:W4:Y:S01]  /*4040*/  MUFU.EX2 R58, R58 ;  /* 0x0000003a003a7308 */ /* 0x000f220000000800 */
[----:B-1----:R-:W-:Y:S02]  /*4050*/  FFMA.FTZ R54, R92, UR11, -R55 ;  /* 0x0000000b5c367c23 */ /* 0x002fe40008010837 */
[----:B------:R-:W1:Y:S05]  /*4060*/  @P5 LDC R55, c[0x0][0x44c] ;  /* 0x00011300ff375b82 */ /* 0x000e6a0000000800 */
[----:B------:R-:W-:Y:S01]  /*4070*/  MUFU.EX2 R65, R54 ;  /* 0x0000003600417308 */ /* 0x000fe20000000800 */
[----:B--2---:R-:W-:-:S07]  /*4080*/  F2FP.F16.F32.PACK_AB R186, R61, R60 ;  /* 0x0000003c3dba723e */ /* 0x004fce00000000ff */
[----:B------:R-:W2:Y:S01]  /*4090*/  MUFU.EX2 R38, R38 ;  /* 0x0000002600267308 */ /* 0x000ea20000000800 */
[----:B----4-:R-:W-:Y:S02]  /*40a0*/  F2FP.F16.F32.PACK_AB R180, R63, R58 ;  /* 0x0000003a3fb4723e */ /* 0x010fe400000000ff */
[----:B---3--:R-:W-:-:S04]  /*40b0*/  FMNMX.FTZ R10, R53, R10, !PT ;  /* 0x0000000a350a7209 */ /* 0x008fc80007810000 */
[C---:B------:R-:W-:Y:S01]  /*40c0*/  FSETP.NEU.FTZ.AND P1, PT, R10.reuse, -INF , PT ;  /* 0xff8000000a00780b */ /* 0x040fe20003f3d000 */
[----:B------:R-:W-:Y:S01]  /*40d0*/  FMUL.FTZ R32, R10, UR11 ;  /* 0x0000000b0a207c20 */ /* 0x000fe20008410000 */
[----:B------:R-:W-:Y:S01]  /*40e0*/  MUFU.EX2 R36, R36 ;  /* 0x0000002400247308 */ /* 0x000fe20000000800 */
[----:B-1----:R-:W-:-:S03]  /*40f0*/  @P5 IMAD.HI.U32 R55, R55, UR42, RZ ;  /* 0x0000002a37375c27 */ /* 0x002fc6000f8e00ff */
[----:B------:R-:W-:Y:S02]  /*4100*/  FSEL R32, R32, RZ, P1 ;  /* 0x000000ff20207208 */ /* 0x000fe40000800000 */
[----:B0-----:R-:W-:Y:S02]  /*4110*/  @P5 SHF.R.U32.HI R64, RZ, R66, R55 ;  /* 0x00000042ff405219 */ /* 0x001fe40000011637 */
[----:B------:R-:W0:Y:S01]  /*4120*/  MUFU.EX2 R35, R35 ;  /* 0x0000002300237308 */ /* 0x000e220000000800 */
[--C-:B------:R-:W-:Y:S01]  /*4130*/  FFMA.FTZ R33, R33, UR11, -R32.reuse ;  /* 0x0000000b21217c23 */ /* 0x100fe20008010820 */
[--C-:B------:R-:W-:Y:S01]  /*4140*/  FFMA.FTZ R40, R40, UR11, -R32.reuse ;  /* 0x0000000b28287c23 */ /* 0x100fe20008010820 */
[--C-:B------:R-:W-:Y:S01]  /*4150*/  FFMA.FTZ R41, R41, UR11, -R32.reuse ;  /* 0x0000000b29297c23 */ /* 0x100fe20008010820 */
[--C-:B------:R-:W-:Y:S01]  /*4160*/  FFMA.FTZ R42, R42, UR11, -R32.reuse ;  /* 0x0000000b2a2a7c23 */ /* 0x100fe20008010820 */
[--C-:B------:R-:W-:Y:S01]  /*4170*/  FFMA.FTZ R45, R45, UR11, -R32.reuse ;  /* 0x0000000b2d2d7c23 */ /* 0x100fe20008010820 */
[--C-:B------:R-:W-:Y:S01]  /*4180*/  FFMA.FTZ R43, R43, UR11, -R32.reuse ;  /* 0x0000000b2b2b7c23 */ /* 0x100fe20008010820 */
[--C-:B------:R-:W-:Y:S01]  /*4190*/  FFMA.FTZ R44, R44, UR11, -R32.reuse ;  /* 0x0000000b2c2c7c23 */ /* 0x100fe20008010820 */
[----:B------:R-:W-:Y:S01]  /*41a0*/  MUFU.EX2 R33, R33 ;  /* 0x0000002100217308 */ /* 0x000fe20000000800 */
[--C-:B------:R-:W-:Y:S01]  /*41b0*/  FFMA.FTZ R37, R37, UR11, -R32.reuse ;  /* 0x0000000b25257c23 */ /* 0x100fe20008010820 */
[--C-:B------:R-:W-:Y:S01]  /*41c0*/  FFMA.FTZ R46, R46, UR11, -R32.reuse ;  /* 0x0000000b2e2e7c23 */ /* 0x100fe20008010820 */
[--C-:B------:R-:W-:Y:S01]  /*41d0*/  FFMA.FTZ R47, R47, UR11, -R32.reuse ;  /* 0x0000000b2f2f7c23 */ /* 0x100fe20008010820 */
[--C-:B------:R-:W-:Y:S01]  /*41e0*/  FFMA.FTZ R48, R48, UR11, -R32.reuse ;  /* 0x0000000b30307c23 */ /* 0x100fe20008010820 */
[--C-:B------:R-:W-:Y:S01]  /*41f0*/  FFMA.FTZ R11, R11, UR11, -R32.reuse ;  /* 0x0000000b0b0b7c23 */ /* 0x100fe20008010820 */
[--C-:B------:R-:W-:Y:S01]  /*4200*/  FFMA.FTZ R49, R49, UR11, -R32.reuse ;  /* 0x0000000b31317c23 */ /* 0x100fe20008010820 */
[--C-:B------:R-:W-:Y:S01]  /*4210*/  FFMA.FTZ R50, R50, UR11, -R32.reuse ;  /* 0x0000000b32327c23 */ /* 0x100fe20008010820 */
[----:B------:R-:W1:Y:S01]  /*4220*/  MUFU.EX2 R40, R40 ;  /* 0x0000002800287308 */ /* 0x000e620000000800 */
[--C-:B------:R-:W-:Y:S01]  /*4230*/  FFMA.FTZ R8, R8, UR11, -R32.reuse ;  /* 0x0000000b08087c23 */ /* 0x100fe20008010820 */
[--C-:B------:R-:W-:Y:S01]  /*4240*/  FFMA.FTZ R31, R31, UR11, -R32.reuse ;  /* 0x0000000b1f1f7c23 */ /* 0x100fe20008010820 */
[--C-:B------:R-:W-:Y:S01]  /*4250*/  FFMA.FTZ R27, R27, UR11, -R32.reuse ;  /* 0x0000000b1b1b7c23 */ /* 0x100fe20008010820 */
[--C-:B------:R-:W-:Y:S01]  /*4260*/  FFMA.FTZ R2, R2, UR11, -R32.reuse ;  /* 0x0000000b02027c23 */ /* 0x100fe20008010820 */
[--C-:B------:R-:W-:Y:S01]  /*4270*/  FFMA.FTZ R0, R0, UR11, -R32.reuse ;  /* 0x0000000b00007c23 */ /* 0x100fe20008010820 */
[--C-:B------:R-:W-:Y:S01]  /*4280*/  FFMA.FTZ R51, R51, UR11, -R32.reuse ;  /* 0x0000000b33337c23 */ /* 0x100fe20008010820 */
[--C-:B------:R-:W-:Y:S01]  /*4290*/  FFMA.FTZ R12, R12, UR11, -R32.reuse ;  /* 0x0000000b0c0c7c23 */ /* 0x100fe20008010820 */
[----:B------:R-:W3:Y:S01]  /*42a0*/  MUFU.EX2 R41, R41 ;  /* 0x0000002900297308 */ /* 0x000ee20000000800 */
[--C-:B------:R-:W-:Y:S01]  /*42b0*/  FFMA.FTZ R39, R39, UR11, -R32.reuse ;  /* 0x0000000b27277c23 */ /* 0x100fe20008010820 */
[--C-:B------:R-:W-:Y:S01]  /*42c0*/  FFMA.FTZ R15, R15, UR11, -R32.reuse ;  /* 0x0000000b0f0f7c23 */ /* 0x100fe20008010820 */
[----:B------:R-:W-:Y:S01]  /*42d0*/  FFMA.FTZ R13, R13, UR11, -R32 ;  /* 0x0000000b0d0d7c23 */ /* 0x000fe20008010820 */
[----:B------:R-:W-:Y:S01]  /*42e0*/  LOP3.LUT P5, RZ, R16, 0x80000, RZ, 0xc0, !PT ;  /* 0x0008000010ff7812 */ /* 0x000fe200078ac0ff */
[----:B------:R-:W-:Y:S01]  /*42f0*/  IMAD.IADD R64, R75, 0x1, R64 ;  /* 0x000000014b407824 */ /* 0x000fe200078e0240 */
[----:B--2---:R-:W-:-:S02]  /*4300*/  F2FP.F16.F32.PACK_AB R182, R65, R38 ;  /* 0x0000002641b6723e */ /* 0x004fc400000000ff */
[----:B------:R2:W-:Y:S01]  /*4310*/  MUFU.EX2 R26, R45 ;  /* 0x0000002d001a7308 */ /* 0x0005e20000000800 */
[----:B0-----:R-:W-:Y:S02]  /*4320*/  F2FP.F16.F32.PACK_AB R176, R35, R36 ;  /* 0x0000002423b0723e */ /* 0x001fe400000000ff */
[----:B-1----:R-:W-:-:S05]  /*4330*/  F2FP.F16.F32.PACK_AB R189, R40, R33 ;  /* 0x0000002128bd723e */ /* 0x002fca00000000ff */
[----:B------:R-:W0:Y:S01]  /*4340*/  MUFU.EX2 R42, R42 ;  /* 0x0000002a002a7308 */ /* 0x000e220000000800 */
[----:B--2---:R-:W-:Y:S01]  /*4350*/  FADD.FTZ R45, R188, R3 ;  /* 0x00000003bc2d7221 */ /* 0x004fe20000010000 */
[----:B------:R-:W-:-:S03]  /*4360*/  F2FP.F16.F32.PACK_AB R188, R3, R188 ;  /* 0x000000bc03bc723e */ /* 0x000fc600000000ff */
[----:B------:R-:W-:Y:S01]  /*4370*/  FADD.FTZ R52, R190, R45 ;  /* 0x0000002dbe347221 */ /* 0x000fe20000010000 */
[C---:B------:R-:W-:Y:S02]  /*4380*/  F2FP.F16.F32.PACK_AB R190, R57.reuse, R190 ;  /* 0x000000be39be723e */ /* 0x040fe400000000ff */
[----:B------:R-:W1:Y:S01]  /*4390*/  MUFU.EX2 R43, R43 ;  /* 0x0000002b002b7308 */ /* 0x000e620000000800 */
[----:B------:R-:W-:Y:S01]  /*43a0*/  FADD.FTZ R45, R57, R52 ;  /* 0x00000034392d7221 */ /* 0x000fe20000010000 */
[----:B------:R-:W-:-:S03]  /*43b0*/  FADD.FTZ R52, R33, R40 ;  /* 0x0000002821347221 */ /* 0x000fc60000010000 */
[----:B------:R-:W-:Y:S01]  /*43c0*/  FADD.FTZ R54, R56, R45 ;  /* 0x0000002d38367221 */ /* 0x000fe20000010000 */
[----:B---3--:R-:W-:Y:S02]  /*43d0*/  FADD.FTZ R45, R41, R52 ;  /* 0x00000034292d7221 */ /* 0x008fe40000010000 */
[----:B------:R-:W2:Y:S01]  /*43e0*/  MUFU.EX2 R44, R44 ;  /* 0x0000002c002c7308 */ /* 0x000ea20000000800 */
[----:B------:R-:W-:Y:S01]  /*43f0*/  FADD.FTZ R53, R59, R54 ;  /* 0x000000363b357221 */ /* 0x000fe20000010000 */
[C---:B0-----:R-:W-:Y:S01]  /*4400*/  FADD.FTZ R54, R42.reuse, R45 ;  /* 0x0000002d2a367221 */ /* 0x041fe20000010000 */
[----:B------:R-:W-:Y:S02]  /*4410*/  F2FP.F16.F32.PACK_AB R191, R42, R41 ;  /* 0x000000292abf723e */ /* 0x000fe400000000ff */
[----:B------:R-:W-:-:S03]  /*4420*/  FADD.FTZ R62, R60, R53 ;  /* 0x000000353c3e7221 */ /* 0x000fc60000010000 */
[----:B------:R-:W0:Y:S01]  /*4430*/  MUFU.EX2 R37, R37 ;  /* 0x0000002500257308 */ /* 0x000e220000000800 */
[----:B-1----:R-:W-:Y:S01]  /*4440*/  FADD.FTZ R45, R43, R54 ;  /* 0x000000362b2d7221 */ /* 0x002fe20000010000 */
[----:B------:R-:W-:-:S04]  /*4450*/  FADD.FTZ R53, R61, R62 ;  /* 0x0000003e3d357221 */ /* 0x000fc80000010000 */
[----:B------:R-:W-:Y:S01]  /*4460*/  FADD.FTZ R62, R58, R53 ;  /* 0x000000353a3e7221 */ /* 0x000fe20000010000 */
[----:B------:R-:W-:Y:S01]  /*4470*/  VIADD R53, R64, UR5 ;  /* 0x0000000540357c36 */ /* 0x000fe20008000000 */
[----:B------:R-:W-:Y:S01]  /*4480*/  MUFU.EX2 R46, R46 ;  /* 0x0000002e002e7308 */ /* 0x000fe20000000800 */
[C---:B--2---:R-:W-:Y:S01]  /*4490*/  FADD.FTZ R54, R44.reuse, R45 ;  /* 0x0000002d2c367221 */ /* 0x044fe20000010000 */
[----:B------:R-:W-:Y:S01]  /*44a0*/  FADD.FTZ R45, R63, R62 ;  /* 0x0000003e3f2d7221 */ /* 0x000fe20000010000 */
[----:B------:R-:W-:Y:S02]  /*44b0*/  F2FP.F16.F32.PACK_AB R185, R44, R43 ;  /* 0x0000002b2cb9723e */ /* 0x000fe400000000ff */
[----:B------:R-:W-:-:S03]  /*44c0*/  R2UR UR10, R53 ;  /* 0x00000000350a72ca */ /* 0x000fc600000e0000 */
[----:B------:R-:W1:Y:S01]  /*44d0*/  MUFU.EX2 R47, R47 ;  /* 0x0000002f002f7308 */ /* 0x000e620000000800 */
[----:B0-----:R-:W-:-:S07]  /*44e0*/  F2FP.F16.F32.PACK_AB R187, R26, R37 ;  /* 0x000000251abb723e */ /* 0x001fce00000000ff */
[----:B------:R-:W-:Y:S08]  /*44f0*/  MUFU.EX2 R48, R48 ;  /* 0x0000003000307308 */ /* 0x000ff00000000800 */
[----:B------:R0:W-:Y:S01]  /*4500*/  MUFU.EX2 R52, R11 ;  /* 0x0000000b00347308 */ /* 0x0001e20000000800 */
[----:B-1----:R-:W-:-:S07]  /*4510*/  F2FP.F16.F32.PACK_AB R181, R47, R46 ;  /* 0x0000002e2fb5723e */ /* 0x002fce00000000ff */
[----:B------:R-:W1:Y:S01]  /*4520*/  MUFU.EX2 R49, R49 ;  /* 0x0000003100317308 */ /* 0x000e620000000800 */
[----:B0-----:R-:W-:Y:S01]  /*4530*/  FADD.FTZ R11, R37, R54 ;  /* 0x00000036250b7221 */ /* 0x001fe20000010000 */
[----:B------:R-:W-:-:S03]  /*4540*/  FADD.FTZ R54, R38, R45 ;  /* 0x0000002d26367221 */ /* 0x000fc60000010000 */
[----:B------:R-:W-:Y:S01]  /*4550*/  FADD.FTZ R11, R26, R11 ;  /* 0x0000000b1a0b7221 */ /* 0x000fe20000010000 */
[----:B------:R-:W-:Y:S02]  /*4560*/  FADD.FTZ R45, R65, R54 ;  /* 0x00000036412d7221 */ /* 0x000fe40000010000 */
[----:B------:R-:W0:Y:S02]  /*4570*/  MUFU.EX2 R34, R34 ;  /* 0x0000002200227308 */ /* 0x000e240000000800 */
[----:B------:R-:W-:-:S04]  /*4580*/  FADD.FTZ R54, R36, R45 ;  /* 0x0000002d24367221 */ /* 0x000fc80000010000 */
[----:B------:R-:W-:Y:S02]  /*4590*/  FADD.FTZ R45, R35, R54 ;  /* 0x00000036232d7221 */ /* 0x000fe40000010000 */
[----:B------:R-:W2:Y:S01]  /*45a0*/  MUFU.EX2 R50, R50 ;  /* 0x0000003200327308 */ /* 0x000ea20000000800 */
[----:B-1----:R-:W-:-:S07]  /*45b0*/  F2FP.F16.F32.PACK_AB R183, R49, R48 ;  /* 0x0000003031b7723e */ /* 0x002fce00000000ff */
[----:B------:R1:W-:Y:S01]  /*45c0*/  MUFU.EX2 R173, R8 ;  /* 0x0000000800ad7308 */ /* 0x0003e20000000800 */
[----:B0-----:R-:W-:Y:S01]  /*45d0*/  FADD.FTZ R32, R34, R45 ;  /* 0x0000002d22207221 */ /* 0x001fe20000010000 */
[----:B------:R-:W-:-:S03]  /*45e0*/  F2FP.F16.F32.PACK_AB R178, R67, R34 ;  /* 0x0000002243b2723e */ /* 0x000fc600000000ff */
[----:B------:R-:W-:-:S03]  /*45f0*/  FADD.FTZ R45, R67, R32 ;  /* 0x00000020432d7221 */ /* 0x000fc60000010000 */
[----:B------:R-:W0:Y:S01]  /*4600*/  MUFU.EX2 R31, R31 ;  /* 0x0000001f001f7308 */ /* 0x000e220000000800 */
[----:B-1----:R-:W-:-:S04]  /*4610*/  FADD.FTZ R8, R46, R11 ;  /* 0x0000000b2e087221 */ /* 0x002fc80000010000 */
[----:B------:R-:W-:-:S03]  /*4620*/  FADD.FTZ R11, R47, R8 ;  /* 0x000000082f0b7221 */ /* 0x000fc60000010000 */
[----:B------:R-:W1:Y:S01]  /*4630*/  MUFU.EX2 R30, R30 ;  /* 0x0000001e001e7308 */ /* 0x000e620000000800 */
[----:B------:R-:W-:-:S04]  /*4640*/  FADD.FTZ R8, R48, R11 ;  /* 0x0000000b30087221 */ /* 0x000fc80000010000 */
[----:B------:R-:W-:-:S03]  /*4650*/  FADD.FTZ R11, R49, R8 ;  /* 0x00000008310b7221 */ /* 0x000fc60000010000 */
[----:B------:R-:W3:Y:S01]  /*4660*/  MUFU.EX2 R27, R27 ;  /* 0x0000001b001b7308 */ /* 0x000ee20000000800 */
[----:B--2---:R-:W-:Y:S01]  /*4670*/  FADD.FTZ R8, R50, R11 ;  /* 0x0000000b32087221 */ /* 0x004fe20000010000 */
[----:B0-----:R-:W-:-:S03]  /*4680*/  F2FP.F16.F32.PACK_AB R177, R31, R50 ;  /* 0x000000321fb1723e */ /* 0x001fc600000000ff */
[----:B------:R-:W-:-:S03]  /*4690*/  FADD.FTZ R8, R31, R8 ;  /* 0x000000081f087221 */ /* 0x000fc60000010000 */
[----:B------:R-:W0:Y:S01]  /*46a0*/  MUFU.EX2 R29, R29 ;  /* 0x0000001d001d7308 */ /* 0x000e220000000800 */
[----:B-1----:R-:W-:-:S07]  /*46b0*/  FADD.FTZ R32, R30, R45 ;  /* 0x0000002d1e207221 */ /* 0x002fce0000010000 */
[----:B------:R-:W1:Y:S01]  /*46c0*/  MUFU.EX2 R28, R28 ;  /* 0x0000001c001c7308 */ /* 0x000e620000000800 */
[----:B---3--:R-:W-:Y:S01]  /*46d0*/  FADD.FTZ R3, R27, R8 ;  /* 0x000000081b037221 */ /* 0x008fe20000010000 */
[----:B------:R-:W-:-:S03]  /*46e0*/  F2FP.F16.F32.PACK_AB R179, R52, R27 ;  /* 0x0000001b34b3723e */ /* 0x000fc600000000ff */
[----:B------:R-:W-:-:S03]  /*46f0*/  FADD.FTZ R8, R52, R3 ;  /* 0x0000000334087221 */ /* 0x000fc60000010000 */
[----:B------:R-:W2:Y:S01]  /*4700*/  MUFU.EX2 R2, R2 ;  /* 0x0000000200027308 */ /* 0x000ea20000000800 */
[----:B0-----:R-:W-:Y:S01]  /*4710*/  FADD.FTZ R11, R29, R32 ;  /* 0x000000201d0b7221 */ /* 0x001fe20000010000 */
[----:B------:R-:W-:Y:S01]  /*4720*/  FADD.FTZ R3, R173, R8 ;  /* 0x00000008ad037221 */ /* 0x000fe20000010000 */
[----:B------:R-:W-:-:S05]  /*4730*/  F2FP.F16.F32.PACK_AB R172, R29, R30 ;  /* 0x0000001e1dac723e */ /* 0x000fca00000000ff */
[----:B------:R-:W0:Y:S01]  /*4740*/  MUFU.EX2 R25, R25 ;  /* 0x0000001900197308 */ /* 0x000e220000000800 */
[----:B-1----:R-:W-:Y:S01]  /*4750*/  FADD.FTZ R32, R28, R11 ;  /* 0x0000000b1c207221 */ /* 0x002fe20000010000 */
[----:B------:R-:W-:-:S03]  /*4760*/  F2FP.F16.F32.PACK_AB R174, R69, R28 ;  /* 0x0000001c45ae723e */ /* 0x000fc600000000ff */
[----:B------:R-:W-:-:S03]  /*4770*/  FADD.FTZ R32, R69, R32 ;  /* 0x0000002045207221 */ /* 0x000fc60000010000 */
[----:B------:R-:W1:Y:S01]  /*4780*/  MUFU.EX2 R0, R0 ;  /* 0x0000000000007308 */ /* 0x000e620000000800 */
[C---:B--2---:R-:W-:Y:S01]  /*4790*/  FADD.FTZ R3, R2.reuse, R3 ;  /* 0x0000000302037221 */ /* 0x044fe20000010000 */
[----:B------:R-:W-:-:S06]  /*47a0*/  F2FP.F16.F32.PACK_AB R173, R2, R173 ;  /* 0x000000ad02ad723e */ /* 0x000fcc00000000ff */
[----:B------:R-:W2:Y:S01]  /*47b0*/  MUFU.EX2 R24, R24 ;  /* 0x0000001800187308 */ /* 0x000ea20000000800 */
[----:B0-----:R-:W-:-:S07]  /*47c0*/  FADD.FTZ R11, R25, R32 ;  /* 0x00000020190b7221 */ /* 0x001fce0000010000 */
[----:B------:R-:W0:Y:S01]  /*47d0*/  MUFU.EX2 R51, R51 ;  /* 0x0000003300337308 */ /* 0x000e220000000800 */
[----:B-1----:R-:W-:-:S07]  /*47e0*/  FADD.FTZ R8, R0, R3 ;  /* 0x0000000300087221 */ /* 0x002fce0000010000 */
[----:B------:R-:W1:Y:S01]  /*47f0*/  MUFU.EX2 R20, R20 ;  /* 0x0000001400147308 */ /* 0x000e620000000800 */
[C---:B--2---:R-:W-:Y:S01]  /*4800*/  FADD.FTZ R11, R24.reuse, R11 ;  /* 0x0000000b180b7221 */ /* 0x044fe20000010000 */
[----:B------:R-:W-:-:S06]  /*4810*/  F2FP.F16.F32.PACK_AB R168, R24, R25 ;  /* 0x0000001918a8723e */ /* 0x000fcc00000000ff */
[----:B------:R-:W2:Y:S01]  /*4820*/  MUFU.EX2 R21, R21 ;  /* 0x0000001500157308 */ /* 0x000ea20000000800 */
[C---:B0-----:R-:W-:Y:S01]  /*4830*/  FADD.FTZ R3, R51.reuse, R8 ;  /* 0x0000000833037221 */ /* 0x041fe20000010000 */
[----:B------:R-:W-:-:S06]  /*4840*/  F2FP.F16.F32.PACK_AB R175, R51, R0 ;  /* 0x0000000033af723e */ /* 0x000fcc00000000ff */
[----:B------:R-:W0:Y:S01]  /*4850*/  MUFU.EX2 R12, R12 ;  /* 0x0000000c000c7308 */ /* 0x000e220000000800 */
[----:B-1----:R-:W-:-:S07]  /*4860*/  FADD.FTZ R28, R20, R11 ;  /* 0x0000000b141c7221 */ /* 0x002fce0000010000 */
[----:B------:R-:W1:Y:S01]  /*4870*/  MUFU.EX2 R39, R39 ;  /* 0x0000002700277308 */ /* 0x000e620000000800 */
[C---:B--2---:R-:W-:Y:S01]  /*4880*/  F2FP.F16.F32.PACK_AB R170, R21.reuse, R20 ;  /* 0x0000001415aa723e */ /* 0x044fe200000000ff */
[----:B------:R-:W-:-:S06]  /*4890*/  FADD.FTZ R8, R21, R28 ;  /* 0x0000001c15087221 */ /* 0x000fcc0000010000 */
[----:B------:R-:W2:Y:S01]  /*48a0*/  MUFU.EX2 R15, R15 ;  /* 0x0000000f000f7308 */ /* 0x000ea20000000800 */
[----:B0-----:R-:W-:-:S07]  /*48b0*/  FADD.FTZ R20, R12, R3 ;  /* 0x000000030c147221 */ /* 0x001fce0000010000 */
[----:B------:R0:W3:Y:S01]  /*48c0*/  MUFU.EX2 R24, R13 ;  /* 0x0000000d00187308 */ /* 0x0000e20000000800 */
[C---:B-1----:R-:W-:Y:S01]  /*48d0*/  FADD.FTZ R20, R39.reuse, R20 ;  /* 0x0000001427147221 */ /* 0x042fe20000010000 */
[----:B------:R-:W-:-:S03]  /*48e0*/  F2FP.F16.F32.PACK_AB R169, R39, R12 ;  /* 0x0000000c27a9723e */ /* 0x000fc600000000ff */
[----:B--2---:R-:W-:Y:S01]  /*48f0*/  FADD.FTZ R3, R15, R20 ;  /* 0x000000140f037221 */ /* 0x004fe20000010000 */
[----:B0-----:R-:W-:-:S03]  /*4900*/  VIADD R13, R74, 0xfffffffe ;  /* 0xfffffffe4a0d7836 */ /* 0x001fc60000000000 */
[C---:B---3--:R-:W-:Y:S01]  /*4910*/  FADD.FTZ R3, R24.reuse, R3 ;  /* 0x0000000318037221 */ /* 0x048fe20000010000 */
[----:B------:R-:W-:Y:S01]  /*4920*/  F2FP.F16.F32.PACK_AB R171, R24, R15 ;  /* 0x0000000f18ab723e */ /* 0x000fe200000000ff */
[----:B------:R-:W-:Y:S06]  /*4930*/  @!P5 BRA `(.L_x_987) ;  /* 0x000000000054d947 */ /* 0x000fec0003800000 */
[C---:B------:R-:W-:Y:S01]  /*4940*/  ISETP.GT.AND P1, PT, R64.reuse, RZ, PT ;  /* 0x000000ff4000720c */ /* 0x040fe20003f24270 */
[----:B------:R-:W-:-:S05]  /*4950*/  VIADD R0, R64, 0xffffffff ;  /* 0xffffffff40007836 */ /* 0x000fca0000000000 */
[----:B------:R-:W-:-:S07]  /*4960*/  R2UR UR14, R0 ;  /* 0x00000000000e72ca */ /* 0x000fce00000e0000 */
[----:B------:R-:W-:Y:S08]  /*4970*/  @P1 BRA `(.L_x_988) ;  /* 0x0000000000241947 */ /* 0x000ff00003800000 */
[----:B------:R-:W-:Y:S01]  /*4980*/  R2UR UR14, R64 ;  /* 0x00000000400e72ca */ /* 0x000fe200000e0000 */
[----:B------:R-:W-:Y:S02]  /*4990*/  ULDC UR15, c[0x0][0x9e4] ;  /* 0x00027900000f7ab9 */ /* 0x000fe40000000800 */
[----:B------:R-:W-:-:S10]  /*49a0*/  UISETP.NE.AND UP0, UPT, UR15, 0x1, UPT ;  /* 0x000000010f00788c */ /* 0x000fd4000bf05270 */
[----:B------:R-:W-:Y:S01]  /*49b0*/  UIADD3 UR14, -UR14, URZ, URZ ;  /* 0x0000003f0e0e7290 */ /* 0x000fe2000fffe13f */
[----:B------:R-:W-:-:S03]  /*49c0*/  @UP0 ULDC.64 UR4, c[0x0][0x9e8] ;  /* 0x00027a0000040ab9 */ /* 0x000fc60000000a00 */
[----:B------:R-:W-:-:S04]  /*49d0*/  UIMAD.WIDE.U32 UR6, UR14, UR4, URZ ;  /* 0x000000040e0672a5 */ /* 0x000fc8000f8e003f */
[----:B------:R-:W-:-:S04]  /*49e0*/  @UP0 USHF.R.U32.HI UR14, URZ, UR5, UR7 ;  /* 0x000000053f0e0299 */ /* 0x000fc80008011607 */
[----:B------:R-:W-:Y:S01]  /*49f0*/  ULOP3.LUT UR14, URZ, UR14, URZ, 0x33, !UPT ;  /* 0x0000000e3f0e7292 */ /* 0x000fe2000f8e333f */
[----:B------:R-:W-:Y:S11]  /*4a00*/  BRA `(.L_x_989) ;  /* 0x0000000000147947 */ /* 0x000ff60003800000 */
.L_x_988:
[----:B------:R-:W-:Y:S02]  /*4a10*/  ULDC UR15, c[0x0][0x9e4] ;  /* 0x00027900000f7ab9 */ /* 0x000fe40000000800 */
[----:B------:R-:W-:-:S11]  /*4a20*/  UISETP.NE.AND UP0, UPT, UR15, 0x1, UPT ;  /* 0x000000010f00788c */ /* 0x000fd6000bf05270 */
[----:B------:R-:W-:Y:S02]  /*4a30*/  @UP0 ULDC.64 UR4, c[0x0][0x9e8] ;  /* 0x00027a0000040ab9 */ /* 0x000fe40000000a00 */
[----:B------:R-:W-:-:S04]  /*4a40*/  UIMAD.WIDE.U32 UR6, UR14, UR4, URZ ;  /* 0x000000040e0672a5 */ /* 0x000fc8000f8e003f */
[----:B------:R-:W-:-:S12]  /*4a50*/  @UP0 USHF.R.U32.HI UR14, URZ, UR5, UR7 ;  /* 0x000000053f0e0299 */ /* 0x000fd80008011607 */
.L_x_989:
[----:B------:R-:W-:-:S04]  /*4a60*/  UIMAD UR14, UR14, UR15, UR15 ;  /* 0x0000000f0e0e72a4 */ /* 0x000fc8000f8e020f */
[----:B------:R-:W-:-:S04]  /*4a70*/  UISETP.LT.AND UP0, UPT, UR10, UR14, UPT ;  /* 0x0000000e0a00728c */ /* 0x000fc8000bf01270 */
[----:B------:R-:W-:-:S12]  /*4a80*/  USEL UR10, UR10, UR14, UP0 ;  /* 0x0000000e0a0a7287 */ /* 0x000fd80008000000 */
.L_x_987:
[----:B------:R-:W-:Y:S01]  /*4a90*/  UIMAD.WIDE UR4, UR10, 0x2aaaaaab, URZ ;  /* 0x2aaaaaab0a0478a5 */ /* 0x000fe2000f8e023f */
[----:B------:R-:W-:Y:S01]  /*4aa0*/  IMAD.MOV.U32 R2, RZ, RZ, 0x3f800000 ;  /* 0x3f800000ff027424 */ /* 0x000fe200078e00ff */
[----:B------:R-:W-:Y:S01]  /*4ab0*/  CS2R R118, SRZ ;  /* 0x0000000000767805 */ /* 0x000fe2000001ff00 */
[----:B------:R-:W-:Y:S01]  /*4ac0*/  IMAD.MOV.U32 R0, RZ, RZ, 0x3f800000 ;  /* 0x3f800000ff007424 */ /* 0x000fe200078e00ff */
        /* <DEDUP_REMOVED lines=8> */
[----:B------:R-:W-:Y:S01]  /*4b50*/  UISETP.LT.AND UP0, UPT, UR60, UR4, UPT ;  /* 0x000000043c00728c */ /* 0x000fe2000bf01270 */
[----:B------:R-:W-:Y:S02]  /*4b60*/  CS2R R104, SRZ ;  /* 0x0000000000687805 */ /* 0x000fe4000001ff00 */
[----:B------:R-:W-:Y:S02]  /*4b70*/  CS2R R102, SRZ ;  /* 0x0000000000667805 */ /* 0x000fe4000001ff00 */
[----:B------:R-:W-:Y:S01]  /*4b80*/  CS2R R100, SRZ ;  /* 0x0000000000647805 */ /* 0x000fe2000001ff00 */
[----:B------:R-:W-:Y:S01]  /*4b90*/  USEL UR50, UR60, UR4, !UP0 ;  /* 0x000000043c327287 */ /* 0x000fe2000c000000 */
[----:B------:R-:W-:-:S02]  /*4ba0*/  CS2R R98, SRZ ;  /* 0x0000000000627805 */ /* 0x000fc4000001ff00 */
[----:B------:R-:W-:Y:S02]  /*4bb0*/  CS2R R96, SRZ ;  /* 0x0000000000607805 */ /* 0x000fe4000001ff00 */
[----:B------:R-:W-:Y:S02]  /*4bc0*/  CS2R R94, SRZ ;  /* 0x00000000005e7805 */ /* 0x000fe4000001ff00 */
[----:B------:R-:W-:Y:S02]  /*4bd0*/  CS2R R92, SRZ ;  /* 0x00000000005c7805 */ /* 0x000fe4000001ff00 */
[----:B------:R-:W-:Y:S02]  /*4be0*/  CS2R R90, SRZ ;  /* 0x00000000005a7805 */ /* 0x000fe4000001ff00 */
[----:B------:R-:W-:Y:S02]  /*4bf0*/  ISETP.GE.AND P1, PT, R13, UR50, PT ;  /* 0x000000320d007c0c */ /* 0x000fe4000bf26270 */
        /* <DEDUP_REMOVED lines=33> */
[----:B------:R-:W-:Y:S06]  /*4e10*/  @!P1 BRA `(.L_x_990) ;  /* 0x0000003400d49947 */ /* 0x000fec0003800000 */
[----:B------:R-:W-:Y:S01]  /*4e20*/  IMAD.MOV.U32 R12, RZ, RZ, R10 ;  /* 0x000000ffff0c7224 */ /* 0x000fe200078e000a */
[----:B------:R-:W-:Y:S01]  /*4e30*/  UMOV UR41, UR39 ;  /* 0x0000002700297c82 */ /* 0x000fe20008000000 */
[----:B------:R-:W-:Y:S01]  /*4e40*/  IMAD.MOV.U32 R11, RZ, RZ, R9 ;  /* 0x000000ffff0b7224 */ /* 0x000fe200078e0009 */
[----:B------:R-:W-:Y:S01]  /*4e50*/  UMOV UR4, UR38 ;  /* 0x0000002600047c82 */ /* 0x000fe20008000000 */
[----:B------:R-:W-:Y:S01]  /*4e60*/  IMAD.MOV.U32 R2, RZ, RZ, 0x3f800000 ;  /* 0x3f800000ff027424 */ /* 0x000fe200078e00ff */
[----:B------:R-:W-:Y:S01]  /*4e70*/  ULDC UR51, c[0x0][0x9e4] ;  /* 0x0002790000337ab9 */ /* 0x000fe20000000800 */
[----:B------:R-:W-:Y:S01]  /*4e80*/  IMAD.MOV.U32 R119, RZ, RZ, RZ ;  /* 0x000000ffff777224 */ /* 0x000fe200078e00ff */
[----:B------:R-:W-:Y:S01]  /*4e90*/  ULDC UR55, c[0x0][0x9dc] ;  /* 0x0002770000377ab9 */ /* 0x000fe20000000800 */
[----:B------:R-:W-:Y:S01]  /*4ea0*/  ULDC UR5, c[0x0][0x9d8] ;  /* 0x0002760000057ab9 */ /* 0x000fe20000000800 */
[----:B------:R-:W-:Y:S01]  /*4eb0*/  ULDC UR54, c[0x0][0x988] ;  /* 0x0002620000367ab9 */ /* 0x000fe20000000800 */
[----:B------:R-:W-:-:S05]  /*4ec0*/  ULDC UR58, c[0x0][0x9e0] ;  /* 0x00027800003a7ab9 */ /* 0x000fca0000000800 */
.L_x_1009:
[----:B------:R-:W-:-:S04]  /*4ed0*/  UISETP.NE.AND UP0, UPT, UR4, 0x1, UPT ;  /* 0x000000010400788c */ /* 0x000fc8000bf05270 */
[----:B------:R-:W-:-:S04]  /*4ee0*/  USEL UR39, URZ, 0x1, UP0 ;  /* 0x000000013f277887 */ /* 0x000fc80008000000 */
[----:B------:R-:W-:Y:S01]  /*4ef0*/  ULOP3.LUT UR39, UR41, UR39, URZ, 0x3c, !UPT ;  /* 0x0000002729277292 */ /* 0x000fe2000f8e3c3f */
[----:B------:R-:W-:Y:S11]  /*4f00*/  @!P0 BRA `(.L_x_991) ;  /* 0x0000000000048947 */ /* 0x000ff60003800000 */
[----:B------:R-:W-:Y:S01]  /*4f10*/  BPT.TRAP 0x1 ;  /* 0x000000040000795c */ /* 0x000fe20000300000 */
.L_x_991:
[----:B------:R-:W-:Y:S01]  /*4f20*/  UIADD3 UR38, UR4, 0x1, URZ ;  /* 0x0000000104267890 */ /* 0x000fe2000fffe03f */
[----:B------:R-:W-:-:S03]  /*4f30*/  IMAD.U32 R9, RZ, RZ, UR39 ;  /* 0x00000027ff097e24 */ /* 0x000fc6000f8e00ff */
[----:B------:R-:W-:Y:S02]  /*4f40*/  UISETP.NE.AND UP0, UPT, UR38, 0x2, UPT ;  /* 0x000000022600788c */ /* 0x000fe4000bf05270 */
[----:B------:R-:W-:Y:S02]  /*4f50*/  SHF.L.U32 R9, R9, 0x1f, RZ ;  /* 0x0000001f09097819 */ /* 0x000fe400000006ff */
[----:B------:R-:W-:-:S04]  /*4f60*/  USEL UR38, UR38, URZ, UP0 ;  /* 0x0000003f26267287 */ /* 0x000fc80008000000 */
[----:B------:R-:W-:-:S09]  /*4f70*/  ULEA UR7, UR38, UR40, 0x3 ;  /* 0x0000002826077291 */ /* 0x000fd2000f8e183f */
[----:B------:R0:W1:Y:S01]  /*4f80*/  SYNCS.PHASECHK.TRANS64.TRYWAIT P1, [UR7+0x30830], R9 ;  /* 0x03083009ff0075a7 */ /* 0x0000620008020147 */
[----:B------:R-:W-:Y:S05]  /*4f90*/  @!P0 BRA `(.L_x_992) ;  /* 0x0000000000048947 */ /* 0x000fea0003800000 */
[----:B------:R-:W-:Y:S01]  /*4fa0*/  BPT.TRAP 0x1 ;  /* 0x000000040000795c */ /* 0x000fe20000300000 */
.L_x_992:
[----:B-1----:R-:W-:Y:S05]  /*4fb0*/  @P1 BRA `(.L_x_993) ;  /* 0x0000000000081947 */ /* 0x002fea0003800000 */
[----:B------:R-:W1:Y:S02]  /*4fc0*/  SYNCS.PHASECHK.TRANS64.TRYWAIT P1, [UR7+0x30830], R9 ;  /* 0x03083009ff0075a7 */ /* 0x000e640008020147 */
[----:B-1----:R-:W-:Y:S05]  /*4fd0*/  @!P1 BRA `(.L_x_994) ;  /* 0x0000010c00ec9947 */ /* 0x002fea0003800000 */
.L_x_993:
        /* <DEDUP_REMOVED lines=118> */
[----:B------:R-:W-:Y:S01]  /*5740*/  WARPGROUP.ARRIVE ;  /* 0x00000000000079c5 */ /* 0x000fe20000000000 */
[-C--:B------:R-:W-:Y:S01]  /*5750*/  FMUL.FTZ R114, R114, R2.reuse ;  /* 0x0000000272727220 */ /* 0x080fe20000410000 */
[-C--:B------:R-:W-:Y:S01]  /*5760*/  FMUL.FTZ R115, R115, R2.reuse ;  /* 0x0000000273737220 */ /* 0x080fe20000410000 */
[-C--:B------:R-:W-:Y:S01]  /*5770*/  FMUL.FTZ R118, R118, R2.reuse ;  /* 0x0000000276767220 */ /* 0x080fe20000410000 */
[----:B------:R-:W-:Y:S02]  /*5780*/  FMUL.FTZ R119, R119, R2 ;  /* 0x0000000277777220 */ /* 0x000fe40000410000 */
[----:B------:R-:W-:Y:S01]  /*5790*/  HGMMA.64x96x16.F32 R120, gdesc[UR44], R120, gsb0 ;  /* 0x016000002c7879f0 */ /* 0x000fe20008000878 */
[----:B------:R-:W-:Y:S01]  /*57a0*/  UIADD3 UR46, UR6, 0x4, URZ ;  /* 0x00000004062e7890 */ /* 0x000fe2000fffe03f */
[----:B------:R-:W-:Y:S01]  /*57b0*/  UMOV UR44, UR56 ;  /* 0x00000038002c7c82 */ /* 0x000fe20008000000 */
[----:B------:R-:W-:Y:S01]  /*57c0*/  UMOV UR45, UR57 ;  /* 0x00000039002d7c82 */ /* 0x000fe20008000000 */
[----:B------:R-:W-:Y:S01]  /*57d0*/  UMOV UR47, 0x40000040 ;  /* 0x40000040002f7882 */ /* 0x000fe20000000000 */
        /* <DEDUP_REMOVED lines=41> */
.L_x_995:
[----:B------:R-:W-:Y:S01]  /*5a70*/  ULEA UR6, UR4, UR40, 0x3 ;  /* 0x0000002804067291 */ /* 0x000fe2000f8e183f */
[----:B------:R-:W-:-:S05]  /*5a80*/  IMAD.U32 R0, RZ, RZ, UR41 ;  /* 0x00000029ff007e24 */ /* 0x000fca000f8e00ff */
[----:B------:R-:W-:-:S04]  /*5a90*/  SHF.L.U32 R0, R0, 0x1f, RZ ;  /* 0x0000001f00007819 */ /* 0x000fc800000006ff */
[----:B------:R2:W3:Y:S01]  /*5aa0*/  SYNCS.PHASECHK.TRANS64.TRYWAIT P1, [UR6+0x30850], R0 ;  /* 0x03085000ff0075a7 */ /* 0x0004e20008020146 */
[----:B------:R-:W-:Y:S05]  /*5ab0*/  @!P0 BRA `(.L_x_996) ;  /* 0x0000000000048947 */ /* 0x000fea0003800000 */
[----:B------:R-:W-:Y:S01]  /*5ac0*/  BPT.TRAP 0x1 ;  /* 0x000000040000795c */ /* 0x000fe20000300000 */
.L_x_996:
[----:B---3--:R-:W-:Y:S05]  /*5ad0*/  @P1 BRA `(.L_x_997) ;  /* 0x0000000000081947 */ /* 0x008fea0003800000 */
[----:B------:R-:W3:Y:S02]  /*5ae0*/  SYNCS.PHASECHK.TRANS64.TRYWAIT P1, [UR6+0x30850], R0 ;  /* 0x03085000ff0075a7 */ /* 0x000ee40008020146 */
[----:B---3--:R-:W-:Y:S05]  /*5af0*/  @!P1 BRA `(.L_x_998) ;  /* 0x00000104003c9947 */ /* 0x008fea0003800000 */
.L_x_997:
        /* <DEDUP_REMOVED lines=37> */
.L_x_999:
[----:B------:R-:W-:Y:S01]  /*5d50*/  ISETP.NE.AND P2, PT, R199, 0x1, PT ;  /* 0x00000001c700780c */ /* 0x000fe20003f45270 */
[----:B------:R-:W-:Y:S02]  /*5d60*/  VIADD R177, R19, UR42 ;  /* 0x0000002a13b17c36 */ /* 0x000fe40008000000 */
[----:B------:R-:W-:Y:S01]  /*5d70*/  FMUL.FTZ R172, R129, UR5 ;  /* 0x0000000581ac7c20 */ /* 0x000fe20008410000 */
[----:B------:R-:W-:Y:S01]  /*5d80*/  FMUL.FTZ R129, R146, UR5 ;  /* 0x0000000592817c20 */ /* 0x000fe20008410000 */
[----:B------:R-:W-:Y:S01]  /*5d90*/  FMUL.FTZ R146, R148, UR5 ;  /* 0x0000000594927c20 */ /* 0x000fe20008410000 */
[----:B------:R-:W-:Y:S01]  /*5da0*/  FMUL.FTZ R148, R152, UR5 ;  /* 0x0000000598947c20 */ /* 0x000fe20008410000 */
[----:B01----:R-:W-:Y:S01]  /*5db0*/  FMUL.FTZ R9, R120, UR5 ;  /* 0x0000000578097c20 */ /* 0x003fe20008410000 */
[----:B------:R-:W-:Y:S02]  /*5dc0*/  IMAD R180, R13, -0x60, RZ ;  /* 0xffffffa00db47824 */ /* 0x000fe400078e02ff */
[----:B--2---:R-:W-:Y:S01]  /*5dd0*/  FMUL.FTZ R0, R122, UR5 ;  /* 0x000000057a007c20 */ /* 0x004fe20008410000 */
[----:B------:R-:W-:Y:S01]  /*5de0*/  FMUL.FTZ R120, R130, UR5 ;  /* 0x0000000582787c20 */ /* 0x000fe20008410000 */
[----:B------:R-:W-:Y:S01]  /*5df0*/  FMUL.FTZ R168, R121, UR5 ;  /* 0x0000000579a87c20 */ /* 0x000fe20008410000 */
[----:B------:R-:W-:Y:S01]  /*5e00*/  FMUL.FTZ R2, R123, UR5 ;  /* 0x000000057b027c20 */ /* 0x000fe20008410000 */
[----:B------:R-:W-:Y:S01]  /*5e10*/  FMUL.FTZ R169, R124, UR5 ;  /* 0x000000057ca97c20 */ /* 0x000fe20008410000 */
[----:B------:R-:W0:Y:S01]  /*5e20*/  @P2 LDC R14, c[0x0][0x44c] ;  /* 0x00011300ff0e2b82 */ /* 0x000e220000000800 */
[----:B------:R-:W-:Y:S01]  /*5e30*/  FMUL.FTZ R170, R125, UR5 ;  /* 0x000000057daa7c20 */ /* 0x000fe20008410000 */
[----:B------:R-:W-:Y:S01]  /*5e40*/  FMUL.FTZ R15, R127, UR5 ;  /* 0x000000057f0f7c20 */ /* 0x000fe20008410000 */
[----:B------:R-:W-:Y:S01]  /*5e50*/  FMUL.FTZ R171, R128, UR5 ;  /* 0x0000000580ab7c20 */ /* 0x000fe20008410000 */
[----:B------:R-:W-:Y:S01]  /*5e60*/  FMUL.FTZ R174, R133, UR5 ;  /* 0x0000000585ae7c20 */ /* 0x000fe20008410000 */
[----:B------:R-:W-:Y:S01]  /*5e70*/  FMUL.FTZ R122, R134, UR5 ;  /* 0x00000005867a7c20 */ /* 0x000fe20008410000 */
[----:B------:R-:W-:Y:S01]  /*5e80*/  FMUL.FTZ R130, R147, UR5 ;  /* 0x0000000593827c20 */ /* 0x000fe20008410000 */
[----:B------:R-:W-:Y:S01]  /*5e90*/  FMUL.FTZ R10, R126, UR5 ;  /* 0x000000057e0a7c20 */ /* 0x000fe20008410000 */
[----:B------:R-:W1:Y:S01]  /*5ea0*/  @P2 LDC R21, c[0x0][0x450] ;  /* 0x00011400ff152b82 */ /* 0x000e620000000800 */
        /* <DEDUP_REMOVED lines=15> */
[----:B0-----:R-:W-:-:S04]  /*5fa0*/  @P2 IMAD.HI.U32 R20, R177, R14, RZ ;  /* 0x0000000eb1142227 */ /* 0x001fc800078e00ff */
[----:B------:R-:W-:Y:S01]  /*5fb0*/  FMUL.FTZ R145, R145, UR5 ;  /* 0x0000000591917c20 */ /* 0x000fe20008410000 */
[----:B------:R-:W0:Y:S01]  /*5fc0*/  LDC R14, c[0x0][0x288] ;  /* 0x0000a200ff0e7b82 */ /* 0x000e220000000800 */
[----:B------:R-:W-:Y:S01]  /*5fd0*/  FMUL.FTZ R149, R153, UR5 ;  /* 0x0000000599957c20 */ /* 0x000fe20008410000 */
[----:B------:R-:W-:Y:S01]  /*5fe0*/  FMUL.FTZ R135, R154, UR5 ;  /* 0x000000059a877c20 */ /* 0x000fe20008410000 */
[----:B------:R-:W-:Y:S01]  /*5ff0*/  FMUL.FTZ R136, R155, UR5 ;  /* 0x000000059b887c20 */ /* 0x000fe20008410000 */
[----:B------:R-:W-:Y:S01]  /*6000*/  FMUL.FTZ R150, R156, UR5 ;  /* 0x000000059c967c20 */ /* 0x000fe20008410000 */
[----:B------:R-:W-:Y:S01]  /*6010*/  FMUL.FTZ R151, R157, UR5 ;  /* 0x000000059d977c20 */ /* 0x000fe20008410000 */
[----:B-1----:R-:W-:Y:S01]  /*6020*/  @P2 SHF.R.U32.HI R177, RZ, R21, R20 ;  /* 0x00000015ffb12219 */ /* 0x002fe20000011614 */
[----:B------:R-:W-:Y:S01]  /*6030*/  FMUL.FTZ R138, R158, UR5 ;  /* 0x000000059e8a7c20 */ /* 0x000fe20008410000 */
[----:B------:R-:W-:Y:S01]  /*6040*/  FMUL.FTZ R137, R159, UR5 ;  /* 0x000000059f897c20 */ /* 0x000fe20008410000 */
[----:B------:R-:W-:Y:S01]  /*6050*/  FMUL.FTZ R143, R160, UR5 ;  /* 0x00000005a08f7c20 */ /* 0x000fe20008410000 */
[----:B------:R-:W-:Y:S01]  /*6060*/  FMUL.FTZ R142, R161, UR5 ;  /* 0x00000005a18e7c20 */ /* 0x000fe20008410000 */
[----:B------:R-:W1:Y:S01]  /*6070*/  SHFL.IDX PT, R152, R177, RZ, 0x1c1f ;  /* 0x001c1fffb1987589 */ /* 0x000e6200000e0000 */
[----:B------:R-:W-:Y:S01]  /*6080*/  FMUL.FTZ R139, R162, UR5 ;  /* 0x00000005a28b7c20 */ /* 0x000fe20008410000 */
[----:B------:R-:W-:Y:S01]  /*6090*/  FMUL.FTZ R126, R163, UR5 ;  /* 0x00000005a37e7c20 */ /* 0x000fe20008410000 */
[----:B------:R-:W-:Y:S01]  /*60a0*/  FMUL.FTZ R131, R166, UR5 ;  /* 0x00000005a6837c20 */ /* 0x000fe20008410000 */
[----:B------:R-:W-:-:S02]  /*60b0*/  VIADD R21, R180, 0x1 ;  /* 0x00000001b4157836 */ /* 0x000fc40000000000 */
[----:B------:R-:W-:Y:S01]  /*60c0*/  FMUL.FTZ R132, R167, UR5 ;  /* 0x00000005a7847c20 */ /* 0x000fe20008410000 */
[----:B------:R-:W-:Y:S01]  /*60d0*/  UIADD3 UR7, UR7, 0x30840, URZ ;  /* 0x0003084007077890 */ /* 0x000fe2000fffe03f */
[----:B------:R-:W-:Y:S01]  /*60e0*/  LOP3.LUT P1, RZ, R16, 0x80000, RZ, 0xc0, !PT ;  /* 0x0008000010ff7812 */ /* 0x000fe2000782c0ff */
[----:B------:R-:W-:Y:S01]  /*60f0*/  IMAD R21, R18, -0x2, R21 ;  /* 0xfffffffe12157824 */ /* 0x000fe200078e0215 */
[----:B------:R-:W2:Y:S01]  /*6100*/  MUFU.TANH R9, R9 ;  /* 0x0000000900097308 */ /* 0x000ea20000002400 */
[----:B------:R-:W-:Y:S01]  /*6110*/  UPRMT UR7, UR61, 0x654, UR7 ;  /* 0x000006543d077896 */ /* 0x000fe20008000007 */
[----:B------:R-:W-:Y:S01]  /*6120*/  FMUL.FTZ R164, R164, UR5 ;  /* 0x00000005a4a47c20 */ /* 0x000fe20008410000 */
[----:B------:R-:W-:Y:S01]  /*6130*/  ULOP3.LUT UR4, URZ, UR55, URZ, 0x33, !UPT ;  /* 0x000000373f047292 */ /* 0x000fe2000f8e333f */
[----:B0-----:R-:W-:Y:S01]  /*6140*/  IADD3 R20, R21, -R14, R17 ;  /* 0x8000000e15147210 */ /* 0x001fe20007ffe011 */
[----:B------:R-:W-:Y:S01]  /*6150*/  FMUL.FTZ R165, R165, UR5 ;  /* 0x00000005a5a57c20 */ /* 0x000fe20008410000 */
[----:B------:R-:W-:-:S02]  /*6160*/  VIADD R159, R21, 0xffffffff ;  /* 0xffffffff159f7836 */ /* 0x000fc40000000000 */
[----:B------:R-:W0:Y:S01]  /*6170*/  MUFU.TANH R168, R168 ;  /* 0x000000a800a87308 */ /* 0x000e220000002400 */
[C---:B------:R-:W-:Y:S01]  /*6180*/  VIADD R167, R20.reuse, UR58 ;  /* 0x0000003a14a77c36 */ /* 0x040fe20008000000 */
[----:B------:R-:W-:Y:S01]  /*6190*/  SYNCS.ARRIVE.TRANS64.RED.A1T0 RZ, [UR7], RZ ;  /* 0x000000ffffff79a7 */ /* 0x000fe20008100407 */
[----:B------:R-:W-:-:S05]  /*61a0*/  VIADD R181, R20, UR4 ;  /* 0x0000000414b57c36 */ /* 0x000fca0008000000 */
[----:B------:R-:W3:Y:S08]  /*61b0*/  MUFU.TANH R0, R0 ;  /* 0x0000000000007308 */ /* 0x000ef00000002400 */
[----:B------:R-:W4:Y:S08]  /*61c0*/  MUFU.TANH R2, R2 ;  /* 0x0000000200027308 */ /* 0x000f300000002400 */
        /* <DEDUP_REMOVED lines=42> */
[----:B------:R1:W0:Y:S08]  /*6470*/  MUFU.TANH R178, R164 ;  /* 0x000000a400b27308 */ /* 0x0002300000002400 */
[----:B------:R5:W0:Y:S01]  /*6480*/  MUFU.TANH R179, R165 ;  /* 0x000000a500b37308 */ /* 0x000a220000002400 */
[----:B-1----:R-:W-:-:S02]  /*6490*/  IMAD.IADD R164, R167, 0x1, R152 ;  /* 0x00000001a7a47824 */ /* 0x002fc400078e0298 */
[----:B-----5:R-:W-:Y:S01]  /*64a0*/  IMAD.IADD R165, R181, 0x1, R152 ;  /* 0x00000001b5a57824 */ /* 0x020fe200078e0298 */
[----:B--234-:R-:W-:Y:S06]  /*64b0*/  @!P1 BRA `(.L_x_1000) ;  /* 0x0000000000549947 */ /* 0x01cfec0003800000 */
[----:B------:R-:W-:Y:S01]  /*64c0*/  IADD3 R152, R17, -R14, R152 ;  /* 0x8000000e11987210 */ /* 0x000fe20007ffe098 */
[----:B------:R-:W-:Y:S03]  /*64d0*/  BSSY B0, `(.L_x_1001) ;  /* 0x0000010000007945 */ /* 0x000fe60003800000 */
[----:B------:R-:W-:-:S13]  /*64e0*/  ISETP.GT.AND P1, PT, R152, -0x1, PT ;  /* 0xffffffff9800780c */ /* 0x000fda0003f24270 */
[----:B------:R-:W-:Y:S05]  /*64f0*/  @P1 BRA `(.L_x_1002) ;  /* 0x0000000000201947 */ /* 0x000fea0003800000 */
[----:B------:R-:W-:Y:S01]  /*6500*/  IMAD.U32 R155, RZ, RZ, UR51 ;  /* 0x00000033ff9b7e24 */ /* 0x000fe2000f8e00ff */
[----:B------:R-:W-:-:S04]  /*6510*/  LOP3.LUT R153, RZ, R152, RZ, 0x33, !PT ;  /* 0x00000098ff997212 */ /* 0x000fc800078e33ff */
[----:B------:R-:W-:-:S13]  /*6520*/  ISETP.NE.AND P1, PT, R155, 0x1, PT ;  /* 0x000000019b00780c */ /* 0x000fda0003f25270 */
[----:B------:R-:W1:Y:S02]  /*6530*/  @P1 LDC.64 R20, c[0x0][0x9e8] ;  /* 0x00027a00ff141b82 */ /* 0x000e640000000a00 */
[----:B-1----:R-:W-:-:S05]  /*6540*/  @P1 IMAD.HI.U32 R20, R153, R20, RZ ;  /* 0x0000001499141227 */ /* 0x002fca00078e00ff */
[----:B------:R-:W-:-:S04]  /*6550*/  @P1 SHF.R.U32.HI R153, RZ, R21, R20 ;  /* 0x00000015ff991219 */ /* 0x000fc80000011614 */
[----:B------:R-:W-:Y:S01]  /*6560*/  LOP3.LUT R152, RZ, R153, RZ, 0x33, !PT ;  /* 0x00000099ff987212 */ /* 0x000fe200078e33ff */
[----:B------:R-:W-:Y:S06]  /*6570*/  BRA `(.L_x_1003) ;  /* 0x0000000000147947 */ /* 0x000fec0003800000 */
.L_x_1002:
[----:B------:R-:W-:-:S05]  /*6580*/  IMAD.U32 R155, RZ, RZ, UR51 ;  /* 0x00000033ff9b7e24 */ /* 0x000fca000f8e00ff */
[----:B------:R-:W-:-:S13]  /*6590*/  ISETP.NE.AND P1, PT, R155, 0x1, PT ;  /* 0x000000019b00780c */ /* 0x000fda0003f25270 */
[----:B------:R-:W1:Y:S02]  /*65a0*/  @P1 LDC.64 R20, c[0x0][0x9e8] ;  /* 0x00027a00ff141b82 */ /* 0x000e640000000a00 */
[----:B-1----:R-:W-:-:S05]  /*65b0*/  @P1 IMAD.HI.U32 R20, R152, R20, RZ ;  /* 0x0000001498141227 */ /* 0x002fca00078e00ff */
[----:B------:R-:W-:-:S07]  /*65c0*/  @P1 SHF.R.U32.HI R152, RZ, R21, R20 ;  /* 0x00000015ff981219 */ /* 0x000fce0000011614 */
.L_x_1003:
[----:B------:R-:W-:Y:S05]  /*65d0*/  BSYNC B0 ;  /* 0x0000000000007941 */ /* 0x000fea0003800000 */
.L_x_1001:
[----:B------:R-:W-:-:S05]  /*65e0*/  IMAD R152, R152, R155, R159 ;  /* 0x0000009b98987224 */ /* 0x000fca00078e029f */
[----:B------:R-:W-:Y:S02]  /*65f0*/  VIADDMNMX R164, R152, R155, R164, PT ;  /* 0x0000009b98a47246 */ /* 0x000fe400038001a4 */
[----:B------:R-:W-:-:S07]  /*6600*/  VIMNMX R165, R165, R152, !PT ;  /* 0x00000098a5a57248 */ /* 0x000fce0007fe0100 */
.L_x_1000:
[C---:B------:R-:W-:Y:S01]  /*6610*/  ISETP.GE.AND P1, PT, R180.reuse, 0x2, PT ;  /* 0x00000002b400780c */ /* 0x040fe20003f26270 */
[----:B------:R-:W1:Y:S01]  /*6620*/  SHFL.IDX PT, R20, R177, 0x1, 0x1c1f ;  /* 0x003c1f00b1147f89 */ /* 0x000e6200000e0000 */
[C---:B------:R-:W-:Y:S02]  /*6630*/  ISETP.GE.AND P2, PT, R180.reuse, 0x9, PT ;  /* 0x00000009b400780c */ /* 0x040fe40003f46270 */
[C---:B------:R-:W-:Y:S02]  /*6640*/  ISETP.GT.AND P4, PT, R165.reuse, 0x1, !P1 ;  /* 0x00000001a500780c */ /* 0x040fe40004f84270 */
[----:B------:R-:W-:Y:S02]  /*6650*/  ISETP.GE.AND P5, PT, R180, 0xa, PT ;  /* 0x0000000ab400780c */ /* 0x000fe40003fa6270 */
[----:B------:R-:W-:Y:S02]  /*6660*/  ISETP.GT.AND P3, PT, R165, 0x8, !P2 ;  /* 0x00000008a500780c */ /* 0x000fe40005764270 */
[----:B------:R-:W-:-:S02]  /*6670*/  ISETP.LT.OR P4, PT, R164, 0x2, P4 ;  /* 0x00000002a400780c */ /* 0x000fc40002781670 */
[----:B------:R-:W-:Y:S02]  /*6680*/  ISETP.LT.OR P3, PT, R164, 0x9, P3 ;  /* 0x00000009a400780c */ /* 0x000fe40001f61670 */
[----:B0-----:R-:W-:Y:S02]  /*6690*/  FSEL R153, R168, -INF , !P4 ;  /* 0xff800000a8997808 */ /* 0x001fe40006000000 */
[----:B------:R-:W-:Y:S02]  /*66a0*/  ISETP.GE.AND P4, PT, R180, 0x11, PT ;  /* 0x00000011b400780c */ /* 0x000fe40003f86270 */
[----:B------:R-:W-:Y:S02]  /*66b0*/  LOP3.LUT R16, R16, 0xfffffffb, RZ, 0xc0, !PT ;  /* 0xfffffffb10107812 */ /* 0x000fe400078ec0ff */
[----:B------:R-:W-:Y:S02]  /*66c0*/  FSEL R154, R169, -INF , !P3 ;  /* 0xff800000a99a7808 */ /* 0x000fe40005800000 */
[----:B------:R-:W-:-:S02]  /*66d0*/  ISETP.GT.AND P3, PT, R165, 0x9, !P5 ;  /* 0x00000009a500780c */ /* 0x000fc40006f64270 */
[----:B------:R-:W-:Y:S02]  /*66e0*/  @P5 LOP3.LUT R16, R16, 0x4, RZ, 0xfc, !PT ;  /* 0x0000000410105812 */ /* 0x000fe400078efcff */
[----:B------:R-:W-:Y:S02]  /*66f0*/  ISETP.LT.OR P3, PT, R164, 0xa, P3 ;  /* 0x0000000aa400780c */ /* 0x000fe40001f61670 */
[----:B------:R-:W-:Y:S02]  /*6700*/  LOP3.LUT R16, R16, 0xfffffff7, RZ, 0xc0, !PT ;  /* 0xfffffff710107812 */ /* 0x000fe400078ec0ff */
[----:B------:R-:W-:Y:S02]  /*6710*/  FSEL R155, R170, -INF , !P3 ;  /* 0xff800000aa9b7808 */ /* 0x000fe40005800000 */
[----:B------:R-:W-:Y:S02]  /*6720*/  @P4 LOP3.LUT R16, R16, 0x8, RZ, 0xfc, !PT ;  /* 0x0000000810104812 */ /* 0x000fe400078efcff */
[----:B------:R-:W-:-:S02]  /*6730*/  ISETP.GT.AND P3, PT, R165, 0x10, !P4 ;  /* 0x00000010a500780c */ /* 0x000fc40006764270 */
[----:B------:R-:W-:Y:S02]  /*6740*/  ISETP.GE.AND P4, PT, R180, 0x12, PT ;  /* 0x00000012b400780c */ /* 0x000fe40003f86270 */
[----:B------:R-:W-:Y:S02]  /*6750*/  ISETP.LT.OR P3, PT, R164, 0x11, P3 ;  /* 0x00000011a400780c */ /* 0x000fe40001f61670 */
[----:B------:R-:W-:Y:S02]  /*6760*/  LOP3.LUT R16, R16, 0xffffffef, RZ, 0xc0, !PT ;  /* 0xffffffef10107812 */ /* 0x000fe400078ec0ff */
[----:B------:R-:W-:Y:S02]  /*6770*/  FSEL R156, R171, -INF , !P3 ;  /* 0xff800000ab9c7808 */ /* 0x000fe40005800000 */
[----:B------:R-:W-:-:S04]  /*6780*/  ISETP.GT.AND P3, PT, R165, 0x11, !P4 ;  /* 0x00000011a500780c */ /* 0x000fc80006764270 */
[----:B------:R-:W-:Y:S02]  /*6790*/  ISETP.LT.OR P3, PT, R164, 0x12, P3 ;  /* 0x00000012a400780c */ /* 0x000fe40001f61670 */
[----:B------:R-:W-:Y:S02]  /*67a0*/  @P4 LOP3.LUT R16, R16, 0x10, RZ, 0xfc, !PT ;  /* 0x0000001010104812 */ /* 0x000fe400078efcff */
[----:B------:R-:W-:Y:S02]  /*67b0*/  ISETP.GE.AND P4, PT, R180, 0x19, PT ;  /* 0x00000019b400780c */ /* 0x000fe40003f86270 */
[----:B------:R-:W-:Y:S02]  /*67c0*/  LOP3.LUT R16, R16, 0xfffbffff, RZ, 0xc0, !PT ;  /* 0xfffbffff10107812 */ /* 0x000fe400078ec0ff */
[----:B------:R-:W-:Y:S02]  /*67d0*/  FSEL R157, R172, -INF , !P3 ;  /* 0xff800000ac9d7808 */ /* 0x000fe40005800000 */
[----:B------:R-:W-:-:S04]  /*67e0*/  ISETP.GT.AND P3, PT, R165, 0x18, !P4 ;  /* 0x00000018a500780c */ /* 0x000fc80006764270 */
[----:B------:R-:W-:-:S03]  /*67f0*/  ISETP.LT.OR P3, PT, R164, 0x19, P3 ;  /* 0x00000019a400780c */ /* 0x000fc60001f61670 */
        /* <DEDUP_REMOVED lines=68> */
[----:B------:R-:W-:Y:S02]  /*6c40*/  FSEL R149, R149, -INF , !P3 ;  /* 0xff80000095957808 */ /* 0x000fe40005800000 */
[----:B------:R-:W-:Y:S02]  /*6c50*/  LOP3.LUT R16, R16, 0xffffffbf, RZ, 0xc0, !PT ;  /* 0xffffffbf10107812 */ /* 0x000fe400078ec0ff */
[----:B------:R-:W-:-:S04]  /*6c60*/  ISETP.GT.AND P3, PT, R165, 0x48, !P4 ;  /* 0x00000048a500780c */ /* 0x000fc80006764270 */
[----:B------:R-:W-:-:S03]  /*6c70*/  ISETP.LT.OR P3, PT, R164, 0x49, P3 ;  /* 0x00000049a400780c */ /* 0x000fc60001f61670 */
[----:B------:R-:W-:Y:S02]  /*6c80*/  @P4 LOP3.LUT R16, R16, 0x40, RZ, 0xfc, !PT ;  /* 0x0000004010104812 */ /* 0x000fe400078efcff */
[----:B------:R-:W-:Y:S02]  /*6c90*/  ISETP.GE.AND P4, PT, R180, 0x4a, PT ;  /* 0x0000004ab400780c */ /* 0x000fe40003f86270 */
[----:B------:R-:W-:Y:S02]  /*6ca0*/  FSEL R150, R150, -INF , !P3 ;  /* 0xff80000096967808 */ /* 0x000fe40005800000 */
[----:B------:R-:W-:Y:S02]  /*6cb0*/  ISETP.GT.AND P3, PT, R165, 0x49, !P4 ;  /* 0x00000049a500780c */ /* 0x000fe40006764270 */
[----:B------:R-:W-:Y:S02]  /*6cc0*/  LOP3.LUT R16, R16, 0xffffffdf, RZ, 0xc0, !PT ;  /* 0xffffffdf10107812 */ /* 0x000fe400078ec0ff */
[----:B------:R-:W-:-:S04]  /*6cd0*/  ISETP.LT.OR P3, PT, R164, 0x4a, P3 ;  /* 0x0000004aa400780c */ /* 0x000fc80001f61670 */
[----:B------:R-:W-:Y:S02]  /*6ce0*/  FSEL R151, R151, -INF , !P3 ;  /* 0xff80000097977808 */ /* 0x000fe40005800000 */
[----:B------:R-:W-:Y:S02]  /*6cf0*/  ISETP.GE.AND P3, PT, R180, 0x51, PT ;  /* 0x00000051b400780c */ /* 0x000fe40003f66270 */
[----:B------:R-:W-:Y:S02]  /*6d00*/  @P4 LOP3.LUT R16, R16, 0x20, RZ, 0xfc, !PT ;  /* 0x0000002010104812 */ /* 0x000fe400078efcff */
[----:B------:R-:W-:Y:S02]  /*6d10*/  ISETP.GT.AND P4, PT, R165, 0x50, !P3 ;  /* 0x00000050a500780c */ /* 0x000fe40005f84270 */
[----:B------:R-:W-:Y:S02]  /*6d20*/  LOP3.LUT R16, R16, 0xfffffffd, RZ, 0xc0, !PT ;  /* 0xfffffffd10107812 */ /* 0x000fe400078ec0ff */
[----:B------:R-:W-:-:S04]  /*6d30*/  ISETP.LT.OR P4, PT, R164, 0x51, P4 ;  /* 0x00000051a400780c */ /* 0x000fc80002781670 */
        /* <DEDUP_REMOVED lines=9> */
[----:B------:R-:W-:-:S13]  /*6dd0*/  ISETP.GE.AND P6, PT, R180, 0x1, PT ;  /* 0x00000001b400780c */ /* 0x000fda0003fc6270 */
[----:B------:R-:W-:Y:S02]  /*6de0*/  @P6 LOP3.LUT R16, R16, 0x2, RZ, 0xfc, !PT ;  /* 0x0000000210106812 */ /* 0x000fe400078efcff */
[----:B------:R-:W-:Y:S02]  /*6df0*/  ISETP.GT.AND P6, PT, R165, RZ, !P6 ;  /* 0x000000ffa500720c */ /* 0x000fe400077c4270 */
[----:B------:R-:W-:Y:S02]  /*6e00*/  LOP3.LUT R16, R16, 0xfffffffe, RZ, 0xc0, !PT ;  /* 0xfffffffe10107812 */ /* 0x000fe400078ec0ff */
[----:B------:R-:W-:-:S04]  /*6e10*/  ISETP.LT.OR P6, PT, R164, 0x1, P6 ;  /* 0x00000001a400780c */ /* 0x000fc800037c1670 */
[----:B------:R-:W-:Y:S02]  /*6e20*/  FSEL R166, R9, -INF , !P6 ;  /* 0xff80000009a67808 */ /* 0x000fe40007000000 */
[----:B------:R-:W-:-:S13]  /*6e30*/  ISETP.GE.AND P6, PT, R180, 0x5a, PT ;  /* 0x0000005ab400780c */ /* 0x000fda0003fc6270 */
[----:B------:R-:W-:Y:S02]  /*6e40*/  @P6 LOP3.LUT R16, R16, 0x1, RZ, 0xfc, !PT ;  /* 0x0000000110106812 */ /* 0x000fe400078efcff */
[----:B------:R-:W-:Y:S01]  /*6e50*/  ISETP.GT.AND P6, PT, R165, 0x59, !P6 ;  /* 0x00000059a500780c */ /* 0x000fe200077c4270 */
[----:B-1----:R-:W-:-:S03]  /*6e60*/  IMAD.IADD R165, R181, 0x1, R20 ;  /* 0x00000001b5a57824 */ /* 0x002fc600078e0214 */
[----:B------:R-:W-:Y:S01]  /*6e70*/  ISETP.LT.OR P6, PT, R164, 0x5a, P6 ;  /* 0x0000005aa400780c */ /* 0x000fe200037c1670 */
[----:B------:R-:W-:-:S03]  /*6e80*/  IMAD.IADD R164, R167, 0x1, R20 ;  /* 0x00000001a7a47824 */ /* 0x000fc600078e0214 */
[----:B------:R-:W-:Y:S02]  /*6e90*/  FSEL R141, R179, -INF , !P6 ;  /* 0xff800000b38d7808 */ /* 0x000fe40007000000 */
[----:B------:R-:W-:-:S13]  /*6ea0*/  LOP3.LUT P6, RZ, R16, 0x80000, RZ, 0xc0, !PT ;  /* 0x0008000010ff7812 */ /* 0x000fda00078cc0ff */
[----:B------:R-:W-:Y:S05]  /*6eb0*/  @!P6 BRA `(.L_x_1004) ;  /* 0x000000000054e947 */ /* 0x000fea0003800000 */
[----:B------:R-:W-:Y:S01]  /*6ec0*/  IADD3 R9, R17, -R14, R20 ;  /* 0x8000000e11097210 */ /* 0x000fe20007ffe014 */
[----:B------:R-:W-:Y:S03]  /*6ed0*/  BSSY B0, `(.L_x_1005) ;  /* 0x0000010000007945 */ /* 0x000fe60003800000 */
[----:B------:R-:W-:-:S13]  /*6ee0*/  ISETP.GT.AND P6, PT, R9, -0x1, PT ;  /* 0xffffffff0900780c */ /* 0x000fda0003fc4270 */
[----:B------:R-:W-:Y:S05]  /*6ef0*/  @P6 BRA `(.L_x_1006) ;  /* 0x0000000000206947 */ /* 0x000fea0003800000 */
[----:B------:R-:W-:Y:S01]  /*6f00*/  IMAD.U32 R168, RZ, RZ, UR51 ;  /* 0x00000033ffa87e24 */ /* 0x000fe2000f8e00ff */
[----:B------:R-:W-:-:S04]  /*6f10*/  LOP3.LUT R9, RZ, R9, RZ, 0x33, !PT ;  /* 0x00000009ff097212 */ /* 0x000fc800078e33ff */
[----:B------:R-:W-:-:S13]  /*6f20*/  ISETP.NE.AND P6, PT, R168, 0x1, PT ;  /* 0x00000001a800780c */ /* 0x000fda0003fc5270 */
[----:B------:R-:W0:Y:S02]  /*6f30*/  @P6 LDC.64 R20, c[0x0][0x9e8] ;  /* 0x00027a00ff146b82 */ /* 0x000e240000000a00 */
[----:B0-----:R-:W-:-:S05]  /*6f40*/  @P6 IMAD.HI.U32 R20, R9, R20, RZ ;  /* 0x0000001409146227 */ /* 0x001fca00078e00ff */
[----:B------:R-:W-:-:S04]  /*6f50*/  @P6 SHF.R.U32.HI R9, RZ, R21, R20 ;  /* 0x00000015ff096219 */ /* 0x000fc80000011614 */
[----:B------:R-:W-:Y:S01]  /*6f60*/  LOP3.LUT R9, RZ, R9, RZ, 0x33, !PT ;  /* 0x00000009ff097212 */ /* 0x000fe200078e33ff */
[----:B------:R-:W-:Y:S06]  /*6f70*/  BRA `(.L_x_1007) ;  /* 0x0000000000147947 */ /* 0x000fec0003800000 */
.L_x_1006:
[----:B------:R-:W-:-:S05]  /*6f80*/  IMAD.U32 R168, RZ, RZ, UR51 ;  /* 0x00000033ffa87e24 */ /* 0x000fca000f8e00ff */
[----:B------:R-:W-:-:S13]  /*6f90*/  ISETP.NE.AND P6, PT, R168, 0x1, PT ;  /* 0x00000001a800780c */ /* 0x000fda0003fc5270 */
[----:B------:R-:W0:Y:S02]  /*6fa0*/  @P6 LDC.64 R20, c[0x0][0x9e8] ;  /* 0x00027a00ff146b82 */ /* 0x000e240000000a00 */
[----:B0-----:R-:W-:-:S05]  /*6fb0*/  @P6 IMAD.HI.U32 R20, R9, R20, RZ ;  /* 0x0000001409146227 */ /* 0x001fca00078e00ff */
[----:B------:R-:W-:-:S07]  /*6fc0*/  @P6 SHF.R.U32.HI R9, RZ, R21, R20 ;  /* 0x00000015ff096219 */ /* 0x000fce0000011614 */
.L_x_1007:
[----:B------:R-:W-:Y:S05]  /*6fd0*/  BSYNC B0 ;  /* 0x0000000000007941 */ /* 0x000fea0003800000 */
.L_x_1005:
[----:B------:R-:W-:-:S05]  /*6fe0*/  IMAD R9, R9, R168, R159 ;  /* 0x000000a809097224 */ /* 0x000fca00078e029f */
[----:B------:R-:W-:Y:S02]  /*6ff0*/  VIADDMNMX R164, R9, R168, R164, PT ;  /* 0x000000a809a47246 */ /* 0x000fe400038001a4 */
[----:B------:R-:W-:-:S07]  /*7000*/  VIMNMX R165, R165, R9, !PT ;  /* 0x00000009a5a57248 */ /* 0x000fce0007fe0100 */
.L_x_1004:
[C---:B------:R-:W-:Y:S01]  /*7010*/  ISETP.GT.AND P1, PT, R165.reuse, 0x1, !P1 ;  /* 0x00000001a500780c */ /* 0x040fe20004f24270 */
[----:B------:R-:W-:Y:S01]  /*7020*/  UMOV UR11, UR54 ;  /* 0x00000036000b7c82 */ /* 0x000fe20008000000 */
[----:B------:R-:W-:Y:S02]  /*7030*/  ISETP.GT.AND P2, PT, R165, 0x8, !P2 ;  /* 0x00000008a500780c */ /* 0x000fe40005744270 */
[C---:B------:R-:W-:Y:S02]  /*7040*/  ISETP.LT.OR P1, PT, R164.reuse, 0x2, P1 ;  /* 0x00000002a400780c */ /* 0x040fe40000f21670 */
[----:B------:R-:W-:Y:S02]  /*7050*/  ISETP.LT.OR P2, PT, R164, 0x9, P2 ;  /* 0x00000009a400780c */ /* 0x000fe40001741670 */
[----:B------:R-:W-:Y:S02]  /*7060*/  FSEL R2, R2, -INF , !P1 ;  /* 0xff80000002027808 */ /* 0x000fe40004800000 */
[----:B------:R-:W-:-:S02]  /*7070*/  LOP3.LUT P1, RZ, R16, 0x4, RZ, 0xc0, !PT ;  /* 0x0000000410ff7812 */ /* 0x000fc4000782c0ff */
[----:B------:R-:W-:Y:S02]  /*7080*/  FSEL R20, R10, -INF , !P2 ;  /* 0xff8000000a147808 */ /* 0x000fe40005000000 */
[----:B------:R-:W-:Y:S02]  /*7090*/  ISETP.GT.AND P1, PT, R165, 0x9, !P1 ;  /* 0x00000009a500780c */ /* 0x000fe40004f24270 */
[----:B------:R-:W-:Y:S02]  /*70a0*/  LOP3.LUT P2, RZ, R16, 0x20000, RZ, 0xc0, !PT ;  /* 0x0002000010ff7812 */ /* 0x000fe4000784c0ff */
[----:B------:R-:W-:Y:S02]  /*70b0*/  ISETP.LT.OR P1, PT, R164, 0xa, P1 ;  /* 0x0000000aa400780c */ /* 0x000fe40000f21670 */
[----:B------:R-:W-:Y:S02]  /*70c0*/  LOP3.LUT P6, RZ, R16, 0x10000, RZ, 0xc0, !PT ;  /* 0x0001000010ff7812 */ /* 0x000fe400078cc0ff */
[----:B------:R-:W-:-:S02]  /*70d0*/  FSEL R15, R15, -INF , !P1 ;  /* 0xff8000000f0f7808 */ /* 0x000fc40004800000 */
[----:B------:R-:W-:Y:S02]  /*70e0*/  LOP3.LUT P1, RZ, R16, 0x8, RZ, 0xc0, !PT ;  /* 0x0000000810ff7812 */ /* 0x000fe4000782c0ff */
[----:B------:R-:W-:Y:S02]  /*70f0*/  FMNMX.FTZ R10, R166, R11, !PT ;  /* 0x0000000ba60a7209 */ /* 0x000fe40007810000 */
[----:B------:R-:W-:Y:S02]  /*7100*/  ISETP.GT.AND P1, PT, R165, 0x10, !P1 ;  /* 0x00000010a500780c */ /* 0x000fe40004f24270 */
[----:B------:R-:W-:Y:S02]  /*7110*/  FMNMX.FTZ R9, R153, R10, !PT ;  /* 0x0000000a99097209 */ /* 0x000fe40007810000 */
[----:B------:R-:W-:Y:S02]  /*7120*/  ISETP.LT.OR P1, PT, R164, 0x11, P1 ;  /* 0x00000011a400780c */ /* 0x000fe40000f21670 */
[----:B------:R-:W-:-:S02]  /*7130*/  FMNMX.FTZ R10, R154, R9, !PT ;  /* 0x000000099a0a7209 */ /* 0x000fc40007810000 */
[----:B------:R-:W-:Y:S02]  /*7140*/  FSEL R120, R120, -INF , !P1 ;  /* 0xff80000078787808 */ /* 0x000fe40004800000 */
[----:B------:R-:W-:Y:S02]  /*7150*/  LOP3.LUT P1, RZ, R16, 0x10, RZ, 0xc0, !PT ;  /* 0x0000001010ff7812 */ /* 0x000fe4000782c0ff */
[----:B------:R-:W-:Y:S02]  /*7160*/  FMNMX.FTZ R9, R155, R10, !PT ;  /* 0x0000000a9b097209 */ /* 0x000fe40007810000 */
[----:B------:R-:W-:Y:S02]  /*7170*/  ISETP.GT.AND P1, PT, R165, 0x11, !P1 ;  /* 0x00000011a500780c */ /* 0x000fe40004f24270 */
[----:B------:R-:W-:Y:S02]  /*7180*/  FMNMX.FTZ R10, R156, R9, !PT ;  /* 0x000000099c0a7209 */ /* 0x000fe40007810000 */
[----:B------:R-:W-:-:S02]  /*7190*/  ISETP.LT.OR P1, PT, R164, 0x12, P1 ;  /* 0x00000012a400780c */ /* 0x000fc40000f21670 */
[----:B------:R-:W-:Y:S02]  /*71a0*/  FMNMX.FTZ R9, R157, R10, !PT ;  /* 0x0000000a9d097209 */ /* 0x000fe40007810000 */
[----:B------:R-:W-:Y:S02]  /*71b0*/  FSEL R121, R121, -INF , !P1 ;  /* 0xff80000079797808 */ /* 0x000fe40004800000 */
[----:B------:R-:W-:Y:S02]  /*71c0*/  LOP3.LUT P1, RZ, R16, 0x40000, RZ, 0xc0, !PT ;  /* 0x0004000010ff7812 */ /* 0x000fe4000782c0ff */
[----:B------:R-:W-:Y:S02]  /*71d0*/  FMNMX.FTZ R9, R158, R9, !PT ;  /* 0x000000099e097209 */ /* 0x000fe40007810000 */
[----:B------:R-:W-:Y:S02]  /*71e0*/  ISETP.GT.AND P1, PT, R165, 0x18, !P1 ;  /* 0x00000018a500780c */ /* 0x000fe40004f24270 */
[----:B------:R-:W-:-:S02]  /*71f0*/  FMNMX.FTZ R10, R160, R9, !PT ;  /* 0x00000009a00a7209 */ /* 0x000fc40007810000 */
[----:B------:R-:W-:Y:S02]  /*7200*/  ISETP.LT.OR P1, PT, R164, 0x19, P1 ;  /* 0x00000019a400780c */ /* 0x000fe40000f21670 */
[----:B------:R-:W-:Y:S02]  /*7210*/  FMNMX.FTZ R9, R161, R10, !PT ;  /* 0x0000000aa1097209 */ /* 0x000fe40007810000 */
[----:B------:R-:W-:Y:S02]  /*7220*/  FSEL R122, R122, -INF , !P1 ;  /* 0xff8000007a7a7808 */ /* 0x000fe40004800000 */
[----:B------:R-:W-:Y:S02]  /*7230*/  ISETP.GT.AND P1, PT, R165, 0x19, !P2 ;  /* 0x00000019a500780c */ /* 0x000fe40005724270 */
[----:B------:R-:W-:Y:S02]  /*7240*/  FMNMX.FTZ R10, R162, R9, !PT ;  /* 0x00000009a20a7209 */ /* 0x000fe40007810000 */
[----:B------:R-:W-:-:S02]  /*7250*/  ISETP.LT.OR P1, PT, R164, 0x1a, P1 ;  /* 0x0000001aa400780c */ /* 0x000fc40000f21670 */
[----:B------:R-:W-:Y:S02]  /*7260*/  FMNMX.FTZ R9, R163, R10, !PT ;  /* 0x0000000aa3097209 */ /* 0x000fe40007810000 */
[----:B------:R-:W-:Y:S02]  /*7270*/  FSEL R123, R123, -INF , !P1 ;  /* 0xff8000007b7b7808 */ /* 0x000fe40004800000 */
        /* <DEDUP_REMOVED lines=19> */
[----:B------:R-:W-:Y:S02]  /*73b0*/  LOP3.LUT P1, RZ, R16, 0x2000, RZ, 0xc0, !PT ;  /* 0x0000200010ff7812 */ /* 0x000fe4000782c0ff */
[----:B------:R-:W-:Y:S02]  /*73c0*/  FMNMX.FTZ R10, R151, R10, !PT ;  /* 0x0000000a970a7209 */ /* 0x000fe40007810000 */
[----:B------:R-:W-:-:S02]  /*73d0*/  ISETP.GT.AND P1, PT, R165, 0x29, !P1 ;  /* 0x00000029a500780c */ /* 0x000fc40004f24270 */
[----:B------:R-:W-:Y:S02]  /*73e0*/  FMNMX.FTZ R9, R143, R10, !PT ;  /* 0x0000000a8f097209 */ /* 0x000fe40007810000 */
[----:B------:R-:W-:Y:S02]  /*73f0*/  ISETP.LT.OR P1, PT, R164, 0x2a, P1 ;  /* 0x0000002aa400780c */ /* 0x000fe40000f21670 */
[----:B------:R-:W-:Y:S02]  /*7400*/  FMNMX.FTZ R9, R142, R9, !PT ;  /* 0x000000098e097209 */ /* 0x000fe40007810000 */
[----:B------:R-:W-:Y:S02]  /*7410*/  FSEL R128, R128, -INF , !P1 ;  /* 0xff80000080807808 */ /* 0x000fe40004800000 */
[----:B------:R-:W-:Y:S02]  /*7420*/  LOP3.LUT P1, RZ, R16, 0x1000, RZ, 0xc0, !PT ;  /* 0x0000100010ff7812 */ /* 0x000fe4000782c0ff */
[----:B------:R-:W-:-:S02]  /*7430*/  FMNMX.FTZ R10, R140, R9, !PT ;  /* 0x000000098c0a7209 */ /* 0x000fc40007810000 */
[----:B------:R-:W-:Y:S02]  /*7440*/  ISETP.GT.AND P1, PT, R165, 0x30, !P1 ;  /* 0x00000030a500780c */ /* 0x000fe40004f24270 */
[----:B------:R-:W-:Y:S02]  /*7450*/  FMNMX.FTZ R10, R141, R10, !PT ;  /* 0x0000000a8d0a7209 */ /* 0x000fe40007810000 */
[----:B------:R-:W-:Y:S02]  /*7460*/  ISETP.LT.OR P1, PT, R164, 0x31, P1 ;  /* 0x00000031a400780c */ /* 0x000fe40000f21670 */
[C---:B------:R-:W-:Y:S01]  /*7470*/  LOP3.LUT P2, RZ, R16.reuse, 0x40, RZ, 0xc0, !PT ;  /* 0x0000004010ff7812 */ /* 0x040fe2000784c0ff */
[----:B------:R-:W0:Y:S01]  /*7480*/  SHFL.BFLY PT, R9, R10, 0x2, 0x1f ;  /* 0x0c401f000a097f89 */ /* 0x000e2200000e0000 */
[----:B------:R-:W-:Y:S02]  /*7490*/  FSEL R129, R129, -INF , !P1 ;  /* 0xff80000081817808 */ /* 0x000fe40004800000 */
[----:B------:R-:W-:-:S02]  /*74a0*/  LOP3.LUT P1, RZ, R16, 0x800, RZ, 0xc0, !PT ;  /* 0x0000080010ff7812 */ /* 0x000fc4000782c0ff */
[----:B------:R-:W-:Y:S02]  /*74b0*/  LOP3.LUT P6, RZ, R16, 0x20, RZ, 0xc0, !PT ;  /* 0x0000002010ff7812 */ /* 0x000fe400078cc0ff */
[C---:B------:R-:W-:Y:S02]  /*74c0*/  ISETP.GT.AND P1, PT, R165.reuse, 0x31, !P1 ;  /* 0x00000031a500780c */ /* 0x040fe40004f24270 */
[----:B------:R-:W-:Y:S02]  /*74d0*/  ISETP.GT.AND P3, PT, R165, 0x50, !P3 ;  /* 0x00000050a500780c */ /* 0x000fe40005f64270 */
[C---:B------:R-:W-:Y:S02]  /*74e0*/  ISETP.LT.OR P1, PT, R164.reuse, 0x32, P1 ;  /* 0x00000032a400780c */ /* 0x040fe40000f21670 */
[----:B------:R-:W-:Y:S02]  /*74f0*/  ISETP.LT.OR P3, PT, R164, 0x51, P3 ;  /* 0x00000051a400780c */ /* 0x000fe40001f61670 */
[----:B------:R-:W-:-:S02]  /*7500*/  FSEL R130, R130, -INF , !P1 ;  /* 0xff80000082827808 */ /* 0x000fc40004800000 */
[----:B------:R-:W-:Y:S02]  /*7510*/  LOP3.LUT P1, RZ, R16, 0x400, RZ, 0xc0, !PT ;  /* 0x0000040010ff7812 */ /* 0x000fe4000782c0ff */
[C---:B------:R-:W-:Y:S02]  /*7520*/  ISETP.GT.AND P4, PT, R165.reuse, 0x51, !P4 ;  /* 0x00000051a500780c */ /* 0x040fe40006784270 */
[----:B------:R-:W-:Y:S02]  /*7530*/  ISETP.GT.AND P1, PT, R165, 0x38, !P1 ;  /* 0x00000038a500780c */ /* 0x000fe40004f24270 */
[----:B------:R-:W-:Y:S02]  /*7540*/  FSEL R139, R139, -INF , !P3 ;  /* 0xff8000008b8b7808 */ /* 0x000fe40005800000 */
[----:B------:R-:W-:Y:S02]  /*7550*/  ISETP.LT.OR P1, PT, R164, 0x39, P1 ;  /* 0x00000039a400780c */ /* 0x000fe40000f21670 */
[----:B0-----:R-:W-:-:S02]  /*7560*/  FMNMX.FTZ R159, R10, R9, !PT ;  /* 0x000000090a9f7209 */ /* 0x001fc40007810000 */
[----:B------:R-:W-:Y:S02]  /*7570*/  FSEL R133, R133, -INF , !P1 ;  /* 0xff80000085857808 */ /* 0x000fe40004800000 */
[----:B------:R-:W-:Y:S01]  /*7580*/  LOP3.LUT P1, RZ, R16, 0x200, RZ, 0xc0, !PT ;  /* 0x0000020010ff7812 */ /* 0x000fe2000782c0ff */
[----:B------:R-:W0:Y:S01]  /*7590*/  SHFL.BFLY PT, R168, R159, 0x1, 0x1f ;  /* 0x0c201f009fa87f89 */ /* 0x000e2200000e0000 */
[C---:B------:R-:W-:Y:S02]  /*75a0*/  ISETP.GT.AND P5, PT, R165.reuse, 0x58, !P5 ;  /* 0x00000058a500780c */ /* 0x040fe40006fa4270 */
[----:B------:R-:W-:Y:S02]  /*75b0*/  ISETP.GT.AND P1, PT, R165, 0x39, !P1 ;  /* 0x00000039a500780c */ /* 0x000fe40004f24270 */
[C---:B------:R-:W-:Y:S02]  /*75c0*/  ISETP.LT.OR P4, PT, R164.reuse, 0x52, P4 ;  /* 0x00000052a400780c */ /* 0x040fe40002781670 */
[----:B------:R-:W-:-:S02]  /*75d0*/  ISETP.LT.OR P1, PT, R164, 0x3a, P1 ;  /* 0x0000003aa400780c */ /* 0x000fc40000f21670 */
[----:B------:R-:W-:Y:S02]  /*75e0*/  ISETP.LT.OR P5, PT, R164, 0x59, P5 ;  /* 0x00000059a400780c */ /* 0x000fe40002fa1670 */
[----:B------:R-:W-:Y:S02]  /*75f0*/  FSEL R134, R134, -INF , !P1 ;  /* 0xff80000086867808 */ /* 0x000fe40004800000 */
[----:B------:R-:W-:Y:S02]  /*7600*/  LOP3.LUT P1, RZ, R16, 0x100, RZ, 0xc0, !PT ;  /* 0x0000010010ff7812 */ /* 0x000fe4000782c0ff */
[----:B------:R-:W-:Y:S02]  /*7610*/  FSEL R126, R126, -INF , !P4 ;  /* 0xff8000007e7e7808 */ /* 0x000fe40006000000 */
[----:B------:R-:W-:-:S04]  /*7620*/  ISETP.GT.AND P1, PT, R165, 0x40, !P1 ;  /* 0x00000040a500780c */ /* 0x000fc80004f24270 */
[----:B------:R-:W-:Y:S02]  /*7630*/  ISETP.LT.OR P1, PT, R164, 0x41, P1 ;  /* 0x00000041a400780c */ /* 0x000fe40000f21670 */
[----:B0-----:R-:W-:Y:S02]  /*7640*/  FMNMX.FTZ R9, R159, R168, !PT ;  /* 0x000000a89f097209 */ /* 0x001fe40007810000 */
[----:B------:R-:W-:Y:S02]  /*7650*/  FSEL R135, R135, -INF , !P1 ;  /* 0xff80000087877808 */ /* 0x000fe40004800000 */
[----:B------:R-:W-:Y:S01]  /*7660*/  LOP3.LUT P1, RZ, R16, 0x80, RZ, 0xc0, !PT ;  /* 0x0000008010ff7812 */ /* 0x000fe2000782c0ff */
[----:B------:R-:W-:-:S03]  /*7670*/  FMUL.FTZ R169, R9, UR11 ;  /* 0x0000000b09a97c20 */ /* 0x000fc60008410000 */
[----:B------:R-:W-:-:S04]  /*7680*/  ISETP.GT.AND P1, PT, R165, 0x41, !P1 ;  /* 0x00000041a500780c */ /* 0x000fc80004f24270 */
[----:B------:R-:W-:-:S04]  /*7690*/  ISETP.LT.OR P1, PT, R164, 0x42, P1 ;  /* 0x00000042a400780c */ /* 0x000fc80000f21670 */
[----:B------:R-:W-:Y:S02]  /*76a0*/  FSEL R136, R136, -INF , !P1 ;  /* 0xff80000088887808 */ /* 0x000fe40004800000 */
[----:B------:R-:W-:-:S04]  /*76b0*/  ISETP.GT.AND P1, PT, R165, 0x48, !P2 ;  /* 0x00000048a500780c */ /* 0x000fc80005724270 */
[----:B------:R-:W-:-:S04]  /*76c0*/  ISETP.LT.OR P1, PT, R164, 0x49, P1 ;  /* 0x00000049a400780c */ /* 0x000fc80000f21670 */
[----:B------:R-:W-:Y:S02]  /*76d0*/  FSEL R138, R138, -INF , !P1 ;  /* 0xff8000008a8a7808 */ /* 0x000fe40004800000 */
[----:B------:R-:W-:Y:S02]  /*76e0*/  ISETP.GT.AND P1, PT, R165, 0x49, !P6 ;  /* 0x00000049a500780c */ /* 0x000fe40007724270 */
[----:B------:R-:W-:Y:S02]  /*76f0*/  LOP3.LUT P6, RZ, R16, 0x2, RZ, 0xc0, !PT ;  /* 0x0000000210ff7812 */ /* 0x000fe400078cc0ff */
[----:B------:R-:W-:-:S04]  /*7700*/  ISETP.LT.OR P1, PT, R164, 0x4a, P1 ;  /* 0x0000004aa400780c */ /* 0x000fc80000f21670 */
[----:B------:R-:W-:Y:S02]  /*7710*/  FSEL R137, R137, -INF , !P1 ;  /* 0xff80000089897808 */ /* 0x000fe40004800000 */
[C---:B------:R-:W-:Y:S02]  /*7720*/  ISETP.GT.AND P1, PT, R165.reuse, RZ, !P6 ;  /* 0x000000ffa500720c */ /* 0x040fe40007724270 */
[----:B------:R-:W-:Y:S02]  /*7730*/  LOP3.LUT P6, RZ, R16, 0x1, RZ, 0xc0, !PT ;  /* 0x0000000110ff7812 */ /* 0x000fe400078cc0ff */
[----:B------:R-:W-:Y:S02]  /*7740*/  ISETP.LT.OR P1, PT, R164, 0x1, P1 ;  /* 0x00000001a400780c */ /* 0x000fe40000f21670 */
[----:B------:R-:W-:Y:S02]  /*7750*/  ISETP.GT.AND P2, PT, R165, 0x59, !P6 ;  /* 0x00000059a500780c */ /* 0x000fe40007744270 */
[----:B------:R-:W-:-:S02]  /*7760*/  FSEL R167, R0, -INF , !P1 ;  /* 0xff80000000a77808 */ /* 0x000fc40004800000 */
[----:B------:R-:W-:Y:S02]  /*7770*/  FSETP.NEU.FTZ.AND P1, PT, R9, -INF , PT ;  /* 0xff8000000900780b */ /* 0x000fe40003f3d000 */
[----:B------:R-:W-:Y:S02]  /*7780*/  FMNMX.FTZ R159, R167, R12, !PT ;  /* 0x0000000ca79f7209 */ /* 0x000fe40007810000 */
[----:B------:R-:W-:Y:S02]  /*7790*/  FSEL R169, R169, RZ, P1 ;  /* 0x000000ffa9a97208 */ /* 0x000fe40000800000 */
[----:B------:R-:W-:Y:S02]  /*77a0*/  FMNMX.FTZ R159, R2, R159, !PT ;  /* 0x0000009f029f7209 */ /* 0x000fe40007810000 */
[----:B------:R-:W-:Y:S01]  /*77b0*/  ISETP.LT.OR P2, PT, R164, 0x5a, P2 ;  /* 0x0000005aa400780c */ /* 0x000fe20001741670 */
[--C-:B------:R-:W-:Y:S01]  /*77c0*/  FFMA.FTZ R188, R153, UR11, -R169.reuse ;  /* 0x0000000b99bc7c23 */ /* 0x100fe200080108a9 */
[----:B------:R-:W-:Y:S01]  /*77d0*/  FMNMX.FTZ R0, R20, R159, !PT ;  /* 0x0000009f14007209 */ /* 0x000fe20007810000 */
[--C-:B------:R-:W-:Y:S01]  /*77e0*/  FFMA.FTZ R180, R161, UR11, -R169.reuse ;  /* 0x0000000ba1b47c23 */ /* 0x100fe200080108a9 */
[--C-:B------:R-:W-:Y:S01]  /*77f0*/  FFMA.FTZ R190, R154, UR11, -R169.reuse ;  /* 0x0000000b9abe7c23 */ /* 0x100fe200080108a9 */
[----:B------:R-:W-:Y:S01]  /*7800*/  FSEL R154, R131, -INF , !P5 ;  /* 0xff800000839a7808 */ /* 0x000fe20006800000 */
[--C-:B------:R-:W-:Y:S01]  /*7810*/  FFMA.FTZ R159, R155, UR11, -R169.reuse ;  /* 0x0000000b9b9f7c23 */ /* 0x100fe200080108a9 */
[----:B------:R-:W-:Y:S01]  /*7820*/  FMNMX.FTZ R153, R15, R0, !PT ;  /* 0x000000000f997209 */ /* 0x000fe20007810000 */
[--C-:B------:R-:W-:Y:S01]  /*7830*/  FFMA.FTZ R168, R143, UR11, -R169.reuse ;  /* 0x0000000b8fa87c23 */ /* 0x100fe200080108a9 */
[----:B------:R-:W-:Y:S01]  /*7840*/  FSEL R132, R132, -INF , !P2 ;  /* 0xff80000084847808 */ /* 0x000fe20005000000 */
[--C-:B------:R-:W-:Y:S01]  /*7850*/  FFMA.FTZ R21, R166, UR11, -R169.reuse ;  /* 0x0000000ba6157c23 */ /* 0x100fe200080108a9 */
[----:B------:R-:W-:Y:S01]  /*7860*/  FMNMX.FTZ R0, R120, R153, !PT ;  /* 0x0000009978007209 */ /* 0x000fe20007810000 */
[--C-:B------:R-:W-:Y:S01]  /*7870*/  FFMA.FTZ R184, R156, UR11, -R169.reuse ;  /* 0x0000000b9cb87c23 */ /* 0x100fe200080108a9 */
[--C-:B------:R-:W-:Y:S01]  /*7880*/  FFMA.FTZ R157, R157, UR11, -R169.reuse ;  /* 0x0000000b9d9d7c23 */ /* 0x100fe200080108a9 */
        /* <DEDUP_REMOVED lines=20> */
[----:B------:R-:W-:Y:S01]  /*79d0*/  FFMA.FTZ R169, R141, UR11, -R169 ;  /* 0x0000000b8da97c23 */ /* 0x000fe200080108a9 */
[----:B------:R-:W-:Y:S01]  /*79e0*/  FMNMX.FTZ R153, R127, R0, !PT ;  /* 0x000000007f997209 */ /* 0x000fe20007810000 */
[----:B------:R-:W-:Y:S01]  /*79f0*/  MUFU.EX2 R21, R21 ;  /* 0x0000001500157308 */ /* 0x000fe20000000800 */
[----:B------:R-:W-:-:S02]  /*7a00*/  FSEL R140, R9, RZ, P1 ;  /* 0x000000ff098c7208 */ /* 0x000fc40000800000 */
[----:B------:R-:W-:-:S03]  /*7a10*/  FMNMX.FTZ R0, R128, R153, !PT ;  /* 0x0000009980007209 */ /* 0x000fc60007810000 */
[----:B------:R-:W-:Y:S01]  /*7a20*/  FADD.FTZ R140, -R140, R11 ;  /* 0x0000000b8c8c7221 */ /* 0x000fe20000010100 */
[----:B------:R-:W-:Y:S01]  /*7a30*/  FMNMX.FTZ R153, R129, R0, !PT ;  /* 0x0000000081997209 */ /* 0x000fe20007810000 */
[----:B------:R-:W-:Y:S03]  /*7a40*/  MUFU.EX2 R188, R188 ;  /* 0x000000bc00bc7308 */ /* 0x000fe60000000800 */
[----:B------:R-:W-:-:S04]  /*7a50*/  FMNMX.FTZ R0, R130, R153, !PT ;  /* 0x0000009982007209 */ /* 0x000fc80007810000 */
        /* <DEDUP_REMOVED lines=14> */
[----:B------:R-:W-:-:S05]  /*7b40*/  FMNMX.FTZ R161, R132, R161, !PT ;  /* 0x000000a184a17209 */ /* 0x000fca0007810000 */
[----:B------:R-:W0:Y:S01]  /*7b50*/  SHFL.BFLY PT, R0, R161, 0x2, 0x1f ;  /* 0x0c401f00a1007f89 */ /* 0x000e2200000e0000 */
[----:B------:R-:W-:Y:S08]  /*7b60*/  MUFU.EX2 R155, R155 ;  /* 0x0000009b009b7308 */ /* 0x000ff00000000800 */
[----:B------:R-:W-:Y:S08]  /*7b70*/  MUFU.EX2 R180, R180 ;  /* 0x000000b400b47308 */ /* 0x000ff00000000800 */
[----:B------:R-:W-:Y:S01]  /*7b80*/  MUFU.EX2 R153, R162 ;  /* 0x000000a200997308 */ /* 0x000fe20000000800 */
[----:B0-----:R-:W-:-:S07]  /*7b90*/  FMNMX.FTZ R0, R161, R0, !PT ;  /* 0x00000000a1007209 */ /* 0x001fce0007810000 */
[----:B------:R-:W-:Y:S01]  /*7ba0*/  MUFU.EX2 R182, R182 ;  /* 0x000000b600b67308 */ /* 0x000fe20000000800 */
[----:B------:R-:W0:Y:S07]  /*7bb0*/  SHFL.BFLY PT, R161, R0, 0x1, 0x1f ;  /* 0x0c201f0000a17f89 */ /* 0x000e2e00000e0000 */
[----:B------:R-:W-:Y:S08]  /*7bc0*/  MUFU.EX2 R131, R131 ;  /* 0x0000008300837308 */ /* 0x000ff00000000800 */
[----:B------:R-:W-:Y:S08]  /*7bd0*/  MUFU.EX2 R176, R176 ;  /* 0x000000b000b07308 */ /* 0x000ff00000000800 */
[----:B------:R-:W-:Y:S01]  /*7be0*/  MUFU.EX2 R145, R145 ;  /* 0x0000009100917308 */ /* 0x000fe20000000800 */
[----:B0-----:R-:W-:Y:S01]  /*7bf0*/  FMNMX.FTZ R10, R0, R161, !PT ;  /* 0x000000a1000a7209 */ /* 0x001fe20007810000 */
[----:B------:R-:W-:-:S03]  /*7c00*/  FMUL.FTZ R0, R140, UR11 ;  /* 0x0000000b8c007c20 */ /* 0x000fc60008410000 */
[C---:B------:R-:W-:Y:S01]  /*7c10*/  FSETP.NEU.FTZ.AND P1, PT, R10.reuse, -INF , PT ;  /* 0xff8000000a00780b */ /* 0x040fe20003f3d000 */
[----:B------:R-:W-:Y:S02]  /*7c20*/  FMUL.FTZ R141, R10, UR11 ;  /* 0x0000000b0a8d7c20 */ /* 0x000fe40008410000 */
[----:B------:R-:W-:Y:S03]  /*7c30*/  MUFU.EX2 R178, R178 ;  /* 0x000000b200b27308 */ /* 0x000fe60000000800 */
[----:B------:R-:W-:-:S05]  /*7c40*/  FSEL R141, R141, RZ, P1 ;  /* 0x000000ff8d8d7208 */ /* 0x000fca0000800000 */
[----:B------:R-:W0:Y:S01]  /*7c50*/  MUFU.EX2 R0, R0 ;  /* 0x0000000000007308 */ /* 0x000e220000000800 */
[--C-:B------:R-:W-:Y:S01]  /*7c60*/  FFMA.FTZ R191, R20, UR11, -R141.reuse ;  /* 0x0000000b14bf7c23 */ /* 0x100fe2000801088d */
[--C-:B------:R-:W-:Y:S01]  /*7c70*/  FFMA.FTZ R20, R15, UR11, -R141.reuse ;  /* 0x0000000b0f147c23 */ /* 0x100fe2000801088d */
[----:B------:R-:W-:Y:S01]  /*7c80*/  FSEL R15, R10, RZ, P1 ;  /* 0x000000ff0a0f7208 */ /* 0x000fe20000800000 */
[--C-:B------:R-:W-:Y:S01]  /*7c90*/  FFMA.FTZ R189, R167, UR11, -R141.reuse ;  /* 0x0000000ba7bd7c23 */ /* 0x100fe2000801088d */
[--C-:B------:R-:W-:Y:S01]  /*7ca0*/  FFMA.FTZ R140, R2, UR11, -R141.reuse ;  /* 0x0000000b028c7c23 */ /* 0x100fe2000801088d */
[--C-:B------:R-:W-:Y:S01]  /*7cb0*/  FFMA.FTZ R185, R120, UR11, -R141.reuse ;  /* 0x0000000b78b97c23 */ /* 0x100fe2000801088d */
[--C-:B------:R-:W-:Y:S01]  /*7cc0*/  FFMA.FTZ R120, R121, UR11, -R141.reuse ;  /* 0x0000000b79787c23 */ /* 0x100fe2000801088d */
[----:B------:R-:W-:Y:S01]  /*7cd0*/  FADD.FTZ R15, -R15, R12 ;  /* 0x0000000c0f0f7221 */ /* 0x000fe20000010100 */
[----:B------:R-:W-:Y:S01]  /*7ce0*/  MUFU.EX2 R191, R191 ;  /* 0x000000bf00bf7308 */ /* 0x000fe20000000800 */
[--C-:B------:R-:W-:Y:S01]  /*7cf0*/  FFMA.FTZ R187, R122, UR11, -R141.reuse ;  /* 0x0000000b7abb7c23 */ /* 0x100fe2000801088d */
[--C-:B------:R-:W-:Y:S01]  /*7d00*/  FFMA.FTZ R122, R123, UR11, -R141.reuse ;  /* 0x0000000b7b7a7c23 */ /* 0x100fe2000801088d */
[----:B------:R-:W-:Y:S01]  /*7d10*/  FMUL.FTZ R15, R15, UR11 ;  /* 0x0000000b0f0f7c20 */ /* 0x000fe20008410000 */
[--C-:B------:R-:W-:Y:S01]  /*7d20*/  FFMA.FTZ R12, R128, UR11, -R141.reuse ;  /* 0x0000000b800c7c23 */ /* 0x100fe2000801088d */
[--C-:B------:R-:W-:Y:S01]  /*7d30*/  FFMA.FTZ R128, R130, UR11, -R141.reuse ;  /* 0x0000000b82807c23 */ /* 0x100fe2000801088d */
[--C-:B------:R-:W-:Y:S01]  /*7d40*/  FFMA.FTZ R130, R134, UR11, -R141.reuse ;  /* 0x0000000b86827c23 */ /* 0x100fe2000801088d */
[----:B------:R-:W-:Y:S01]  /*7d50*/  FFMA.FTZ R181, R124, UR11, -R141 ;  /* 0x0000000b7cb57c23 */ /* 0x000fe2000801088d */
[----:B------:R-:W-:Y:S01]  /*7d60*/  MUFU.EX2 R189, R189 ;  /* 0x000000bd00bd7308 */ /* 0x000fe20000000800 */
[----:B0-----:R-:W-:Y:S01]  /*7d70*/  FFMA.FTZ R121, R0, R8, R21 ;  /* 0x0000000800797223 */ /* 0x001fe20000010015 */
[--C-:B------:R-:W-:Y:S01]  /*7d80*/  FFMA.FTZ R124, R125, UR11, -R141.reuse ;  /* 0x0000000b7d7c7c23 */ /* 0x100fe2000801088d */
[--C-:B------:R-:W-:Y:S01]  /*7d90*/  FFMA.FTZ R183, R127, UR11, -R141.reuse ;  /* 0x0000000b7fb77c23 */ /* 0x100fe2000801088d */
[----:B------:R-:W-:Y:S01]  /*7da0*/  FFMA.FTZ R177, R129, UR11, -R141 ;  /* 0x0000000b81b17c23 */ /* 0x000fe2000801088d */
[----:B------:R-:W-:Y:S01]  /*7db0*/  FADD.FTZ R121, R188, R121 ;  /* 0x00000079bc797221 */ /* 0x000fe20000010000 */
[--C-:B------:R-:W-:Y:S01]  /*7dc0*/  FFMA.FTZ R179, R133, UR11, -R141.reuse ;  /* 0x0000000b85b37c23 */ /* 0x100fe2000801088d */
[----:B------:R-:W-:Y:S01]  /*7dd0*/  FFMA.FTZ R175, R138, UR11, -R141 ;  /* 0x0000000b8aaf7c23 */ /* 0x000fe2000801088d */
[----:B------:R0:W1:Y:S01]  /*7de0*/  MUFU.EX2 R2, R15 ;  /* 0x0000000f00027308 */ /* 0x0000620000000800 */
[----:B------:R-:W-:Y:S01]  /*7df0*/  FADD.FTZ R134, R190, R121 ;  /* 0x00000079be867221 */ /* 0x000fe20000010000 */
[--C-:B------:R-:W-:Y:S01]  /*7e00*/  FFMA.FTZ R173, R135, UR11, -R141.reuse ;  /* 0x0000000b87ad7c23 */ /* 0x100fe2000801088d */
[--C-:B------:R-:W-:Y:S01]  /*7e10*/  FFMA.FTZ R139, R139, UR11, -R141.reuse ;  /* 0x0000000b8b8b7c23 */ /* 0x100fe2000801088d */
[--C-:B------:R-:W-:Y:S01]  /*7e20*/  FFMA.FTZ R126, R126, UR11, -R141.reuse ;  /* 0x0000000b7e7e7c23 */ /* 0x100fe2000801088d */
[--C-:B------:R-:W-:Y:S01]  /*7e30*/  FFMA.FTZ R154, R154, UR11, -R141.reuse ;  /* 0x0000000b9a9a7c23 */ /* 0x100fe2000801088d */
[----:B------:R-:W-:-:S02]  /*7e40*/  FFMA.FTZ R132, R132, UR11, -R141 ;  /* 0x0000000b84847c23 */ /* 0x000fc4000801088d */
[----:B------:R-:W2:Y:S01]  /*7e50*/  MUFU.EX2 R140, R140 ;  /* 0x0000008c008c7308 */ /* 0x000ea20000000800 */
[----:B0-----:R-:W-:-:S04]  /*7e60*/  FADD.FTZ R15, R159, R134 ;  /* 0x000000869f0f7221 */ /* 0x001fc80000010000 */
[----:B------:R-:W-:-:S03]  /*7e70*/  FADD.FTZ R134, R184, R15 ;  /* 0x0000000fb8867221 */ /* 0x000fc60000010000 */
[----:B------:R-:W0:Y:S01]  /*7e80*/  MUFU.EX2 R20, R20 ;  /* 0x0000001400147308 */ /* 0x000e220000000800 */
[----:B-1----:R-:W-:Y:S01]  /*7e90*/  FFMA.FTZ R3, R2, R3, R189 ;  /* 0x0000000302037223 */ /* 0x002fe200000100bd */
[----:B------:R-:W-:Y:S01]  /*7ea0*/  FADD.FTZ R15, R157, R134 ;  /* 0x000000869d0f7221 */ /* 0x000fe20000010000 */
[----:B------:R-:W-:-:S03]  /*7eb0*/  FFMA.FTZ R134, R136, UR11, -R141 ;  /* 0x0000000b88867c23 */ /* 0x000fc6000801088d */
[----:B------:R-:W-:Y:S02]  /*7ec0*/  FADD.FTZ R136, R186, R15 ;  /* 0x0000000fba887221 */ /* 0x000fe40000010000 */
[----:B------:R-:W1:Y:S01]  /*7ed0*/  MUFU.EX2 R185, R185 ;  /* 0x000000b900b97308 */ /* 0x000e620000000800 */
[----:B--2---:R-:W-:Y:S01]  /*7ee0*/  FADD.FTZ R8, R140, R3 ;  /* 0x000000038c087221 */ /* 0x004fe20000010000 */
[----:B------:R-:W-:-:S03]  /*7ef0*/  FADD.FTZ R15, R155, R136 ;  /* 0x000000889b0f7221 */ /* 0x000fc60000010000 */
[----:B------:R-:W-:Y:S01]  /*7f00*/  FADD.FTZ R3, R191, R8 ;  /* 0x00000008bf037221 */ /* 0x000fe20000010000 */
[----:B------:R-:W-:Y:S02]  /*7f10*/  FADD.FTZ R136, R180, R15 ;  /* 0x0000000fb4887221 */ /* 0x000fe40000010000 */
[----:B------:R-:W2:Y:S01]  /*7f20*/  MUFU.EX2 R120, R120 ;  /* 0x0000007800787308 */ /* 0x000ea20000000800 */
[----:B0-----:R-:W-:Y:S01]  /*7f30*/  FADD.FTZ R8, R20, R3 ;  /* 0x0000000314087221 */ /* 0x001fe20000010000 */
[----:B------:R-:W-:Y:S01]  /*7f40*/  FADD.FTZ R15, R153, R136 ;  /* 0x00000088990f7221 */ /* 0x000fe20000010000 */
[----:B------:R-:W-:-:S03]  /*7f50*/  FFMA.FTZ R136, R137, UR11, -R141 ;  /* 0x0000000b89887c23 */ /* 0x000fc6000801088d */
[----:B------:R-:W-:Y:S02]  /*7f60*/  FADD.FTZ R138, R182, R15 ;  /* 0x0000000fb68a7221 */ /* 0x000fe40000010000 */
[----:B------:R-:W0:Y:S01]  /*7f70*/  MUFU.EX2 R187, R187 ;  /* 0x000000bb00bb7308 */ /* 0x000e220000000800 */
[----:B-1----:R-:W-:Y:S01]  /*7f80*/  FADD.FTZ R3, R185, R8 ;  /* 0x00000008b9037221 */ /* 0x002fe20000010000 */
[----:B------:R-:W-:-:S04]  /*7f90*/  FADD.FTZ R15, R131, R138 ;  /* 0x0000008a830f7221 */ /* 0x000fc80000010000 */
[----:B------:R-:W-:Y:S02]  /*7fa0*/  FADD.FTZ R138, R176, R15 ;  /* 0x0000000fb08a7221 */ /* 0x000fe40000010000 */
[----:B------:R-:W1:Y:S01]  /*7fb0*/  MUFU.EX2 R122, R122 ;  /* 0x0000007a007a7308 */ /* 0x000e620000000800 */
[----:B--2---:R-:W-:Y:S01]  /*7fc0*/  FADD.FTZ R8, R120, R3 ;  /* 0x0000000378087221 */ /* 0x004fe20000010000 */
[----:B------:R-:W-:-:S04]  /*7fd0*/  FADD.FTZ R15, R145, R138 ;  /* 0x0000008a910f7221 */ /* 0x000fc80000010000 */
[----:B------:R-:W-:Y:S02]  /*7fe0*/  FADD.FTZ R138, R178, R15 ;  /* 0x0000000fb28a7221 */ /* 0x000fe40000010000 */
        /* <DEDUP_REMOVED lines=54> */
.L_x_1008:
[----:B------:R-:W-:Y:S01]  /*8350*/  UIADD3 UR6, UR6, 0x30860, URZ ;  /* 0x0003086006067890 */ /* 0x000fe2000fffe03f */
[C---:B------:R-:W-:Y:S01]  /*8360*/  ISETP.GT.AND P1, PT, R13.reuse, UR50, PT ;  /* 0x000000320d007c0c */ /* 0x040fe2000bf24270 */
[----:B------:R-:W-:Y:S01]  /*8370*/  UMOV UR41, UR39 ;  /* 0x0000002700297c82 */ /* 0x000fe20008000000 */
[----:B------:R-:W-:Y:S01]  /*8380*/  UMOV UR4, UR38 ;  /* 0x0000002600047c82 */ /* 0x000fe20008000000 */
[----:B------:R-:W-:Y:S01]  /*8390*/  UPRMT UR6, UR61, 0x654, UR6 ;  /* 0x000006543d067896 */ /* 0x000fe20008000006 */
[----:B------:R-:W-:Y:S01]  /*83a0*/  F2FP.F16.F32.PACK_AB R183, R12, R183 ;  /* 0x000000b70cb7723e */ /* 0x000fe200000000ff */
[----:B------:R-:W-:Y:S01]  /*83b0*/  VIADD R13, R13, 0xffffffff ;  /* 0xffffffff0d0d7836 */ /* 0x000fe20000000000 */
[----:B------:R-:W-:Y:S01]  /*83c0*/  F2FP.F16.F32.PACK_AB R170, R11, R170 ;  /* 0x000000aa0baa723e */ /* 0x000fe200000000ff */
[----:B------:R-:W-:Y:S01]  /*83d0*/  IMAD.MOV.U32 R12, RZ, RZ, R10 ;  /* 0x000000ffff0c7224 */ /* 0x000fe200078e000a */
[----:B------:R-:W-:Y:S01]  /*83e0*/  F2FP.F16.F32.PACK_AB R188, R188, R21 ;  /* 0x00000015bcbc723e */ /* 0x000fe200000000ff */
[----:B------:R-:W-:Y:S01]  /*83f0*/  IMAD.MOV.U32 R11, RZ, RZ, R9 ;  /* 0x000000ffff0b7224 */ /* 0x000fe200078e0009 */
[----:B------:R-:W-:-:S02]  /*8400*/  F2FP.F16.F32.PACK_AB R189, R140, R189 ;  /* 0x000000bd8cbd723e */ /* 0x000fc400000000ff */
[----:B------:R-:W-:Y:S01]  /*8410*/  SYNCS.ARRIVE.TRANS64.RED.A1T0 RZ, [UR6], RZ ;  /* 0x000000ffffff79a7 */ /* 0x000fe20008100406 */
        /* <DEDUP_REMOVED lines=21> */
.L_x_990:
[----:B------:R-:W-:Y:S01]  /*8570*/  ISETP.NE.AND P2, PT, R199, 0x1, PT ;  /* 0x00000001c700780c */ /* 0x000fe20003f45270 */
[----:B------:R-:W-:Y:S01]  /*8580*/  UIADD3 UR4, UR42, 0x7f, URZ ;  /* 0x0000007f2a047890 */ /* 0x000fe2000fffe03f */
[----:B------:R-:W-:Y:S02]  /*8590*/  IADD3 R14, R17, 0x1, -R14 ;  /* 0x00000001110e7810 */ /* 0x000fe40007ffe80e */
[----:B------:R-:W-:-:S09]  /*85a0*/  LOP3.LUT P1, RZ, R16, 0x80000, RZ, 0xc0, !PT ;  /* 0x0008000010ff7812 */ /* 0x000fd2000782c0ff */
[----:B------:R-:W0:Y:S08]  /*85b0*/  @P2 LDC R11, c[0x0][0x44c] ;  /* 0x00011300ff0b2b82 */ /* 0x000e300000000800 */
[----:B------:R-:W1:Y:S01]  /*85c0*/  @P2 LDC R15, c[0x0][0x450] ;  /* 0x00011400ff0f2b82 */ /* 0x000e620000000800 */
[----:B0-----:R-:W-:-:S04]  /*85d0*/  @P2 IMAD.HI.U32 R12, R11, UR4, RZ ;  /* 0x000000040b0c2c27 */ /* 0x001fc8000f8e00ff */
[----:B------:R-:W-:Y:S01]  /*85e0*/  IMAD.U32 R11, RZ, RZ, UR4 ;  /* 0x00000004ff0b7e24 */ /* 0x000fe2000f8e00ff */
[----:B-1----:R-:W-:-:S05]  /*85f0*/  @P2 SHF.R.U32.HI R11, RZ, R15, R12 ;  /* 0x0000000fff0b2219 */ /* 0x002fca000001160c */
[----:B------:R-:W-:-:S04]  /*8600*/  IMAD.IADD R11, R14, 0x1, R11 ;  /* 0x000000010e0b7824 */ /* 0x000fc800078e020b */
[----:B------:R-:W-:-:S05]  /*8610*/  VIADD R12, R11, -UR55 ;  /* 0x800000370b0c7c36 */ /* 0x000fca0008000000 */
[----:B------:R-:W-:Y:S01]  /*8620*/  R2UR UR14, R12 ;  /* 0x000000000c0e72ca */ /* 0x000fe200000e0000 */
[----:B------:R-:W-:-:S14]  /*8630*/  @!P1 BRA `(.L_x_1010) ;  /* 0x0000000000509947 */ /* 0x000fdc0003800000 */
[----:B------:R-:W-:-:S13]  /*8640*/  R2UR UR10, R11 ;  /* 0x000000000b0a72ca */ /* 0x000fda00000e0000 */
[----:B------:R-:W-:-:S06]  /*8650*/  UISETP.GT.AND UP0, UPT, UR10, -0x1, UPT ;  /* 0xffffffff0a00788c */ /* 0x000fcc000bf04270 */
[----:B------:R-:W-:-:S13]  /*8660*/  PLOP3.LUT P1, PT, PT, PT, UP0, 0x80, 0x0 ;  /* 0x000000000000781c */ /* 0x000fda0003f2f008 */
[----:B------:R-:W-:Y:S05]  /*8670*/  @P1 BRA `(.L_x_1011) ;  /* 0x0000000000201947 */ /* 0x000fea0003800000 */
[----:B------:R-:W-:Y:S01]  /*8680*/  ULDC UR15, c[0x0][0x9e4] ;  /* 0x00027900000f7ab9 */ /* 0x000fe20000000800 */
[----:B------:R-:W-:Y:S02]  /*8690*/  ULOP3.LUT UR10, URZ, UR10, URZ, 0x33, !UPT ;  /* 0x0000000a3f0a7292 */ /* 0x000fe4000f8e333f */
[----:B------:R-:W-:-:S11]  /*86a0*/  UISETP.NE.AND UP0, UPT, UR15, 0x1, UPT ;  /* 0x000000010f00788c */ /* 0x000fd6000bf05270 */
[----:B------:R-:W-:Y:S02]  /*86b0*/  @UP0 ULDC.64 UR4, c[0x0][0x9e8] ;  /* 0x00027a0000040ab9 */ /* 0x000fe40000000a00 */
[----:B------:R-:W-:-:S04]  /*86c0*/  UIMAD.WIDE.U32 UR6, UR10, UR4, URZ ;  /* 0x000000040a0672a5 */ /* 0x000fc8000f8e003f */
[----:B------:R-:W-:-:S04]  /*86d0*/  @UP0 USHF.R.U32.HI UR10, URZ, UR5, UR7 ;  /* 0x000000053f0a0299 */ /* 0x000fc80008011607 */
[----:B------:R-:W-:Y:S01]  /*86e0*/  ULOP3.LUT UR10, URZ, UR10, URZ, 0x33, !UPT ;  /* 0x0000000a3f0a7292 */ /* 0x000fe2000f8e333f */
[----:B------:R-:W-:Y:S11]  /*86f0*/  BRA `(.L_x_1012) ;  /* 0x0000000000147947 */ /* 0x000ff60003800000 */
.L_x_1011:
[----:B------:R-:W-:Y:S02]  /*8700*/  ULDC UR15, c[0x0][0x9e4] ;  /* 0x00027900000f7ab9 */ /* 0x000fe40000000800 */
[----:B------:R-:W-:-:S11]  /*8710*/  UISETP.NE.AND UP0, UPT, UR15, 0x1, UPT ;  /* 0x000000010f00788c */ /* 0x000fd6000bf05270 */
[----:B------:R-:W-:Y:S02]  /*8720*/  @UP0 ULDC.64 UR4, c[0x0][0x9e8] ;  /* 0x00027a0000040ab9 */ /* 0x000fe40000000a00 */
[----:B------:R-:W-:-:S04]  /*8730*/  UIMAD.WIDE.U32 UR6, UR10, UR4, URZ ;  /* 0x000000040a0672a5 */ /* 0x000fc8000f8e003f */
[----:B------:R-:W-:-:S12]  /*8740*/  @UP0 USHF.R.U32.HI UR10, URZ, UR5, UR7 ;  /* 0x000000053f0a0299 */ /* 0x000fd80008011607 */
.L_x_1012:
[----:B------:R-:W-:-:S04]  /*8750*/  UIMAD UR10, UR10, UR15, URZ ;  /* 0x0000000f0a0a72a4 */ /* 0x000fc8000f8e023f */
[----:B------:R-:W-:-:S04]  /*8760*/  UISETP.LT.AND UP0, UPT, UR14, UR10, UPT ;  /* 0x0000000a0e00728c */ /* 0x000fc8000bf01270 */
[----:B------:R-:W-:-:S12]  /*8770*/  USEL UR14, UR14, UR10, !UP0 ;  /* 0x0000000a0e0e7287 */ /* 0x000fd8000c000000 */
.L_x_1010:
[----:B------:R-:W-:-:S04]  /*8780*/  UIADD3 UR4, UR14, 0x5f, URZ ;  /* 0x0000005f0e047890 */ /* 0x000fc8000fffe03f */
[----:B------:R-:W-:-:S04]  /*8790*/  UIMAD.WIDE UR4, UR4, 0x2aaaaaab, URZ ;  /* 0x2aaaaaab040478a5 */ /* 0x000fc8000f8e023f */
[----:B------:R-:W-:-:S04]  /*87a0*/  USHF.R.U32.HI UR4, URZ, 0x1f, UR5 ;  /* 0x0000001f3f047899 */ /* 0x000fc80008011605 */
[----:B------:R-:W-:-:S04]  /*87b0*/  ULEA.HI.SX32 UR4, UR5, UR4, 0x1c ;  /* 0x0000000405047291 */ /* 0x000fc8000f8fe23f */
[----:B------:R-:W-:-:S04]  /*87c0*/  UISETP.LT.AND UP0, UPT, UR60, UR4, UPT ;  /* 0x000000043c00728c */ /* 0x000fc8000bf01270 */
[----:B------:R-:W-:-:S06]  /*87d0*/  USEL UR50, UR60, UR4, !UP0 ;  /* 0x000000043c327287 */ /* 0x000fcc000c000000 */
[----:B------:R-:W-:-:S13]  /*87e0*/  ISETP.GE.AND P1, PT, R13, UR50, PT ;  /* 0x000000320d007c0c */ /* 0x000fda000bf26270 */
[----:B------:R-:W-:Y:S05]  /*87f0*/  @!P1 BRA `(.L_x_1013) ;  /* 0x0000002400189947 */ /* 0x000fea0003800000 */
[----:B------:R-:W-:Y:S01]  /*8800*/  IMAD.MOV.U32 R11, RZ, RZ, R10 ;  /* 0x000000ffff0b7224 */ /* 0x000fe200078e000a */
[----:B------:R-:W-:Y:S01]  /*8810*/  UMOV UR41, UR39 ;  /* 0x0000002700297c82 */ /* 0x000fe20008000000 */
[----:B------:R-:W-:Y:S01]  /*8820*/  IMAD.MOV.U32 R12, RZ, RZ, R9 ;  /* 0x000000ffff0c7224 */ /* 0x000fe200078e0009 */
[----:B------:R-:W-:Y:S01]  /*8830*/  UMOV UR4, UR38 ;  /* 0x0000002600047c82 */ /* 0x000fe20008000000 */
[----:B------:R-:W-:Y:S01]  /*8840*/  ULDC UR5, c[0x0][0x9d8] ;  /* 0x0002760000057ab9 */ /* 0x000fe20000000800 */
[----:B------:R-:W-:-:S05]  /*8850*/  ULDC UR51, c[0x0][0x988] ;  /* 0x0002620000337ab9 */ /* 0x000fca0000000800 */
.L_x_1024:
[----:B------:R-:W-:-:S04]  /*8860*/  UISETP.NE.AND UP0, UPT, UR4, 0x1, UPT ;  /* 0x000000010400788c */ /* 0x000fc8000bf05270 */
[----:B------:R-:W-:-:S04]  /*8870*/  USEL UR39, URZ, 0x1, UP0 ;  /* 0x000000013f277887 */ /* 0x000fc80008000000 */
[----:B------:R-:W-:Y:S01]  /*8880*/  ULOP3.LUT UR39, UR41, UR39, URZ, 0x3c, !UPT ;  /* 0x0000002729277292 */ /* 0x000fe2000f8e3c3f */
[----:B------:R-:W-:Y:S11]  /*8890*/  @!P0 BRA `(.L_x_1014) ;  /* 0x0000000000048947 */ /* 0x000ff60003800000 */
[----:B------:R-:W-:Y:S01]  /*88a0*/  BPT.TRAP 0x1 ;  /* 0x000000040000795c */ /* 0x000fe20000300000 */
.L_x_1014:
        /* <DEDUP_REMOVED lines=9> */
.L_x_1015:
[----:B-1----:R-:W-:Y:S05]  /*8940*/  @P1 BRA `(.L_x_1016) ;  /* 0x0000000000081947 */ /* 0x002fea0003800000 */
[----:B------:R-:W1:Y:S02]  /*8950*/  SYNCS.PHASECHK.TRANS64.TRYWAIT P1, [UR7+0x30830], R9 ;  /* 0x03083009ff0075a7 */ /* 0x000e640008020147 */
[----:B-1----:R-:W-:Y:S05]  /*8960*/  @!P1 BRA `(.L_x_1017) ;  /* 0x000000d400b89947 */ /* 0x002fea0003800000 */
.L_x_1016:
        /* <DEDUP_REMOVED lines=169> */
.L_x_1018:
[----:B------:R-:W-:Y:S01]  /*9400*/  ULEA UR6, UR4, UR40, 0x3 ;  /* 0x0000002804067291 */ /* 0x000fe2000f8e183f */
[----:B------:R-:W-:-:S05]  /*9410*/  IMAD.U32 R0, RZ, RZ, UR41 ;  /* 0x00000029ff007e24 */ /* 0x000fca000f8e00ff */
[----:B------:R-:W-:-:S04]  /*9420*/  SHF.L.U32 R0, R0, 0x1f, RZ ;  /* 0x0000001f00007819 */ /* 0x000fc800000006ff */
[----:B------:R2:W3:Y:S01]  /*9430*/  SYNCS.PHASECHK.TRANS64.TRYWAIT P1, [UR6+0x30850], R0 ;  /* 0x03085000ff0075a7 */ /* 0x0004e20008020146 */
[----:B------:R-:W-:Y:S05]  /*9440*/  @!P0 BRA `(.L_x_1019) ;  /* 0x0000000000048947 */ /* 0x000fea0003800000 */
[----:B------:R-:W-:Y:S01]  /*9450*/  BPT.TRAP 0x1 ;  /* 0x000000040000795c */ /* 0x000fe20000300000 */
.L_x_1019:
[----:B---3--:R-:W-:Y:S05]  /*9460*/  @P1 BRA `(.L_x_1020) ;  /* 0x0000000000081947 */ /* 0x008fea0003800000 */
[----:B------:R-:W3:Y:S02]  /*9470*/  SYNCS.PHASECHK.TRANS64.TRYWAIT P1, [UR6+0x30850], R0 ;  /* 0x03085000ff0075a7 */ /* 0x000ee40008020146 */
[----:B---3--:R-:W-:Y:S05]  /*9480*/  @!P1 BRA `(.L_x_1021) ;  /* 0x000000cc00089947 */ /* 0x008fea0003800000 */
.L_x_1020:
        /* <DEDUP_REMOVED lines=37> */
.L_x_1022:
        /* <DEDUP_REMOVED lines=23> */
[----:B01----:R-:W-:Y:S01]  /*9850*/  FMNMX.FTZ R9, R169, R12, !PT ;  /* 0x0000000ca9097209 */ /* 0x003fe20007810000 */
        /* <DEDUP_REMOVED lines=12> */
[----:B------:R-:W-:Y:S01]  /*9920*/  FMUL.FTZ R143, R148, UR5 ;  /* 0x00000005948f7c20 */ /* 0x000fe20008410000 */
[----:B------:R-:W-:Y:S01]  /*9930*/  FMUL.FTZ R130, R150, UR5 ;  /* 0x0000000596827c20 */ /* 0x000fe20008410000 */
[----:B------:R-:W1:Y:S01]  /*9940*/  MUFU.TANH R170, R170 ;  /* 0x000000aa00aa7308 */ /* 0x000e620000002400 */
        /* <DEDUP_REMOVED lines=19> */
[----:B------:R-:W-:Y:S01]  /*9a80*/  UMOV UR11, UR51 ;  /* 0x00000033000b7c82 */ /* 0x000fe20008000000 */
[----:B------:R-:W-:-:S03]  /*9a90*/  UIADD3 UR7, UR7, 0x30840, URZ ;  /* 0x0003084007077890 */ /* 0x000fc6000fffe03f */
[----:B------:R-:W1:Y:S01]  /*9aa0*/  MUFU.TANH R21, R21 ;  /* 0x0000001500157308 */ /* 0x000e620000002400 */
[----:B--2---:R-:W-:Y:S01]  /*9ab0*/  FMNMX.FTZ R2, R20, R149, !PT ;  /* 0x0000009514027209 */ /* 0x004fe20007810000 */
[----:B------:R-:W-:Y:S01]  /*9ac0*/  FMUL.FTZ R149, R160, UR5 ;  /* 0x00000005a0957c20 */ /* 0x000fe20008410000 */
[----:B------:R-:W-:-:S05]  /*9ad0*/  UPRMT UR7, UR61, 0x654, UR7 ;  /* 0x000006543d077896 */ /* 0x000fca0008000007 */
[----:B------:R-:W2:Y:S01]  /*9ae0*/  MUFU.TANH R172, R172 ;  /* 0x000000ac00ac7308 */ /* 0x000ea20000002400 */
[----:B0-----:R-:W-:-:S03]  /*9af0*/  FMNMX.FTZ R9, R171, R0, !PT ;  /* 0x00000000ab097209 */ /* 0x001fc60007810000 */
[----:B------:R-:W-:Y:S04]  /*9b00*/  SYNCS.ARRIVE.TRANS64.RED.A1T0 RZ, [UR7], RZ ;  /* 0x000000ffffff79a7 */ /* 0x000fe80008100407 */
        /* <DEDUP_REMOVED lines=47> */
[----:B0-----:R-:W-:Y:S01]  /*9e00*/  FMNMX.FTZ R2, R144, R151, !PT ;  /* 0x0000009790027209 */ /* 0x001fe20007810000 */
[----:B------:R-:W-:-:S06]  /*9e10*/  FMUL.FTZ R151, R166, UR5 ;  /* 0x00000005a6977c20 */ /* 0x000fcc0008410000 */
        /* <DEDUP_REMOVED lines=38> */
[----:B0-----:R-:W-:-:S05]  /*a080*/  FMNMX.FTZ R9, R2, R9, !PT ;  /* 0x0000000902097209 */ /* 0x001fca0007810000 */
[C---:B------:R-:W-:Y:S01]  /*a090*/  FADD.FTZ R12, -R9.reuse, R12 ;  /* 0x0000000c090c7221 */ /* 0x040fe20000010100 */
[----:B------:R-:W-:Y:S01]  /*a0a0*/  FMUL.FTZ R158, R9, UR11 ;  /* 0x0000000b099e7c20 */ /* 0x000fe20008410000 */
[----:B-1----:R-:W-:Y:S02]  /*a0b0*/  FMNMX.FTZ R10, R156, R157, !PT ;  /* 0x0000009d9c0a7209 */ /* 0x002fe40007810000 */
[----:B------:R-:W-:Y:S01]  /*a0c0*/  FMUL.FTZ R12, R12, UR11 ;  /* 0x0000000b0c0c7c20 */ /* 0x000fe20008410000 */
[--C-:B------:R-:W-:Y:S01]  /*a0d0*/  FFMA.FTZ R188, R168, UR11, -R158.reuse ;  /* 0x0000000ba8bc7c23 */ /* 0x100fe2000801089e */
[--C-:B------:R-:W-:Y:S01]  /*a0e0*/  FFMA.FTZ R190, R170, UR11, -R158.reuse ;  /* 0x0000000baabe7c23 */ /* 0x100fe2000801089e */
[--C-:B------:R-:W-:Y:S01]  /*a0f0*/  FFMA.FTZ R155, R171, UR11, -R158.reuse ;  /* 0x0000000bab9b7c23 */ /* 0x100fe2000801089e */
[C---:B------:R-:W-:Y:S01]  /*a100*/  FADD.FTZ R11, -R10.reuse, R11 ;  /* 0x0000000b0a0b7221 */ /* 0x040fe20000010100 */
[----:B------:R-:W-:Y:S01]  /*a110*/  FMUL.FTZ R161, R10, UR11 ;  /* 0x0000000b0aa17c20 */ /* 0x000fe20008410000 */
[----:B------:R0:W-:Y:S01]  /*a120*/  MUFU.EX2 R0, R12 ;  /* 0x0000000c00007308 */ /* 0x0001e20000000800 */
[--C-:B------:R-:W-:Y:S01]  /*a130*/  FFMA.FTZ R184, R172, UR11, -R158.reuse ;  /* 0x0000000bacb87c23 */ /* 0x100fe2000801089e */
[----:B------:R-:W-:Y:S01]  /*a140*/  FMUL.FTZ R157, R11, UR11 ;  /* 0x0000000b0b9d7c20 */ /* 0x000fe20008410000 */
[--C-:B------:R-:W-:Y:S01]  /*a150*/  FFMA.FTZ R11, R169, UR11, -R158.reuse ;  /* 0x0000000ba90b7c23 */ /* 0x100fe2000801089e */
[--C-:B------:R-:W-:Y:S01]  /*a160*/  FFMA.FTZ R189, R14, UR11, -R161.reuse ;  /* 0x0000000b0ebd7c23 */ /* 0x100fe200080108a1 */
[--C-:B------:R-:W-:Y:S01]  /*a170*/  FFMA.FTZ R191, R20, UR11, -R161.reuse ;  /* 0x0000000b14bf7c23 */ /* 0x100fe200080108a1 */
[--C-:B------:R-:W-:Y:S01]  /*a180*/  FFMA.FTZ R14, R21, UR11, -R161.reuse ;  /* 0x0000000b150e7c23 */ /* 0x100fe200080108a1 */
[--C-:B------:R-:W-:Y:S01]  /*a190*/  FFMA.FTZ R185, R120, UR11, -R161.reuse ;  /* 0x0000000b78b97c23 */ /* 0x100fe200080108a1 */
[----:B------:R1:W-:Y:S01]  /*a1a0*/  MUFU.EX2 R2, R157 ;  /* 0x0000009d00027308 */ /* 0x0003e20000000800 */
[--C-:B0-----:R-:W-:Y:S01]  /*a1b0*/  FFMA.FTZ R12, R15, UR11, -R161.reuse ;  /* 0x0000000b0f0c7c23 */ /* 0x101fe200080108a1 */
[--C-:B------:R-:W-:Y:S01]  /*a1c0*/  FFMA.FTZ R20, R121, UR11, -R161.reuse ;  /* 0x0000000b79147c23 */ /* 0x100fe200080108a1 */
[--C-:B------:R-:W-:Y:S01]  /*a1d0*/  FFMA.FTZ R186, R174, UR11, -R158.reuse ;  /* 0x0000000baeba7c23 */ /* 0x100fe2000801089e */
[--C-:B------:R-:W-:Y:S01]  /*a1e0*/  FFMA.FTZ R187, R122, UR11, -R161.reuse ;  /* 0x0000000b7abb7c23 */ /* 0x100fe200080108a1 */
[--C-:B------:R-:W-:Y:S01]  /*a1f0*/  FFMA.FTZ R159, R175, UR11, -R158.reuse ;  /* 0x0000000baf9f7c23 */ /* 0x100fe2000801089e */
[--C-:B------:R-:W-:Y:S01]  /*a200*/  FFMA.FTZ R120, R123, UR11, -R161.reuse ;  /* 0x0000000b7b787c23 */ /* 0x100fe200080108a1 */
[--C-:B------:R-:W-:Y:S01]  /*a210*/  FFMA.FTZ R179, R130, UR11, -R161.reuse ;  /* 0x0000000b82b37c23 */ /* 0x100fe200080108a1 */
[----:B------:R-:W0:Y:S01]  /*a220*/  MUFU.EX2 R11, R11 ;  /* 0x0000000b000b7308 */ /* 0x000e220000000800 */
[--C-:B-1----:R-:W-:Y:S01]  /*a230*/  FFMA.FTZ R157, R173, UR11, -R158.reuse ;  /* 0x0000000bad9d7c23 */ /* 0x102fe2000801089e */
        /* <DEDUP_REMOVED lines=13> */
[----:B------:R-:W-:Y:S01]  /*a310*/  FFMA.FTZ R126, R129, UR11, -R161 ;  /* 0x0000000b817e7c23 */ /* 0x000fe200080108a1 */
[----:B------:R-:W2:Y:S01]  /*a320*/  MUFU.EX2 R188, R188 ;  /* 0x000000bc00bc7308 */ /* 0x000ea20000000800 */
[----:B0-----:R-:W-:Y:S01]  /*a330*/  FFMA.FTZ R15, R0, R8, R11 ;  /* 0x00000008000f7223 */ /* 0x001fe2000001000b */
[--C-:B------:R-:W-:Y:S01]  /*a340*/  FFMA.FTZ R178, R143, UR11, -R158.reuse ;  /* 0x0000000b8fb27c23 */ /* 0x100fe2000801089e */
[--C-:B------:R-:W-:Y:S01]  /*a350*/  FFMA.FTZ R143, R144, UR11, -R158.reuse ;  /* 0x0000000b908f7c23 */ /* 0x100fe2000801089e */
[--C-:B------:R-:W-:Y:S01]  /*a360*/  FFMA.FTZ R128, R131, UR11, -R161.reuse ;  /* 0x0000000b83807c23 */ /* 0x100fe200080108a1 */
[----:B------:R-:W-:Y:S01]  /*a370*/  FFMA.FTZ R175, R134, UR11, -R161 ;  /* 0x0000000b86af7c23 */ /* 0x000fe200080108a1 */
[--C-:B------:R-:W-:Y:S01]  /*a380*/  FFMA.FTZ R172, R145, UR11, -R158.reuse ;  /* 0x0000000b91ac7c23 */ /* 0x100fe2000801089e */
[--C-:B------:R-:W-:Y:S01]  /*a390*/  FFMA.FTZ R145, R146, UR11, -R158.reuse ;  /* 0x0000000b92917c23 */ /* 0x100fe2000801089e */
[----:B------:R-:W0:Y:S01]  /*a3a0*/  MUFU.EX2 R12, R12 ;  /* 0x0000000c000c7308 */ /* 0x000e220000000800 */
[----:B-1----:R-:W-:Y:S01]  /*a3b0*/  FFMA.FTZ R3, R2, R3, R189 ;  /* 0x0000000302037223 */ /* 0x002fe200000100bd */
[--C-:B------:R-:W-:Y:S01]  /*a3c0*/  FFMA.FTZ R174, R147, UR11, -R158.reuse ;  /* 0x0000000b93ae7c23 */ /* 0x100fe2000801089e */
[--C-:B------:R-:W-:Y:S01]  /*a3d0*/  FFMA.FTZ R147, R148, UR11, -R158.reuse ;  /* 0x0000000b94937c23 */ /* 0x100fe2000801089e */
[--C-:B------:R-:W-:Y:S01]  /*a3e0*/  FFMA.FTZ R168, R149, UR11, -R158.reuse ;  /* 0x0000000b95a87c23 */ /* 0x100fe2000801089e */
[--C-:B------:R-:W-:Y:S01]  /*a3f0*/  FFMA.FTZ R136, R136, UR11, -R161.reuse ;  /* 0x0000000b88887c23 */ /* 0x100fe200080108a1 */
[--C-:B------:R-:W-:Y:S01]  /*a400*/  FFMA.FTZ R149, R150, UR11, -R158.reuse ;  /* 0x0000000b96957c23 */ /* 0x100fe2000801089e */
[----:B------:R-:W-:Y:S01]  /*a410*/  FFMA.FTZ R142, R142, UR11, -R161 ;  /* 0x0000000b8e8e7c23 */ /* 0x000fe200080108a1 */
[----:B------:R-:W1:Y:S01]  /*a420*/  MUFU.EX2 R190, R190 ;  /* 0x000000be00be7308 */ /* 0x000e620000000800 */
[----:B--2---:R-:W-:Y:S01]  /*a430*/  FADD.FTZ R15, R188, R15 ;  /* 0x0000000fbc0f7221 */ /* 0x004fe20000010000 */
[--C-:B------:R-:W-:Y:S01]  /*a440*/  FFMA.FTZ R170, R153, UR11, -R158.reuse ;  /* 0x0000000b99aa7c23 */ /* 0x100fe2000801089e */
[--C-:B------:R-:W-:Y:S01]  /*a450*/  FFMA.FTZ R151, R151, UR11, -R161.reuse ;  /* 0x0000000b97977c23 */ /* 0x100fe200080108a1 */
[----:B------:R-:W-:Y:S01]  /*a460*/  FFMA.FTZ R153, R154, UR11, -R158 ;  /* 0x0000000b9a997c23 */ /* 0x000fe2000801089e */
[----:B------:R-:W-:-:S03]  /*a470*/  FFMA.FTZ R152, R152, UR11, -R161 ;  /* 0x0000000b98987c23 */ /* 0x000fc600080108a1 */
        /* <DEDUP_REMOVED lines=15> */
[----:B-1----:R-:W-:Y:S01]  /*a570*/  FADD.FTZ R15, R157, R130 ;  /* 0x000000829d0f7221 */ /* 0x002fe20000010000 */
[----:B------:R-:W-:-:S06]  /*a580*/  FFMA.FTZ R130, R133, UR11, -R161 ;  /* 0x0000000b85827c23 */ /* 0x000fcc00080108a1 */
        /* <DEDUP_REMOVED lines=16> */
[----:B------:R-:W-:-:S06]  /*a690*/  FFMA.FTZ R132, R135, UR11, -R161 ;  /* 0x0000000b87847c23 */ /* 0x000fcc00080108a1 */
        /* <DEDUP_REMOVED lines=58> */
.L_x_1023:
        /* <DEDUP_REMOVED lines=34> */
.L_x_1013:
[----:B------:R-:W-:-:S13]  /*ac60*/  ISETP.GE.AND P1, PT, R13, UR60, PT ;  /* 0x0000003c0d007c0c */ /* 0x000fda000bf26270 */
[----:B------:R-:W-:Y:S05]  /*ac70*/  @!P1 BRA `(.L_x_1025) ;  /* 0x0000003400cc9947 */ /* 0x000fea0003800000 */
[----:B------:R-:W-:Y:S01]  /*ac80*/  IMAD.MOV.U32 R12, RZ, RZ, R10 ;  /* 0x000000ffff0c7224 */ /* 0x000fe200078e000a */
[----:B------:R-:W-:Y:S01]  /*ac90*/  UMOV UR7, UR39 ;  /* 0x0000002700077c82 */ /* 0x000fe20008000000 */
[----:B------:R-:W-:Y:S01]  /*aca0*/  IMAD.MOV.U32 R11, RZ, RZ, R9 ;  /* 0x000000ffff0b7224 */ /* 0x000fe200078e0009 */
[----:B------:R-:W-:Y:S01]  /*acb0*/  UMOV UR4, UR38 ;  /* 0x0000002600047c82 */ /* 0x000fe20008000000 */
[----:B------:R-:W-:Y:S01]  /*acc0*/  ULDC UR41, c[0x0][0x9e4] ;  /* 0x0002790000297ab9 */ /* 0x000fe20000000800 */
[----:B------:R-:W-:Y:S01]  /*acd0*/  ULDC UR51, c[0x0][0x9dc] ;  /* 0x0002770000337ab9 */ /* 0x000fe20000000800 */
[----:B------:R-:W-:Y:S01]  /*ace0*/  ULDC UR50, c[0x0][0x288] ;  /* 0x0000a20000327ab9 */ /* 0x000fe20000000800 */
[----:B------:R-:W-:Y:S01]  /*acf0*/  ULDC UR5, c[0x0][0x9d8] ;  /* 0x0002760000057ab9 */ /* 0x000fe20000000800 */
[----:B------:R-:W-:Y:S01]  /*ad00*/  ULDC UR54, c[0x0][0x988] ;  /* 0x0002620000367ab9 */ /* 0x000fe20000000800 */
[----:B------:R-:W-:-:S05]  /*ad10*/  ULDC UR55, c[0x0][0x9e0] ;  /* 0x0002780000377ab9 */ /* 0x000fca0000000800 */
.L_x_1044:
[----:B------:R-:W-:-:S04]  /*ad20*/  UIADD3 UR38, UR4, 0x1, URZ ;  /* 0x0000000104267890 */ /* 0x000fc8000fffe03f */
[----:B------:R-:W-:-:S04]  /*ad30*/  UISETP.NE.AND UP0, UPT, UR38, 0x2, UPT ;  /* 0x000000022600788c */ /* 0x000fc8000bf05270 */
[----:B------:R-:W-:Y:S02]  /*ad40*/  USEL UR39, URZ, 0x1, UP0 ;  /* 0x000000013f277887 */ /* 0x000fe40008000000 */
[----:B------:R-:W-:Y:S02]  /*ad50*/  USEL UR38, UR38, URZ, UP0 ;  /* 0x0000003f26267287 */ /* 0x000fe40008000000 */
[----:B------:R-:W-:Y:S01]  /*ad60*/  ULOP3.LUT UR39, UR7, UR39, URZ, 0x3c, !UPT ;  /* 0x0000002707277292 */ /* 0x000fe2000f8e3c3f */
[----:B------:R-:W-:Y:S11]  /*ad70*/  @!P0 BRA `(.L_x_1026) ;  /* 0x0000000000048947 */ /* 0x000ff60003800000 */
[----:B------:R-:W-:Y:S01]  /*ad80*/  BPT.TRAP 0x1 ;  /* 0x000000040000795c */ /* 0x000fe20000300000 */
.L_x_1026:
[----:B------:R-:W-:Y:S01]  /*ad90*/  ULEA UR6, UR38, UR40, 0x3 ;  /* 0x0000002826067291 */ /* 0x000fe2000f8e183f */
[----:B------:R-:W-:-:S05]  /*ada0*/  IMAD.U32 R9, RZ, RZ, UR39 ;  /* 0x00000027ff097e24 */ /* 0x000fca000f8e00ff */
[----:B------:R-:W-:-:S04]  /*adb0*/  SHF.L.U32 R9, R9, 0x1f, RZ ;  /* 0x0000001f09097819 */ /* 0x000fc800000006ff */
[----:B------:R0:W1:Y:S01]  /*adc0*/  SYNCS.PHASECHK.TRANS64.TRYWAIT P1, [UR6+0x30830], R9 ;  /* 0x03083009ff0075a7 */ /* 0x0000620008020146 */
[----:B------:R-:W-:Y:S05]  /*add0*/  @!P0 BRA `(.L_x_1027) ;  /* 0x0000000000048947 */ /* 0x000fea0003800000 */
[----:B------:R-:W-:Y:S01]  /*ade0*/  BPT.TRAP 0x1 ;  /* 0x000000040000795c */ /* 0x000fe20000300000 */
.L_x_1027:
[----:B-1----:R-:W-:Y:S05]  /*adf0*/  @P1 BRA `(.L_x_1028) ;  /* 0x0000000000081947 */ /* 0x002fea0003800000 */
[----:B------:R-:W1:Y:S02]  /*ae00*/  SYNCS.PHASECHK.TRANS64.TRYWAIT P1, [UR6+0x30830], R9 ;  /* 0x03083009ff0075a7 */ /* 0x000e640008020146 */
[----:B-1----:R-:W-:Y:S05]  /*ae10*/  @!P1 BRA `(.L_x_1029) ;  /* 0x000000b000bc9947 */ /* 0x002fea0003800000 */
.L_x_1028:
        /* <DEDUP_REMOVED lines=169> */
.L_x_1030:
[----:B------:R-:W-:Y:S01]  /*b8b0*/  ULEA UR10, UR4, UR40, 0x3 ;  /* 0x00000028040a7291 */ /* 0x000fe2000f8e183f */
[----:B------:R-:W-:-:S05]  /*b8c0*/  IMAD.U32 R0, RZ, RZ, UR7 ;  /* 0x00000007ff007e24 */ /* 0x000fca000f8e00ff */
[----:B------:R-:W-:-:S04]  /*b8d0*/  SHF.L.U32 R0, R0, 0x1f, RZ ;  /* 0x0000001f00007819 */ /* 0x000fc800000006ff */
[----:B------:R2:W3:Y:S01]  /*b8e0*/  SYNCS.PHASECHK.TRANS64.TRYWAIT P1, [UR10+0x30850], R0 ;  /* 0x03085000ff0075a7 */ /* 0x0004e2000802014a */
[----:B------:R-:W-:Y:S05]  /*b8f0*/  @!P0 BRA `(.L_x_1031) ;  /* 0x0000000000048947 */ /* 0x000fea0003800000 */
[----:B------:R-:W-:Y:S01]  /*b900*/  BPT.TRAP 0x1 ;  /* 0x000000040000795c */ /* 0x000fe20000300000 */
.L_x_1031:
[----:B---3--:R-:W-:Y:S05]  /*b910*/  @P1 BRA `(.L_x_1032) ;  /* 0x0000000000081947 */ /* 0x008fea0003800000 */
[----:B------:R-:W3:Y:S02]  /*b920*/  SYNCS.PHASECHK.TRANS64.TRYWAIT P1, [UR10+0x30850], R0 ;  /* 0x03085000ff0075a7 */ /* 0x000ee4000802014a */
[----:B---3--:R-:W-:Y:S05]  /*b930*/  @!P1 BRA `(.L_x_1033) ;  /* 0x000000a8000c9947 */ /* 0x008fea0003800000 */
.L_x_1032:
        /* <DEDUP_REMOVED lines=37> */
.L_x_1034:
[----:B------:R-:W-:Y:S01]  /*bb90*/  ISETP.NE.AND P2, PT, R199, 0x1, PT ;  /* 0x00000001c700780c */ /* 0x000fe20003f45270 */
[----:B------:R-:W-:Y:S01]  /*bba0*/  FMUL.FTZ R174, R133, UR5 ;  /* 0x0000000585ae7c20 */ /* 0x000fe20008410000 */
[----:B------:R-:W-:Y:S01]  /*bbb0*/  FMUL.FTZ R133, R155, UR5 ;  /* 0x000000059b857c20 */ /* 0x000fe20008410000 */
[----:B------:R-:W-:Y:S01]  /*bbc0*/  VIADD R155, R19, UR42 ;  /* 0x0000002a139b7c36 */ /* 0x000fe20008000000 */
[----:B------:R-:W-:Y:S01]  /*bbd0*/  ULEA UR4, UR38, UR40, 0x3 ;  /* 0x0000002826047291 */ /* 0x000fe2000f8e183f */
[----:B------:R-:W-:Y:S01]  /*bbe0*/  FMUL.FTZ R171, R128, UR5 ;  /* 0x0000000580ab7c20 */ /* 0x000fe20008410000 */
[----:B------:R-:W-:Y:S01]  /*bbf0*/  FMUL.FTZ R128, R146, UR5 ;  /* 0x0000000592807c20 */ /* 0x000fe20008410000 */
[----:B------:R-:W-:Y:S01]  /*bc00*/  FMUL.FTZ R146, R152, UR5 ;  /* 0x0000000598927c20 */ /* 0x000fe20008410000 */
[----:B------:R-:W-:Y:S01]  /*bc10*/  FMUL.FTZ R176, R137, UR5 ;  /* 0x0000000589b07c20 */ /* 0x000fe20008410000 */
[----:B------:R-:W-:Y:S01]  /*bc20*/  UIADD3 UR4, UR4, 0x30840, URZ ;  /* 0x0003084004047890 */ /* 0x000fe2000fffe03f */
[----:B------:R-:W-:Y:S01]  /*bc30*/  FMUL.FTZ R137, R158, UR5 ;  /* 0x000000059e897c20 */ /* 0x000fe20008410000 */
[----:B------:R-:W-:Y:S01]  /*bc40*/  FMUL.FTZ R170, R125, UR5 ;  /* 0x000000057daa7c20 */ /* 0x000fe20008410000 */
[----:B-1----:R-:W-:Y:S01]  /*bc50*/  FMUL.FTZ R10, R126, UR5 ;  /* 0x000000057e0a7c20 */ /* 0x002fe20008410000 */
[----:B------:R-:W1:Y:S01]  /*bc60*/  @P2 LDC R14, c[0x0][0x44c] ;  /* 0x00011300ff0e2b82 */ /* 0x000e620000000800 */
[----:B------:R-:W-:-:S02]  /*bc70*/  IMAD R158, R13, -0x60, RZ ;  /* 0xffffffa00d9e7824 */ /* 0x000fc400078e02ff */
[----:B------:R-:W-:Y:S01]  /*bc80*/  FMUL.FTZ R20, R120, UR5 ;  /* 0x0000000578147c20 */ /* 0x000fe20008410000 */
[----:B------:R-:W-:Y:S01]  /*bc90*/  FMUL.FTZ R2, R123, UR5 ;  /* 0x000000057b027c20 */ /* 0x000fe20008410000 */
[----:B------:R-:W-:Y:S01]  /*bca0*/  FMUL.FTZ R169, R124, UR5 ;  /* 0x000000057ca97c20 */ /* 0x000fe20008410000 */
[----:B------:R-:W-:Y:S01]  /*bcb0*/  FMUL.FTZ R126, R142, UR5 ;  /* 0x000000058e7e7c20 */ /* 0x000fe20008410000 */
[----:B------:R-:W-:Y:S01]  /*bcc0*/  FMUL.FTZ R125, R143, UR5 ;  /* 0x000000058f7d7c20 */ /* 0x000fe20008410000 */
[----:B------:R-:W-:Y:S01]  /*bcd0*/  FMUL.FTZ R168, R121, UR5 ;  /* 0x0000000579a87c20 */ /* 0x000fe20008410000 */
[----:B------:R-:W3:Y:S01]  /*bce0*/  @P2 LDC R15, c[0x0][0x450] ;  /* 0x00011400ff0f2b82 */ /* 0x000ee20000000800 */
[----:B0-2---:R-:W-:Y:S01]  /*bcf0*/  FMUL.FTZ R0, R122, UR5 ;  /* 0x000000057a007c20 */ /* 0x005fe20008410000 */
[----:B------:R-:W-:Y:S01]  /*bd00*/  FMUL.FTZ R9, R127, UR5 ;  /* 0x000000057f097c20 */ /* 0x000fe20008410000 */
[----:B------:R-:W-:Y:S01]  /*bd10*/  FMUL.FTZ R120, R130, UR5 ;  /* 0x0000000582787c20 */ /* 0x000fe20008410000 */
[----:B------:R-:W-:Y:S01]  /*bd20*/  FMUL.FTZ R124, R138, UR5 ;  /* 0x000000058a7c7c20 */ /* 0x000fe20008410000 */
[----:B------:R-:W-:Y:S01]  /*bd30*/  FMUL.FTZ R123, R139, UR5 ;  /* 0x000000058b7b7c20 */ /* 0x000fe20008410000 */
[----:B------:R-:W-:Y:S01]  /*bd40*/  FMUL.FTZ R142, R144, UR5 ;  /* 0x00000005908e7c20 */ /* 0x000fe20008410000 */
[----:B------:R-:W-:Y:S01]  /*bd50*/  FMUL.FTZ R143, R145, UR5 ;  /* 0x00000005918f7c20 */ /* 0x000fe20008410000 */
[----:B------:R-:W-:Y:S01]  /*bd60*/  UPRMT UR4, UR61, 0x654, UR4 ;  /* 0x000006543d047896 */ /* 0x000fe20008000004 */
[----:B------:R-:W-:Y:S01]  /*bd70*/  FMUL.FTZ R172, R129, UR5 ;  /* 0x0000000581ac7c20 */ /* 0x000fe20008410000 */
[----:B------:R-:W-:Y:S01]  /*bd80*/  FMUL.FTZ R21, R131, UR5 ;  /* 0x0000000583157c20 */ /* 0x000fe20008410000 */
[----:B------:R-:W-:Y:S01]  /*bd90*/  FMUL.FTZ R173, R132, UR5 ;  /* 0x0000000584ad7c20 */ /* 0x000fe20008410000 */
[----:B------:R-:W-:Y:S01]  /*bda0*/  FMUL.FTZ R122, R134, UR5 ;  /* 0x00000005867a7c20 */ /* 0x000fe20008410000 */
[----:B------:R-:W-:Y:S01]  /*bdb0*/  FMUL.FTZ R121, R135, UR5 ;  /* 0x0000000587797c20 */ /* 0x000fe20008410000 */
[----:B------:R-:W-:Y:S01]  /*bdc0*/  FMUL.FTZ R175, R136, UR5 ;  /* 0x0000000588af7c20 */ /* 0x000fe20008410000 */
[----:B------:R-:W-:Y:S01]  /*bdd0*/  FMUL.FTZ R138, R140, UR5 ;  /* 0x000000058c8a7c20 */ /* 0x000fe20008410000 */
[----:B-1----:R-:W-:-:S04]  /*bde0*/  @P2 IMAD.HI.U32 R14, R155, R14, RZ ;  /* 0x0000000e9b0e2227 */ /* 0x002fc800078e00ff */
[----:B------:R-:W-:Y:S01]  /*bdf0*/  FMUL.FTZ R139, R141, UR5 ;  /* 0x000000058d8b7c20 */ /* 0x000fe20008410000 */
[----:B------:R-:W-:Y:S01]  /*be00*/  FMUL.FTZ R127, R147, UR5 ;  /* 0x00000005937f7c20 */ /* 0x000fe20008410000 */
[----:B------:R-:W-:Y:S01]  /*be10*/  FMUL.FTZ R144, R148, UR5 ;  /* 0x0000000594907c20 */ /* 0x000fe20008410000 */
[----:B------:R-:W-:Y:S01]  /*be20*/  FMUL.FTZ R145, R149, UR5 ;  /* 0x0000000595917c20 */ /* 0x000fe20008410000 */
[----:B------:R-:W-:Y:S01]  /*be30*/  FMUL.FTZ R130, R150, UR5 ;  /* 0x0000000596827c20 */ /* 0x000fe20008410000 */
[----:B------:R-:W-:Y:S01]  /*be40*/  FMUL.FTZ R129, R151, UR5 ;  /* 0x0000000597817c20 */ /* 0x000fe20008410000 */
[----:B------:R-:W-:Y:S01]  /*be50*/  FMUL.FTZ R147, R153, UR5 ;  /* 0x0000000599937c20 */ /* 0x000fe20008410000 */
[----:B---3--:R-:W-:Y:S01]  /*be60*/  @P2 SHF.R.U32.HI R155, RZ, R15, R14 ;  /* 0x0000000fff9b2219 */ /* 0x008fe2000001160e */
        /* <DEDUP_REMOVED lines=12> */
[----:B------:R-:W-:-:S02]  /*bf30*/  VIADD R15, R158, 0x1 ;  /* 0x000000019e0f7836 */ /* 0x000fc40000000000 */
[----:B------:R-:W-:Y:S01]  /*bf40*/  FMUL.FTZ R135, R167, UR5 ;  /* 0x00000005a7877c20 */ /* 0x000fe20008410000 */
[----:B------:R-:W-:Y:S01]  /*bf50*/  LOP3.LUT P1, RZ, R16, 0x80000, RZ, 0xc0, !PT ;  /* 0x0008000010ff7812 */ /* 0x000fe2000782c0ff */
[----:B------:R-:W1:Y:S01]  /*bf60*/  MUFU.TANH R20, R20 ;  /* 0x0000001400147308 */ /* 0x000e620000002400 */
[----:B------:R-:W-:Y:S01]  /*bf70*/  IMAD R14, R18, -0x2, R15 ;  /* 0xfffffffe120e7824 */ /* 0x000fe200078e020f */
[----:B------:R-:W-:Y:S01]  /*bf80*/  SYNCS.ARRIVE.TRANS64.RED.A1T0 RZ, [UR4], RZ ;  /* 0x000000ffffff79a7 */ /* 0x000fe20008100404 */
[----:B------:R-:W-:Y:S02]  /*bf90*/  ULOP3.LUT UR4, URZ, UR51, URZ, 0x33, !UPT ;  /* 0x000000333f047292 */ /* 0x000fe4000f8e333f */
[C---:B------:R-:W-:Y:S01]  /*bfa0*/  VIADD R157, R14.reuse, 0xffffffff ;  /* 0xffffffff0e9d7836 */ /* 0x040fe20000000000 */
[----:B------:R-:W-:Y:S02]  /*bfb0*/  IADD3 R15, R14, -UR50, R17 ;  /* 0x800000320e0f7c10 */ /* 0x000fe4000fffe011 */
[----:B------:R-:W2:Y:S03]  /*bfc0*/  MUFU.TANH R168, R168 ;  /* 0x000000a800a87308 */ /* 0x000ea60000002400 */
[----:B------:R-:W-:-:S02]  /*bfd0*/  VIADD R159, R15, UR55 ;  /* 0x000000370f9f7c36 */ /* 0x000fc40008000000 */
[----:B------:R-:W-:Y:S02]  /*bfe0*/  VIADD R160, R15, UR4 ;  /* 0x000000040fa07c36 */ /* 0x000fe40008000000 */
[--C-:B0-----:R-:W-:Y:S01]  /*bff0*/  IMAD.IADD R153, R159, 0x1, R152.reuse ;  /* 0x000000019f997824 */ /* 0x101fe200078e0298 */
[----:B------:R-:W0:Y:S01]  /*c000*/  MUFU.TANH R0, R0 ;  /* 0x0000000000007308 */ /* 0x000e220000002400 */
[----:B------:R-:W-:-:S07]  /*c010*/  IMAD.IADD R154, R160, 0x1, R152 ;  /* 0x00000001a09a7824 */ /* 0x000fce00078e0298 */
        /* <DEDUP_REMOVED lines=44> */
[----:B------:R-:W0:Y:S01]  /*c2e0*/  MUFU.TANH R135, R135 ;  /* 0x0000008700877308 */ /* 0x000e220000002400 */
[----:B-1234-:R-:W-:Y:S05]  /*c2f0*/  @!P1 BRA `(.L_x_1035) ;  /* 0x0000000000549947 */ /* 0x01efea0003800000 */
[----:B------:R-:W-:Y:S01]  /*c300*/  IADD3 R151, R17, -UR50, R152 ;  /* 0x8000003211977c10 */ /* 0x000fe2000fffe098 */
        /* <DEDUP_REMOVED lines=11> */
.L_x_1037:
[----:B------:R-:W-:-:S05]  /*c3c0*/  IMAD.U32 R152, RZ, RZ, UR41 ;  /* 0x00000029ff987e24 */ /* 0x000fca000f8e00ff */
[----:B------:R-:W-:-:S13]  /*c3d0*/  ISETP.NE.AND P1, PT, R152, 0x1, PT ;  /* 0x000000019800780c */ /* 0x000fda0003f25270 */
[----:B------:R-:W1:Y:S02]  /*c3e0*/  @P1 LDC.64 R14, c[0x0][0x9e8] ;  /* 0x00027a00ff0e1b82 */ /* 0x000e640000000a00 */
[----:B-1----:R-:W-:-:S05]  /*c3f0*/  @P1 IMAD.HI.U32 R14, R151, R14, RZ ;  /* 0x0000000e970e1227 */ /* 0x002fca00078e00ff */
[----:B------:R-:W-:-:S07]  /*c400*/  @P1 SHF.R.U32.HI R151, RZ, R15, R14 ;  /* 0x0000000fff971219 */ /* 0x000fce000001160e */
.L_x_1038:
[----:B------:R-:W-:Y:S05]  /*c410*/  BSYNC B0 ;  /* 0x0000000000007941 */ /* 0x000fea0003800000 */
.L_x_1036:
[----:B------:R-:W-:-:S05]  /*c420*/  IMAD R151, R151, R152, R157 ;  /* 0x0000009897977224 */ /* 0x000fca00078e029d */
[----:B------:R-:W-:Y:S02]  /*c430*/  VIADDMNMX R153, R151, R152, R153, PT ;  /* 0x0000009897997246 */ /* 0x000fe40003800199 */
[----:B------:R-:W-:-:S07]  /*c440*/  VIMNMX R154, R154, R151, !PT ;  /* 0x000000979a9a7248 */ /* 0x000fce0007fe0100 */
.L_x_1035:
[C---:B------:R-:W-:Y:S01]  /*c450*/  ISETP.GE.AND P1, PT, R158.reuse, 0x2, PT ;  /* 0x000000029e00780c */ /* 0x040fe20003f26270 */
[----:B------:R-:W1:Y:S01]  /*c460*/  SHFL.IDX PT, R14, R155, 0x1, 0x1c1f ;  /* 0x003c1f009b0e7f89 */ /* 0x000e6200000e0000 */
[----:B------:R-:W-:Y:S02]  /*c470*/  ISETP.GE.AND P2, PT, R158, 0x9, PT ;  /* 0x000000099e00780c */ /* 0x000fe40003f46270 */
[----:B------:R-:W-:Y:S02]  /*c480*/  ISETP.GT.AND P4, PT, R154, 0x1, !P1 ;  /* 0x000000019a00780c */ /* 0x000fe40004f84270 */
[----:B------:R-:W-:Y:S02]  /*c490*/  ISETP.GE.AND P5, PT, R158, 0xa, PT ;  /* 0x0000000a9e00780c */ /* 0x000fe40003fa6270 */
[----:B------:R-:W-:Y:S02]  /*c4a0*/  ISETP.GT.AND P3, PT, R154, 0x8, !P2 ;  /* 0x000000089a00780c */ /* 0x000fe40005764270 */
[----:B------:R-:W-:-:S02]  /*c4b0*/  ISETP.LT.OR P4, PT, R153, 0x2, P4 ;  /* 0x000000029900780c */ /* 0x000fc40002781670 */
[----:B------:R-:W-:Y:S02]  /*c4c0*/  ISETP.LT.OR P3, PT, R153, 0x9, P3 ;  /* 0x000000099900780c */ /* 0x000fe40001f61670 */
[----:B------:R-:W-:Y:S02]  /*c4d0*/  FSEL R168, R168, -INF , !P4 ;  /* 0xff800000a8a87808 */ /* 0x000fe40006000000 */
[----:B------:R-:W-:Y:S02]  /*c4e0*/  ISETP.GE.AND P4, PT, R158, 0x11, PT ;  /* 0x000000119e00780c */ /* 0x000fe40003f86270 */
[----:B------:R-:W-:Y:S02]  /*c4f0*/  LOP3.LUT R16, R16, 0xfffffffb, RZ, 0xc0, !PT ;  /* 0xfffffffb10107812 */ /* 0x000fe400078ec0ff */
[----:B------:R-:W-:Y:S02]  /*c500*/  FSEL R169, R169, -INF , !P3 ;  /* 0xff800000a9a97808 */ /* 0x000fe40005800000 */
[----:B------:R-:W-:-:S02]  /*c510*/  ISETP.GT.AND P3, PT, R154, 0x9, !P5 ;  /* 0x000000099a00780c */ /* 0x000fc40006f64270 */
[----:B------:R-:W-:Y:S02]  /*c520*/  @P5 LOP3.LUT R16, R16, 0x4, RZ, 0xfc, !PT ;  /* 0x0000000410105812 */ /* 0x000fe400078efcff */
[----:B------:R-:W-:Y:S02]  /*c530*/  ISETP.LT.OR P3, PT, R153, 0xa, P3 ;  /* 0x0000000a9900780c */ /* 0x000fe40001f61670 */
[----:B------:R-:W-:Y:S02]  /*c540*/  LOP3.LUT R16, R16, 0xfffffff7, RZ, 0xc0, !PT ;  /* 0xfffffff710107812 */ /* 0x000fe400078ec0ff */
[----:B0-----:R-:W-:Y:S02]  /*c550*/  FSEL R170, R170, -INF , !P3 ;  /* 0xff800000aaaa7808 */ /* 0x001fe40005800000 */
        /* <DEDUP_REMOVED lines=122> */
[----:B------:R-:W-:Y:S01]  /*cd00*/  IADD3 R141, R17, -UR50, R14 ;  /* 0x80000032118d7c10 */ /* 0x000fe2000fffe00e */
        /* <DEDUP_REMOVED lines=11> */
.L_x_1041:
[----:B------:R-:W-:-:S05]  /*cdc0*/  IMAD.U32 R158, RZ, RZ, UR41 ;  /* 0x00000029ff9e7e24 */ /* 0x000fca000f8e00ff */
[----:B------:R-:W-:-:S13]  /*cdd0*/  ISETP.NE.AND P6, PT, R158, 0x1, PT ;  /* 0x000000019e00780c */ /* 0x000fda0003fc5270 */
[----:B------:R-:W0:Y:S02]  /*cde0*/  @P6 LDC.64 R14, c[0x0][0x9e8] ;  /* 0x00027a00ff0e6b82 */ /* 0x000e240000000a00 */
[----:B0-----:R-:W-:-:S05]  /*cdf0*/  @P6 IMAD.HI.U32 R14, R141, R14, RZ ;  /* 0x0000000e8d0e6227 */ /* 0x001fca00078e00ff */
[----:B------:R-:W-:-:S07]  /*ce00*/  @P6 SHF.R.U32.HI R141, RZ, R15, R14 ;  /* 0x0000000fff8d6219 */ /* 0x000fce000001160e */
.L_x_1042:
[----:B------:R-:W-:Y:S05]  /*ce10*/  BSYNC B0 ;  /* 0x0000000000007941 */ /* 0x000fea0003800000 */
.L_x_1040:
[----:B------:R-:W-:-:S05]  /*ce20*/  IMAD R141, R141, R158, R157 ;  /* 0x0000009e8d8d7224 */ /* 0x000fca00078e029d */
[----:B------:R-:W-:Y:S02]  /*ce30*/  VIADDMNMX R153, R141, R158, R153, PT ;  /* 0x0000009e8d997246 */ /* 0x000fe40003800199 */
[----:B------:R-:W-:-:S07]  /*ce40*/  VIMNMX R154, R154, R141, !PT ;  /* 0x0000008d9a9a7248 */ /* 0x000fce0007fe0100 */
.L_x_1039:
        /* <DEDUP_REMOVED lines=9> */
[C---:B------:R-:W-:Y:S02]  /*cee0*/  LOP3.LUT P2, RZ, R16.reuse, 0x20000, RZ, 0xc0, !PT ;  /* 0x0002000010ff7812 */ /* 0x040fe4000784c0ff */
        /* <DEDUP_REMOVED lines=60> */
[----:B------:R-:W-:Y:S01]  /*d2b0*/  LOP3.LUT P2, RZ, R16, 0x40, RZ, 0xc0, !PT ;  /* 0x0000004010ff7812 */ /* 0x000fe2000784c0ff */
        /* <DEDUP_REMOVED lines=42> */
[----:B------:R-:W-:Y:S02]  /*d560*/  ISETP.GT.AND P1, PT, R154, RZ, !P6 ;  /* 0x000000ff9a00720c */ /* 0x000fe40007724270 */
        /* <DEDUP_REMOVED lines=36> */
[----:B------:R-:W-:Y:S01]  /*d7b0*/  FFMA.FTZ R172, R146, UR11, -R165 ;  /* 0x0000000b92ac7c23 */ /* 0x000fe200080108a5 */
[----:B------:R-:W-:Y:S01]  /*d7c0*/  MUFU.EX2 R141, R141 ;  /* 0x0000008d008d7308 */ /* 0x000fe20000000800 */
[----:B------:R-:W-:-:S04]  /*d7d0*/  FMNMX.FTZ R159, R123, R0, !PT ;  /* 0x000000007b9f7209 */ /* 0x000fc80007810000 */
[----:B------:R-:W-:-:S03]  /*d7e0*/  FMNMX.FTZ R0, R126, R159, !PT ;  /* 0x0000009f7e007209 */ /* 0x000fc60007810000 */
[----:B------:R-:W-:Y:S01]  /*d7f0*/  MUFU.EX2 R188, R188 ;  /* 0x000000bc00bc7308 */ /* 0x000fe20000000800 */
[----:B------:R-:W-:-:S04]  /*d800*/  FMNMX.FTZ R159, R125, R0, !PT ;  /* 0x000000007d9f7209 */ /* 0x000fc80007810000 */
        /* <DEDUP_REMOVED lines=10> */
[--C-:B------:R-:W-:Y:S01]  /*d8b0*/  FFMA.FTZ R176, R142, UR11, -R165.reuse ;  /* 0x0000000b8eb07c23 */ /* 0x100fe200080108a5 */
[----:B------:R-:W-:Y:S01]  /*d8c0*/  FFMA.FTZ R165, R20, UR11, -R165 ;  /* 0x0000000b14a57c23 */ /* 0x000fe200080108a5 */
        /* <DEDUP_REMOVED lines=10> */
[----:B------:R-:W-:Y:S04]  /*d970*/  MUFU.EX2 R159, R159 ;  /* 0x0000009f009f7308 */ /* 0x000fe80000000800 */
[----:B------:R-:W0:Y:S04]  /*d980*/  SHFL.BFLY PT, R153, R0, 0x2, 0x1f ;  /* 0x0c401f0000997f89 */ /* 0x000e2800000e0000 */
[----:B------:R-:W-:Y:S08]  /*d990*/  MUFU.EX2 R180, R180 ;  /* 0x000000b400b47308 */ /* 0x000ff00000000800 */
[----:B------:R-:W-:Y:S08]  /*d9a0*/  MUFU.EX2 R161, R161 ;  /* 0x000000a100a17308 */ /* 0x000ff00000000800 */
[----:B------:R-:W-:Y:S01]  /*d9b0*/  MUFU.EX2 R182, R182 ;  /* 0x000000b600b67308 */ /* 0x000fe20000000800 */
[----:B0-----:R-:W-:-:S02]  /*d9c0*/  FMNMX.FTZ R153, R0, R153, !PT ;  /* 0x0000009900997209 */ /* 0x001fc40007810000 */
[----:B------:R-:W-:-:S05]  /*d9d0*/  FSEL R0, R9, RZ, P1 ;  /* 0x000000ff09007208 */ /* 0x000fca0000800000 */
[----:B------:R-:W-:Y:S01]  /*d9e0*/  MUFU.EX2 R131, R131 ;  /* 0x0000008300837308 */ /* 0x000fe20000000800 */
[----:B------:R-:W0:Y:S01]  /*d9f0*/  SHFL.BFLY PT, R10, R153, 0x1, 0x1f ;  /* 0x0c201f00990a7f89 */ /* 0x000e2200000e0000 */
[----:B------:R-:W-:-:S04]  /*da00*/  FADD.FTZ R0, -R0, R11 ;  /* 0x0000000b00007221 */ /* 0x000fc80000010100 */
[----:B------:R-:W-:Y:S02]  /*da10*/  FMUL.FTZ R0, R0, UR11 ;  /* 0x0000000b00007c20 */ /* 0x000fe40008410000 */
[----:B------:R-:W-:Y:S08]  /*da20*/  MUFU.EX2 R176, R176 ;  /* 0x000000b000b07308 */ /* 0x000ff00000000800 */
[----:B------:R-:W1:Y:S08]  /*da30*/  MUFU.EX2 R0, R0 ;  /* 0x0000000000007308 */ /* 0x000e700000000800 */
[----:B------:R-:W-:Y:S01]  /*da40*/  MUFU.EX2 R135, R135 ;  /* 0x0000008700877308 */ /* 0x000fe20000000800 */
[----:B0-----:R-:W-:-:S04]  /*da50*/  FMNMX.FTZ R10, R153, R10, !PT ;  /* 0x0000000a990a7209 */ /* 0x001fc80007810000 */
[C---:B------:R-:W-:Y:S01]  /*da60*/  FSETP.NEU.FTZ.AND P1, PT, R10.reuse, -INF , PT ;  /* 0xff8000000a00780b */ /* 0x040fe20003f3d000 */
[----:B------:R-:W-:Y:S02]  /*da70*/  FMUL.FTZ R149, R10, UR11 ;  /* 0x0000000b0a957c20 */ /* 0x000fe40008410000 */
[----:B------:R-:W-:Y:S03]  /*da80*/  MUFU.EX2 R178, R178 ;  /* 0x000000b200b27308 */ /* 0x000fe60000000800 */
[----:B------:R-:W-:-:S05]  /*da90*/  FSEL R149, R149, RZ, P1 ;  /* 0x000000ff95957208 */ /* 0x000fca0000800000 */
[--C-:B------:R-:W-:Y:S01]  /*daa0*/  FFMA.FTZ R191, R14, UR11, -R149.reuse ;  /* 0x0000000b0ebf7c23 */ /* 0x100fe20008010895 */
[--C-:B------:R-:W-:Y:S01]  /*dab0*/  FFMA.FTZ R14, R15, UR11, -R149.reuse ;  /* 0x0000000b0f0e7c23 */ /* 0x100fe20008010895 */
[----:B------:R-:W-:Y:S01]  /*dac0*/  FSEL R15, R10, RZ, P1 ;  /* 0x000000ff0a0f7208 */ /* 0x000fe20000800000 */
[--C-:B------:R-:W-:Y:S01]  /*dad0*/  FFMA.FTZ R189, R163, UR11, -R149.reuse ;  /* 0x0000000ba3bd7c23 */ /* 0x100fe20008010895 */
[--C-:B------:R-:W-:Y:S01]  /*dae0*/  FFMA.FTZ R20, R2, UR11, -R149.reuse ;  /* 0x0000000b02147c23 */ /* 0x100fe20008010895 */
[--C-:B------:R-:W-:Y:S01]  /*daf0*/  FFMA.FTZ R185, R120, UR11, -R149.reuse ;  /* 0x0000000b78b97c23 */ /* 0x100fe20008010895 */
[----:B------:R-:W-:Y:S01]  /*db00*/  MUFU.EX2 R191, R191 ;  /* 0x000000bf00bf7308 */ /* 0x000fe20000000800 */
[----:B------:R-:W-:Y:S01]  /*db10*/  FADD.FTZ R15, -R15, R12 ;  /* 0x0000000c0f0f7221 */ /* 0x000fe20000010100 */
[----:B------:R-:W-:Y:S01]  /*db20*/  FFMA.FTZ R120, R21, UR11, -R149 ;  /* 0x0000000b15787c23 */ /* 0x000fe20008010895 */
[----:B-1----:R-:W-:Y:S01]  /*db30*/  FFMA.FTZ R21, R0, R8, R141 ;  /* 0x0000000800157223 */ /* 0x002fe2000001008d */
[--C-:B------:R-:W-:Y:S01]  /*db40*/  FFMA.FTZ R187, R122, UR11, -R149.reuse ;  /* 0x0000000b7abb7c23 */ /* 0x100fe20008010895 */
[----:B------:R-:W-:Y:S01]  /*db50*/  FMUL.FTZ R15, R15, UR11 ;  /* 0x0000000b0f0f7c20 */ /* 0x000fe20008410000 */
[----:B------:R-:W-:Y:S01]  /*db60*/  FFMA.FTZ R122, R121, UR11, -R149 ;  /* 0x0000000b797a7c23 */ /* 0x000fe20008010895 */
[----:B------:R-:W-:Y:S01]  /*db70*/  FADD.FTZ R21, R188, R21 ;  /* 0x00000015bc157221 */ /* 0x000fe20000010000 */
[----:B------:R-:W-:Y:S01]  /*db80*/  MUFU.EX2 R189, R189 ;  /* 0x000000bd00bd7308 */ /* 0x000fe20000000800 */
[--C-:B------:R-:W-:Y:S01]  /*db90*/  FFMA.FTZ R179, R130, UR11, -R149.reuse ;  /* 0x0000000b82b37c23 */ /* 0x100fe20008010895 */
[----:B------:R-:W-:Y:S01]  /*dba0*/  FFMA.FTZ R181, R124, UR11, -R149 ;  /* 0x0000000b7cb57c23 */ /* 0x000fe20008010895 */
[----:B------:R-:W-:Y:S01]  /*dbb0*/  FADD.FTZ R130, R190, R21 ;  /* 0x00000015be827221 */ /* 0x000fe20000010000 */
[--C-:B------:R-:W-:Y:S01]  /*dbc0*/  FFMA.FTZ R124, R123, UR11, -R149.reuse ;  /* 0x0000000b7b7c7c23 */ /* 0x100fe20008010895 */
[--C-:B------:R-:W-:Y:S01]  /*dbd0*/  FFMA.FTZ R183, R126, UR11, -R149.reuse ;  /* 0x0000000b7eb77c23 */ /* 0x100fe20008010895 */
[--C-:B------:R-:W-:Y:S01]  /*dbe0*/  FFMA.FTZ R12, R125, UR11, -R149.reuse ;  /* 0x0000000b7d0c7c23 */ /* 0x100fe20008010895 */
[--C-:B------:R-:W-:Y:S01]  /*dbf0*/  FFMA.FTZ R173, R134, UR11, -R149.reuse ;  /* 0x0000000b86ad7c23 */ /* 0x100fe20008010895 */
[----:B------:R0:W1:Y:S01]  /*dc00*/  MUFU.EX2 R2, R15 ;  /* 0x0000000f00027308 */ /* 0x0000620000000800 */
        /* <DEDUP_REMOVED lines=23> */
[--C-:B------:R-:W-:Y:S01]  /*dd80*/  FFMA.FTZ R134, R136, UR11, -R149.reuse ;  /* 0x0000000b88867c23 */ /* 0x100fe20008010895 */
[----:B------:R-:W-:Y:S02]  /*dd90*/  FFMA.FTZ R149, R151, UR11, -R149 ;  /* 0x0000000b97957c23 */ /* 0x000fe40008010895 */
        /* <DEDUP_REMOVED lines=63> */
.L_x_1043:
        /* <DEDUP_REMOVED lines=34> */
.L_x_1025:
        /* <DEDUP_REMOVED lines=99> */
.L_x_1045:
[----:B------:R-:W-:Y:S01]  /*e9e0*/  ULEA UR5, UR38, UR40, 0x3 ;  /* 0x0000002826057291 */ /* 0x000fe2000f8e183f */
[----:B------:R-:W-:-:S05]  /*e9f0*/  IMAD.U32 R0, RZ, RZ, UR39 ;  /* 0x00000027ff007e24 */ /* 0x000fca000f8e00ff */
[----:B------:R-:W-:-:S04]  /*ea00*/  SHF.L.U32 R0, R0, 0x1f, RZ ;  /* 0x0000001f00007819 */ /* 0x000fc800000006ff */
[----:B------:R0:W1:Y:S01]  /*ea10*/  SYNCS.PHASECHK.TRANS64.TRYWAIT P1, [UR5+0x30850], R0 ;  /* 0x03085000ff0075a7 */ /* 0x0000620008020145 */
[----:B------:R-:W-:Y:S05]  /*ea20*/  @!P0 BRA `(.L_x_1046) ;  /* 0x0000000000048947 */ /* 0x000fea0003800000 */
[----:B------:R-:W-:Y:S01]  /*ea30*/  BPT.TRAP 0x1 ;  /* 0x000000040000795c */ /* 0x000fe20000300000 */
.L_x_1046:
[----:B-1----:R-:W-:Y:S05]  /*ea40*/  @P1 BRA `(.L_x_1047) ;  /* 0x0000000000081947 */ /* 0x002fea0003800000 */
[----:B------:R-:W1:Y:S02]  /*ea50*/  SYNCS.PHASECHK.TRANS64.TRYWAIT P1, [UR5+0x30850], R0 ;  /* 0x03085000ff0075a7 */ /* 0x000e640008020145 */
[----:B-1----:R-:W-:Y:S05]  /*ea60*/  @!P1 BRA `(.L_x_1048) ;  /* 0x0000007400d89947 */ /* 0x002fea0003800000 */
.L_x_1047:
[----:B------:R-:W-:Y:S01]  /*ea70*/  UIADD3 UR40, UR40, 0x400, URZ ;  /* 0x0000040028287890 */ /* 0x000fe2000fffe03f */
[----:B------:R-:W-:Y:S01]  /*ea80*/  WARPGROUP.ARRIVE ;  /* 0x00000000000079c5 */ /* 0x000fe20000000000 */
[----:B------:R-:W-:Y:S01]  /*ea90*/  UMOV UR7, 0x40000040 ;  /* 0x4000004000077882 */ /* 0x000fe20000000000 */
[----:B-1----:R-:W1:Y:S01]  /*eaa0*/  SHFL.BFLY PT, R5, R8, 0x2, 0x1f ;  /* 0x0c401f0008057f89 */ /* 0x002e6200000e0000 */
[----:B------:R-:W-:Y:S01]  /*eab0*/  USHF.R.U32.HI UR40, URZ, 0x4, UR40 ;  /* 0x000000043f287899 */ /* 0x000fe20008011628 */
[----:B------:R-:W-:Y:S02]  /*eac0*/  IMAD.MOV.U32 R17, RZ, RZ, RZ ;  /* 0x000000ffff117224 */ /* 0x000fe400078e00ff */
[----:B0-----:R-:W0:Y:S01]  /*ead0*/  SHFL.BFLY PT, R0, R3, 0x2, 0x1f ;  /* 0x0c401f0003007f89 */ /* 0x001e2200000e0000 */
[----:B------:R-:W-:Y:S01]  /*eae0*/  ULOP3.LUT UR40, UR40, 0x3fff, URZ, 0xc0, !UPT ;  /* 0x00003fff28287892 */ /* 0x000fe2000f8ec03f */
[----:B------:R-:W-:Y:S02]  /*eaf0*/  IMAD.MOV.U32 R20, RZ, RZ, RZ ;  /* 0x000000ffff147224 */ /* 0x000fe400078e00ff */
[----:B------:R-:W-:Y:S01]  /*eb00*/  IMAD.U32 R4, RZ, RZ, UR11 ;  /* 0x0000000bff047e24 */ /* 0x000fe2000f8e00ff */
[----:B------:R-:W-:-:S04]  /*eb10*/  ULOP3.LUT UR4, UR40, 0x3000000, URZ, 0xfc, !UPT ;  /* 0x0300000028047892 */ /* 0x000fc8000f8efc3f */
[----:B------:R-:W-:-:S07]  /*eb20*/  UIMAD UR4, UR38, 0x900, UR4 ;  /* 0x00000900260478a4 */ /* 0x000fce000f8e0204 */
[----:B------:R-:W-:Y:S02]  /*eb30*/  UMOV UR6, UR4 ;  /* 0x0000000400067c82 */ /* 0x000fe40008000000 */
[----:B------:R-:W-:Y:S01]  /*eb40*/  HGMMA.64x192x16.F32 R24, R188, gdesc[UR4].tnspB, R24, gsb0 ;  /* 0x42e00004bc187df0 */ /* 0x000fe20008000818 */
[----:B------:R-:W-:Y:S01]  /*eb50*/  UIADD3 UR6, UR4, 0x80, URZ ;  /* 0x0000008004067890 */ /* 0x000fe2000fffe03f */
[----:B-1----:R-:W-:Y:S01]  /*eb60*/  FADD.FTZ R5, R5, R8 ;  /* 0x0000000805057221 */ /* 0x002fe20000010000 */
[----:B------:R-:W-:Y:S01]  /*eb70*/  UMOV UR7, 0x40000040 ;  /* 0x4000004000077882 */ /* 0x000fe20000000000 */
[----:B------:R-:W-:Y:S02]  /*eb80*/  IMAD.U32 R8, RZ, RZ, UR11 ;  /* 0x0000000bff087e24 */ /* 0x000fe4000f8e00ff */
[----:B0-----:R-:W-:Y:S02]  /*eb90*/  FADD.FTZ R2, R0, R3 ;  /* 0x0000000300027221 */ /* 0x001fe40000010000 */
[----:B------:R-:W0:Y:S04]  /*eba0*/  SHFL.BFLY PT, R0, R5, 0x1, 0x1f ;  /* 0x0c201f0005007f89 */ /* 0x000e2800000e0000 */
[----:B------:R-:W1:Y:S01]  /*ebb0*/  SHFL.BFLY PT, R7, R2, 0x1, 0x1f ;  /* 0x0c201f0002077f89 */ /* 0x000e6200000e0000 */
[----:B0-----:R-:W-:Y:S01]  /*ebc0*/  FADD.FTZ R11, R5, R0 ;  /* 0x00000000050b7221 */ /* 0x001fe20000010000 */
[----:B------:R-:W-:-:S02]  /*ebd0*/  IMAD.MOV.U32 R0, RZ, RZ, -0x800000 ;  /* 0xff800000ff007424 */ /* 0x000fc400078e00ff */
[----:B-1----:R-:W-:Y:S02]  /*ebe0*/  FADD.FTZ R12, R2, R7 ;  /* 0x00000007020c7221 */ /* 0x002fe40000010000 */
[----:B------:R-:W-:Y:S01]  /*ebf0*/  FSETP.NE.FTZ.AND P1, PT, R11, RZ, PT ;  /* 0x000000ff0b00720b */ /* 0x000fe20003f35000 */
[----:B------:R-:W-:Y:S02]  /*ec00*/  IMAD.MOV.U32 R2, RZ, RZ, -0x800000 ;  /* 0xff800000ff027424 */ /* 0x000fe400078e00ff */
[----:B------:R-:W-:-:S10]  /*ec10*/  FSETP.NE.FTZ.AND P2, PT, R12, RZ, PT ;  /* 0x000000ff0c00720b */ /* 0x000fd40003f55000 */
[----:B------:R-:W0:Y:S01]  /*ec20*/  @P1 MUFU.LG2 R6, R11 ;  /* 0x0000000b00061308 */ /* 0x000e220000000c00 */
[----:B------:R-:W-:Y:S02]  /*ec30*/  @P1 FMUL.FTZ R4, R4, 0.69314718246459960938 ;  /* 0x3f31721804041820 */ /* 0x000fe40000410000 */
        /* <DEDUP_REMOVED lines=23> */
[----:B------:R-:W-:Y:S01]  /*edb0*/  UIADD3 UR4, UR4, 0x280, URZ ;  /* 0x0000028004047890 */ /* 0x000fe2000fffe03f */
[----:B------:R-:W-:Y:S02]  /*edc0*/  WARPGROUP.DEPBAR.LE gsb0, 0x0 ;  /* 0x00008000000079c5 */ /* 0x000fe40000010000 */
[----:B------:R-:W-:-:S14]  /*edd0*/  WARPGROUP.ARRIVE ;  /* 0x00000000000079c5 */ /* 0x000fdc0000000000 */
        /* <DEDUP_REMOVED lines=9> */
.L_x_1049:
        /* <DEDUP_REMOVED lines=108> */
.L_x_971:
[----:B------:R-:W0:Y:S01]  /*f530*/  S2R R20, SR_CgaCtaId ;  /* 0x0000000000147919 */ /* 0x000e220000008800 */
[----:B------:R-:W-:Y:S01]  /*f540*/  MOV R17, 0x400 ;  /* 0x0000040000117802 */ /* 0x000fe20000000f00 */
[----:B------:R-:W-:Y:S01]  /*f550*/  BSSY B0, `(.L_x_1050) ;  /* 0x0000231000007945 */ /* 0x000fe20003800000 */
[----:B------:R-:W-:Y:S02]  /*f560*/  BAR.SYNC.DEFER_BLOCKING 0x5, 0x180 ;  /* 0x0146000000007b1d */ /* 0x000fe40000010000 */
[----:B0-----:R-:W-:-:S05]  /*f570*/  LEA R17, R20, R17, 0x18 ;  /* 0x0000001114117211 */ /* 0x001fca00078ec0ff */
[----:B------:R-:W0:Y:S02]  /*f580*/  LDS R20, [R17+0x308d0] ;  /* 0x0308d00011147984 */ /* 0x000e240000000800 */
[----:B0-----:R-:W-:Y:S01]  /*f590*/  R2UR UR4, R20 ;  /* 0x00000000140472ca */ /* 0x001fe200000e0000 */
[----:B------:R-:W-:Y:S06]  /*f5a0*/  BAR.ARV 0x4, 0x180 ;  /* 0x0106000000007b1d */ /* 0x000fec0000002000 */
[----:B------:R-:W-:Y:S08]  /*f5b0*/  @P0 BRA `(.L_x_1051) ;  /* 0x0000001400fc0947 */ /* 0x000ff00003800000 */
[----:B------:R-:W0:Y:S01]  /*f5c0*/  S2R R20, SR_SWINHI ;  /* 0x0000000000147919 */ /* 0x000e220000002f00 */
[----:B------:R-:W-:Y:S01]  /*f5d0*/  IMAD R21, R196, 0x40, R22 ;  /* 0x00000040c4157824 */ /* 0x000fe200078e0216 */
[----:B------:R-:W1:Y:S01]  /*f5e0*/  LDC R52, c[0x0][0xbe8] ;  /* 0x0002fa00ff347b82 */ /* 0x000e620000000800 */
[----:B------:R-:W-:Y:S01]  /*f5f0*/  F2FP.F16.F32.PACK_AB R6, R7, R6 ;  /* 0x000000060706723e */ /* 0x000fe200000000ff */
[----:B------:R-:W-:Y:S01]  /*f600*/  ULDC.64 UR8, c[0x0][0xb90] ;  /* 0x0002e40000087ab9 */ /* 0x000fe20000000a00 */
[----:B------:R-:W-:Y:S02]  /*f610*/  F2FP.F16.F32.PACK_AB R7, R152, R33 ;  /* 0x000000219807723e */ /* 0x000fe400000000ff */
[----:B------:R-:W-:Y:S02]  /*f620*/  F2FP.F16.F32.PACK_AB R4, R25, R4 ;  /* 0x000000041904723e */ /* 0x000fe400000000ff */
[----:B------:R-:W-:Y:S02]  /*f630*/  R2UR UR11, R194 ;  /* 0x00000000c20b72ca */ /* 0x000fe400000e0000 */
[----:B------:R-:W-:-:S02]  /*f640*/  R2UR UR13, R195 ;  /* 0x00000000c30d72ca */ /* 0x000fc400000e0000 */
[----:B------:R-:W-:Y:S02]  /*f650*/  F2FP.F16.F32.PACK_AB R5, R150, R5 ;  /* 0x000000059605723e */ /* 0x000fe400000000ff */
[----:B------:R-:W-:Y:S02]  /*f660*/  F2FP.F16.F32.PACK_AB R10, R11, R10 ;  /* 0x0000000a0b0a723e */ /* 0x000fe400000000ff */
[----:B------:R-:W-:Y:S02]  /*f670*/  F2FP.F16.F32.PACK_AB R8, R15, R8 ;  /* 0x000000080f08723e */ /* 0x000fe400000000ff */
[----:B------:R-:W-:Y:S02]  /*f680*/  F2FP.F16.F32.PACK_AB R11, R146, R131 ;  /* 0x00000083920b723e */ /* 0x000fe400000000ff */
[----:B------:R-:W-:Y:S01]  /*f690*/  F2FP.F16.F32.PACK_AB R12, R13, R12 ;  /* 0x0000000c0d0c723e */ /* 0x000fe200000000ff */
[----:B------:R-:W-:Y:S01]  /*f6a0*/  USHF.R.S32.HI UR10, URZ, 0x1f, UR11 ;  /* 0x0000001f3f0a7899 */ /* 0x000fe2000801140b */
[----:B------:R-:W-:Y:S01]  /*f6b0*/  F2FP.F16.F32.PACK_AB R13, R145, R130 ;  /* 0x00000082910d723e */ /* 0x000fe200000000ff */
[----:B------:R-:W-:Y:S01]  /*f6c0*/  UIMAD.WIDE.U32 UR6, UR11, UR8, URZ ;  /* 0x000000080b0672a5 */ /* 0x000fe2000f8e003f */
[----:B------:R-:W-:Y:S01]  /*f6d0*/  F2FP.F16.F32.PACK_AB R14, R53, R14 ;  /* 0x0000000e350e723e */ /* 0x000fe200000000ff */
[----:B------:R-:W-:Y:S01]  /*f6e0*/  UIMAD UR5, UR10, UR8, URZ ;  /* 0x000000080a0572a4 */ /* 0x000fe2000f8e023f */
[----:B------:R-:W-:Y:S01]  /*f6f0*/  F2FP.F16.F32.PACK_AB R15, R144, R129 ;  /* 0x00000081900f723e */ /* 0x000fe200000000ff */
[----:B------:R-:W-:Y:S01]  /*f700*/  USHF.R.S32.HI UR12, URZ, 0x1f, UR13 ;  /* 0x0000001f3f0c7899 */ /* 0x000fe2000801140d */
[----:B------:R-:W-:Y:S01]  /*f710*/  F2FP.F16.F32.PACK_AB R24, R57, R24 ;  /* 0x000000183918723e */ /* 0x000fe200000000ff */
[----:B------:R-:W-:Y:S01]  /*f720*/  UIMAD UR5, UR11, UR9, UR5 ;  /* 0x000000090b0572a4 */ /* 0x000fe2000f8e0205 */
[----:B------:R-:W-:-:S02]  /*f730*/  F2FP.F16.F32.PACK_AB R88, R89, R88 ;  /* 0x000000585958723e */ /* 0x000fc400000000ff */
[----:B------:R-:W-:Y:S02]  /*f740*/  MOV R48, R17 ;  /* 0x0000001100307202 */ /* 0x000fe40000000f00 */
[----:B0-----:R-:W-:Y:S01]  /*f750*/  MOV R49, R20 ;  /* 0x0000001400317202 */ /* 0x001fe20000000f00 */
[----:B------:R-:W-:Y:S01]  /*f760*/  ULDC.64 UR8, c[0x0][0xb98] ;  /* 0x0002e60000087ab9 */ /* 0x000fe20000000a00 */
[----:B------:R-:W-:Y:S01]  /*f770*/  UIADD3 UR7, UR7, UR5, URZ ;  /* 0x0000000507077290 */ /* 0x000fe2000fffe03f */
[----:B------:R-:W-:Y:S01]  /*f780*/  F2FP.F16.F32.PACK_AB R89, R137, R90 ;  /* 0x0000005a8959723e */ /* 0x000fe200000000ff */
[----:B------:R-:W-:Y:S01]  /*f790*/  UIMAD UR5, UR12, UR8, URZ ;  /* 0x000000080c0572a4 */ /* 0x000fe2000f8e023f */
[--C-:B------:R-:W-:Y:S01]  /*f7a0*/  IMAD.WIDE R46, R202, 0x2, R48.reuse ;  /* 0x00000002ca2e7825 */ /* 0x100fe200078e0230 */
[----:B------:R-:W-:Y:S01]  /*f7b0*/  UIMAD.WIDE.U32 UR6, UR13, UR8, UR6 ;  /* 0x000000080d0672a5 */ /* 0x000fe2000f8e0006 */
[----:B------:R-:W-:Y:S01]  /*f7c0*/  F2FP.F16.F32.PACK_AB R96, R97, R96 ;  /* 0x000000606160723e */ /* 0x000fe200000000ff */
[----:B------:R-:W-:Y:S01]  /*f7d0*/  UIMAD UR5, UR13, UR9, UR5 ;  /* 0x000000090d0572a4 */ /* 0x000fe2000f8e0205 */
[----:B------:R-:W-:Y:S01]  /*f7e0*/  IMAD.WIDE R48, R21, 0x2, R48 ;  /* 0x0000000215307825 */ /* 0x000fe200078e0230 */
[C---:B------:R-:W-:Y:S01]  /*f7f0*/  IADD3 R27, P5, R46.reuse, 0x8060, RZ ;  /* 0x000080602e1b7810 */ /* 0x040fe20007fbe0ff */
[----:B------:R-:W-:Y:S01]  /*f800*/  ULDC.64 UR8, c[0x0][0xae8] ;  /* 0x0002ba0000087ab9 */ /* 0x000fe20000000a00 */
[----:B------:R-:W-:-:S02]  /*f810*/  LOP3.LUT R21, R46, 0x380, RZ, 0xc0, !PT ;  /* 0x000003802e157812 */ /* 0x000fc400078ec0ff */
[----:B------:R-:W-:Y:S02]  /*f820*/  LOP3.LUT R26, R27, 0x380, RZ, 0xc0, !PT ;  /* 0x000003801b1a7812 */ /* 0x000fe400078ec0ff */
[----:B------:R-:W-:Y:S02]  /*f830*/  IADD3 R43, P0, R46, 0x8020, RZ ;  /* 0x000080202e2b7810 */ /* 0x000fe40007f1e0ff */
[----:B------:R-:W-:Y:S02]  /*f840*/  SHF.R.U64 R26, R26, 0x3, RZ ;  /* 0x000000031a1a7819 */ /* 0x000fe400000012ff */
[C---:B------:R-:W-:Y:S01]  /*f850*/  IADD3 R45, P6, R46.reuse, 0x8040, RZ ;  /* 0x000080402e2d7810 */ /* 0x040fe20007fde0ff */
[--C-:B------:R-:W-:Y:S01]  /*f860*/  IMAD.X R55, RZ, RZ, R47.reuse, P0 ;  /* 0x000000ffff377224 */ /* 0x100fe200000e062f */
[----:B------:R-:W-:Y:S02]  /*f870*/  IADD3 R30, P1, R46, 0x8000, RZ ;  /* 0x000080002e1e7810 */ /* 0x000fe40007f3e0ff */
[----:B------:R-:W-:Y:S01]  /*f880*/  SHF.R.U64 R21, R21, 0x3, RZ ;  /* 0x0000000315157819 */ /* 0x000fe200000012ff */
[--C-:B------:R-:W-:Y:S01]  /*f890*/  IMAD.X R51, RZ, RZ, R47.reuse, P6 ;  /* 0x000000ffff337224 */ /* 0x100fe200030e062f */
[----:B------:R-:W-:Y:S01]  /*f8a0*/  LOP3.LUT R32, R43, 0x380, RZ, 0xc0, !PT ;  /* 0x000003802b207812 */ /* 0x000fe200078ec0ff */
[--C-:B------:R-:W-:Y:S01]  /*f8b0*/  IMAD.X R59, RZ, RZ, R47.reuse, P1 ;  /* 0x000000ffff3b7224 */ /* 0x100fe200008e062f */
[----:B------:R-:W-:Y:S01]  /*f8c0*/  LOP3.LUT R26, R26, R27, RZ, 0x3c, !PT ;  /* 0x0000001b1a1a7212 */ /* 0x000fe200078e3cff */
[----:B------:R-:W-:Y:S01]  /*f8d0*/  IMAD.X R27, RZ, RZ, R47, P5 ;  /* 0x000000ffff1b7224 */ /* 0x000fe200028e062f */
[----:B------:R-:W-:-:S02]  /*f8e0*/  IADD3 R41, P2, R46, 0x4060, RZ ;  /* 0x000040602e297810 */ /* 0x000fc40007f5e0ff */
[C---:B------:R-:W-:Y:S02]  /*f8f0*/  IADD3 R29, P3, R46.reuse, 0x20, RZ ;  /* 0x000000202e1d7810 */ /* 0x040fe40007f7e0ff */
[C---:B------:R-:W-:Y:S01]  /*f900*/  IADD3 R39, P4, R46.reuse, 0x4040, RZ ;  /* 0x000040402e277810 */ /* 0x040fe20007f9e0ff */
[--C-:B------:R-:W-:Y:S01]  /*f910*/  IMAD.X R63, RZ, RZ, R47.reuse, P2 ;  /* 0x000000ffff3f7224 */ /* 0x100fe200010e062f */
[C---:B------:R-:W-:Y:S01]  /*f920*/  IADD3 R37, P5, R46.reuse, 0x4020, RZ ;  /* 0x000040202e257810 */ /* 0x040fe20007fbe0ff */
[--C-:B------:R-:W-:Y:S01]  /*f930*/  IMAD.X R67, RZ, RZ, R47.reuse, P3 ;  /* 0x000000ffff437224 */ /* 0x100fe200018e062f */
[C---:B------:R-:W-:Y:S01]  /*f940*/  IADD3 R28, P6, R46.reuse, 0x4000, RZ ;  /* 0x000040002e1c7810 */ /* 0x040fe20007fde0ff */
[--C-:B------:R-:W-:Y:S01]  /*f950*/  IMAD.X R71, RZ, RZ, R47.reuse, P4 ;  /* 0x000000ffff477224 */ /* 0x100fe200020e062f */
[C---:B------:R-:W-:Y:S01]  /*f960*/  IADD3 R35, P0, R46.reuse, 0x60, RZ ;  /* 0x000000602e237810 */ /* 0x040fe20007f1e0ff */
[--C-:B------:R-:W-:Y:S01]  /*f970*/  IMAD.X R75, RZ, RZ, R47.reuse, P5 ;  /* 0x000000ffff4b7224 */ /* 0x100fe200028e062f */
[----:B------:R-:W-:Y:S01]  /*f980*/  IADD3 R31, P1, R46, 0x40, RZ ;  /* 0x000000402e1f7810 */ /* 0x000fe20007f3e0ff */
[--C-:B------:R-:W-:Y:S01]  /*f990*/  IMAD.X R79, RZ, RZ, R47.reuse, P6 ;  /* 0x000000ffff4f7224 */ /* 0x100fe200030e062f */
[----:B------:R-:W-:Y:S01]  /*f9a0*/  LOP3.LUT R46, R21, R46, RZ, 0x3c, !PT ;  /* 0x0000002e152e7212 */ /* 0x000fe200078e3cff */
[--C-:B------:R-:W-:Y:S01]  /*f9b0*/  IMAD.X R83, RZ, RZ, R47.reuse, P0 ;  /* 0x000000ffff537224 */ /* 0x100fe200000e062f */
[----:B------:R-:W-:Y:S01]  /*f9c0*/  SHF.R.U64 R32, R32, 0x3, RZ ;  /* 0x0000000320207819 */ /* 0x000fe200000012ff */
[----:B------:R-:W-:Y:S01]  /*f9d0*/  IMAD.X R87, RZ, RZ, R47, P1 ;  /* 0x000000ffff577224 */ /* 0x000fe200008e062f */
[----:B------:R-:W-:-:S02]  /*f9e0*/  LOP3.LUT R21, R30, 0x380, RZ, 0xc0, !PT ;  /* 0x000003801e157812 */ /* 0x000fc400078ec0ff */
[----:B------:R-:W-:Y:S02]  /*f9f0*/  LOP3.LUT R54, R32, R43, RZ, 0x3c, !PT ;  /* 0x0000002b20367212 */ /* 0x000fe400078e3cff */
[----:B------:R-:W-:Y:S02]  /*fa00*/  LOP3.LUT R20, R41, 0x380, RZ, 0xc0, !PT ;  /* 0x0000038029147812 */ /* 0x000fe400078ec0ff */
[----:B------:R-:W-:Y:S02]  /*fa10*/  SHF.R.U64 R21, R21, 0x3, RZ ;  /* 0x0000000315157819 */ /* 0x000fe400000012ff */
[----:B------:R-:W-:Y:S02]  /*fa20*/  LOP3.LUT R32, R39, 0x380, RZ, 0xc0, !PT ;  /* 0x0000038027207812 */ /* 0x000fe400078ec0ff */
[----:B------:R-:W-:Y:S02]  /*fa30*/  SHF.R.U64 R20, R20, 0x3, RZ ;  /* 0x0000000314147819 */ /* 0x000fe400000012ff */
[----:B------:R-:W-:-:S02]  /*fa40*/  LOP3.LUT R58, R21, R30, RZ, 0x3c, !PT ;  /* 0x0000001e153a7212 */ /* 0x000fc400078e3cff */
[----:B------:R-:W-:Y:S02]  /*fa50*/  SHF.R.U64 R32, R32, 0x3, RZ ;  /* 0x0000000320207819 */ /* 0x000fe400000012ff */
[----:B------:R-:W-:Y:S02]  /*fa60*/  LOP3.LUT R21, R28, 0x380, RZ, 0xc0, !PT ;  /* 0x000003801c157812 */ /* 0x000fe400078ec0ff */
[----:B------:R-:W-:Y:S02]  /*fa70*/  LOP3.LUT R62, R20, R41, RZ, 0x3c, !PT ;  /* 0x00000029143e7212 */ /* 0x000fe400078e3cff */
[----:B------:R-:W-:Y:S02]  /*fa80*/  LOP3.LUT R70, R32, R39, RZ, 0x3c, !PT ;  /* 0x0000002720467212 */ /* 0x000fe400078e3cff */
[----:B------:R-:W-:Y:S02]  /*fa90*/  LOP3.LUT R20, R29, 0x380, RZ, 0xc0, !PT ;  /* 0x000003801d147812 */ /* 0x000fe400078ec0ff */
[----:B------:R-:W-:-:S02]  /*faa0*/  SHF.R.U64 R21, R21, 0x3, RZ ;  /* 0x0000000315157819 */ /* 0x000fc400000012ff */
[----:B------:R-:W-:Y:S02]  /*fab0*/  LOP3.LUT R32, R35, 0x380, RZ, 0xc0, !PT ;  /* 0x0000038023207812 */ /* 0x000fe400078ec0ff */
[----:B------:R-:W-:Y:S02]  /*fac0*/  LOP3.LUT R34, R45, 0x380, RZ, 0xc0, !PT ;  /* 0x000003802d227812 */ /* 0x000fe400078ec0ff */
[----:B------:R-:W-:Y:S02]  /*fad0*/  SHF.R.U64 R20, R20, 0x3, RZ ;  /* 0x0000000314147819 */ /* 0x000fe400000012ff */
[----:B------:R-:W-:Y:S02]  /*fae0*/  LOP3.LUT R78, R21, R28, RZ, 0x3c, !PT ;  /* 0x0000001c154e7212 */ /* 0x000fe400078e3cff */
[----:B------:R-:W-:Y:S02]  /*faf0*/  SHF.R.U64 R32, R32, 0x3, RZ ;  /* 0x0000000320207819 */ /* 0x000fe400000012ff */
[----:B------:R-:W-:-:S02]  /*fb00*/  IADD3 R21, P4, R48, 0x1000, RZ ;  /* 0x0000100030157810 */ /* 0x000fc40007f9e0ff */
[----:B------:R-:W-:Y:S02]  /*fb10*/  SHF.R.U64 R34, R34, 0x3, RZ ;  /* 0x0000000322227819 */ /* 0x000fe400000012ff */
[----:B------:R-:W-:Y:S02]  /*fb20*/  LOP3.LUT R66, R20, R29, RZ, 0x3c, !PT ;  /* 0x0000001d14427212 */ /* 0x000fe400078e3cff */
[----:B------:R-:W-:Y:S02]  /*fb30*/  LOP3.LUT R82, R32, R35, RZ, 0x3c, !PT ;  /* 0x0000002320527212 */ /* 0x000fe400078e3cff */
[----:B------:R-:W-:Y:S02]  /*fb40*/  LOP3.LUT R20, R21, 0x380, RZ, 0xc0, !PT ;  /* 0x0000038015147812 */ /* 0x000fe400078ec0ff */
[----:B------:R-:W-:Y:S02]  /*fb50*/  IADD3 R35, P0, R48, 0x5000, RZ ;  /* 0x0000500030237810 */ /* 0x000fe40007f1e0ff */
[----:B------:R-:W-:-:S02]  /*fb60*/  LOP3.LUT R50, R34, R45, RZ, 0x3c, !PT ;  /* 0x0000002d22327212 */ /* 0x000fc400078e3cff */
[----:B------:R-:W-:Y:S02]  /*fb70*/  SHF.R.U64 R20, R20, 0x3, RZ ;  /* 0x0000000314147819 */ /* 0x000fe400000012ff */
[----:B------:R-:W-:Y:S02]  /*fb80*/  LOP3.LUT R34, R35, 0x380, RZ, 0xc0, !PT ;  /* 0x0000038023227812 */ /* 0x000fe400078ec0ff */
[----:B------:R-:W-:Y:S02]  /*fb90*/  LOP3.LUT R20, R20, R21, RZ, 0x3c, !PT ;  /* 0x0000001514147212 */ /* 0x000fe400078e3cff */
[----:B------:R-:W-:Y:S02]  /*fba0*/  SHF.R.U64 R34, R34, 0x3, RZ ;  /* 0x0000000322227819 */ /* 0x000fe400000012ff */
[----:B------:R-:W-:Y:S02]  /*fbb0*/  IADD3 R21, P1, R48, 0x4000, RZ ;  /* 0x0000400030157810 */ /* 0x000fe40007f3e0ff */
[----:B------:R-:W-:Y:S01]  /*fbc0*/  LOP3.LUT R34, R34, R35, RZ, 0x3c, !PT ;  /* 0x0000002322227212 */ /* 0x000fe200078e3cff */
[--C-:B------:R-:W-:Y:S01]  /*fbd0*/  IMAD.X R35, RZ, RZ, R49.reuse, P0 ;  /* 0x000000ffff237224 */ /* 0x100fe200000e0631 */
[----:B------:R-:W-:Y:S01]  /*fbe0*/  MOV R151, R46 ;  /* 0x0000002e00977202 */ /* 0x000fe20000000f00 */
[----:B------:R-:W-:Y:S01]  /*fbf0*/  IMAD.X R33, RZ, RZ, R49, P1 ;  /* 0x000000ffff217224 */ /* 0x000fe200008e0631 */
[----:B------:R-:W-:Y:S01]  /*fc00*/  IADD3 R46, P0, R48, 0xb000, RZ ;  /* 0x0000b000302e7810 */ /* 0x000fe20007f1e0ff */
[----:B------:R-:W-:Y:S01]  /*fc10*/  BAR.SYNC.DEFER_BLOCKING 0x1, 0x100 ;  /* 0x0044000000007b1d */ /* 0x000fe20000010000 */
[----:B-1----:R-:W-:-:S02]  /*fc20*/  ISETP.NE.AND P1, PT, R52, 0x1, PT ;  /* 0x000000013400780c */ /* 0x002fc40003f25270 */
[----:B------:R-:W-:Y:S01]  /*fc30*/  LOP3.LUT R25, R46, 0x380, RZ, 0xc0, !PT ;  /* 0x000003802e197812 */ /* 0x000fe200078ec0ff */
[----:B------:R-:W-:Y:S01]  /*fc40*/  IMAD.X R47, RZ, RZ, R49, P0 ;  /* 0x000000ffff2f7224 */ /* 0x000fe200000e0631 */
[----:B------:R-:W-:Y:S01]  /*fc50*/  MOV R103, R26 ;  /* 0x0000001a00677202 */ /* 0x000fe20000000f00 */
[----:B------:R-:W-:Y:S01]  /*fc60*/  VIADD R26, R19, UR42 ;  /* 0x0000002a131a7c36 */ /* 0x000fe20008000000 */
[----:B------:R-:W-:Y:S02]  /*fc70*/  SHF.R.U64 R25, R25, 0x3, RZ ;  /* 0x0000000319197819 */ /* 0x000fe400000012ff */
[----:B------:R-:W-:Y:S02]  /*fc80*/  LOP3.LUT R30, R37, 0x380, RZ, 0xc0, !PT ;  /* 0x00000380251e7812 */ /* 0x000fe400078ec0ff */
[----:B------:R-:W-:Y:S02]  /*fc90*/  LOP3.LUT R46, R25, R46, RZ, 0x3c, !PT ;  /* 0x0000002e192e7212 */ /* 0x000fe400078e3cff */
[----:B------:R-:W-:Y:S01]  /*fca0*/  SHF.R.U64 R30, R30, 0x3, RZ ;  /* 0x000000031e1e7819 */ /* 0x000fe200000012ff */
[----:B------:R-:W0:Y:S01]  /*fcb0*/  @P1 LDC R25, c[0x0][0xbec] ;  /* 0x0002fb00ff191b82 */ /* 0x000e220000000800 */
[----:B------:R-:W-:Y:S01]  /*fcc0*/  MOV R150, R50 ;  /* 0x0000003200967202 */ /* 0x000fe20000000f00 */
[----:B------:R-:W-:Y:S01]  /*fcd0*/  IMAD.MOV.U32 R50, RZ, RZ, R26 ;  /* 0x000000ffff327224 */ /* 0x000fe200078e001a */
[----:B------:R-:W-:-:S02]  /*fce0*/  LOP3.LUT R74, R30, R37, RZ, 0x3c, !PT ;  /* 0x000000251e4a7212 */ /* 0x000fc400078e3cff */
[----:B------:R-:W-:Y:S02]  /*fcf0*/  LOP3.LUT R30, R31, 0x380, RZ, 0xc0, !PT ;  /* 0x000003801f1e7812 */ /* 0x000fe400078ec0ff */
[----:B------:R-:W-:Y:S01]  /*fd00*/  MOV R66, R66 ;  /* 0x0000004200427202 */ /* 0x000fe20000000f00 */
[----:B------:R-:W1:Y:S01]  /*fd10*/  @P1 LDC R27, c[0x0][0xbf0] ;  /* 0x0002fc00ff1b1b82 */ /* 0x000e620000000800 */
[----:B------:R-:W-:Y:S01]  /*fd20*/  SHF.R.U64 R30, R30, 0x3, RZ ;  /* 0x000000031e1e7819 */ /* 0x000fe200000012ff */
[----:B------:R0:W-:Y:S01]  /*fd30*/  STSM.16.M88.4 [R151], R4 ;  /* 0x0000000497007844 */ /* 0x0001e20000000200 */
[----:B------:R-:W-:Y:S02]  /*fd40*/  MOV R82, R82 ;  /* 0x0000005200527202 */ /* 0x000fe40000000f00 */
[----:B------:R-:W-:Y:S02]  /*fd50*/  LOP3.LUT R86, R30, R31, RZ, 0x3c, !PT ;  /* 0x0000001f1e567212 */ /* 0x000fe400078e3cff */
[----:B------:R-:W-:Y:S01]  /*fd60*/  IADD3 R39, P3, R48, 0x7000, RZ ;  /* 0x0000700030277810 */ /* 0x000fe20007f7e0ff */
[----:B------:R-:W2:Y:S01]  /*fd70*/  @P1 LDC R53, c[0x0][0xbf0] ;  /* 0x0002fc00ff351b82 */ /* 0x000ea20000000800 */
[----:B------:R-:W-:-:S02]  /*fd80*/  MOV R86, R86 ;  /* 0x0000005600567202 */ /* 0x000fc40000000f00 */
[----:B------:R-:W-:Y:S02]  /*fd90*/  IADD3 R37, P2, R48, 0x6000, RZ ;  /* 0x0000600030257810 */ /* 0x000fe40007f5e0ff */
[----:B------:R-:W-:Y:S02]  /*fda0*/  LOP3.LUT R38, R39, 0x380, RZ, 0xc0, !PT ;  /* 0x0000038027267812 */ /* 0x000fe400078ec0ff */
[----:B------:R-:W-:Y:S02]  /*fdb0*/  MOV R78, R78 ;  /* 0x0000004e004e7202 */ /* 0x000fe40000000f00 */
[----:B------:R-:W-:Y:S01]  /*fdc0*/  LOP3.LUT R36, R37, 0x380, RZ, 0xc0, !PT ;  /* 0x0000038025247812 */ /* 0x000fe200078ec0ff */
[----:B0-----:R-:W-:Y:S01]  /*fdd0*/  @P1 IMAD.HI.U32 R4, R26, R25, RZ ;  /* 0x000000191a041227 */ /* 0x001fe200078e00ff */
[----:B------:R-:W-:Y:S02]  /*fde0*/  F2FP.F16.F32.PACK_AB R5, R149, R134 ;  /* 0x000000869505723e */ /* 0x000fe400000000ff */
[----:B------:R-:W-:-:S02]  /*fdf0*/  F2FP.F16.F32.PACK_AB R6, R120, R3 ;  /* 0x000000037806723e */ /* 0x000fc400000000ff */
[----:B------:R-:W-:Y:S02]  /*fe00*/  F2FP.F16.F32.PACK_AB R7, R148, R133 ;  /* 0x000000859407723e */ /* 0x000fe400000000ff */
[----:B-1----:R-:W-:Y:S02]  /*fe10*/  @P1 SHF.R.U32.HI R50, RZ, R27, R4 ;  /* 0x0000001bff321219 */ /* 0x002fe40000011604 */
[----:B------:R-:W-:Y:S02]  /*fe20*/  F2FP.F16.F32.PACK_AB R4, R122, R9 ;  /* 0x000000097a04723e */ /* 0x000fe400000000ff */
[----:B------:R-:W-:Y:S01]  /*fe30*/  F2FP.F16.F32.PACK_AB R9, R147, R132 ;  /* 0x000000849309723e */ /* 0x000fe200000000ff */
[----:B------:R-:W-:Y:S01]  /*fe40*/  IMAD.MOV R3, RZ, RZ, -R50 ;  /* 0x000000ffff037224 */ /* 0x000fe200078e0a32 */
[----:B------:R-:W-:Y:S01]  /*fe50*/  F2FP.F16.F32.PACK_AB R25, R143, R128 ;  /* 0x000000808f19723e */ /* 0x000fe200000000ff */
[----:B------:R0:W-:Y:S01]  /*fe60*/  STSM.16.M88.4 [R66], R4 ;  /* 0x0000000442007844 */ /* 0x0001e20000000200 */
[----:B------:R-:W-:Y:S01]  /*fe70*/  F2FP.F16.F32.PACK_AB R27, R142, R127 ;  /* 0x0000007f8e1b723e */ /* 0x000fe200000000ff */
[----:B------:R-:W-:Y:S01]  /*fe80*/  IMAD R3, R52, R3, R26 ;  /* 0x0000000334037224 */ /* 0x000fe200078e021a */
[----:B------:R-:W-:Y:S01]  /*fe90*/  F2FP.F16.F32.PACK_AB R26, R61, R60 ;  /* 0x0000003c3d1a723e */ /* 0x000fe200000000ff */
[----:B------:R1:W-:Y:S01]  /*fea0*/  STSM.16.M88.4 [R86], R8 ;  /* 0x0000000856007844 */ /* 0x0003e20000000200 */
[----:B------:R-:W-:-:S02]  /*feb0*/  MOV R74, R74 ;  /* 0x0000004a004a7202 */ /* 0x000fc40000000f00 */
[----:B------:R-:W-:Y:S01]  /*fec0*/  SHF.R.U64 R38, R38, 0x3, RZ ;  /* 0x0000000326267819 */ /* 0x000fe200000012ff */
[----:B------:R3:W-:Y:S01]  /*fed0*/  STSM.16.M88.4 [R82], R12 ;  /* 0x0000000c52007844 */ /* 0x0007e20000000200 */
[----:B------:R-:W-:Y:S02]  /*fee0*/  SHF.R.U64 R36, R36, 0x3, RZ ;  /* 0x0000000324247819 */ /* 0x000fe400000012ff */
[----:B------:R-:W-:Y:S01]  /*fef0*/  LOP3.LUT R38, R38, R39, RZ, 0x3c, !PT ;  /* 0x0000002726267212 */ /* 0x000fe200078e3cff */
[----:B------:R-:W-:Y:S01]  /*ff00*/  STSM.16.M88.4 [R78], R24 ;  /* 0x000000184e007844 */ /* 0x000fe20000000200 */
[--C-:B------:R-:W-:Y:S01]  /*ff10*/  IMAD.X R39, RZ, RZ, R49.reuse, P3 ;  /* 0x000000ffff277224 */ /* 0x100fe200018e0631 */
[----:B------:R-:W-:Y:S01]  /*ff20*/  LOP3.LUT R36, R36, R37, RZ, 0x3c, !PT ;  /* 0x0000002524247212 */ /* 0x000fe200078e3cff */
[----:B------:R-:W-:Y:S01]  /*ff30*/  IMAD.X R37, RZ, RZ, R49, P2 ;  /* 0x000000ffff257224 */ /* 0x000fe200010e0631 */
[----:B0-----:R-:W-:Y:S02]  /*ff40*/  F2FP.F16.F32.PACK_AB R4, R65, R64 ;  /* 0x000000404104723e */ /* 0x001fe400000000ff */
[----:B------:R-:W-:Y:S01]  /*ff50*/  F2FP.F16.F32.PACK_AB R5, R141, R126 ;  /* 0x0000007e8d05723e */ /* 0x000fe200000000ff */
[----:B-1----:R-:W-:Y:S01]  /*ff60*/  IMAD.U32 R10, RZ, RZ, UR5 ;  /* 0x00000005ff0a7e24 */ /* 0x002fe2000f8e00ff */
[----:B------:R-:W-:Y:S01]  /*ff70*/  SHF.R.S32.HI R9, RZ, 0x1f, R50 ;  /* 0x0000001fff097819 */ /* 0x000fe20000011432 */
[----:B------:R-:W-:Y:S01]  /*ff80*/  ULDC UR5, c[0x0][0xa88] ;  /* 0x0002a20000057ab9 */ /* 0x000fe20000000800 */
[----:B------:R-:W-:Y:S01]  /*ff90*/  SHF.R.S32.HI R8, RZ, 0x1f, R3 ;  /* 0x0000001fff087819 */ /* 0x000fe20000011403 */
[----:B---3--:R-:W-:Y:S01]  /*ffa0*/  VIADD R14, R201, UR42 ;  /* 0x0000002ac90e7c36 */ /* 0x008fe20008000000 */
[----:B------:R-:W-:-:S02]  /*ffb0*/  IADD3 R12, P0, R50, UR6, RZ ;  /* 0x00000006320c7c10 */ /* 0x000fc4000ff1e0ff */
[----:B------:R-:W-:Y:S02]  /*ffc0*/  F2FP.F16.F32.PACK_AB R6, R69, R68 ;  /* 0x000000444506723e */ /* 0x000fe400000000ff */
[----:B------:R-:W-:Y:S01]  /*ffd0*/  IADD3.X R13, R9, UR7, R10, P0, !PT ;  /* 0x00000007090d7c10 */ /* 0x000fe200087fe40a */
[----:B------:R-:W-:Y:S01]  /*ffe0*/  ULDC.64 UR6, c[0x0][0xb88] ;  /* 0x0002e20000067ab9 */ /* 0x000fe20000000a00 */
[----:B------:R-:W-:Y:S01]  /*fff0*/  F2FP.F16.F32.PACK_AB R7, R140, R125 ;  /* 0x0000007d8c07723e */ /* 0x000fe200000000ff */
[----:B------:R-:W-:Y:S01]  /*10000*/  IMAD R8, R8, UR6, RZ ;  /* 0x0000000608087c24 */ /* 0x000fe2000f8e02ff */
[----:B------:R-:W-:Y:S01]  /*10010*/  LOP3.LUT P0, RZ, R198, 0x3, RZ, 0xc0, !PT ;  /* 0x00000003c6ff7812 */ /* 0x000fe2000780c0ff */
[----:B------:R-:W-:Y:S01]  /*10020*/  IMAD.WIDE.U32 R12, R3, UR6, R12 ;  /* 0x00000006030c7c25 */ /* 0x000fe2000f8e000c */
[----:B------:R-:W-:Y:S01]  /*10030*/  MOV R70, R70 ;  /* 0x0000004600467202 */ /* 0x000fe20000000f00 */
[----:B------:R0:W-:Y:S01]  /*10040*/  STSM.16.M88.4 [R74], R4 ;  /* 0x000000044a007844 */ /* 0x0001e20000000200 */
[----:B------:R-:W-:Y:S01]  /*10050*/  F2FP.F16.F32.PACK_AB R9, R139, R124 ;  /* 0x0000007c8b09723e */ /* 0x000fe200000000ff */
[----:B------:R-:W-:Y:S01]  /*10060*/  IMAD R15, R3, UR7, R8 ;  /* 0x00000007030f7c24 */ /* 0x000fe2000f8e0208 */
[----:B------:R-:W-:Y:S01]  /*10070*/  ULDC.64 UR6, c[0x0][0xb50] ;  /* 0x0002d40000067ab9 */ /* 0x000fe20000000a00 */
[----:B------:R-:W-:Y:S01]  /*10080*/  IMAD R3, R52, UR5, RZ ;  /* 0x0000000534037c24 */ /* 0x000fe2000f8e02ff */
[----:B------:R-:W-:-:S02]  /*10090*/  F2FP.F16.F32.PACK_AB R8, R73, R72 ;  /* 0x000000484908723e */ /* 0x000fc400000000ff */
[----:B------:R-:W-:Y:S02]  /*100a0*/  F2FP.F16.F32.PACK_AB R10, R77, R76 ;  /* 0x0000004c4d0a723e */ /* 0x000fe400000000ff */
[----:B------:R-:W-:Y:S02]  /*100b0*/  ISETP.GE.OR P2, PT, R14, R3, P0 ;  /* 0x000000030e00720c */ /* 0x000fe40000746670 */
[----:B------:R-:W-:Y:S02]  /*100c0*/  F2FP.F16.F32.PACK_AB R11, R138, R123 ;  /* 0x0000007b8a0b723e */ /* 0x000fe400000000ff */
[----:B------:R-:W-:Y:S02]  /*100d0*/  MOV R62, R62 ;  /* 0x0000003e003e7202 */ /* 0x000fe40000000f00 */
[----:B------:R-:W-:Y:S01]  /*100e0*/  MOV R58, R58 ;  /* 0x0000003a003a7202 */ /* 0x000fe20000000f00 */
[----:B0-----:R-:W-:Y:S01]  /*100f0*/  VIADD R4, R14, 0x8 ;  /* 0x000000080e047836 */ /* 0x001fe20000000000 */
[----:B------:R-:W-:Y:S01]  /*10100*/  F2FP.F16.F32.PACK_AB R6, R85, R84 ;  /* 0x000000545506723e */ /* 0x000fe200000000ff */
[----:B------:R-:W-:Y:S01]  /*10110*/  IMAD.IADD R5, R13, 0x1, R15 ;  /* 0x000000010d057824 */ /* 0x000fe200078e020f */
[----:B------:R-:W-:Y:S01]  /*10120*/  LEA R13, P3, R12, UR6, 0x2 ;  /* 0x000000060c0d7c11 */ /* 0x000fe2000f8610ff */
[----:B------:R-:W-:Y:S01]  /*10130*/  STSM.16.M88.4 [R70], R8 ;  /* 0x0000000846007844 */ /* 0x000fe20000000200 */
[----:B------:R-:W-:-:S02]  /*10140*/  ISETP.GE.OR P0, PT, R4, R3, P0 ;  /* 0x000000030400720c */ /* 0x000fc40000706670 */
[----:B------:R-:W-:Y:S01]  /*10150*/  LEA.HI.X R12, R12, UR7, R5, 0x2, P3 ;  /* 0x000000070c0c7c11 */ /* 0x000fe200098f1405 */
[----:B------:R-:W-:Y:S01]  /*10160*/  SHFL.IDX PT, R64, R13, RZ, 0x1c1f ;  /* 0x001c1fff0d407589 */ /* 0x000fe200000e0000 */
[----:B------:R-:W-:Y:S02]  /*10170*/  F2FP.F16.F32.PACK_AB R4, R81, R80 ;  /* 0x000000505104723e */ /* 0x000fe400000000ff */
[----:B------:R-:W-:Y:S01]  /*10180*/  F2FP.F16.F32.PACK_AB R5, R136, R121 ;  /* 0x000000798805723e */ /* 0x000fe200000000ff */
[----:B------:R-:W0:Y:S01]  /*10190*/  SHFL.IDX PT, R65, R12, RZ, 0x1c1f ;  /* 0x001c1fff0c417589 */ /* 0x000e2200000e0000 */
[----:B------:R-:W-:Y:S02]  /*101a0*/  F2FP.F16.F32.PACK_AB R7, R135, R56 ;  /* 0x000000388707723e */ /* 0x000fe400000000ff */
[----:B------:R-:W-:Y:S01]  /*101b0*/  F2FP.F16.F32.PACK_AB R90, R93, R92 ;  /* 0x0000005c5d5a723e */ /* 0x000fe200000000ff */
[----:B------:R-:W-:Y:S01]  /*101c0*/  SHFL.IDX PT, R66, R13, 0x1, 0x1c1f ;  /* 0x003c1f000d427f89 */ /* 0x000fe200000e0000 */
[----:B------:R-:W-:-:S02]  /*101d0*/  F2FP.F16.F32.PACK_AB R91, R94, R91 ;  /* 0x0000005b5e5b723e */ /* 0x000fc400000000ff */
[----:B------:R-:W-:Y:S01]  /*101e0*/  F2FP.F16.F32.PACK_AB R97, R95, R98 ;  /* 0x000000625f61723e */ /* 0x000fe200000000ff */
[----:B------:R-:W-:Y:S01]  /*101f0*/  STSM.16.M88.4 [R62], R4 ;  /* 0x000000043e007844 */ /* 0x000fe20000000200 */
[----:B------:R-:W-:Y:S02]  /*10200*/  F2FP.F16.F32.PACK_AB R104, R105, R104 ;  /* 0x000000686968723e */ /* 0x000fe400000000ff */
[----:B------:R-:W-:Y:S01]  /*10210*/  MOV R54, R54 ;  /* 0x0000003600367202 */ /* 0x000fe20000000f00 */
[----:B------:R-:W-:Y:S01]  /*10220*/  STSM.16.M88.4 [R58], R88 ;  /* 0x000000583a007844 */ /* 0x000fe20000000200 */
[----:B------:R-:W-:Y:S02]  /*10230*/  F2FP.F16.F32.PACK_AB R98, R101, R100 ;  /* 0x000000646562723e */ /* 0x000fe400000000ff */
[----:B------:R-:W-:Y:S01]  /*10240*/  F2FP.F16.F32.PACK_AB R99, R102, R99 ;  /* 0x000000636663723e */ /* 0x000fe200000000ff */
[----:B------:R-:W1:Y:S01]  /*10250*/  SHFL.IDX PT, R67, R12, 0x1, 0x1c1f ;  /* 0x003c1f000c437f89 */ /* 0x000e6200000e0000 */
[----:B------:R-:W-:-:S02]  /*10260*/  F2FP.F16.F32.PACK_AB R105, R107, R106 ;  /* 0x0000006a6b69723e */ /* 0x000fc400000000ff */
[----:B------:R-:W-:Y:S01]  /*10270*/  F2FP.F16.F32.PACK_AB R112, R113, R112 ;  /* 0x000000707170723e */ /* 0x000fe200000000ff */
[----:B------:R-:W-:Y:S01]  /*10280*/  STSM.16.M88.4 [R54], R96 ;  /* 0x0000006036007844 */ /* 0x000fe20000000200 */
[----:B------:R-:W-:Y:S02]  /*10290*/  F2FP.F16.F32.PACK_AB R106, R109, R108 ;  /* 0x0000006c6d6a723e */ /* 0x000fe400000000ff */
[----:B------:R-:W-:Y:S02]  /*102a0*/  F2FP.F16.F32.PACK_AB R107, R111, R110 ;  /* 0x0000006e6f6b723e */ /* 0x000fe400000000ff */
[----:B------:R-:W-:Y:S02]  /*102b0*/  F2FP.F16.F32.PACK_AB R113, R115, R114 ;  /* 0x000000727371723e */ /* 0x000fe400000000ff */
[----:B------:R-:W-:Y:S01]  /*102c0*/  F2FP.F16.F32.PACK_AB R114, R117, R116 ;  /* 0x000000747572723e */ /* 0x000fe200000000ff */
[----:B------:R-:W-:Y:S01]  /*102d0*/  STSM.16.M88.4 [R150], R104 ;  /* 0x0000006896007844 */ /* 0x000fe20000000200 */
[----:B------:R-:W-:-:S02]  /*102e0*/  F2FP.F16.F32.PACK_AB R115, R119, R118 ;  /* 0x000000767773723e */ /* 0x000fc400000000ff */
[----:B------:R-:W-:Y:S02]  /*102f0*/  LOP3.LUT R32, R21, 0x380, RZ, 0xc0, !PT ;  /* 0x0000038015207812 */ /* 0x000fe400078ec0ff */
[----:B------:R-:W-:Y:S01]  /*10300*/  IADD3 R29, P5, R48, 0x2000, RZ ;  /* 0x00002000301d7810 */ /* 0x000fe20007fbe0ff */
[----:B------:R-:W-:Y:S01]  /*10310*/  STSM.16.M88.4 [R103], R112 ;  /* 0x0000007067007844 */ /* 0x000fe20000000200 */
[----:B------:R-:W-:Y:S02]  /*10320*/  SHF.R.U64 R32, R32, 0x3, RZ ;  /* 0x0000000320207819 */ /* 0x000fe400000012ff */
[----:B------:R-:W-:Y:S01]  /*10330*/  LOP3.LUT R28, R29, 0x380, RZ, 0xc0, !PT ;  /* 0x000003801d1c7812 */ /* 0x000fe200078ec0ff */
[----:B------:R-:W-:Y:S01]  /*10340*/  BAR.SYNC.DEFER_BLOCKING 0x1, 0x100 ;  /* 0x0044000000007b1d */ /* 0x000fe20000010000 */
[----:B------:R-:W-:Y:S01]  /*10350*/  LOP3.LUT R32, R32, R21, RZ, 0x3c, !PT ;  /* 0x0000001520207212 */ /* 0x000fe200078e3cff */
[----:B------:R-:W-:Y:S01]  /*10360*/  IMAD.X R21, RZ, RZ, R49, P4 ;  /* 0x000000ffff157224 */ /* 0x000fe200020e0631 */
[----:B------:R-:W-:-:S02]  /*10370*/  SHF.R.U64 R28, R28, 0x3, RZ ;  /* 0x000000031c1c7819 */ /* 0x000fc400000012ff */
[----:B------:R-:W-:Y:S02]  /*10380*/  IADD3 R31, P6, R48, 0x3000, RZ ;  /* 0x00003000301f7810 */ /* 0x000fe40007fde0ff */
[----:B------:R-:W-:Y:S01]  /*10390*/  LOP3.LUT R28, R28, R29, RZ, 0x3c, !PT ;  /* 0x0000001d1c1c7212 */ /* 0x000fe200078e3cff */
[----:B------:R-:W-:Y:S01]  /*103a0*/  IMAD.X R29, RZ, RZ, R49, P5 ;  /* 0x000000ffff1d7224 */ /* 0x000fe200028e0631 */
[----:B------:R-:W-:Y:S02]  /*103b0*/  LOP3.LUT R30, R31, 0x380, RZ, 0xc0, !PT ;  /* 0x000003801f1e7812 */ /* 0x000fe400078ec0ff */
[----:B------:R-:W-:Y:S02]  /*103c0*/  IADD3 R43, P5, R48, 0x9000, RZ ;  /* 0x00009000302b7810 */ /* 0x000fe40007fbe0ff */
[----:B------:R-:W-:Y:S01]  /*103d0*/  SHF.R.U64 R30, R30, 0x3, RZ ;  /* 0x000000031e1e7819 */ /* 0x000fe200000012ff */
[----:B------:R-:W-:Y:S01]  /*103e0*/  UIMAD UR5, UR10, UR8, URZ ;  /* 0x000000080a0572a4 */ /* 0x000fe2000f8e023f */
[----:B------:R-:W-:-:S02]  /*103f0*/  LOP3.LUT R42, R43, 0x380, RZ, 0xc0, !PT ;  /* 0x000003802b2a7812 */ /* 0x000fc400078ec0ff */
[----:B------:R-:W-:Y:S01]  /*10400*/  LOP3.LUT R30, R30, R31, RZ, 0x3c, !PT ;  /* 0x0000001f1e1e7212 */ /* 0x000fe200078e3cff */
[--C-:B------:R-:W-:Y:S01]  /*10410*/  IMAD.X R31, RZ, RZ, R49.reuse, P6 ;  /* 0x000000ffff1f7224 */ /* 0x100fe200030e0631 */
[----:B------:R-:W-:Y:S01]  /*10420*/  SHF.R.U64 R42, R42, 0x3, RZ ;  /* 0x000000032a2a7819 */ /* 0x000fe200000012ff */
[----:B0-----:R0:W-:Y:S01]  /*10430*/  @!P2 ST.E desc[UR36][R64.64], R0 ;  /* 0x000000004000a985 */ /* 0x0011e2000c101924 */
[C---:B------:R-:W-:Y:S01]  /*10440*/  IADD3 R41, P4, R48.reuse, 0x8000, RZ ;  /* 0x0000800030297810 */ /* 0x040fe20007f9e0ff */
[----:B------:R-:W-:Y:S01]  /*10450*/  UIMAD.WIDE.U32 UR6, UR11, UR8, URZ ;  /* 0x000000080b0672a5 */ /* 0x000fe2000f8e003f */
[----:B------:R-:W-:Y:S01]  /*10460*/  IADD3 R45, P6, R48, 0xa000, RZ ;  /* 0x0000a000302d7810 */ /* 0x000fe20007fde0ff */
[----:B-1----:R1:W-:Y:S01]  /*10470*/  @!P0 ST.E desc[UR36][R66.64], R2 ;  /* 0x0000000242008985 */ /* 0x0023e2000c101924 */
[----:B------:R-:W-:Y:S01]  /*10480*/  UIMAD UR5, UR11, UR9, UR5 ;  /* 0x000000090b0572a4 */ /* 0x000fe2000f8e0205 */
[----:B------:R-:W-:Y:S02]  /*10490*/  LOP3.LUT R42, R42, R43, RZ, 0x3c, !PT ;  /* 0x0000002b2a2a7212 */ /* 0x000fe400078e3cff */
[----:B------:R3:W5:Y:S01]  /*104a0*/  LD.E.128 R12, desc[UR36][R20.64] ;  /* 0x00000024140c7980 */ /* 0x000762000c101d00 */
[----:B------:R-:W-:Y:S01]  /*104b0*/  ULDC.64 UR10, c[0x0][0xaf0] ;  /* 0x0002bc00000a7ab9 */ /* 0x000fe20000000a00 */
[----:B------:R-:W-:Y:S01]  /*104c0*/  LOP3.LUT R40, R41, 0x380, RZ, 0xc0, !PT ;  /* 0x0000038029287812 */ /* 0x000fe200078ec0ff */
[----:B0-----:R-:W-:Y:S01]  /*104d0*/  IMAD R0, R193, 0x20, R196 ;  /* 0x00000020c1007824 */ /* 0x001fe200078e02c4 */
[----:B------:R-:W-:Y:S01]  /*104e0*/  LOP3.LUT R44, R45, 0x380, RZ, 0xc0, !PT ;  /* 0x000003802d2c7812 */ /* 0x000fe200078ec0ff */
[----:B------:R-:W-:Y:S01]  /*104f0*/  UIADD3 UR7, UR7, UR5, URZ ;  /* 0x0000000507077290 */ /* 0x000fe2000fffe03f */
[----:B------:R-:W-:Y:S01]  /*10500*/  LOP3.LUT R43, R48, 0x380, RZ, 0xc0, !PT ;  /* 0x00000380302b7812 */ /* 0x000fe200078ec0ff */
[----:B------:R0:W5:Y:S01]  /*10510*/  LD.E.128 R8, desc[UR36][R28.64] ;  /* 0x000000241c087980 */ /* 0x000162000c101d00 */
[----:B---3--:R-:W3:Y:S01]  /*10520*/  @P1 LDC R21, c[0x0][0xbec] ;  /* 0x0002fb00ff151b82 */ /* 0x008ee20000000800 */
[----:B-1----:R-:W-:Y:S01]  /*10530*/  VIADD R2, R0, UR42 ;  /* 0x0000002a00027c36 */ /* 0x002fe20008000000 */
[----:B------:R-:W-:Y:S01]  /*10540*/  UIMAD UR8, UR12, UR10, URZ ;  /* 0x0000000a0c0872a4 */ /* 0x000fe2000f8e023f */
[----:B------:R-:W-:Y:S01]  /*10550*/  SHF.R.U64 R40, R40, 0x3, RZ ;  /* 0x0000000328287819 */ /* 0x000fe200000012ff */
[----:B------:R-:W-:Y:S01]  /*10560*/  UIMAD.WIDE.U32 UR6, UR13, UR10, UR6 ;  /* 0x0000000a0d0672a5 */ /* 0x000fe2000f8e0006 */
[----:B------:R-:W-:Y:S01]  /*10570*/  SHF.R.U64 R44, R44, 0x3, RZ ;  /* 0x000000032c2c7819 */ /* 0x000fe200000012ff */
[----:B------:R-:W-:Y:S01]  /*10580*/  UIMAD UR5, UR13, UR11, UR8 ;  /* 0x0000000b0d0572a4 */ /* 0x000fe2000f8e0208 */
[----:B------:R-:W-:Y:S01]  /*10590*/  SHF.R.U64 R43, R43, 0x3, RZ ;  /* 0x000000032b2b7819 */ /* 0x000fe200000012ff */
[----:B0-----:R-:W-:Y:S01]  /*105a0*/  IMAD.MOV.U32 R29, RZ, RZ, R2 ;  /* 0x000000ffff1d7224 */ /* 0x001fe200078e0002 */
[----:B------:R0:W5:Y:S01]  /*105b0*/  LD.E.128 R4, desc[UR36][R30.64] ;  /* 0x000000241e047980 */ /* 0x000162000c101d00 */
[----:B------:R-:W-:Y:S01]  /*105c0*/  LOP3.LUT R40, R40, R41, RZ, 0x3c, !PT ;  /* 0x0000002928287212 */ /* 0x000fe200078e3cff */
[----:B------:R-:W-:Y:S01]  /*105d0*/  UIADD3 UR5, UR7, UR5, URZ ;  /* 0x0000000507057290 */ /* 0x000fe2000fffe03f */
[----:B------:R-:W-:Y:S01]  /*105e0*/  LOP3.LUT R44, R44, R45, RZ, 0x3c, !PT ;  /* 0x0000002d2c2c7212 */ /* 0x000fe200078e3cff */
[--C-:B------:R-:W-:Y:S01]  /*105f0*/  IMAD.X R41, RZ, RZ, R49.reuse, P4 ;  /* 0x000000ffff297224 */ /* 0x100fe200020e0631 */
[----:B------:R-:W-:Y:S01]  /*10600*/  LOP3.LUT R48, R43, R48, RZ, 0x3c, !PT ;  /* 0x000000302b307212 */ /* 0x000fe200078e3cff */
[--C-:B------:R-:W-:Y:S01]  /*10610*/  IMAD.X R43, RZ, RZ, R49.reuse, P5 ;  /* 0x000000ffff2b7224 */ /* 0x100fe200028e0631 */
[----:B------:R-:W-:Y:S01]  /*10620*/  ULDC.64 UR8, c[0x0][0xae0] ;  /* 0x0002b80000087ab9 */ /* 0x000fe20000000a00 */
[----:B------:R-:W-:Y:S01]  /*10630*/  IMAD.X R45, RZ, RZ, R49, P6 ;  /* 0x000000ffff2d7224 */ /* 0x000fe200030e0631 */
[----:B------:R1:W5:Y:S04]  /*10640*/  LD.E.128 R68, desc[UR36][R32.64] ;  /* 0x0000002420447980 */ /* 0x000368000c101d00 */
[----:B------:R4:W5:Y:S01]  /*10650*/  LD.E.128 R60, desc[UR36][R34.64] ;  /* 0x00000024223c7980 */ /* 0x000962000c101d00 */
[----:B---3--:R-:W-:-:S03]  /*10660*/  @P1 IMAD.HI.U32 R0, R2, R21, RZ ;  /* 0x0000001502001227 */ /* 0x008fc600078e00ff */
[----:B------:R-:W5:Y:S02]  /*10670*/  LD.E.128 R48, desc[UR36][R48.64] ;  /* 0x0000002430307980 */ /* 0x000f64000c101d00 */
[----:B--2---:R-:W-:Y:S02]  /*10680*/  @P1 SHF.R.U32.HI R29, RZ, R53, R0 ;  /* 0x00000035ff1d1219 */ /* 0x004fe40000011600 */
[----:B------:R2:W5:Y:S02]  /*10690*/  LD.E.128 R56, desc[UR36][R36.64] ;  /* 0x0000002424387980 */ /* 0x000564000c101d00 */
[--C-:B------:R-:W-:Y:S01]  /*106a0*/  SHF.R.S32.HI R0, RZ, 0x1f, R29.reuse ;  /* 0x0000001fff007819 */ /* 0x100fe2000001141d */
[----:B0-----:R-:W-:Y:S01]  /*106b0*/  IMAD.MOV R31, RZ, RZ, -R29 ;  /* 0x000000ffff1f7224 */ /* 0x001fe200078e0a1d */
[----:B------:R2:W5:Y:S01]  /*106c0*/  LD.E.128 R24, desc[UR36][R38.64] ;  /* 0x0000002426187980 */ /* 0x000562000c101d00 */
[----:B------:R-:W-:Y:S02]  /*106d0*/  IMAD.U32 R21, RZ, RZ, UR7 ;  /* 0x00000007ff157e24 */ /* 0x000fe4000f8e00ff */
[----:B------:R-:W-:Y:S01]  /*106e0*/  IMAD R0, R0, UR8, RZ ;  /* 0x0000000800007c24 */ /* 0x000fe2000f8e02ff */
[----:B------:R2:W5:Y:S01]  /*106f0*/  LD.E.128 R80, desc[UR36][R40.64] ;  /* 0x0000002428507980 */ /* 0x000562000c101d00 */
[----:B------:R-:W-:-:S02]  /*10700*/  IMAD R31, R52, R31, R2 ;  /* 0x0000001f341f7224 */ /* 0x000fc400078e0202 */
[----:B------:R-:W-:Y:S01]  /*10710*/  IMAD.U32 R20, RZ, RZ, UR6 ;  /* 0x00000006ff147e24 */ /* 0x000fe2000f8e00ff */
[----:B------:R2:W5:Y:S01]  /*10720*/  LD.E.128 R76, desc[UR36][R42.64] ;  /* 0x000000242a4c7980 */ /* 0x000562000c101d00 */
[----:B------:R-:W-:Y:S01]  /*10730*/  IMAD.U32 R21, RZ, RZ, UR5 ;  /* 0x00000005ff157e24 */ /* 0x000fe2000f8e00ff */
[----:B------:R-:W-:Y:S02]  /*10740*/  ULDC.64 UR6, c[0x0][0xad8] ;  /* 0x0002b60000067ab9 */ /* 0x000fe40000000a00 */
[----:B------:R2:W5:Y:S01]  /*10750*/  LD.E.128 R72, desc[UR36][R44.64] ;  /* 0x000000242c487980 */ /* 0x000562000c101d00 */
[----:B-1----:R-:W-:-:S03]  /*10760*/  IMAD R33, R29, UR9, R0 ;  /* 0x000000091d217c24 */ /* 0x002fc6000f8e0200 */
[----:B------:R2:W5:Y:S01]  /*10770*/  LD.E.128 R64, desc[UR36][R46.64] ;  /* 0x000000242e407980 */ /* 0x000562000c101d00 */
[----:B------:R-:W-:Y:S01]  /*10780*/  SHF.R.S32.HI R0, RZ, 0x1f, R31 ;  /* 0x0000001fff007819 */ /* 0x000fe2000001141f */
[----:B------:R-:W-:Y:S01]  /*10790*/  @!PT LDS RZ, [RZ] ;  /* 0x00000000fffff984 */ /* 0x000fe20000000800 */
[----:B------:R-:W-:Y:S01]  /*107a0*/  @!PT LDS RZ, [RZ] ;  /* 0x00000000fffff984 */ /* 0x000fe20000000800 */
[----:B------:R-:W-:Y:S01]  /*107b0*/  @!PT LDS RZ, [RZ] ;  /* 0x00000000fffff984 */ /* 0x000fe20000000800 */
[----:B------:R-:W-:Y:S01]  /*107c0*/  @!PT LDS RZ, [RZ] ;  /* 0x00000000fffff984 */ /* 0x000fe20000000800 */
[----:B------:R0:W-:Y:S06]  /*107d0*/  MEMBAR.ALL.CTA ;  /* 0x0000000000007992 */ /* 0x0001ec0000008000 */
[----:B0-----:R-:W0:Y:S01]  /*107e0*/  FENCE.VIEW.ASYNC.S ;  /* 0x00000000000073c6 */ /* 0x001e220000000000 */
[----:B------:R-:W-:-:S04]  /*107f0*/  IMAD.WIDE.U32 R20, R29, UR8, R20 ;  /* 0x000000081d147c25 */ /* 0x000fc8000f8e0014 */
[----:B------:R-:W-:Y:S02]  /*10800*/  IMAD.IADD R21, R21, 0x1, R33 ;  /* 0x0000000115157824 */ /* 0x000fe400078e0221 */
[----:B------:R-:W-:Y:S02]  /*10810*/  IMAD R2, R0, UR6, RZ ;  /* 0x0000000600027c24 */ /* 0x000fe4000f8e02ff */
[----:B----4-:R-:W-:Y:S02]  /*10820*/  VIADD R34, R196, UR42 ;  /* 0x0000002ac4227c36 */ /* 0x010fe40008000000 */
[C---:B------:R-:W-:Y:S02]  /*10830*/  IMAD R29, R31.reuse, UR7, R2 ;  /* 0x000000071f1d7c24 */ /* 0x040fe4000f8e0202 */
[----:B------:R-:W-:Y:S01]  /*10840*/  IMAD.WIDE.U32 R20, R31, UR6, R20 ;  /* 0x000000061f147c25 */ /* 0x000fe2000f8e0014 */
[----:B------:R-:W-:Y:S01]  /*10850*/  ISETP.GE.AND P2, PT, R34, R3, PT ;  /* 0x000000032200720c */ /* 0x000fe20003f46270 */
[----:B------:R-:W-:-:S02]  /*10860*/  ULDC.64 UR6, c[0x0][0xa80] ;  /* 0x0002a00000067ab9 */ /* 0x000fc40000000a00 */
[----:B------:R-:W-:Y:S01]  /*10870*/  VIADD R17, R17, 0x30820 ;  /* 0x0003082011117836 */ /* 0x000fe20000000000 */
[----:B------:R-:W-:Y:S01]  /*10880*/  LEA R2, P3, R20, UR6, 0x1 ;  /* 0x0000000614027c11 */ /* 0x000fe2000f8608ff */
[----:B------:R-:W-:Y:S02]  /*10890*/  IMAD.IADD R21, R21, 0x1, R29 ;  /* 0x0000000115157824 */ /* 0x000fe400078e021d */
[----:B------:R-:W-:Y:S01]  /*108a0*/  VIADD R0, R34, 0x20 ;  /* 0x0000002022007836 */ /* 0x000fe20000000000 */
[----:B------:R-:W-:Y:S02]  /*108b0*/  PRMT R17, RZ, 0x654, R17 ;  /* 0x00000654ff117816 */ /* 0x000fe40000000011 */
[----:B------:R-:W-:Y:S02]  /*108c0*/  LEA.HI.X R32, R20, UR7, R21, 0x1, P3 ;  /* 0x0000000714207c11 */ /* 0x000fe400098f0c15 */
[-C--:B------:R-:W-:Y:S01]  /*108d0*/  ISETP.GE.AND P1, PT, R0, R3.reuse, PT ;  /* 0x000000030000720c */ /* 0x080fe20003f26270 */
[----:B------:R-:W-:Y:S01]  /*108e0*/  VIADD R0, R34, 0x40 ;  /* 0x0000004022007836 */ /* 0x000fe20000000000 */
[----:B0-----:R0:W-:Y:S01]  /*108f0*/  SYNCS.ARRIVE.TRANS64.RED.A1T0 RZ, [R17+URZ], RZ ;  /* 0x000000ff11ff79a7 */ /* 0x0011e2000810043f */
[----:B------:R2:W1:Y:S01]  /*10900*/  SHFL.IDX PT, R31, R2, RZ, 0x181f ;  /* 0x00181fff021f7589 */ /* 0x00046200000e0000 */
[----:B------:R-:W-:Y:S02]  /*10910*/  BSSY B1, `(.L_x_1052) ;  /* 0x0000011000017945 */ /* 0x000fe40003800000 */
[----:B------:R-:W-:Y:S01]  /*10920*/  ISETP.GE.AND P0, PT, R0, R3, PT ;  /* 0x000000030000720c */ /* 0x000fe20003f06270 */
[----:B0-----:R2:W0:Y:S01]  /*10930*/  SHFL.IDX PT, R17, R32, RZ, 0x181f ;  /* 0x00181fff20117589 */ /* 0x00142200000e0000 */
[----:B------:R-:W-:Y:S11]  /*10940*/  @P2 BRA `(.L_x_1053) ;  /* 0x0000000000342947 */ /* 0x000ff60003800000 */
[----:B------:R-:W-:Y:S02]  /*10950*/  ULDC UR5, c[0x0][0xac8] ;  /* 0x0002b20000057ab9 */ /* 0x000fe40000000800 */
[----:B------:R-:W-:Y:S02]  /*10960*/  ISETP.GE.AND P4, PT, R22, UR5, PT ;  /* 0x0000000516007c0c */ /* 0x000fe4000bf86270 */
[----:B------:R-:W-:Y:S02]  /*10970*/  ISETP.GE.AND P3, PT, R23, UR5, PT ;  /* 0x0000000517007c0c */ /* 0x000fe4000bf66270 */
[----:B------:R-:W-:-:S09]  /*10980*/  ISETP.GE.AND P2, PT, R192, UR5, PT ;  /* 0x00000005c0007c0c */ /* 0x000fd2000bf46270 */
[CC--:B-1----:R-:W-:Y:S02]  /*10990*/  @!P4 LEA R20, P6, R22.reuse, R31.reuse, 0x1 ;  /* 0x0000001f1614c211 */ /* 0x0c2fe400078c08ff */
[C---:B------:R-:W-:Y:S02]  /*109a0*/  @!P3 LEA R28, P5, R23.reuse, R31, 0x1 ;  /* 0x0000001f171cb211 */ /* 0x040fe400078a08ff */
[----:B0-----:R-:W-:Y:S02]  /*109b0*/  @!P4 LEA.HI.X R21, R22, R17, R206, 0x1, P6 ;  /* 0x000000111615c211 */ /* 0x001fe400030f0cce */
[C---:B------:R-:W-:Y:S02]  /*109c0*/  @!P2 LEA R30, P6, R192.reuse, R31, 0x1 ;  /* 0x0000001fc01ea211 */ /* 0x040fe400078c08ff */
[-C--:B------:R-:W-:Y:S01]  /*109d0*/  @!P3 LEA.HI.X R29, R23, R17.reuse, R205, 0x1, P5 ;  /* 0x00000011171db211 */ /* 0x080fe200028f0ccd */
[----:B-----5:R3:W-:Y:S01]  /*109e0*/  @!P4 ST.E.128 desc[UR36][R20.64], R48 ;  /* 0x000000301400c985 */ /* 0x0207e2000c101d24 */
[----:B------:R-:W-:-:S03]  /*109f0*/  @!P2 LEA.HI.X R31, R192, R17, R204, 0x1, P6 ;  /* 0x00000011c01fa211 */ /* 0x000fc600030f0ccc */
[----:B------:R3:W-:Y:S04]  /*10a00*/  @!P3 ST.E.128 desc[UR36][R28.64], R68 ;  /* 0x000000441c00b985 */ /* 0x0007e8000c101d24 */
[----:B------:R3:W-:Y:S02]  /*10a10*/  @!P2 ST.E.128 desc[UR36][R30.64], R80 ;  /* 0x000000501e00a985 */ /* 0x0007e4000c101d24 */
.L_x_1053:
[----:B------:R-:W-:Y:S05]  /*10a20*/  BSYNC B1 ;  /* 0x0000000000017941 */ /* 0x000fea0003800000 */
.L_x_1052:
[----:B0-----:R0:W4:Y:S01]  /*10a30*/  SHFL.IDX PT, R17, R32, 0x1, 0x181f ;  /* 0x00381f0020117f89 */ /* 0x00112200000e0000 */
        /* <DEDUP_REMOVED lines=13> */
[----:B-----5:R3:W-:Y:S04]  /*10b10*/  @!P4 ST.E.128 desc[UR36][R20.64], R12 ;  /* 0x0000000c1400c985 */ /* 0x0207e8000c101d24 */
[----:B------:R3:W-:Y:S04]  /*10b20*/  @!P5 ST.E.128 desc[UR36][R28.64], R60 ;  /* 0x0000003c1c00d985 */ /* 0x0007e8000c101d24 */
[----:B------:R3:W-:Y:S02]  /*10b30*/  @!P6 ST.E.128 desc[UR36][R30.64], R76 ;  /* 0x0000004c1e00e985 */ /* 0x0007e4000c101d24 */
.L_x_1055:
[----:B------:R-:W-:Y:S05]  /*10b40*/  BSYNC B1 ;  /* 0x0000000000017941 */ /* 0x000fea0003800000 */
.L_x_1054:
        /* <DEDUP_REMOVED lines=17> */
.L_x_1057:
[----:B------:R-:W-:Y:S05]  /*10c60*/  BSYNC B1 ;  /* 0x0000000000017941 */ /* 0x000fea0003800000 */
.L_x_1056:
[----:B------:R-:W-:Y:S01]  /*10c70*/  VIADD R0, R34, 0x60 ;  /* 0x0000006022007836 */ /* 0x000fe20000000000 */
[----:B0----5:R0:W0:Y:S04]  /*10c80*/  SHFL.IDX PT, R11, R32, 0x3, 0x181f ;  /* 0x00781f00200b7f89 */ /* 0x02102800000e0000 */
[----:B------:R-:W-:Y:S01]  /*10c90*/  ISETP.GE.AND P0, PT, R0, R3, PT ;  /* 0x000000030000720c */ /* 0x000fe20003f06270 */
[----:B------:R0:W0:-:S12]  /*10ca0*/  SHFL.IDX PT, R13, R2, 0x3, 0x181f ;  /* 0x00781f00020d7f89 */ /* 0x00001800000e0000 */
[----:B------:R-:W-:Y:S05]  /*10cb0*/  @P0 BRA `(.L_x_1058) ;  /* 0x0000000800e80947 */ /* 0x000fea0003800000 */
[----:B------:R-:W-:Y:S02]  /*10cc0*/  ULDC UR5, c[0x0][0xac8] ;  /* 0x0002b20000057ab9 */ /* 0x000fe40000000800 */
[----:B------:R-:W-:Y:S02]  /*10cd0*/  ISETP.GE.AND P2, PT, R22, UR5, PT ;  /* 0x0000000516007c0c */ /* 0x000fe4000bf46270 */
[----:B------:R-:W-:-:S11]  /*10ce0*/  ISETP.GE.AND P3, PT, R23, UR5, PT ;  /* 0x0000000517007c0c */ /* 0x000fd6000bf66270 */
[CC--:B0-2-4-:R-:W-:Y:S02]  /*10cf0*/  @!P2 LEA R2, P0, R22.reuse, R13.reuse, 0x1 ;  /* 0x0000000d1602a211 */ /* 0x0d5fe400078008ff */
[C---:B------:R-:W-:Y:S02]  /*10d00*/  @!P3 LEA R8, P1, R23.reuse, R13, 0x1 ;  /* 0x0000000d1708b211 */ /* 0x040fe400078208ff */
[-C--:B------:R-:W-:Y:S02]  /*10d10*/  @!P2 LEA.HI.X R3, R22, R11.reuse, R206, 0x1, P0 ;  /* 0x0000000b1603a211 */ /* 0x080fe400000f0cce */
        /* <DEDUP_REMOVED lines=9> */
.L_x_1051:
[----:B------:R-:W0:Y:S01]  /*10db0*/  LDC R8, c[0x0][0xbe8] ;  /* 0x0002fa00ff087b82 */ /* 0x000e220000000800 */
[----:B------:R-:W-:Y:S01]  /*10dc0*/  R2UR UR6, R194 ;  /* 0x00000000c20672ca */ /* 0x000fe200000e0000 */
[----:B------:R-:W-:Y:S01]  /*10dd0*/  BSSY B1, `(.L_x_1059) ;  /* 0x0000034000017945 */ /* 0x000fe20003800000 */
[----:B------:R-:W-:Y:S01]  /*10de0*/  R2UR UR5, R195 ;  /* 0x00000000c30572ca */ /* 0x000fe200000e0000 */
[----:B------:R-:W-:Y:S01]  /*10df0*/  IMAD R6, R193, 0x20, R196 ;  /* 0x00000020c1067824 */ /* 0x000fe200078e02c4 */
[----:B------:R-:W-:-:S09]  /*10e00*/  ISETP.GE.AND P0, PT, R207, 0x80, PT ;  /* 0x00000080cf00780c */ /* 0x000fd20003f06270 */
[----:B------:R-:W-:Y:S02]  /*10e10*/  USHF.R.S32.HI UR8, URZ, 0x1f, UR6 ;  /* 0x0000001f3f087899 */ /* 0x000fe40008011406 */
[----:B------:R-:W-:Y:S01]  /*10e20*/  USHF.R.S32.HI UR9, URZ, 0x1f, UR5 ;  /* 0x0000001f3f097899 */ /* 0x000fe20008011405 */
[----:B0-----:R-:W-:-:S13]  /*10e30*/  ISETP.NE.AND P1, PT, R8, 0x1, PT ;  /* 0x000000010800780c */ /* 0x001fda0003f25270 */
[----:B------:R-:W0:Y:S08]  /*10e40*/  @P1 LDC R9, c[0x0][0xbec] ;  /* 0x0002fb00ff091b82 */ /* 0x000e300000000800 */
[----:B------:R-:W1:Y:S01]  /*10e50*/  @P1 LDC R11, c[0x0][0xbf0] ;  /* 0x0002fc00ff0b1b82 */ /* 0x000e620000000800 */
[----:B------:R-:W-:Y:S05]  /*10e60*/  @P0 BRA `(.L_x_1060) ;  /* 0x0000000000a80947 */ /* 0x000fea0003800000 */
[----:B------:R-:W2:Y:S01]  /*10e70*/  S2R R4, SR_TID.X ;  /* 0x0000000000047919 */ /* 0x000ea20000002100 */
[----:B------:R-:W3:Y:S01]  /*10e80*/  LDC R3, c[0x0][0xbe8] ;  /* 0x0002fa00ff037b82 */ /* 0x000ee20000000800 */
[----:B------:R-:W-:Y:S01]  /*10e90*/  IMAD.U32 R7, RZ, RZ, UR42 ;  /* 0x0000002aff077e24 */ /* 0x000fe2000f8e00ff */
[----:B------:R-:W-:Y:S02]  /*10ea0*/  ULDC UR5, c[0x0][0xa88] ;  /* 0x0002a20000057ab9 */ /* 0x000fe40000000800 */
[----:B---3--:R-:W-:Y:S02]  /*10eb0*/  IMAD R5, R3, UR5, RZ ;  /* 0x0000000503057c24 */ /* 0x008fe4000f8e02ff */
[----:B--2---:R-:W-:-:S04]  /*10ec0*/  IADD3 R4, R7, -0x80, R4 ;  /* 0xffffff8007047810 */ /* 0x004fc80007ffe004 */
[----:B------:R-:W-:-:S13]  /*10ed0*/  ISETP.GE.AND P0, PT, R4, R5, PT ;  /* 0x000000050400720c */ /* 0x000fda0003f06270 */
[----:B------:R-:W-:Y:S05]  /*10ee0*/  @P0 BRA `(.L_x_1060) ;  /* 0x0000000000880947 */ /* 0x000fea0003800000 */
[----:B------:R-:W-:Y:S01]  /*10ef0*/  ISETP.NE.AND P0, PT, R3, 0x1, PT ;  /* 0x000000010300780c */ /* 0x000fe20003f05270 */
[----:B------:R-:W-:Y:S01]  /*10f00*/  ULDC.64 UR10, c[0x0][0xb90] ;  /* 0x0002e400000a7ab9 */ /* 0x000fe20000000a00 */
[----:B------:R-:W-:Y:S01]  /*10f10*/  R2UR UR13, R194 ;  /* 0x00000000c20d72ca */ /* 0x000fe200000e0000 */
[----:B------:R-:W-:Y:S01]  /*10f20*/  UIMAD UR5, UR8, UR10, URZ ;  /* 0x0000000a080572a4 */ /* 0x000fe2000f8e023f */
[----:B------:R-:W-:Y:S01]  /*10f30*/  R2UR UR12, R195 ;  /* 0x00000000c30c72ca */ /* 0x000fe200000e0000 */
[----:B------:R-:W-:-:S08]  /*10f40*/  IMAD.MOV.U32 R2, RZ, RZ, R4 ;  /* 0x000000ffff027224 */ /* 0x000fd000078e0004 */
[----:B------:R-:W2:Y:S02]  /*10f50*/  @P0 LDC R5, c[0x0][0xbec] ;  /* 0x0002fb00ff050b82 */ /* 0x000ea40000000800 */
[----:B------:R-:W-:Y:S02]  /*10f60*/  UIMAD.WIDE.U32 UR6, UR13, UR10, URZ ;  /* 0x0000000a0d0672a5 */ /* 0x000fe4000f8e003f */
[----:B------:R-:W-:-:S03]  /*10f70*/  UIMAD UR5, UR13, UR11, UR5 ;  /* 0x0000000b0d0572a4 */ /* 0x000fc6000f8e0205 */
[----:B------:R-:W-:Y:S01]  /*10f80*/  ULDC.64 UR10, c[0x0][0xb98] ;  /* 0x0002e600000a7ab9 */ /* 0x000fe20000000a00 */
[----:B------:R-:W3:Y:S01]  /*10f90*/  @P0 LDC R7, c[0x0][0xbf0] ;  /* 0x0002fc00ff070b82 */ /* 0x000ee20000000800 */
[----:B------:R-:W-:Y:S02]  /*10fa0*/  UIADD3 UR7, UR7, UR5, URZ ;  /* 0x0000000507077290 */ /* 0x000fe4000fffe03f */
[----:B------:R-:W-:Y:S02]  /*10fb0*/  UIMAD UR5, UR9, UR10, URZ ;  /* 0x0000000a090572a4 */ /* 0x000fe4000f8e023f */
[----:B------:R-:W-:Y:S02]  /*10fc0*/  UIMAD.WIDE.U32 UR6, UR12, UR10, UR6 ;  /* 0x0000000a0c0672a5 */ /* 0x000fe4000f8e0006 */
[----:B------:R-:W-:-:S03]  /*10fd0*/  UIMAD UR5, UR12, UR11, UR5 ;  /* 0x0000000b0c0572a4 */ /* 0x000fc6000f8e0205 */
[----:B------:R-:W-:Y:S01]  /*10fe0*/  ULDC.64 UR10, c[0x0][0xb88] ;  /* 0x0002e200000a7ab9 */ /* 0x000fe20000000a00 */
[----:B--2---:R-:W-:-:S05]  /*10ff0*/  @P0 IMAD.HI.U32 R0, R4, R5, RZ ;  /* 0x0000000504000227 */ /* 0x004fca00078e00ff */
[----:B---3--:R-:W-:-:S05]  /*11000*/  @P0 SHF.R.U32.HI R2, RZ, R7, R0 ;  /* 0x00000007ff020219 */ /* 0x008fca0000011600 */
[----:B------:R-:W-:-:S04]  /*11010*/  IMAD.MOV R5, RZ, RZ, -R2 ;  /* 0x000000ffff057224 */ /* 0x000fc800078e0a02 */
[----:B------:R-:W-:Y:S01]  /*11020*/  IMAD R5, R3, R5, R4 ;  /* 0x0000000503057224 */ /* 0x000fe200078e0204 */
[----:B------:R-:W-:Y:S01]  /*11030*/  SHF.R.S32.HI R3, RZ, 0x1f, R2 ;  /* 0x0000001fff037819 */ /* 0x000fe20000011402 */
[----:B------:R-:W-:Y:S01]  /*11040*/  IMAD.U32 R4, RZ, RZ, UR5 ;  /* 0x00000005ff047e24 */ /* 0x000fe2000f8e00ff */
[----:B------:R-:W-:Y:S02]  /*11050*/  IADD3 R2, P0, R2, UR6, RZ ;  /* 0x0000000602027c10 */ /* 0x000fe4000ff1e0ff */
[----:B------:R-:W-:Y:S02]  /*11060*/  SHF.R.S32.HI R0, RZ, 0x1f, R5 ;  /* 0x0000001fff007819 */ /* 0x000fe40000011405 */
[----:B------:R-:W-:Y:S01]  /*11070*/  IADD3.X R3, R3, UR7, R4, P0, !PT ;  /* 0x0000000703037c10 */ /* 0x000fe200087fe404 */
[----:B------:R-:W-:Y:S02]  /*11080*/  ULDC.64 UR6, c[0x0][0xb50] ;  /* 0x0002d40000067ab9 */ /* 0x000fe40000000a00 */
[----:B------:R-:W-:-:S02]  /*11090*/  IMAD R0, R0, UR10, RZ ;  /* 0x0000000a00007c24 */ /* 0x000fc4000f8e02ff */
[----:B------:R-:W-:-:S04]  /*110a0*/  IMAD.WIDE.U32 R2, R5, UR10, R2 ;  /* 0x0000000a05027c25 */ /* 0x000fc8000f8e0002 */
[----:B------:R-:W-:Y:S01]  /*110b0*/  IMAD R7, R5, UR11, R0 ;  /* 0x0000000b05077c24 */ /* 0x000fe2000f8e0200 */
[----:B------:R-:W-:-:S03]  /*110c0*/  LEA R4, P0, R2, UR6, 0x2 ;  /* 0x0000000602047c11 */ /* 0x000fc6000f8010ff */
[----:B------:R-:W-:-:S05]  /*110d0*/  IMAD.IADD R3, R3, 0x1, R7 ;  /* 0x0000000103037824 */ /* 0x000fca00078e0207 */
[----:B------:R-:W-:Y:S01]  /*110e0*/  LEA.HI.X R5, R2, UR7, R3, 0x2, P0 ;  /* 0x0000000702057c11 */ /* 0x000fe200080f1403 */
[----:B------:R-:W-:-:S05]  /*110f0*/  IMAD.MOV.U32 R3, RZ, RZ, -0x800000 ;  /* 0xff800000ff037424 */ /* 0x000fca00078e00ff */
[----:B------:R2:W-:Y:S02]  /*11100*/  STG.E desc[UR36][R4.64], R3 ;  /* 0x0000000304007986 */ /* 0x0005e4000c101924 */
.L_x_1060:
[----:B------:R-:W-:Y:S05]  /*11110*/  BSYNC B1 ;  /* 0x0000000000017941 */ /* 0x000fea0003800000 */
.L_x_1059:
[----:B------:R-:W-:Y:S01]  /*11120*/  R2UR UR13, R194 ;  /* 0x00000000c20d72ca */ /* 0x000fe200000e0000 */
[----:B------:R-:W-:Y:S01]  /*11130*/  ULDC.64 UR10, c[0x0][0xae8] ;  /* 0x0002ba00000a7ab9 */ /* 0x000fe20000000a00 */
[----:B------:R-:W-:Y:S01]  /*11140*/  R2UR UR12, R195 ;  /* 0x00000000c30c72ca */ /* 0x000fe200000e0000 */
[----:B------:R-:W-:Y:S01]  /*11150*/  UIMAD UR5, UR8, UR10, URZ ;  /* 0x0000000a080572a4 */ /* 0x000fe2000f8e023f */
[----:B------:R-:W-:Y:S01]  /*11160*/  VIADD R6, R6, UR42 ;  /* 0x0000002a06067c36 */ /* 0x000fe20008000000 */
[----:B------:R-:W-:Y:S03]  /*11170*/  BSSY B1, `(.L_x_1061) ;  /* 0x0000038000017945 */ /* 0x000fe60003800000 */
[----:B0-----:R-:W-:-:S04]  /*11180*/  @P1 IMAD.HI.U32 R0, R6, R9, RZ ;  /* 0x0000000906001227 */ /* 0x001fc800078e00ff */
[----:B--2---:R-:W-:Y:S01]  /*11190*/  IMAD.MOV.U32 R5, RZ, RZ, R6 ;  /* 0x000000ffff057224 */ /* 0x004fe200078e0006 */
[----:B------:R-:W-:Y:S01]  /*111a0*/  UIMAD.WIDE.U32 UR6, UR13, UR10, URZ ;  /* 0x0000000a0d0672a5 */ /* 0x000fe2000f8e003f */
[----:B-1----:R-:W-:Y:S01]  /*111b0*/  @P1 SHF.R.U32.HI R5, RZ, R11, R0 ;  /* 0x0000000bff051219 */ /* 0x002fe20000011600 */
[----:B------:R-:W-:-:S03]  /*111c0*/  UIMAD UR5, UR13, UR11, UR5 ;  /* 0x0000000b0d0572a4 */ /* 0x000fc6000f8e0205 */
[----:B------:R-:W-:Y:S01]  /*111d0*/  ULDC.64 UR10, c[0x0][0xaf0] ;  /* 0x0002bc00000a7ab9 */ /* 0x000fe20000000a00 */
[----:B------:R-:W-:Y:S01]  /*111e0*/  UIADD3 UR7, UR7, UR5, URZ ;  /* 0x0000000507077290 */ /* 0x000fe2000fffe03f */
[--C-:B------:R-:W-:Y:S01]  /*111f0*/  SHF.R.S32.HI R0, RZ, 0x1f, R5.reuse ;  /* 0x0000001fff007819 */ /* 0x100fe20000011405 */
[----:B------:R-:W-:Y:S01]  /*11200*/  UIMAD UR5, UR9, UR10, URZ ;  /* 0x0000000a090572a4 */ /* 0x000fe2000f8e023f */
[----:B------:R-:W-:Y:S01]  /*11210*/  IMAD.MOV R7, RZ, RZ, -R5 ;  /* 0x000000ffff077224 */ /* 0x000fe200078e0a05 */
[----:B------:R-:W-:Y:S02]  /*11220*/  UIMAD.WIDE.U32 UR6, UR12, UR10, UR6 ;  /* 0x0000000a0c0672a5 */ /* 0x000fe4000f8e0006 */
[----:B------:R-:W-:Y:S01]  /*11230*/  UIMAD UR5, UR12, UR11, UR5 ;  /* 0x0000000b0c0572a4 */ /* 0x000fe2000f8e0205 */
[----:B------:R-:W-:Y:S01]  /*11240*/  IMAD R7, R8, R7, R6 ;  /* 0x0000000708077224 */ /* 0x000fe200078e0206 */
[----:B------:R-:W-:Y:S01]  /*11250*/  ULDC.64 UR8, c[0x0][0xae0] ;  /* 0x0002b80000087ab9 */ /* 0x000fe20000000a00 */
[----:B------:R-:W-:Y:S01]  /*11260*/  VIADD R6, R196, UR42 ;  /* 0x0000002ac4067c36 */ /* 0x000fe20008000000 */
[----:B------:R-:W-:Y:S01]  /*11270*/  UIADD3 UR5, UR7, UR5, URZ ;  /* 0x0000000507057290 */ /* 0x000fe2000fffe03f */
[----:B------:R-:W-:-:S02]  /*11280*/  IMAD R0, R0, UR8, RZ ;  /* 0x0000000800007c24 */ /* 0x000fc4000f8e02ff */
[----:B------:R-:W-:Y:S02]  /*11290*/  IMAD.U32 R3, RZ, RZ, UR7 ;  /* 0x00000007ff037e24 */ /* 0x000fe4000f8e00ff */
[----:B------:R-:W-:Y:S01]  /*112a0*/  IMAD.U32 R2, RZ, RZ, UR6 ;  /* 0x00000006ff027e24 */ /* 0x000fe2000f8e00ff */
[----:B------:R-:W-:Y:S01]  /*112b0*/  ULDC.64 UR6, c[0x0][0xad8] ;  /* 0x0002b60000067ab9 */ /* 0x000fe20000000a00 */
[----:B------:R-:W-:Y:S01]  /*112c0*/  IMAD.U32 R3, RZ, RZ, UR5 ;  /* 0x00000005ff037e24 */ /* 0x000fe2000f8e00ff */
[----:B------:R-:W-:Y:S01]  /*112d0*/  ULDC UR5, c[0x0][0xa88] ;  /* 0x0002a20000057ab9 */ /* 0x000fe20000000800 */
[C---:B------:R-:W-:Y:S01]  /*112e0*/  IMAD R9, R5.reuse, UR9, R0 ;  /* 0x0000000905097c24 */ /* 0x040fe2000f8e0200 */
[----:B------:R-:W-:Y:S01]  /*112f0*/  SHF.R.S32.HI R0, RZ, 0x1f, R7 ;  /* 0x0000001fff007819 */ /* 0x000fe20000011407 */
[----:B------:R-:W-:-:S04]  /*11300*/  IMAD.WIDE.U32 R2, R5, UR8, R2 ;  /* 0x0000000805027c25 */ /* 0x000fc8000f8e0002 */
[----:B------:R-:W-:Y:S02]  /*11310*/  IMAD.IADD R3, R3, 0x1, R9 ;  /* 0x0000000103037824 */ /* 0x000fe400078e0209 */
[----:B------:R-:W-:Y:S02]  /*11320*/  IMAD R4, R0, UR6, RZ ;  /* 0x0000000600047c24 */ /* 0x000fe4000f8e02ff */
[----:B------:R-:W-:Y:S02]  /*11330*/  IMAD R9, R8, UR5, RZ ;  /* 0x0000000508097c24 */ /* 0x000fe4000f8e02ff */
[C---:B------:R-:W-:Y:S02]  /*11340*/  IMAD R5, R7.reuse, UR7, R4 ;  /* 0x0000000707057c24 */ /* 0x040fe4000f8e0204 */
[----:B------:R-:W-:Y:S01]  /*11350*/  IMAD.WIDE.U32 R2, R7, UR6, R2 ;  /* 0x0000000607027c25 */ /* 0x000fe2000f8e0002 */
[----:B------:R-:W-:Y:S01]  /*11360*/  ISETP.GE.AND P2, PT, R6, R9, PT ;  /* 0x000000090600720c */ /* 0x000fe20003f46270 */
[----:B------:R-:W-:-:S02]  /*11370*/  ULDC.64 UR6, c[0x0][0xa80] ;  /* 0x0002a00000067ab9 */ /* 0x000fc40000000a00 */
[----:B------:R-:W-:Y:S01]  /*11380*/  IMAD.IADD R3, R3, 0x1, R5 ;  /* 0x0000000103037824 */ /* 0x000fe200078e0205 */
[----:B------:R-:W-:Y:S01]  /*11390*/  LEA R4, P3, R2, UR6, 0x1 ;  /* 0x0000000602047c11 */ /* 0x000fe2000f8608ff */
[----:B------:R-:W-:-:S03]  /*113a0*/  VIADD R0, R6, 0x20 ;  /* 0x0000002006007836 */ /* 0x000fc60000000000 */
[----:B------:R-:W-:Y:S01]  /*113b0*/  LEA.HI.X R5, R2, UR7, R3, 0x1, P3 ;  /* 0x0000000702057c11 */ /* 0x000fe200098f0c03 */
[----:B------:R0:W1:Y:S01]  /*113c0*/  SHFL.IDX PT, R7, R4, RZ, 0x181f ;  /* 0x00181fff04077589 */ /* 0x00006200000e0000 */
[-C--:B------:R-:W-:Y:S01]  /*113d0*/  ISETP.GE.AND P1, PT, R0, R9.reuse, PT ;  /* 0x000000090000720c */ /* 0x080fe20003f26270 */
[----:B------:R-:W-:Y:S02]  /*113e0*/  VIADD R0, R6, 0x40 ;  /* 0x0000004006007836 */ /* 0x000fe40000000000 */
[----:B------:R0:W2:Y:S03]  /*113f0*/  SHFL.IDX PT, R3, R5, RZ, 0x181f ;  /* 0x00181fff05037589 */ /* 0x0000a600000e0000 */
[----:B------:R-:W-:Y:S01]  /*11400*/  ISETP.GE.AND P0, PT, R0, R9, PT ;  /* 0x000000090000720c */ /* 0x000fe20003f06270 */
[----:B------:R-:W-:-:S12]  /*11410*/  @P2 BRA `(.L_x_1062) ;  /* 0x0000000000342947 */ /* 0x000fd80003800000 */
[----:B------:R-:W-:Y:S02]  /*11420*/  ULDC UR5, c[0x0][0xac8] ;  /* 0x0002b20000057ab9 */ /* 0x000fe40000000800 */
[----:B------:R-:W-:Y:S02]  /*11430*/  ISETP.GE.AND P4, PT, R22, UR5, PT ;  /* 0x0000000516007c0c */ /* 0x000fe4000bf86270 */
[----:B------:R-:W-:Y:S02]  /*11440*/  ISETP.GE.AND P3, PT, R23, UR5, PT ;  /* 0x0000000517007c0c */ /* 0x000fe4000bf66270 */
[----:B------:R-:W-:-:S09]  /*11450*/  ISETP.GE.AND P2, PT, R192, UR5, PT ;  /* 0x00000005c0007c0c */ /* 0x000fd2000bf46270 */
[CC--:B-1----:R-:W-:Y:S02]  /*11460*/  @!P4 LEA R10, P6, R22.reuse, R7.reuse, 0x1 ;  /* 0x00000007160ac211 */ /* 0x0c2fe400078c08ff */
[C---:B------:R-:W-:Y:S02]  /*11470*/  @!P3 LEA R12, P5, R23.reuse, R7, 0x1 ;  /* 0x00000007170cb211 */ /* 0x040fe400078a08ff */
[----:B--2---:R-:W-:Y:S02]  /*11480*/  @!P4 LEA.HI.X R11, R22, R3, R206, 0x1, P6 ;  /* 0x00000003160bc211 */ /* 0x004fe400030f0cce */
[C---:B------:R-:W-:Y:S02]  /*11490*/  @!P2 LEA R2, P6, R192.reuse, R7, 0x1 ;  /* 0x00000007c002a211 */ /* 0x040fe400078c08ff */
[-C--:B------:R-:W-:Y:S01]  /*114a0*/  @!P3 LEA.HI.X R13, R23, R3.reuse, R205, 0x1, P5 ;  /* 0x00000003170db211 */ /* 0x080fe200028f0ccd */
[----:B------:R3:W-:Y:S01]  /*114b0*/  @!P4 ST.E.128 desc[UR36][R10.64], RZ ;  /* 0x000000ff0a00c985 */ /* 0x0007e2000c101d24 */
[----:B------:R-:W-:-:S03]  /*114c0*/  @!P2 LEA.HI.X R3, R192, R3, R204, 0x1, P6 ;  /* 0x00000003c003a211 */ /* 0x000fc600030f0ccc */
[----:B------:R3:W-:Y:S04]  /*114d0*/  @!P3 ST.E.128 desc[UR36][R12.64], RZ ;  /* 0x000000ff0c00b985 */ /* 0x0007e8000c101d24 */
[----:B------:R3:W-:Y:S02]  /*114e0*/  @!P2 ST.E.128 desc[UR36][R2.64], RZ ;  /* 0x000000ff0200a985 */ /* 0x0007e4000c101d24 */
.L_x_1062:
[----:B------:R-:W-:Y:S05]  /*114f0*/  BSYNC B1 ;  /* 0x0000000000017941 */ /* 0x000fea0003800000 */
.L_x_1061:
[----:B--23--:R2:W3:Y:S01]  /*11500*/  SHFL.IDX PT, R3, R5, 0x1, 0x181f ;  /* 0x00381f0005037f89 */ /* 0x00c4e200000e0000 */
[----:B------:R-:W-:Y:S03]  /*11510*/  BSSY B1, `(.L_x_1063) ;  /* 0x0000010000017945 */ /* 0x000fe60003800000 */
[----:B-1----:R2:W1:Y:S01]  /*11520*/  SHFL.IDX PT, R7, R4, 0x1, 0x181f ;  /* 0x00381f0004077f89 */ /* 0x00246200000e0000 */
        /* <DEDUP_REMOVED lines=8> */
[-C--:B---3--:R-:W-:Y:S02]  /*115b0*/  @!P4 LEA.HI.X R11, R22, R3.reuse, R206, 0x1, P1 ;  /* 0x00000003160bc211 */ /* 0x088fe400008f0cce */
[-C--:B------:R-:W-:Y:S02]  /*115c0*/  @!P5 LEA.HI.X R13, R23, R3.reuse, R205, 0x1, P2 ;  /* 0x00000003170dd211 */ /* 0x080fe400010f0ccd */
[----:B------:R-:W-:Y:S01]  /*115d0*/  @!P6 LEA.HI.X R3, R192, R3, R204, 0x1, P3 ;  /* 0x00000003c003e211 */ /* 0x000fe200018f0ccc */
[----:B------:R4:W-:Y:S04]  /*115e0*/  @!P4 ST.E.128 desc[UR36][R10.64], RZ ;  /* 0x000000ff0a00c985 */ /* 0x0009e8000c101d24 */
[----:B------:R4:W-:Y:S04]  /*115f0*/  @!P5 ST.E.128 desc[UR36][R12.64], RZ ;  /* 0x000000ff0c00d985 */ /* 0x0009e8000c101d24 */
[----:B------:R4:W-:Y:S02]  /*11600*/  @!P6 ST.E.128 desc[UR36][R2.64], RZ ;  /* 0x000000ff0200e985 */ /* 0x0009e4000c101d24 */
.L_x_1064:
[----:B------:R-:W-:Y:S05]  /*11610*/  BSYNC B1 ;  /* 0x0000000000017941 */ /* 0x000fea0003800000 */
.L_x_1063:
[----:B---34-:R3:W4:Y:S01]  /*11620*/  SHFL.IDX PT, R3, R5, 0x2, 0x181f ;  /* 0x00581f0005037f89 */ /* 0x01872200000e0000 */
        /* <DEDUP_REMOVED lines=16> */
.L_x_1066:
[----:B------:R-:W-:Y:S05]  /*11730*/  BSYNC B1 ;  /* 0x0000000000017941 */ /* 0x000fea0003800000 */
.L_x_1065:
[----:B------:R-:W-:Y:S01]  /*11740*/  VIADD R0, R6, 0x60 ;  /* 0x0000006006007836 */ /* 0x000fe20000000000 */
[----:B0-23--:R-:W0:Y:S04]  /*11750*/  SHFL.IDX PT, R5, R5, 0x3, 0x181f ;  /* 0x00781f0005057f89 */ /* 0x00de2800000e0000 */
[----:B------:R-:W-:Y:S01]  /*11760*/  ISETP.GE.AND P0, PT, R0, R9, PT ;  /* 0x000000090000720c */ /* 0x000fe20003f06270 */
[----:B-1--4-:R1:W2:-:S12]  /*11770*/  SHFL.IDX PT, R3, R4, 0x3, 0x181f ;  /* 0x00781f0004037f89 */ /* 0x01229800000e0000 */
        /* <DEDUP_REMOVED lines=14> */
.L_x_1058:
[----:B------:R-:W-:Y:S05]  /*11860*/  BSYNC B0 ;  /* 0x0000000000007941 */ /* 0x000fea0003800000 */
.L_x_1050:
[----:B------:R-:W-:Y:S02]  /*11870*/  ULDC UR5, c[0x0][0xc38] ;  /* 0x00030e0000057ab9 */ /* 0x000fe40000000800 */
[----:B------:R-:W-:-:S06]  /*11880*/  UISETP.GE.AND UP0, UPT, UR4, UR5, UPT ;  /* 0x000000050400728c */ /* 0x000fcc000bf06270 */
[----:B------:R-:W-:-:S13]  /*11890*/  PLOP3.LUT P0, PT, PT, PT, UP0, 0x80, 0x0 ;  /* 0x000000000000781c */ /* 0x000fda0003f0f008 */
[----:B------:R-:W-:Y:S05]  /*118a0*/  @!P0 BRA `(.L_x_1067) ;  /* 0xfffffef400188947 */ /* 0x000fea000383ffff */
[----:B------:R-:W-:Y:S05]  /*118b0*/  EXIT ;  /* 0x000000000000794d */ /* 0x000fea0003800000 */
.L_x_961:
[----:B------:R-:W-:-:S08]  /*118c0*/  NOP ;  /* 0x0000000000007918 */ /* 0x000fd00000000000 */
[----:B0-----:R-:W0:-:S00]  /*118d0*/  USETMAXREG.DEALLOC.CTAPOOL 0x28 ;  /* 0x00000028000079c8 */ /* 0x001e0000080e0500 */
[----:B0-----:R-:W-:-:S06]  /*118e0*/  LOP3.LUT R0, R0, 0x3, RZ, 0xc0, !PT ;  /* 0x0000000300007812 */ /* 0x001fcc00078ec0ff */
[----:B------:R-:W0:Y:S01]  /*118f0*/  S2UR UR10, SR_CTAID.X ;  /* 0x00000000000a79c3 */ /* 0x000e220000002500 */
[----:B------:R-:W-:Y:S01]  /*11900*/  LOP3.LUT R16, R16, 0xffffefff, RZ, 0xc0, !PT ;  /* 0xffffefff10107812 */ /* 0x000fe200078ec0ff */
[----:B------:R-:W-:Y:S01]  /*11910*/  STL [R1], RZ ;  /* 0x000000ff01007387 */ /* 0x000fe20000100800 */
[----:B------:R-:W-:Y:S02]  /*11920*/  IMAD.MOV.U32 R23, RZ, RZ, RZ ;  /* 0x000000ffff177224 */ /* 0x000fe400078e00ff */
[----:B------:R-:W-:Y:S01]  /*11930*/  IMAD.MOV.U32 R26, RZ, RZ, 0x1 ;  /* 0x00000001ff1a7424 */ /* 0x000fe200078e00ff */
[----:B------:R1:W2:Y:S02]  /*11940*/  SHFL.IDX PT, R2, R0, RZ, 0x1f ;  /* 0x00001fff00027589 */ /* 0x0002a400000e0000 */
[----:B-1----:R-:W0:Y:S01]  /*11950*/  LDC R0, c[0x0][0xc38] ;  /* 0x00030e00ff007b82 */ /* 0x002e220000000800 */
[----:B--2---:R-:W-:-:S13]  /*11960*/  ISETP.NE.AND P0, PT, R2, RZ, PT ;  /* 0x000000ff0200720c */ /* 0x004fda0003f05270 */
[----:B------:R-:W-:Y:S01]  /*11970*/  @P0 LOP3.LUT R16, R16, 0x1000, RZ, 0xfc, !PT ;  /* 0x0000100010100812 */ /* 0x000fe200078efcff */
[----:B------:R-:W-:Y:S06]  /*11980*/  @P0 BAR.ARV 0x4, 0x180 ;  /* 0x0106000000000b1d */ /* 0x000fec0000002000 */
[----:B0-----:R-:W-:-:S13]  /*11990*/  ISETP.LE.AND P0, PT, R0, UR10, PT ;  /* 0x0000000a00007c0c */ /* 0x001fda000bf03270 */
[----:B------:R-:W-:Y:S05]  /*119a0*/  @P0 BRA `(.L_x_1068) ;  /* 0x00000040005c0947 */ /* 0x000fea0003800000 */
[----:B------:R-:W2:Y:S01]  /*119b0*/  LDL R4, [R1+0x4] ;  /* 0x0000040001047983 */ /* 0x000ea20000100800 */
[----:B------:R-:W-:Y:S01]  /*119c0*/  IMAD.SHL.U32 R37, R3, 0x8, RZ ;  /* 0x0000000803257824 */ /* 0x000fe200078e00ff */
[----:B------:R-:W-:Y:S01]  /*119d0*/  ULDC UR9, c[0x0][0x2b8] ;  /* 0x0000ae0000097ab9 */ /* 0x000fe20000000800 */
[----:B------:R-:W-:Y:S01]  /*119e0*/  LOP3.LUT R16, R16, 0xfffffffd, RZ, 0xc0, !PT ;  /* 0xfffffffd10107812 */ /* 0x000fe200078ec0ff */
[----:B------:R-:W0:Y:S01]  /*119f0*/  S2UR UR8, SR_CgaCtaId ;  /* 0x00000000000879c3 */ /* 0x000e220000008800 */
[----:B------:R-:W-:Y:S01]  /*11a00*/  ULDC.64 UR4, c[0x0][0x418] ;  /* 0x0001060000047ab9 */ /* 0x000fe20000000a00 */
[C---:B------:R-:W-:Y:S01]  /*11a10*/  LOP3.LUT R0, R37.reuse, 0x1f8, RZ, 0xc0, !PT ;  /* 0x000001f825007812 */ /* 0x040fe200078ec0ff */
[----:B------:R-:W-:Y:S01]  /*11a20*/  UISETP.NE.U32.AND UP0, UPT, UR4, URZ, UPT ;  /* 0x0000003f0400728c */ /* 0x000fe2000bf05070 */
[----:B------:R1:W-:Y:S01]  /*11a30*/  STL [R1], RZ ;  /* 0x000000ff01007387 */ /* 0x0003e20000100800 */
[----:B------:R-:W-:Y:S01]  /*11a40*/  ULDC UR40, c[0x0][0x288] ;  /* 0x0000a20000287ab9 */ /* 0x000fe20000000800 */
[----:B------:R-:W-:Y:S01]  /*11a50*/  LOP3.LUT R0, R0, 0x38, R3, 0x78, !PT ;  /* 0x0000003800007812 */ /* 0x000fe200078e7803 */
[----:B------:R-:W-:Y:S01]  /*11a60*/  UISETP.NE.AND.EX UP0, UPT, UR5, URZ, UPT, UP0 ;  /* 0x0000003f0500728c */ /* 0x000fe2000bf05300 */
[----:B------:R-:W-:Y:S01]  /*11a70*/  IMAD.U32 R34, RZ, RZ, UR10 ;  /* 0x0000000aff227e24 */ /* 0x000fe2000f8e00ff */
[----:B------:R-:W-:Y:S01]  /*11a80*/  ULDC UR4, c[0x0][0x424] ;  /* 0x0001090000047ab9 */ /* 0x000fe20000000800 */
[----:B------:R-:W-:Y:S01]  /*11a90*/  LOP3.LUT R30, R0, 0x200, R37, 0xf8, !PT ;  /* 0x00000200001e7812 */ /* 0x000fe200078ef825 */
[----:B------:R-:W-:Y:S01]  /*11aa0*/  USEL UR4, UR4, 0x1, UP0 ;  /* 0x0000000104047887 */ /* 0x000fe20008000000 */
[----:B------:R-:W-:Y:S01]  /*11ab0*/  LOP3.LUT R37, R37, 0x38, RZ, 0xc0, !PT ;  /* 0x0000003825257812 */ /* 0x000fe200078ec0ff */
[----:B------:R-:W-:Y:S01]  /*11ac0*/  UMOV UR5, 0x400 ;  /* 0x0000040000057882 */ /* 0x000fe20000000000 */
[----:B------:R-:W-:Y:S01]  /*11ad0*/  ULDC UR39, c[0x0][0x448] ;  /* 0x0001120000277ab9 */ /* 0x000fe20000000800 */
[----:B------:R-:W-:Y:S01]  /*11ae0*/  IMAD.MOV.U32 R26, RZ, RZ, 0x1 ;  /* 0x00000001ff1a7424 */ /* 0x000fe200078e00ff */
[C---:B------:R-:W-:Y:S01]  /*11af0*/  LOP3.LUT R0, R37.reuse, 0x40, RZ, 0xfc, !PT ;  /* 0x0000004025007812 */ /* 0x040fe200078efcff */
[----:B------:R-:W-:Y:S01]  /*11b00*/  IMAD.MOV.U32 R23, RZ, RZ, RZ ;  /* 0x000000ffff177224 */ /* 0x000fe200078e00ff */
[----:B------:R-:W-:Y:S01]  /*11b10*/  LOP3.LUT R2, R37, 0x80, RZ, 0xfc, !PT ;  /* 0x0000008025027812 */ /* 0x000fe200078efcff */
[----:B------:R-:W-:Y:S01]  /*11b20*/  UIMAD UR39, UR39, UR40, URZ ;  /* 0x00000028272772a4 */ /* 0x000fe2000f8e023f */
[----:B------:R-:W-:Y:S01]  /*11b30*/  ISETP.GE.AND P1, PT, R0, UR9, PT ;  /* 0x0000000900007c0c */ /* 0x000fe2000bf26270 */
[----:B------:R-:W-:Y:S01]  /*11b40*/  ULDC UR47, c[0x0][0xc] ;  /* 0x00000300002f7ab9 */ /* 0x000fe20000000800 */
[----:B0-----:R-:W-:-:S06]  /*11b50*/  ULEA UR8, UR8, UR5, 0x18 ;  /* 0x0000000508087291 */ /* 0x001fcc000f8ec03f */
[----:B------:R-:W-:-:S04]  /*11b60*/  IMAD.U32 R17, RZ, RZ, UR8 ;  /* 0x00000008ff117e24 */ /* 0x000fc8000f8e00ff */
[----:B------:R-:W-:Y:S01]  /*11b70*/  IMAD R31, R30, 0x2, R17 ;  /* 0x000000021e1f7824 */ /* 0x000fe200078e0211 */
[----:B--2---:R-:W-:Y:S02]  /*11b80*/  R2UR UR6, R4 ;  /* 0x00000000040672ca */ /* 0x004fe400000e0000 */
[C---:B------:R-:W-:Y:S01]  /*11b90*/  LOP3.LUT R4, R3.reuse, 0x7f, RZ, 0xc0, !PT ;  /* 0x0000007f03047812 */ /* 0x040fe200078ec0ff */
[----:B------:R-:W-:-:S03]  /*11ba0*/  IMAD.SHL.U32 R3, R3, 0x10, RZ ;  /* 0x0000001003037824 */ /* 0x000fc600078e00ff */
[----:B------:R-:W-:-:S07]  /*11bb0*/  SHF.R.U32.HI R36, RZ, 0x3, R4 ;  /* 0x00000003ff247819 */ /* 0x000fce0000011604 */
[----:B------:R-:W-:-:S03]  /*11bc0*/  ULOP3.LUT UR48, UR6, 0x2, URZ, 0xfc, !UPT ;  /* 0x0000000206307892 */ /* 0x000fc6000f8efc3f */
[----:B------:R-:W-:Y:S02]  /*11bd0*/  ULDC.64 UR6, c[0x0][0x2f0] ;  /* 0x0000bc0000067ab9 */ /* 0x000fe40000000a00 */
[----:B------:R-:W-:Y:S01]  /*11be0*/  ISETP.GE.AND P0, PT, R0, UR7, PT ;  /* 0x0000000700007c0c */ /* 0x000fe2000bf06270 */
[----:B------:R-:W-:Y:S01]  /*11bf0*/  UIMAD UR38, UR4, UR6, URZ ;  /* 0x00000006042672a4 */ /* 0x000fe2000f8e023f */
[----:B------:R-:W-:-:S03]  /*11c00*/  ISETP.GE.AND P2, PT, R2, UR7, PT ;  /* 0x0000000702007c0c */ /* 0x000fc6000bf46270 */
[----:B------:R-:W-:Y:S02]  /*11c10*/  UIADD3 UR4, UR38, 0x5f, URZ ;  /* 0x0000005f26047890 */ /* 0x000fe4000fffe03f */
[----:B------:R-:W-:Y:S02]  /*11c20*/  UIADD3 UR49, UR38, 0x1, -UR40 ;  /* 0x0000000126317890 */ /* 0x000fe4000fffe828 */
[----:B------:R-:W-:Y:S02]  /*11c30*/  UIMAD.WIDE UR4, UR4, 0x2aaaaaab, URZ ;  /* 0x2aaaaaab040478a5 */ /* 0x000fe4000f8e023f */
[----:B------:R-:W-:Y:S02]  /*11c40*/  UIADD3 UR40, UR38, -UR40, URZ ;  /* 0x8000002826287290 */ /* 0x000fe4000fffe03f */
[----:B------:R-:W-:Y:S01]  /*11c50*/  @P0 LOP3.LUT R16, R16, 0x2, RZ, 0xfc, !PT ;  /* 0x0000000210100812 */ /* 0x000fe200078efcff */
[----:B------:R-:W-:Y:S01]  /*11c60*/  USHF.R.U32.HI UR41, URZ, 0x1f, UR5 ;  /* 0x0000001f3f297899 */ /* 0x000fe20008011605 */
[----:B------:R-:W-:-:S02]  /*11c70*/  ISETP.GE.AND P0, PT, R0, UR7, PT ;  /* 0x0000000700007c0c */ /* 0x000fc4000bf06270 */
[----:B------:R-:W-:Y:S01]  /*11c80*/  LOP3.LUT R16, R16, 0xfffffbff, RZ, 0xc0, !PT ;  /* 0xfffffbff10107812 */ /* 0x000fe200078ec0ff */
[----:B------:R-:W-:Y:S01]  /*11c90*/  ULEA.HI.SX32 UR41, UR5, UR41, 0x1c ;  /* 0x0000002905297291 */ /* 0x000fe2000f8fe23f */
[----:B------:R-:W-:Y:S02]  /*11ca0*/  LOP3.LUT R0, R36, 0x70, R3, 0xf8, !PT ;  /* 0x0000007024007812 */ /* 0x000fe400078ef803 */
[----:B------:R-:W-:Y:S02]  /*11cb0*/  @P1 LOP3.LUT R16, R16, 0x400, RZ, 0xfc, !PT ;  /* 0x0000040010101812 */ /* 0x000fe400078efcff */
[----:B------:R-:W-:Y:S02]  /*11cc0*/  ISETP.GE.AND P1, PT, R2, UR9, PT ;  /* 0x0000000902007c0c */ /* 0x000fe4000bf26270 */
[----:B------:R-:W-:-:S04]  /*11cd0*/  LOP3.LUT R16, R16, 0xffffffef, RZ, 0xc0, !PT ;  /* 0xffffffef10107812 */ /* 0x000fc800078ec0ff */
        /* <DEDUP_REMOVED lines=12> */
[----:B------:R-:W-:-:S04]  /*11da0*/  @P2 LOP3.LUT R16, R16, 0x4, RZ, 0xfc, !PT ;  /* 0x0000000410102812 */ /* 0x000fc800078efcff */
[----:B------:R-:W-:-:S04]  /*11db0*/  LOP3.LUT R16, R16, 0xfffff7ff, RZ, 0xc0, !PT ;  /* 0xfffff7ff10107812 */ /* 0x000fc800078ec0ff */
[----:B------:R-:W-:-:S04]  /*11dc0*/  LOP3.LUT R16, R16, 0xffffffdf, RZ, 0xc0, !PT ;  /* 0xffffffdf10107812 */ /* 0x000fc800078ec0ff */
[----:B------:R-:W-:-:S04]  /*11dd0*/  @P1 LOP3.LUT R16, R16, 0x20, RZ, 0xfc, !PT ;  /* 0x0000002010101812 */ /* 0x000fc800078efcff */
[----:B-1----:R-:W-:-:S07]  /*11de0*/  @P0 LOP3.LUT R16, R16, 0x800, RZ, 0xfc, !PT ;  /* 0x0000080010100812 */ /* 0x002fce00078efcff */
.L_x_1123:
[----:B------:R-:W-:Y:S01]  /*11df0*/  ULDC UR7, c[0x0][0xc60] ;  /* 0x0003180000077ab9 */ /* 0x000fe20000000800 */
[C---:B------:R-:W-:Y:S01]  /*11e00*/  R2UR UR42, R34.reuse ;  /* 0x00000000222a72ca */ /* 0x040fe200000e0000 */
[----:B------:R-:W-:Y:S01]  /*11e10*/  UISETP.NE.AND UP0, UPT, UR7, 0x1, UPT ;  /* 0x000000010700788c */ /* 0x000fe2000bf05270 */
[----:B------:R-:W-:-:S10]  /*11e20*/  R2UR UR6, R34 ;  /* 0x00000000220672ca */ /* 0x000fd400000e0000 */
        /* <DEDUP_REMOVED lines=9> */
[----:B0----5:R-:W-:Y:S05]  /*11ec0*/  @P0 BRA `(.L_x_1069) ;  /* 0x0000000000200947 */ /* 0x021fea0003800000 */
        /* <DEDUP_REMOVED lines=8> */
.L_x_1069:
[----:B------:R-:W-:Y:S01]  /*11f50*/  ULDC UR8, c[0x0][0xc54] ;  /* 0x0003150000087ab9 */ /* 0x000fe20000000800 */
[----:B------:R-:W-:Y:S01]  /*11f60*/  UMOV UR6, UR7 ;  /* 0x0000000700067c82 */ /* 0x000fe20008000000 */
[----:B------:R-:W-:-:S11]  /*11f70*/  UISETP.NE.AND UP0, UPT, UR8, 0x1, UPT ;  /* 0x000000010800788c */ /* 0x000fd6000bf05270 */
[----:B------:R-:W-:Y:S02]  /*11f80*/  @UP0 ULDC.64 UR10, c[0x0][0xc58] ;  /* 0x00031600000a0ab9 */ /* 0x000fe40000000a00 */
[----:B------:R-:W-:-:S04]  /*11f90*/  UIMAD.WIDE.U32 UR4, UR7, UR10, URZ ;  /* 0x0000000a070472a5 */ /* 0x000fc8000f8e003f */
[----:B------:R-:W-:-:S04]  /*11fa0*/  @UP0 USHF.R.U32.HI UR6, URZ, UR11, UR5 ;  /* 0x0000000b3f060299 */ /* 0x000fc80008011605 */
[----:B------:R-:W-:-:S12]  /*11fb0*/  UIMAD UR4, UR6, UR8, URZ ;  /* 0x00000008060472a4 */ /* 0x000fd8000f8e023f */
.L_x_1070:
[----:B------:R-:W-:Y:S01]  /*11fc0*/  ULDC UR5, c[0x0][0xc48] ;  /* 0x0003120000057ab9 */ /* 0x000fe20000000800 */
[----:B------:R-:W-:Y:S01]  /*11fd0*/  ULDC.64 UR8, c[0x0][0xa28] ;  /* 0x00028a0000087ab9 */ /* 0x000fe20000000a00 */
[----:B------:R-:W-:Y:S01]  /*11fe0*/  UISETP.NE.AND UP1, UPT, UR5, 0x1, UPT ;  /* 0x000000010500788c */ /* 0x000fe2000bf25270 */
[----:B------:R-:W-:Y:S01]  /*11ff0*/  IMAD.MOV.U32 R32, RZ, RZ, RZ ;  /* 0x000000ffff207224 */ /* 0x000fe200078e00ff */
[----:B------:R-:W-:Y:S02]  /*12000*/  UIADD3 UR4, UR7, -UR4, URZ ;  /* 0x8000000407047290 */ /* 0x000fe4000fffe03f */
[----:B------:R-:W-:Y:S01]  /*12010*/  UISETP.NE.U32.AND UP0, UPT, UR8, URZ, UPT ;  /* 0x0000003f0800728c */ /* 0x000fe2000bf05070 */
[----:B------:R-:W-:Y:S02]  /*12020*/  ULDC UR5, c[0x0][0xc54] ;  /* 0x0003150000057ab9 */ /* 0x000fe40000000800 */
[----:B------:R-:W-:Y:S02]  /*12030*/  UIMAD UR42, UR42, UR5, UR4 ;  /* 0x000000052a2a72a4 */ /* 0x000fe4000f8e0204 */
[----:B------:R-:W-:-:S02]  /*12040*/  UISETP.NE.AND.EX UP0, UPT, UR9, URZ, UPT, UP0 ;  /* 0x0000003f0900728c */ /* 0x000fc4000bf05300 */
[----:B------:R-:W-:Y:S01]  /*12050*/  @UP1 ULDC UR4, c[0x0][0xc4c] ;  /* 0x0003130000041ab9 */ /* 0x000fe20000000800 */
[----:B------:R-:W-:Y:S01]  /*12060*/  @UP1 ULDC UR7, c[0x0][0xc50] ;  /* 0x0003140000071ab9 */ /* 0x000fe20000000800 */
[----:B------:R-:W-:Y:S02]  /*12070*/  UIMAD.WIDE.U32 UR4, UR42, UR4, URZ ;  /* 0x000000042a0472a5 */ /* 0x000fe4000f8e003f */
[----:B------:R-:W-:Y:S01]  /*12080*/  UMOV UR43, UR42 ;  /* 0x0000002a002b7c82 */ /* 0x000fe20008000000 */
[----:B------:R-:W-:Y:S01]  /*12090*/  ULOP3.LUT UR6, UR6, 0x1ffffff, URZ, 0x3c, !UPT ;  /* 0x01ffffff06067892 */ /* 0x000fe2000f8e3c3f */
[----:B------:R-:W-:Y:S01]  /*120a0*/  PLOP3.LUT P0, PT, PT, PT, UP0, 0x80, 0x0 ;  /* 0x000000000000781c */ /* 0x000fe20003f0f008 */
[----:B------:R-:W-:-:S03]  /*120b0*/  @UP1 USHF.R.U32.HI UR43, URZ, UR7, UR5 ;  /* 0x000000073f2b1299 */ /* 0x000fc60008011605 */
[----:B------:R-:W-:Y:S02]  /*120c0*/  @UP0 ULDC.64 UR4, c[0x0][0xa28] ;  /* 0x00028a0000040ab9 */ /* 0x000fe40000000a00 */
[----:B------:R-:W-:-:S06]  /*120d0*/  @UP0 UIMAD.WIDE UR4, UR43, 0x4, UR4 ;  /* 0x000000042b0408a5 */ /* 0x000fcc000f8e0204 */
[----:B------:R-:W-:Y:S01]  /*120e0*/  IMAD.U32 R3, RZ, RZ, UR5 ;  /* 0x00000005ff037e24 */ /* 0x000fe2000f8e00ff */
[----:B------:R-:W-:Y:S01]  /*120f0*/  ULDC UR5, c[0x0][0x448] ;  /* 0x0001120000057ab9 */ /* 0x000fe20000000800 */
[----:B------:R-:W-:Y:S01]  /*12100*/  IMAD.U32 R2, RZ, RZ, UR4 ;  /* 0x00000004ff027e24 */ /* 0x000fe2000f8e00ff */
[----:B------:R-:W-:Y:S01]  /*12110*/  ULDC UR4, c[0x0][0xc3c] ;  /* 0x00030f0000047ab9 */ /* 0x000fe20000000800 */
[----:B------:R-:W-:Y:S02]  /*12120*/  UISETP.NE.AND UP2, UPT, UR5, 0x1, UPT ;  /* 0x000000010500788c */ /* 0x000fe4000bf45270 */
[----:B------:R-:W-:Y:S01]  /*12130*/  UIADD3 UR6, UR6, UR4, URZ ;  /* 0x0000000406067290 */ /* 0x000fe2000fffe03f */
[----:B------:R0:W5:Y:S01]  /*12140*/  @P0 LDG.E R32, desc[UR36][R2.64] ;  /* 0x0000002402200981 */ /* 0x000162000c1e1900 */
[----:B------:R-:W-:Y:S02]  /*12150*/  UP2UR UR50, UPR, URZ, 0x4 ;  /* 0x000000043f327883 */ /* 0x000fe40008000000 */
[----:B------:R-:W-:-:S04]  /*12160*/  USHF.L.U32 UR44, UR6, 0x7, URZ ;  /* 0x00000007062c7899 */ /* 0x000fc8000800063f */
[----:B------:R-:W-:Y:S01]  /*12170*/  UIADD3 UR6, UR44, 0x7f, URZ ;  /* 0x0000007f2c067890 */ /* 0x000fe2000fffe03f */
[----:B------:R-:W-:Y:S01]  /*12180*/  @UP2 ULDC UR4, c[0x0][0x44c] ;  /* 0x0001130000042ab9 */ /* 0x000fe20000000800 */
[----:B------:R-:W-:Y:S02]  /*12190*/  @UP2 ULDC UR7, c[0x0][0x450] ;  /* 0x0001140000072ab9 */ /* 0x000fe40000000800 */
[----:B------:R-:W-:-:S04]  /*121a0*/  UIMAD.WIDE.U32 UR4, UR6, UR4, URZ ;  /* 0x00000004060472a5 */ /* 0x000fc8000f8e003f */
[----:B------:R-:W-:-:S03]  /*121b0*/  @UP2 USHF.R.U32.HI UR6, URZ, UR7, UR5 ;  /* 0x000000073f062299 */ /* 0x000fc60008011605 */
[----:B------:R-:W-:Y:S01]  /*121c0*/  ULDC.64 UR4, c[0x0][0x9e0] ;  /* 0x0002780000047ab9 */ /* 0x000fe20000000a00 */
[----:B------:R-:W-:Y:S02]  /*121d0*/  UIADD3 UR6, UR49, UR6, URZ ;  /* 0x0000000631067290 */ /* 0x000fe4000fffe03f */
[----:B------:R-:W-:Y:S02]  /*121e0*/  UISETP.GE.AND UP0, UPT, UR5, 0x1, UPT ;  /* 0x000000010500788c */ /* 0x000fe4000bf06270 */
[----:B------:R-:W-:-:S04]  /*121f0*/  UIADD3 UR4, UR6, UR4, URZ ;  /* 0x0000000406047290 */ /* 0x000fc8000fffe03f */
[----:B------:R-:W-:-:S13]  /*12200*/  PLOP3.LUT P0, PT, PT, PT, UP0, 0x40, 0x0 ;  /* 0x000000000000781c */ /* 0x000fda0003f0e808 */
[----:B0-----:R-:W-:Y:S05]  /*12210*/  @P0 BRA `(.L_x_1071) ;  /* 0x0000000000440947 */ /* 0x001fea0003800000 */
[----:B------:R-:W-:Y:S01]  /*12220*/  ISETP.LT.AND P0, PT, RZ, UR6, PT ;  /* 0x00000006ff007c0c */ /* 0x000fe2000bf01270 */
[----:B------:R-:W-:-:S12]  /*12230*/  UIADD3 UR8, UR6, -0x1, URZ ;  /* 0xffffffff06087890 */ /* 0x000fd8000fffe03f */
[----:B------:R-:W-:Y:S05]  /*12240*/  @P0 BRA `(.L_x_1072) ;  /* 0x00000000001c0947 */ /* 0x000fea0003800000 */
[----:B------:R-:W-:Y:S02]  /*12250*/  UISETP.NE.AND UP1, UPT, UR5, 0x1, UPT ;  /* 0x000000010500788c */ /* 0x000fe4000bf25270 */
[----:B------:R-:W-:-:S09]  /*12260*/  UIADD3 UR8, -UR6, URZ, URZ ;  /* 0x0000003f06087290 */ /* 0x000fd2000fffe13f */
[----:B------:R-:W-:Y:S02]  /*12270*/  @UP1 ULDC.64 UR10, c[0x0][0x9e8] ;  /* 0x00027a00000a1ab9 */ /* 0x000fe40000000a00 */
[----:B------:R-:W-:-:S04]  /*12280*/  UIMAD.WIDE.U32 UR6, UR8, UR10, URZ ;  /* 0x0000000a080672a5 */ /* 0x000fc8000f8e003f */
[----:B------:R-:W-:-:S04]  /*12290*/  @UP1 USHF.R.U32.HI UR8, URZ, UR11, UR7 ;  /* 0x0000000b3f081299 */ /* 0x000fc80008011607 */
[----:B------:R-:W-:Y:S01]  /*122a0*/  ULOP3.LUT UR8, URZ, UR8, URZ, 0x33, !UPT ;  /* 0x000000083f087292 */ /* 0x000fe2000f8e333f */
[----:B------:R-:W-:Y:S11]  /*122b0*/  BRA `(.L_x_1073) ;  /* 0x0000000000107947 */ /* 0x000ff60003800000 */
.L_x_1072:
[----:B------:R-:W-:-:S11]  /*122c0*/  UISETP.NE.AND UP1, UPT, UR5, 0x1, UPT ;  /* 0x000000010500788c */ /* 0x000fd6000bf25270 */
[----:B------:R-:W-:Y:S02]  /*122d0*/  @UP1 ULDC.64 UR10, c[0x0][0x9e8] ;  /* 0x00027a00000a1ab9 */ /* 0x000fe40000000a00 */
[----:B------:R-:W-:-:S04]  /*122e0*/  UIMAD.WIDE.U32 UR6, UR8, UR10, URZ ;  /* 0x0000000a080672a5 */ /* 0x000fc8000f8e003f */
[----:B------:R-:W-:-:S12]  /*122f0*/  @UP1 USHF.R.U32.HI UR8, URZ, UR11, UR7 ;  /* 0x0000000b3f081299 */ /* 0x000fd80008011607 */
.L_x_1073:
[----:B------:R-:W-:-:S04]  /*12300*/  UIMAD UR8, UR8, UR5, UR5 ;  /* 0x00000005080872a4 */ /* 0x000fc8000f8e0205 */
[----:B------:R-:W-:-:S04]  /*12310*/  UISETP.LT.AND UP1, UPT, UR4, UR8, UPT ;  /* 0x000000080400728c */ /* 0x000fc8000bf21270 */
[----:B------:R-:W-:-:S12]  /*12320*/  USEL UR4, UR4, UR8, UP1 ;  /* 0x0000000804047287 */ /* 0x000fd80008800000 */
.L_x_1071:
[----:B------:R-:W-:Y:S01]  /*12330*/  UISETP.NE.AND UP1, UPT, UR50, URZ, UPT ;  /* 0x0000003f3200728c */ /* 0x000fe2000bf25270 */
[----:B------:R-:W-:Y:S01]  /*12340*/  PLOP3.LUT P0, PT, PT, PT, UP0, 0x40, 0x0 ;  /* 0x000000000000781c */ /* 0x000fe20003f0e808 */
[----:B------:R-:W-:Y:S01]  /*12350*/  UIADD3 UR6, UR4, 0x5f, URZ ;  /* 0x0000005f04067890 */ /* 0x000fe2000fffe03f */
[----:B------:R-:W-:-:S03]  /*12360*/  UMOV UR10, UR44 ;  /* 0x0000002c000a7c82 */ /* 0x000fc60008000000 */
[----:B------:R-:W-:-:S04]  /*12370*/  UIMAD.WIDE UR6, UR6, 0x2aaaaaab, URZ ;  /* 0x2aaaaaab060678a5 */ /* 0x000fc8000f8e023f */
[----:B------:R-:W-:Y:S01]  /*12380*/  USHF.R.U32.HI UR4, URZ, 0x1f, UR7 ;  /* 0x0000001f3f047899 */ /* 0x000fe20008011607 */
[----:B------:R-:W-:Y:S02]  /*12390*/  @UP1 ULDC UR8, c[0x0][0x44c] ;  /* 0x0001130000081ab9 */ /* 0x000fe40000000800 */
[----:B------:R-:W-:Y:S01]  /*123a0*/  @UP1 ULDC UR6, c[0x0][0x450] ;  /* 0x0001140000061ab9 */ /* 0x000fe20000000800 */
[----:B------:R-:W-:Y:S02]  /*123b0*/  UIMAD.WIDE.U32 UR8, UR44, UR8, URZ ;  /* 0x000000082c0872a5 */ /* 0x000fe4000f8e003f */
[----:B------:R-:W-:Y:S02]  /*123c0*/  ULEA.HI.SX32 UR4, UR7, UR4, 0x1c ;  /* 0x0000000407047291 */ /* 0x000fe4000f8fe23f */
[----:B------:R-:W-:Y:S02]  /*123d0*/  @UP1 USHF.R.U32.HI UR10, URZ, UR6, UR9 ;  /* 0x000000063f0a1299 */ /* 0x000fe40008011609 */
[----:B------:R-:W-:-:S02]  /*123e0*/  UISETP.LT.AND UP1, UPT, UR41, UR4, UPT ;  /* 0x000000042900728c */ /* 0x000fc4000bf21270 */
[----:B------:R-:W-:Y:S01]  /*123f0*/  UIADD3 UR6, UR40, UR10, URZ ;  /* 0x0000000a28067290 */ /* 0x000fe2000fffe03f */
[----:B------:R-:W-:Y:S01]  /*12400*/  ULDC UR8, c[0x0][0x9dc] ;  /* 0x0002770000087ab9 */ /* 0x000fe20000000800 */
[----:B------:R-:W-:Y:S02]  /*12410*/  USEL UR45, UR41, UR4, UP1 ;  /* 0x00000004292d7287 */ /* 0x000fe40008800000 */
[----:B------:R-:W-:Y:S01]  /*12420*/  UIADD3 UR8, UR6, -UR8, URZ ;  /* 0x8000000806087290 */ /* 0x000fe2000fffe03f */
[----:B------:R-:W-:Y:S11]  /*12430*/  @P0 BRA `(.L_x_1074) ;  /* 0x0000000000480947 */ /* 0x000ff60003800000 */
[----:B------:R-:W-:Y:S02]  /*12440*/  UMOV UR4, UR6 ;  /* 0x0000000600047c82 */ /* 0x000fe40008000000 */
[----:B------:R-:W-:-:S06]  /*12450*/  UISETP.GT.AND UP0, UPT, UR4, -0x1, UPT ;  /* 0xffffffff0400788c */ /* 0x000fcc000bf04270 */
[----:B------:R-:W-:-:S13]  /*12460*/  PLOP3.LUT P0, PT, PT, PT, UP0, 0x80, 0x0 ;  /* 0x000000000000781c */ /* 0x000fda0003f0f008 */
[----:B------:R-:W-:Y:S05]  /*12470*/  @P0 BRA `(.L_x_1075) ;  /* 0x00000000001c0947 */ /* 0x000fea0003800000 */
[----:B------:R-:W-:Y:S02]  /*12480*/  UISETP.NE.AND UP0, UPT, UR5, 0x1, UPT ;  /* 0x000000010500788c */ /* 0x000fe4000bf05270 */
[----:B------:R-:W-:-:S09]  /*12490*/  ULOP3.LUT UR4, URZ, UR4, URZ, 0x33, !UPT ;  /* 0x000000043f047292 */ /* 0x000fd2000f8e333f */
[----:B------:R-:W-:Y:S02]  /*124a0*/  @UP0 ULDC.64 UR10, c[0x0][0x9e8] ;  /* 0x00027a00000a0ab9 */ /* 0x000fe40000000a00 */
[----:B------:R-:W-:-:S04]  /*124b0*/  UIMAD.WIDE.U32 UR6, UR4, UR10, URZ ;  /* 0x0000000a040672a5 */ /* 0x000fc8000f8e003f */
[----:B------:R-:W-:-:S04]  /*124c0*/  @UP0 USHF.R.U32.HI UR4, URZ, UR11, UR7 ;  /* 0x0000000b3f040299 */ /* 0x000fc80008011607 */
[----:B------:R-:W-:Y:S01]  /*124d0*/  ULOP3.LUT UR4, URZ, UR4, URZ, 0x33, !UPT ;  /* 0x000000043f047292 */ /* 0x000fe2000f8e333f */
[----:B------:R-:W-:Y:S11]  /*124e0*/  BRA `(.L_x_1076) ;  /* 0x0000000000107947 */ /* 0x000ff60003800000 */
.L_x_1075:
[----:B------:R-:W-:-:S11]  /*124f0*/  UISETP.NE.AND UP0, UPT, UR5, 0x1, UPT ;  /* 0x000000010500788c */ /* 0x000fd6000bf05270 */
[----:B------:R-:W-:Y:S02]  /*12500*/  @UP0 ULDC.64 UR10, c[0x0][0x9e8] ;  /* 0x00027a00000a0ab9 */ /* 0x000fe40000000a00 */
[----:B------:R-:W-:-:S04]  /*12510*/  UIMAD.WIDE.U32 UR6, UR4, UR10, URZ ;  /* 0x0000000a040672a5 */ /* 0x000fc8000f8e003f */
[----:B------:R-:W-:-:S12]  /*12520*/  @UP0 USHF.R.U32.HI UR4, URZ, UR11, UR7 ;  /* 0x0000000b3f040299 */ /* 0x000fd80008011607 */
.L_x_1076:
[----:B------:R-:W-:-:S04]  /*12530*/  UIMAD UR4, UR4, UR5, URZ ;  /* 0x00000005040472a4 */ /* 0x000fc8000f8e023f */
[----:B------:R-:W-:-:S04]  /*12540*/  UISETP.LT.AND UP0, UPT, UR8, UR4, UPT ;  /* 0x000000040800728c */ /* 0x000fc8000bf01270 */
[----:B------:R-:W-:-:S12]  /*12550*/  USEL UR8, UR8, UR4, !UP0 ;  /* 0x0000000408087287 */ /* 0x000fd8000c000000 */
.L_x_1074:
[----:B------:R-:W-:Y:S01]  /*12560*/  UIMAD.WIDE UR4, UR8, 0x2aaaaaab, URZ ;  /* 0x2aaaaaab080478a5 */ /* 0x000fe2000f8e023f */
[----:B------:R-:W-:Y:S03]  /*12570*/  BSSY B7, `(.L_x_1077) ;  /* 0x0000341000077945 */ /* 0x000fe60003800000 */
[----:B------:R-:W-:-:S04]  /*12580*/  USHF.R.U32.HI UR4, URZ, 0x1f, UR5 ;  /* 0x0000001f3f047899 */ /* 0x000fc80008011605 */
[----:B------:R-:W-:-:S04]  /*12590*/  ULEA.HI.SX32 UR4, UR5, UR4, 0x1c ;  /* 0x0000000405047291 */ /* 0x000fc8000f8fe23f */
[----:B------:R-:W-:-:S04]  /*125a0*/  UISETP.LT.AND UP0, UPT, URZ, UR4, UPT ;  /* 0x000000043f00728c */ /* 0x000fc8000bf01270 */
[----:B------:R-:W-:-:S04]  /*125b0*/  USEL UR46, URZ, UR4, !UP0 ;  /* 0x000000043f2e7287 */ /* 0x000fc8000c000000 */
[----:B------:R-:W-:-:S06]  /*125c0*/  UISETP.GT.AND UP0, UPT, UR45, UR46, UPT ;  /* 0x0000002e2d00728c */ /* 0x000fcc000bf04270 */
[----:B------:R-:W-:-:S13]  /*125d0*/  PLOP3.LUT P0, PT, PT, PT, UP0, 0x80, 0x0 ;  /* 0x000000000000781c */ /* 0x000fda0003f0f008 */
[----:B------:R-:W-:Y:S05]  /*125e0*/  @P0 BRA `(.L_x_1078) ;  /* 0x0000000000440947 */ /* 0x000fea0003800000 */
[----:B------:R-:W0:Y:S02]  /*125f0*/  S2R R0, SR_TID.X ;  /* 0x0000000000007919 */ /* 0x000e240000002100 */
[----:B0-----:R-:W-:-:S04]  /*12600*/  LOP3.LUT R0, R0, 0x7f, RZ, 0xc0, !PT ;  /* 0x0000007f00007812 */ /* 0x001fc800078ec0ff */
[----:B------:R-:W-:-:S13]  /*12610*/  ISETP.NE.AND P2, PT, R0, RZ, PT ;  /* 0x000000ff0000720c */ /* 0x000fda0003f45270 */
[----:B------:R-:W-:Y:S05]  /*12620*/  @P2 BRA `(.L_x_1079) ;  /* 0x0000003000d42947 */ /* 0x000fea0003800000 */
[----:B------:R-:W0:Y:S01]  /*12630*/  S2R R7, SR_LANEID ;  /* 0x0000000000077919 */ /* 0x000e220000000000 */
[----:B------:R-:W-:Y:S01]  /*12640*/  VOTEU.ANY UR4, UPT, PT ;  /* 0x0000000000047886 */ /* 0x000fe200038e0100 */
[----:B------:R-:W1:Y:S01]  /*12650*/  LDC.64 R2, c[0x0][0xc80] ;  /* 0x00032000ff027b82 */ /* 0x000e620000000a00 */
[----:B------:R-:W0:Y:S08]  /*12660*/  FLO.U32 R0, UR4 ;  /* 0x0000000400007d00 */ /* 0x000e3000080e0000 */
[----:B------:R-:W1:Y:S01]  /*12670*/  POPC R5, UR4 ;  /* 0x0000000400057d09 */ /* 0x000e620008000000 */
[----:B0-----:R-:W-:-:S13]  /*12680*/  ISETP.EQ.U32.AND P0, PT, R0, R7, PT ;  /* 0x000000070000720c */ /* 0x001fda0003f02070 */
[----:B-1----:R-:W2:Y:S01]  /*12690*/  @P0 ATOMG.E.ADD.STRONG.GPU PT, R3, desc[UR36][R2.64], R5 ;  /* 0x00000005020309a8 */ /* 0x002ea200081ee1e4 */
[----:B------:R-:W0:Y:S02]  /*126a0*/  S2R R4, SR_LTMASK ;  /* 0x0000000000047919 */ /* 0x000e240000003900 */
[----:B0-----:R-:W-:-:S04]  /*126b0*/  LOP3.LUT R4, R4, UR4, RZ, 0xc0, !PT ;  /* 0x0000000404047c12 */ /* 0x001fc8000f8ec0ff */
[----:B------:R-:W0:Y:S01]  /*126c0*/  POPC R7, R4 ;  /* 0x0000000400077309 */ /* 0x000e220000000000 */
[----:B--2---:R-:W0:Y:S02]  /*126d0*/  SHFL.IDX PT, R0, R3, R0, 0x1f ;  /* 0x00001f0003007589 */ /* 0x004e2400000e0000 */
[----:B0-----:R-:W-:Y:S01]  /*126e0*/  IADD3 R34, R0, UR47, R7 ;  /* 0x0000002f00227c10 */ /* 0x001fe2000fffe007 */
[----:B------:R-:W-:Y:S06]  /*126f0*/  BRA `(.L_x_1079) ;  /* 0x0000003000a07947 */ /* 0x000fec0003800000 */
.L_x_1078:
[----:B------:R-:W-:Y:S01]  /*12700*/  VIADD R0, R17, 0x1e400 ;  /* 0x0001e40011007836 */ /* 0x000fe20000000000 */
[----:B------:R-:W-:Y:S04]  /*12710*/  BSSY B6, `(.L_x_1080) ;  /* 0x0000013000067945 */ /* 0x000fe80003800000 */
[----:B------:R-:W-:-:S13]  /*12720*/  LOP3.LUT P0, RZ, R0, 0x3ff, RZ, 0xc0, !PT ;  /* 0x000003ff00ff7812 */ /* 0x000fda000780c0ff */
[----:B------:R-:W-:Y:S05]  /*12730*/  @!P0 BRA `(.L_x_1081) ;  /* 0x0000000000408947 */ /* 0x000fea0003800000 */
[----:B------:R-:W-:Y:S01]  /*12740*/  MOV R2, 0x0 ;  /* 0x0000000000027802 */ /* 0x000fe20000000f00 */
[----:B------:R-:W-:Y:S01]  /*12750*/  ULDC.64 UR4, c[0x4][0x88] ;  /* 0x0100220000047ab9 */ /* 0x000fe20000000a00 */
[----:B------:R-:W-:Y:S01]  /*12760*/  ULDC.64 UR6, c[0x4][0x90] ;  /* 0x0100240000067ab9 */ /* 0x000fe20000000a00 */
[----:B------:R-:W-:Y:S02]  /*12770*/  IMAD.U32 R4, RZ, RZ, UR4 ;  /* 0x00000004ff047e24 */ /* 0x000fe4000f8e00ff */
[----:B------:R-:W-:Y:S01]  /*12780*/  IMAD.U32 R5, RZ, RZ, UR5 ;  /* 0x00000005ff057e24 */ /* 0x000fe2000f8e00ff */
[----:B------:R-:W0:Y:S01]  /*12790*/  LDC.64 R2, c[0x4][R2] ;  /* 0x0100000002027b82 */ /* 0x000e220000000a00 */
[----:B------:R-:W-:Y:S01]  /*127a0*/  ULDC.64 UR4, c[0x4][0x8] ;  /* 0x0100020000047ab9 */ /* 0x000fe20000000a00 */
[----:B------:R-:W-:Y:S02]  /*127b0*/  IMAD.U32 R6, RZ, RZ, UR6 ;  /* 0x00000006ff067e24 */ /* 0x000fe4000f8e00ff */
[----:B------:R-:W-:-:S02]  /*127c0*/  IMAD.U32 R7, RZ, RZ, UR7 ;  /* 0x00000007ff077e24 */ /* 0x000fc4000f8e00ff */
[----:B------:R-:W-:Y:S02]  /*127d0*/  IMAD.U32 R10, RZ, RZ, UR4 ;  /* 0x00000004ff0a7e24 */ /* 0x000fe4000f8e00ff */
[----:B------:R-:W-:Y:S02]  /*127e0*/  IMAD.U32 R11, RZ, RZ, UR5 ;  /* 0x00000005ff0b7e24 */ /* 0x000fe4000f8e00ff */
[----:B------:R-:W-:Y:S02]  /*127f0*/  IMAD.MOV.U32 R8, RZ, RZ, 0x70 ;  /* 0x00000070ff087424 */ /* 0x000fe400078e00ff */
[----:B------:R-:W-:Y:S02]  /*12800*/  IMAD.MOV.U32 R12, RZ, RZ, 0x1 ;  /* 0x00000001ff0c7424 */ /* 0x000fe400078e00ff */
[----:B------:R-:W-:-:S07]  /*12810*/  IMAD.MOV.U32 R13, RZ, RZ, RZ ;  /* 0x000000ffff0d7224 */ /* 0x000fce00078e00ff */
[----:B------:R-:W-:-:S07]  /*12820*/  LEPC R20, `(.L_x_1081) ;  /* 0x000000001014794e */ /* 0x000fce0000000000 */
[----:B0----5:R-:W-:Y:S05]  /*12830*/  CALL.ABS.NOINC R2 ;  /* 0x0000000002007343 */ /* 0x021fea0003c00000 */
.L_x_1081:
[----:B------:R-:W-:Y:S05]  /*12840*/  BSYNC B6 ;  /* 0x0000000000067941 */ /* 0x000fea0003800000 */
.L_x_1080:
        /* <DEDUP_REMOVED lines=19> */
[----:B-1---5:R-:W-:Y:S05]  /*12980*/  CALL.ABS.NOINC R2 ;  /* 0x0000000002007343 */ /* 0x022fea0003c00000 */
.L_x_1084:
[----:B------:R0:W1:Y:S01]  /*12990*/  LDC.64 R2, c[0x4][R18] ;  /* 0x0100000012027b82 */ /* 0x0000620000000a00 */
[----:B------:R-:W-:Y:S01]  /*129a0*/  ULDC.64 UR4, c[0x4][0x88] ;  /* 0x0100220000047ab9 */ /* 0x000fe20000000a00 */
[----:B------:R-:W-:Y:S01]  /*129b0*/  ULDC.64 UR6, c[0x4][0x90] ;  /* 0x0100240000067ab9 */ /* 0x000fe20000000a00 */
[----:B------:R-:W-:Y:S02]  /*129c0*/  IMAD.U32 R4, RZ, RZ, UR4 ;  /* 0x00000004ff047e24 */ /* 0x000fe4000f8e00ff */
        /* <DEDUP_REMOVED lines=11> */
.L_x_1083:
[----:B------:R-:W-:Y:S05]  /*12a80*/  BSYNC B6 ;  /* 0x0000000000067941 */ /* 0x000fea0003800000 */
.L_x_1082:
[----:B------:R-:W-:Y:S01]  /*12a90*/  ULDC.64 UR4, c[0x0][0x9f8] ;  /* 0x00027e0000047ab9 */ /* 0x000fe20000000a00 */
[----:B------:R-:W-:Y:S01]  /*12aa0*/  IMAD.U32 R29, RZ, RZ, UR43 ;  /* 0x0000002bff1d7e24 */ /* 0x000fe2000f8e00ff */
[----:B------:R-:W-:Y:S01]  /*12ab0*/  UISETP.NE.U32.AND UP0, UPT, UR4, URZ, UPT ;  /* 0x0000003f0400728c */ /* 0x000fe2000bf05070 */
[----:B------:R-:W0:Y:S03]  /*12ac0*/  LDC R10, c[0x0][0x430] ;  /* 0x00010c00ff0a7b82 */ /* 0x000e260000000800 */
[----:B------:R-:W-:-:S06]  /*12ad0*/  UISETP.NE.AND.EX UP0, UPT, UR5, URZ, UPT, UP0 ;  /* 0x0000003f0500728c */ /* 0x000fcc000bf05300 */
[----:B------:R-:W-:-:S05]  /*12ae0*/  PLOP3.LUT P0, PT, PT, PT, UP0, 0x80, 0x0 ;  /* 0x000000000000781c */ /* 0x000fca0003f0f008 */
[----:B------:R-:W-:Y:S02]  /*12af0*/  @UP0 ULDC.64 UR4, c[0x0][0x9f8] ;  /* 0x00027e0000040ab9 */ /* 0x000fe40000000a00 */
[----:B------:R-:W-:-:S06]  /*12b00*/  @UP0 UIMAD.WIDE UR4, UR43, 0x4, UR4 ;  /* 0x000000042b0408a5 */ /* 0x000fcc000f8e0204 */
[----:B------:R-:W-:Y:S01]  /*12b10*/  IMAD.U32 R2, RZ, RZ, UR4 ;  /* 0x00000004ff027e24 */ /* 0x000fe2000f8e00ff */
[----:B------:R-:W-:Y:S01]  /*12b20*/  ULDC UR4, c[0x0][0xc48] ;  /* 0x0003120000047ab9 */ /* 0x000fe20000000800 */
[----:B------:R-:W-:-:S05]  /*12b30*/  IMAD.U32 R3, RZ, RZ, UR5 ;  /* 0x00000005ff037e24 */ /* 0x000fca000f8e00ff */
[----:B------:R1:W5:Y:S01]  /*12b40*/  @P0 LDG.E R29, desc[UR36][R2.64] ;  /* 0x00000024021d0981 */ /* 0x000362000c1e1900 */
[----:B------:R-:W-:Y:S01]  /*12b50*/  UMOV UR5, 0xffffffff ;  /* 0xffffffff00057882 */ /* 0x000fe20000000000 */
[----:B------:R-:W-:Y:S02]  /*12b60*/  IMAD.U32 R22, RZ, RZ, UR4 ;  /* 0x00000004ff167e24 */ /* 0x000fe4000f8e00ff */
[----:B------:R-:W-:Y:S05]  /*12b70*/  BRA.DIV UR5, `(.L_x_1085) ;  /* 0x0000003605ac7947 */ /* 0x000fea000b800000 */
.L_x_1139:
[----:B------:R-:W2:Y:S01]  /*12b80*/  S2R R8, SR_TID.X ;  /* 0x0000000000087919 */ /* 0x000ea20000002100 */
[----:B------:R-:W-:Y:S01]  /*12b90*/  UIADD3 UR4, UR45, -0x1, URZ ;  /* 0xffffffff2d047890 */ /* 0x000fe2000fffe03f */
[----:B0-----:R-:W-:Y:S02]  /*12ba0*/  ISETP.NE.AND P1, PT, R10, 0x1, PT ;  /* 0x000000010a00780c */ /* 0x001fe40003f25270 */
[----:B-----5:R-:W-:Y:S02]  /*12bb0*/  SHF.R.S32.HI R33, RZ, 0x1f, R29 ;  /* 0x0000001fff217819 */ /* 0x020fe4000001141d */
[----:B------:R-:W-:Y:S01]  /*12bc0*/  LOP3.LUT R16, R16, 0xfffffeff, RZ, 0xc0, !PT ;  /* 0xfffffeff10107812 */ /* 0x000fe200078ec0ff */
[----:B------:R-:W-:-:S08]  /*12bd0*/  IMAD.U32 R7, RZ, RZ, UR4 ;  /* 0x00000004ff077e24 */ /* 0x000fd0000f8e00ff */
[----:B-1----:R-:W0:Y:S01]  /*12be0*/  @P1 LDC R3, c[0x0][0x434] ;  /* 0x00010d00ff031b82 */ /* 0x002e220000000800 */
[----:B------:R-:W-:-:S07]  /*12bf0*/  @P1 LOP3.LUT R16, R16, 0x100, RZ, 0xfc, !PT ;  /* 0x0000010010101812 */ /* 0x000fce00078efcff */
[----:B------:R-:W1:Y:S01]  /*12c00*/  @P1 LDC R5, c[0x0][0x438] ;  /* 0x00010e00ff051b82 */ /* 0x000e620000000800 */
[----:B--2---:R-:W-:-:S05]  /*12c10*/  IMAD.SHL.U32 R8, R8, 0x10, RZ ;  /* 0x0000001008087824 */ /* 0x004fca00078e00ff */
[----:B------:R-:W-:-:S05]  /*12c20*/  LOP3.LUT R8, R36, 0x70, R8, 0xf8, !PT ;  /* 0x0000007024087812 */ /* 0x000fca00078ef808 */
[----:B------:R-:W-:-:S04]  /*12c30*/  IMAD R7, R7, 0x60, R8 ;  /* 0x0000006007077824 */ /* 0x000fc800078e0208 */
[C---:B------:R-:W-:Y:S01]  /*12c40*/  IMAD.IADD R0, R7.reuse, 0x1, R32 ;  /* 0x0000000107007824 */ /* 0x040fe200078e0220 */
[----:B------:R-:W-:-:S03]  /*12c50*/  ISETP.GE.AND P0, PT, R7, UR38, PT ;  /* 0x0000002607007c0c */ /* 0x000fc6000bf06270 */
[----:B0-----:R-:W-:Y:S01]  /*12c60*/  @P1 IMAD.HI.U32 R2, R0, R3, RZ ;  /* 0x0000000300021227 */ /* 0x001fe200078e00ff */
[----:B------:R-:W-:-:S03]  /*12c70*/  ISETP.GT.U32.OR P0, PT, R8, 0x5f, P0 ;  /* 0x0000005f0800780c */ /* 0x000fc60000704470 */
[----:B------:R-:W-:Y:S01]  /*12c80*/  IMAD.MOV.U32 R9, RZ, RZ, R0 ;  /* 0x000000ffff097224 */ /* 0x000fe200078e0000 */
[----:B-1----:R-:W-:-:S09]  /*12c90*/  @P1 SHF.R.U32.HI R9, RZ, R5, R2 ;  /* 0x00000005ff091219 */ /* 0x002fd20000011602 */
[----:B------:R-:W0:Y:S01]  /*12ca0*/  @!P0 LDC.64 R6, c[0x0][0x428] ;  /* 0x00010a00ff068b82 */ /* 0x000e220000000a00 */
[----:B------:R-:W-:-:S07]  /*12cb0*/  @!P0 SHF.R.S32.HI R3, RZ, 0x1f, R9 ;  /* 0x0000001fff038819 */ /* 0x000fce0000011409 */
[----:B------:R-:W1:Y:S01]  /*12cc0*/  @!P0 LDC.64 R4, c[0x0][0x418] ;  /* 0x00010600ff048b82 */ /* 0x000e620000000a00 */
[----:B0-----:R-:W-:-:S04]  /*12cd0*/  @!P0 IMAD R2, R33, R6, RZ ;  /* 0x0000000621028224 */ /* 0x001fc800078e02ff */
[----:B------:R-:W-:Y:S02]  /*12ce0*/  @!P0 IMAD R7, R29, R7, R2 ;  /* 0x000000071d078224 */ /* 0x000fe400078e0202 */
[----:B------:R-:W-:-:S04]  /*12cf0*/  @!P0 IMAD.MOV.U32 R2, RZ, RZ, R9 ;  /* 0x000000ffff028224 */ /* 0x000fc800078e0009 */
[----:B------:R-:W-:-:S04]  /*12d00*/  @!P0 IMAD.WIDE.U32 R2, R29, R6, R2 ;  /* 0x000000061d028225 */ /* 0x000fc800078e0002 */
[----:B------:R-:W-:Y:S01]  /*12d10*/  @!P0 IMAD.IADD R3, R3, 0x1, R7 ;  /* 0x0000000103038824 */ /* 0x000fe200078e0207 */
[----:B-1----:R-:W-:Y:S01]  /*12d20*/  @!P0 LEA R4, P1, R2, R4, 0x2 ;  /* 0x0000000402048211 */ /* 0x002fe200078210ff */
[----:B------:R-:W-:-:S03]  /*12d30*/  IMAD.MOV.U32 R6, RZ, RZ, RZ ;  /* 0x000000ffff067224 */ /* 0x000fc600078e00ff */
[----:B------:R-:W-:Y:S01]  /*12d40*/  @!P0 LEA.HI.X R5, R2, R5, R3, 0x2, P1 ;  /* 0x0000000502058211 */ /* 0x000fe200008f1403 */
[----:B------:R-:W-:-:S04]  /*12d50*/  IMAD.MOV R7, RZ, RZ, -R9 ;  /* 0x000000ffff077224 */ /* 0x000fc800078e0a09 */
[----:B------:R0:W5:Y:S01]  /*12d60*/  @!P0 LDG.E R6, desc[UR36][R4.64] ;  /* 0x0000002404068981 */ /* 0x000162000c1e1900 */
[----:B------:R-:W-:Y:S01]  /*12d70*/  ISETP.GT.U32.AND P0, PT, R8, 0x5f, PT ;  /* 0x0000005f0800780c */ /* 0x000fe20003f04070 */
[----:B------:R-:W-:Y:S01]  /*12d80*/  IMAD R3, RZ, RZ, -UR43 ;  /* 0x8000002bff037e24 */ /* 0x000fe2000f8e02ff */
[----:B------:R-:W-:Y:S01]  /*12d90*/  LOP3.LUT R16, R16, 0xffffff7f, RZ, 0xc0, !PT ;  /* 0xffffff7f10107812 */ /* 0x000fe200078ec0ff */
[----:B------:R-:W-:Y:S02]  /*12da0*/  IMAD.U32 R24, RZ, RZ, UR4 ;  /* 0x00000004ff187e24 */ /* 0x000fe4000f8e00ff */
[----:B------:R-:W-:Y:S02]  /*12db0*/  IMAD R22, R22, R3, UR42 ;  /* 0x0000002a16167e24 */ /* 0x000fe4000f8e0203 */
[----:B0-----:R-:W-:-:S03]  /*12dc0*/  IMAD R5, R10, R7, R0 ;  /* 0x000000070a057224 */ /* 0x001fc600078e0200 */
[----:B------:R-:W-:Y:S01]  /*12dd0*/  SHF.R.S32.HI R28, RZ, 0x1f, R22 ;  /* 0x0000001fff1c7819 */ /* 0x000fe20000011416 */
[----:B------:R-:W-:-:S05]  /*12de0*/  IMAD.U32 R0, RZ, RZ, UR48 ;  /* 0x00000030ff007e24 */ /* 0x000fca000f8e00ff */
[----:B------:R-:W-:-:S13]  /*12df0*/  ISETP.NE.AND P2, PT, R0, 0x3, PT ;  /* 0x000000030000780c */ /* 0x000fda0003f45270 */
[----:B------:R-:W-:-:S04]  /*12e00*/  @P2 LOP3.LUT R16, R16, 0x80, RZ, 0xfc, !PT ;  /* 0x0000008010102812 */ /* 0x000fc800078efcff */
[----:B------:R-:W-:-:S04]  /*12e10*/  LOP3.LUT R16, R16, 0xffffffbf, RZ, 0xc0, !PT ;  /* 0xffffffbf10107812 */ /* 0x000fc800078ec0ff */
[----:B------:R-:W-:Y:S01]  /*12e20*/  @P0 LOP3.LUT R16, R16, 0x40, RZ, 0xfc, !PT ;  /* 0x0000004010100812 */ /* 0x000fe200078efcff */
[----:B------:R-:W-:Y:S06]  /*12e30*/  @!P2 BRA `(.L_x_1086) ;  /* 0x000000000004a947 */ /* 0x000fec0003800000 */
[----:B------:R-:W-:Y:S01]  /*12e40*/  BPT.TRAP 0x1 ;  /* 0x000000040000795c */ /* 0x000fe20000300000 */
.L_x_1086:
[----:B------:R-:W-:Y:S01]  /*12e50*/  SHF.R.S32.HI R7, RZ, 0x1f, R5 ;  /* 0x0000001fff077819 */ /* 0x000fe20000011405 */
[----:B------:R-:W-:Y:S01]  /*12e60*/  ULDC.64 UR4, c[0x0][0x328] ;  /* 0x0000ca0000047ab9 */ /* 0x000fe20000000a00 */
[----:B-----5:R-:W-:Y:S01]  /*12e70*/  SHF.R.S32.HI R4, RZ, 0x1f, R6 ;  /* 0x0000001fff047819 */ /* 0x020fe20000011406 */
[----:B------:R-:W-:Y:S01]  /*12e80*/  IMAD.WIDE.U32 R2, R5, UR4, RZ ;  /* 0x0000000405027c25 */ /* 0x000fe2000f8e00ff */
[----:B------:R-:W-:Y:S03]  /*12e90*/  BSSY B0, `(.L_x_1087) ;  /* 0x0000015000007945 */ /* 0x000fe60003800000 */
[----:B------:R-:W-:-:S04]  /*12ea0*/  IMAD R0, R7, UR4, RZ ;  /* 0x0000000407007c24 */ /* 0x000fc8000f8e02ff */
[----:B------:R-:W-:Y:S01]  /*12eb0*/  IMAD R9, R5, UR5, R0 ;  /* 0x0000000505097c24 */ /* 0x000fe2000f8e0200 */
[----:B------:R-:W-:Y:S01]  /*12ec0*/  ULDC.64 UR4, c[0x0][0x338] ;  /* 0x0000ce0000047ab9 */ /* 0x000fe20000000a00 */
[----:B------:R-:W-:Y:S02]  /*12ed0*/  IMAD R0, R23, 0x8, R17 ;  /* 0x0000000817007824 */ /* 0x000fe400078e0211 */
[----:B------:R-:W-:Y:S02]  /*12ee0*/  IMAD.IADD R3, R3, 0x1, R9 ;  /* 0x0000000103037824 */ /* 0x000fe400078e0209 */
[----:B------:R-:W-:Y:S02]  /*12ef0*/  IMAD R9, R4, UR4, RZ ;  /* 0x0000000404097c24 */ /* 0x000fe4000f8e02ff */
[----:B------:R-:W-:-:S04]  /*12f00*/  IMAD.WIDE.U32 R2, R6, UR4, R2 ;  /* 0x0000000406027c25 */ /* 0x000fc8000f8e0002 */
[----:B------:R-:W-:Y:S01]  /*12f10*/  IMAD R9, R6, UR5, R9 ;  /* 0x0000000506097c24 */ /* 0x000fe2000f8e0209 */
        /* <DEDUP_REMOVED lines=8> */
[----:B------:R-:W-:-:S04]  /*12fa0*/  SHF.L.U32 R3, R26, 0x1f, RZ ;  /* 0x0000001f1a037819 */ /* 0x000fc800000006ff */
[----:B------:R-:W-:-:S06]  /*12fb0*/  LEA.HI.X R19, R2, UR5, R19, 0x1, P0 ;  /* 0x0000000502137c11 */ /* 0x000fcc00080f0c13 */
[----:B------:R-:W0:Y:S02]  /*12fc0*/  SYNCS.PHASECHK.TRANS64.TRYWAIT P0, [R0+URZ+0x30840], R3 ;  /* 0x03084003000075a7 */ /* 0x000e24000800017f */
[----:B0-----:R-:W-:Y:S05]  /*12fd0*/  @!P0 BRA `(.L_x_1088) ;  /* 0x0000003000c08947 */ /* 0x001fea0003800000 */
.L_x_1140:
[----:B------:R-:W-:Y:S05]  /*12fe0*/  BSYNC B0 ;  /* 0x0000000000007941 */ /* 0x000fea0003800000 */
.L_x_1087:
        /* <DEDUP_REMOVED lines=12> */
[----:B------:R-:W-:Y:S01]  /*130b0*/  ULDC.64 UR4, c[0x0][0x308] ;  /* 0x0000c20000047ab9 */ /* 0x000fe20000000a00 */
[----:B------:R-:W-:Y:S02]  /*130c0*/  IMAD.MOV.U32 R7, RZ, RZ, -0x60 ;  /* 0xffffffa0ff077424 */ /* 0x000fe400078e00ff */
[----:B------:R-:W-:Y:S02]  /*130d0*/  IMAD.IADD R3, R3, 0x1, R5 ;  /* 0x0000000103037824 */ /* 0x000fe400078e0205 */
[----:B------:R-:W-:Y:S02]  /*130e0*/  IMAD R5, R28, UR4, RZ ;  /* 0x000000041c057c24 */ /* 0x000fe4000f8e02ff */
[----:B------:R-:W-:-:S04]  /*130f0*/  IMAD.WIDE.U32 R2, R22, UR4, R2 ;  /* 0x0000000416027c25 */ /* 0x000fc8000f8e0002 */
[----:B------:R-:W-:Y:S01]  /*13100*/  IMAD R5, R22, UR5, R5 ;  /* 0x0000000516057c24 */ /* 0x000fe2000f8e0205 */
[----:B------:R-:W-:Y:S01]  /*13110*/  ULDC.64 UR4, c[0x0][0x2e8] ;  /* 0x0000ba0000047ab9 */ /* 0x000fe20000000a00 */
[----:B------:R-:W-:Y:S01]  /*13120*/  IMAD R7, R24, R7, UR38 ;  /* 0x0000002618077e24 */ /* 0x000fe2000f8e0207 */
[C---:B------:R-:W-:Y:S01]  /*13130*/  LEA R4, P0, R2.reuse, UR4, 0x1 ;  /* 0x0000000402047c11 */ /* 0x040fe2000f8008ff */
[----:B------:R-:W-:Y:S01]  /*13140*/  IMAD.IADD R3, R3, 0x1, R5 ;  /* 0x0000000103037824 */ /* 0x000fe200078e0205 */
[----:B------:R-:W-:Y:S01]  /*13150*/  UMOV UR4, 0xffffffff ;  /* 0xffffffff00047882 */ /* 0x000fe20000000000 */
[----:B------:R-:W-:Y:S02]  /*13160*/  IMAD.IADD R7, R7, 0x1, -R36 ;  /* 0x0000000107077824 */ /* 0x000fe400078e0a24 */
[----:B------:R-:W-:Y:S01]  /*13170*/  IMAD R5, R23, 0x4800, R30 ;  /* 0x0000480017057824 */ /* 0x000fe200078e021e */
[----:B------:R-:W-:Y:S02]  /*13180*/  LEA.HI.X R6, R2, UR5, R3, 0x1, P0 ;  /* 0x0000000502067c11 */ /* 0x000fe400080f0c03 */
[----:B------:R-:W-:Y:S01]  /*13190*/  ISETP.GE.AND P0, PT, R7, 0x1, PT ;  /* 0x000000010700780c */ /* 0x000fe20003f06270 */
[----:B------:R-:W-:-:S12]  /*131a0*/  BRA.DIV UR4, `(.L_x_1089) ;  /* 0x0000003204607947 */ /* 0x000fd8000b800000 */
[----:B------:R-:W0:Y:S01]  /*131b0*/  SHFL.IDX PT, R14, R4, RZ, 0x181f ;  /* 0x00181fff040e7589 */ /* 0x000e2200000e0000 */
[----:B------:R-:W-:-:S03]  /*131c0*/  @P0 IMAD R9, R5, 0x2, R17 ;  /* 0x0000000205090824 */ /* 0x000fc600078e0211 */
[----:B------:R-:W1:Y:S04]  /*131d0*/  SHFL.IDX PT, R2, R6, RZ, 0x181f ;  /* 0x00181fff06027589 */ /* 0x000e6800000e0000 */
[----:B------:R-:W-:Y:S01]  /*131e0*/  SHFL.IDX PT, R8, R6, 0x1, 0x181f ;  /* 0x00381f0006087f89 */ /* 0x000fe200000e0000 */
[----:B0-----:R-:W-:-:S05]  /*131f0*/  @P0 LEA R14, P1, R37, R14, 0x1 ;  /* 0x0000000e250e0211 */ /* 0x001fca00078208ff */
[----:B-1----:R-:W-:Y:S02]  /*13200*/  @P0 IMAD.X R3, RZ, RZ, R2, P1 ;  /* 0x000000ffff030224 */ /* 0x002fe400008e0602 */
[----:B------:R-:W-:Y:S02]  /*13210*/  @P0 IMAD.MOV.U32 R2, RZ, RZ, R14 ;  /* 0x000000ffff020224 */ /* 0x000fe400078e000e */
[----:B------:R-:W0:Y:S04]  /*13220*/  SHFL.IDX PT, R14, R4, 0x1, 0x181f ;  /* 0x00381f00040e7f89 */ /* 0x000e2800000e0000 */
[----:B------:R-:W-:Y:S04]  /*13230*/  @P0 LDGSTS.E.BYPASS.LTC128B.128 [R9+0x1e400], desc[UR36][R2.64], !P4 ;  /* 0x1e40000002090fae */ /* 0x000fe8000e101d64 */
[----:B------:R-:W-:Y:S04]  /*13240*/  @P0 LDGSTS.E.BYPASS.LTC128B.128 [R9+0x21400], desc[UR36][R2.64+0x80], !P3 ;  /* 0x2140008002090fae */ /* 0x000fe8000d901d64 */
[----:B------:R1:W-:Y:S01]  /*13250*/  @P0 LDGSTS.E.BYPASS.LTC128B.128 [R9+0x24400], desc[UR36][R2.64+0x100], !P2 ;  /* 0x2440010002090fae */ /* 0x0003e2000d101d64 */
[----:B------:R-:W-:-:S13]  /*13260*/  ISETP.GE.AND P0, PT, R7, 0x11, PT ;  /* 0x000000110700780c */ /* 0x000fda0003f06270 */
[----:B0-----:R-:W-:Y:S01]  /*13270*/  @P0 LEA R14, P1, R37, R14, 0x1 ;  /* 0x0000000e250e0211 */ /* 0x001fe200078208ff */
[----:B------:R-:W-:-:S04]  /*13280*/  @P0 IMAD R25, R5, 0x2, R17 ;  /* 0x0000000205190824 */ /* 0x000fc800078e0211 */
[----:B------:R-:W-:Y:S02]  /*13290*/  @P0 IMAD.X R21, RZ, RZ, R8, P1 ;  /* 0x000000ffff150224 */ /* 0x000fe400008e0608 */
[----:B-1----:R-:W-:Y:S01]  /*132a0*/  @P0 IMAD.MOV.U32 R2, RZ, RZ, R14 ;  /* 0x000000ffff020224 */ /* 0x002fe200078e000e */
[----:B------:R-:W-:Y:S01]  /*132b0*/  SHFL.IDX PT, R8, R6, 0x2, 0x181f ;  /* 0x00581f0006087f89 */ /* 0x000fe200000e0000 */
[----:B------:R-:W-:-:S03]  /*132c0*/  @P0 IMAD.MOV.U32 R3, RZ, RZ, R21 ;  /* 0x000000ffff030224 */ /* 0x000fc600078e0015 */
        /* <DEDUP_REMOVED lines=31> */
[----:B------:R0:W1:Y:S01]  /*134c0*/  SHFL.IDX PT, R8, R6, 0x5, 0x181f ;  /* 0x00b81f0006087f89 */ /* 0x00006200000e0000 */
[----:B------:R-:W-:-:S03]  /*134d0*/  @P0 IMAD.MOV.U32 R3, RZ, RZ, R9 ;  /* 0x000000ffff030224 */ /* 0x000fc600078e0009 */
[----:B------:R0:W2:Y:S04]  /*134e0*/  SHFL.IDX PT, R14, R4, 0x5, 0x181f ;  /* 0x00b81f00040e7f89 */ /* 0x0000a800000e0000 */
[----:B------:R0:W-:Y:S04]  /*134f0*/  @P0 LDGSTS.E.BYPASS.LTC128B.128 [R21+0x20400], desc[UR36][R2.64], !P4 ;  /* 0x2040000002150fae */ /* 0x0001e8000e101d64 */
[----:B------:R0:W-:Y:S04]  /*13500*/  @P0 LDGSTS.E.BYPASS.LTC128B.128 [R21+0x23400], desc[UR36][R2.64+0x80], !P3 ;  /* 0x2340008002150fae */ /* 0x0001e8000d901d64 */
[----:B------:R0:W-:Y:S02]  /*13510*/  @P0 LDGSTS.E.BYPASS.LTC128B.128 [R21+0x26400], desc[UR36][R2.64+0x100], !P2 ;  /* 0x2640010002150fae */ /* 0x0001e4000d101d64 */
.L_x_1154:
[----:B------:R-:W-:-:S13]  /*13520*/  ISETP.GE.AND P0, PT, R7, 0x51, PT ;  /* 0x000000510700780c */ /* 0x000fda0003f06270 */
[----:B0-2---:R-:W-:Y:S01]  /*13530*/  @P0 LEA R2, P1, R37, R14, 0x1 ;  /* 0x0000000e25020211 */ /* 0x005fe200078208ff */
[----:B------:R-:W-:-:S04]  /*13540*/  @P0 IMAD R5, R5, 0x2, R17 ;  /* 0x0000000205050824 */ /* 0x000fc800078e0211 */
[----:B-1----:R-:W-:-:S05]  /*13550*/  @P0 IMAD.X R3, RZ, RZ, R8, P1 ;  /* 0x000000ffff030224 */ /* 0x002fca00008e0608 */
        /* <DEDUP_REMOVED lines=8> */
.L_x_1090:
        /* <DEDUP_REMOVED lines=10> */
.L_x_1091:
[----:B------:R1:W-:Y:S02]  /*13680*/  SYNCS.ARRIVE.TRANS64.A1T0 RZ, [R0+URZ+0x30830], RZ ;  /* 0x030830ff00ff79a7 */ /* 0x0003e4000810003f */
[----:B------:R-:W-:Y:S05]  /*13690*/  WARPSYNC.ALL ;  /* 0x0000000000007948 */ /* 0x000fea0003800000 */
[----:B------:R-:W-:Y:S01]  /*136a0*/  BSSY B6, `(.L_x_1092) ;  /* 0x0000015000067945 */ /* 0x000fe20003800000 */
[----:B-1----:R-:W-:Y:S01]  /*136b0*/  VIADD R0, R17, 0x12400 ;  /* 0x0001240011007836 */ /* 0x002fe20000000000 */
[----:B------:R-:W-:Y:S04]  /*136c0*/  BAR.SYNC.DEFER_BLOCKING 0x8, 0x180 ;  /* 0x0206000000007b1d */ /* 0x000fe80000010000 */
[----:B------:R-:W-:-:S13]  /*136d0*/  LOP3.LUT P0, RZ, R0, 0x3ff, RZ, 0xc0, !PT ;  /* 0x000003ff00ff7812 */ /* 0x000fda000780c0ff */
[----:B------:R-:W-:Y:S05]  /*136e0*/  @!P0 BRA `(.L_x_1093) ;  /* 0x0000000000408947 */ /* 0x000fea0003800000 */
[----:B0-----:R-:W-:Y:S01]  /*136f0*/  MOV R2, 0x0 ;  /* 0x0000000000027802 */ /* 0x001fe20000000f00 */
[----:B------:R-:W-:Y:S01]  /*13700*/  ULDC.64 UR6, c[0x4][0x88] ;  /* 0x0100220000067ab9 */ /* 0x000fe20000000a00 */
[----:B------:R-:W-:Y:S01]  /*13710*/  ULDC.64 UR8, c[0x4][0x90] ;  /* 0x0100240000087ab9 */ /* 0x000fe20000000a00 */
[----:B------:R-:W-:Y:S01]  /*13720*/  ULDC.64 UR4, c[0x4][0x20] ;  /* 0x0100080000047ab9 */ /* 0x000fe20000000a00 */
[----:B------:R-:W-:Y:S02]  /*13730*/  IMAD.U32 R4, RZ, RZ, UR6 ;  /* 0x00000006ff047e24 */ /* 0x000fe4000f8e00ff */
[----:B------:R-:W0:Y:S01]  /*13740*/  LDC.64 R2, c[0x4][R2] ;  /* 0x0100000002027b82 */ /* 0x000e220000000a00 */
[----:B------:R-:W-:Y:S02]  /*13750*/  IMAD.U32 R5, RZ, RZ, UR7 ;  /* 0x00000007ff057e24 */ /* 0x000fe4000f8e00ff */
        /* <DEDUP_REMOVED lines=8> */
[----:B0-----:R-:W-:Y:S05]  /*137e0*/  CALL.ABS.NOINC R2 ;  /* 0x0000000002007343 */ /* 0x001fea0003c00000 */
.L_x_1093:
[----:B------:R-:W-:Y:S05]  /*137f0*/  BSYNC B6 ;  /* 0x0000000000067941 */ /* 0x000fea0003800000 */
.L_x_1092:
[----:B0-----:R-:W0:Y:S01]  /*13800*/  S2R R2, SR_TID.X ;  /* 0x0000000000027919 */ /* 0x001e220000002100 */
[----:B------:R-:W-:Y:S01]  /*13810*/  UISETP.NE.AND UP0, UPT, UR50, URZ, UPT ;  /* 0x0000003f3200728c */ /* 0x000fe2000bf05270 */
[----:B------:R-:W-:Y:S01]  /*13820*/  R2UR UR6, R28 ;  /* 0x000000001c0672ca */ /* 0x000fe200000e0000 */
[----:B------:R-:W-:Y:S01]  /*13830*/  ULDC.64 UR8, c[0x0][0x2d8] ;  /* 0x0000b60000087ab9 */ /* 0x000fe20000000a00 */
[----:B------:R-:W-:Y:S02]  /*13840*/  R2UR UR7, R22 ;  /* 0x00000000160772ca */ /* 0x000fe400000e0000 */
[C---:B------:R-:W-:Y:S02]  /*13850*/  LOP3.LUT P3, RZ, R16.reuse, 0x800, RZ, 0xc0, !PT ;  /* 0x0000080010ff7812 */ /* 0x040fe4000786c0ff */
[----:B------:R-:W-:Y:S02]  /*13860*/  PLOP3.LUT P0, PT, PT, PT, UP0, 0x80, 0x0 ;  /* 0x000000000000781c */ /* 0x000fe40003f0f008 */
[----:B------:R-:W-:-:S02]  /*13870*/  LOP3.LUT P4, RZ, R16, 0x400, RZ, 0xc0, !PT ;  /* 0x0000040010ff7812 */ /* 0x000fc4000788c0ff */
[----:B------:R-:W-:Y:S01]  /*13880*/  @UP0 ULDC UR4, c[0x0][0x44c] ;  /* 0x0001130000040ab9 */ /* 0x000fe20000000800 */
[----:B------:R-:W-:Y:S02]  /*13890*/  LOP3.LUT P5, RZ, R16, 0x200, RZ, 0xc0, !PT ;  /* 0x0000020010ff7812 */ /* 0x000fe400078ac0ff */
[----:B------:R-:W-:-:S04]  /*138a0*/  UIMAD UR6, UR6, UR8, URZ ;  /* 0x00000008060672a4 */ /* 0x000fc8000f8e023f */
[----:B------:R-:W-:Y:S02]  /*138b0*/  UIMAD UR7, UR7, UR9, UR6 ;  /* 0x00000009070772a4 */ /* 0x000fe4000f8e0206 */
[----:B------:R-:W-:Y:S01]  /*138c0*/  USHF.R.S32.HI UR6, URZ, 0x1f, UR43 ;  /* 0x0000001f3f067899 */ /* 0x000fe2000801142b */
[----:B0-----:R-:W-:-:S05]  /*138d0*/  IMAD.SHL.U32 R2, R2, 0x10, RZ ;  /* 0x0000001002027824 */ /* 0x001fca00078e00ff */
[----:B------:R-:W-:-:S05]  /*138e0*/  LOP3.LUT R2, R36, 0x70, R2, 0xf8, !PT ;  /* 0x0000007024027812 */ /* 0x000fca00078ef802 */
[----:B------:R-:W-:-:S04]  /*138f0*/  VIADD R0, R2, UR44 ;  /* 0x0000002c02007c36 */ /* 0x000fc80008000000 */
[----:B------:R-:W-:Y:S01]  /*13900*/  @P0 IMAD.HI.U32 R3, R0, UR4, RZ ;  /* 0x0000000400030c27 */ /* 0x000fe2000f8e00ff */
[----:B------:R-:W-:Y:S01]  /*13910*/  PLOP3.LUT P0, PT, PT, PT, UP0, 0x80, 0x0 ;  /* 0x000000000000781c */ /* 0x000fe20003f0f008 */
[----:B------:R-:W-:Y:S02]  /*13920*/  @UP0 ULDC UR4, c[0x0][0x450] ;  /* 0x0001140000040ab9 */ /* 0x000fe40000000800 */
[----:B------:R-:W-:-:S10]  /*13930*/  IMAD.MOV.U32 R2, RZ, RZ, R0 ;  /* 0x000000ffff027224 */ /* 0x000fd400078e0000 */
[----:B------:R-:W-:Y:S02]  /*13940*/  @P0 SHF.R.U32.HI R2, RZ, UR4, R3 ;  /* 0x00000004ff020c19 */ /* 0x000fe40008011603 */
[----:B------:R-:W-:-:S03]  /*13950*/  R2UR UR4, R22 ;  /* 0x00000000160472ca */ /* 0x000fc600000e0000 */
[----:B------:R-:W-:-:S10]  /*13960*/  IMAD.MOV R5, RZ, RZ, -R2 ;  /* 0x000000ffff057224 */ /* 0x000fd400078e0a02 */
[----:B------:R-:W-:-:S03]  /*13970*/  UIMAD.WIDE.U32 UR4, UR4, UR8, URZ ;  /* 0x00000008040472a5 */ /* 0x000fc6000f8e003f */
[----:B------:R-:W-:Y:S01]  /*13980*/  ULDC.64 UR8, c[0x0][0x2e0] ;  /* 0x0000b80000087ab9 */ /* 0x000fe20000000a00 */
[----:B------:R-:W-:Y:S02]  /*13990*/  UIADD3 UR5, UR5, UR7, URZ ;  /* 0x0000000705057290 */ /* 0x000fe4000fffe03f */
[----:B------:R-:W-:Y:S01]  /*139a0*/  UIMAD UR6, UR6, UR8, URZ ;  /* 0x00000008060672a4 */ /* 0x000fe2000f8e023f */
[----:B------:R-:W-:Y:S01]  /*139b0*/  ULDC UR7, c[0x0][0x448] ;  /* 0x0001120000077ab9 */ /* 0x000fe20000000800 */
[----:B------:R-:W-:Y:S01]  /*139c0*/  UIMAD.WIDE.U32 UR4, UR43, UR8, UR4 ;  /* 0x000000082b0472a5 */ /* 0x000fe2000f8e0004 */
[----:B------:R-:W-:Y:S01]  /*139d0*/  IMAD R5, R5, UR7, R0 ;  /* 0x0000000705057c24 */ /* 0x000fe2000f8e0200 */
[----:B------:R-:W-:Y:S01]  /*139e0*/  UIMAD UR6, UR43, UR9, UR6 ;  /* 0x000000092b0672a4 */ /* 0x000fe2000f8e0206 */
[----:B------:R-:W-:Y:S02]  /*139f0*/  SHF.R.S32.HI R0, RZ, 0x1f, R2 ;  /* 0x0000001fff007819 */ /* 0x000fe40000011402 */
[----:B------:R-:W-:Y:S01]  /*13a00*/  ULDC.64 UR8, c[0x0][0x2d0] ;  /* 0x0000b40000087ab9 */ /* 0x000fe20000000a00 */
[----:B------:R-:W-:Y:S01]  /*13a10*/  UIADD3 UR5, UR5, UR6, URZ ;  /* 0x0000000605057290 */ /* 0x000fe2000fffe03f */
[----:B------:R-:W-:-:S02]  /*13a20*/  IMAD.U32 R9, RZ, RZ, UR8 ;  /* 0x00000008ff097e24 */ /* 0x000fc4000f8e00ff */
[----:B------:R-:W-:Y:S01]  /*13a30*/  IMAD R3, R0, UR8, RZ ;  /* 0x0000000800037c24 */ /* 0x000fe2000f8e02ff */
[----:B------:R-:W-:-:S03]  /*13a40*/  SHF.R.S32.HI R0, RZ, 0x1f, R5 ;  /* 0x0000001fff007819 */ /* 0x000fc60000011405 */
[C---:B------:R-:W-:Y:S02]  /*13a50*/  IMAD R7, R2.reuse, UR9, R3 ;  /* 0x0000000902077c24 */ /* 0x040fe4000f8e0203 */
[----:B------:R-:W-:Y:S01]  /*13a60*/  IMAD.WIDE.U32 R2, R2, R9, UR4 ;  /* 0x0000000402027e25 */ /* 0x000fe2000f8e0009 */
        /* <DEDUP_REMOVED lines=12> */
[----:B------:R-:W-:-:S03]  /*13b30*/  VIADD R4, R36, UR44 ;  /* 0x0000002c24047c36 */ /* 0x000fc60008000000 */
[----:B------:R-:W1:Y:S01]  /*13b40*/  SHFL.IDX PT, R2, R5, RZ, 0x181f ;  /* 0x00181fff05027589 */ /* 0x000e6200000e0000 */
[C---:B------:R-:W-:Y:S01]  /*13b50*/  VIADD R7, R4.reuse, 0x10 ;  /* 0x0000001004077836 */ /* 0x040fe20000000000 */
[----:B------:R-:W-:Y:S02]  /*13b60*/  ISETP.GE.AND P0, PT, R4, UR39, PT ;  /* 0x0000002704007c0c */ /* 0x000fe4000bf06270 */
[----:B------:R-:W-:Y:S11]  /*13b70*/  SHFL.IDX PT, R6, R5, 0x1, 0x181f ;  /* 0x00381f0005067f89 */ /* 0x000ff600000e0000 */
        /* <DEDUP_REMOVED lines=11> */
[----:B------:R-:W-:Y:S01]  /*13c30*/  SHFL.IDX PT, R6, R5, 0x2, 0x181f ;  /* 0x00581f0005067f89 */ /* 0x000fe200000e0000 */
[----:B------:R-:W-:Y:S02]  /*13c40*/  @!P0 IMAD.MOV.U32 R3, RZ, RZ, R7 ;  /* 0x000000ffff038224 */ /* 0x000fe400078e0007 */
[----:B------:R-:W-:Y:S01]  /*13c50*/  VIADD R7, R4, 0x20 ;  /* 0x0000002004077836 */ /* 0x000fe20000000000 */
        /* <DEDUP_REMOVED lines=52> */
[----:B------:R0:W1:Y:S01]  /*13fa0*/  SHFL.IDX PT, R6, R5, 0x7, 0x181f ;  /* 0x00f81f0005067f89 */ /* 0x00006200000e0000 */
[----:B------:R-:W-:-:S03]  /*13fb0*/  @!P0 IMAD.MOV.U32 R3, RZ, RZ, R7 ;  /* 0x000000ffff038224 */ /* 0x000fc600078e0007 */
[----:B------:R0:W2:Y:S04]  /*13fc0*/  SHFL.IDX PT, R14, R0, 0x7, 0x181f ;  /* 0x00f81f00000e7f89 */ /* 0x0000a800000e0000 */
[----:B------:R0:W-:Y:S04]  /*13fd0*/  @!P0 LDGSTS.E.BYPASS.LTC128B.128 [R31+0x15400], desc[UR36][R2.64], !P3 ;  /* 0x15400000021f8fae */ /* 0x0001e8000d901d64 */
[----:B------:R0:W-:Y:S04]  /*13fe0*/  @!P0 LDGSTS.E.BYPASS.LTC128B.128 [R31+0x19400], desc[UR36][R2.64+0x80], !P4 ;  /* 0x19400080021f8fae */ /* 0x0001e8000e101d64 */
[----:B------:R0:W-:Y:S02]  /*13ff0*/  @!P0 LDGSTS.E.BYPASS.LTC128B.128 [R31+0x1d400], desc[UR36][R2.64+0x100], !P5 ;  /* 0x1d400100021f8fae */ /* 0x0001e4000e901d64 */
.L_x_1171:
[----:B------:R-:W-:-:S05]  /*14000*/  VIADD R4, R4, 0x70 ;  /* 0x0000007004047836 */ /* 0x000fca0000000000 */
[----:B------:R-:W-:-:S13]  /*14010*/  ISETP.GE.AND P0, PT, R4, UR39, PT ;  /* 0x0000002704007c0c */ /* 0x000fda000bf06270 */
[----:B0-2---:R-:W-:-:S05]  /*14020*/  @!P0 LEA R2, P1, R37, R14, 0x1 ;  /* 0x0000000e25028211 */ /* 0x005fca00078208ff */
[----:B-1----:R-:W-:-:S05]  /*14030*/  @!P0 IMAD.X R3, RZ, RZ, R6, P1 ;  /* 0x000000ffff038224 */ /* 0x002fca00008e0606 */
[----:B------:R-:W-:Y:S01]  /*14040*/  @!PT LDS RZ, [RZ] ;  /* 0x00000000fffff984 */ /* 0x000fe20000000800 */
[----:B------:R-:W-:Y:S01]  /*14050*/  @!PT LDS RZ, [RZ] ;  /* 0x00000000fffff984 */ /* 0x000fe20000000800 */
[----:B------:R-:W-:Y:S01]  /*14060*/  @!PT LDS RZ, [RZ] ;  /* 0x00000000fffff984 */ /* 0x000fe20000000800 */
[----:B------:R0:W-:Y:S04]  /*14070*/  @!P0 LDGSTS.E.BYPASS.LTC128B.128 [R31+0x15c00], desc[UR36][R2.64], !P3 ;  /* 0x15c00000021f8fae */ /* 0x0001e8000d901d64 */
[----:B------:R0:W-:Y:S04]  /*14080*/  @!P0 LDGSTS.E.BYPASS.LTC128B.128 [R31+0x19c00], desc[UR36][R2.64+0x80], !P4 ;  /* 0x19c00080021f8fae */ /* 0x0001e8000e101d64 */
[----:B------:R0:W-:Y:S01]  /*14090*/  @!P0 LDGSTS.E.BYPASS.LTC128B.128 [R31+0x1dc00], desc[UR36][R2.64+0x100], !P5 ;  /* 0x1dc00100021f8fae */ /* 0x0001e2000e901d64 */
[----:B------:R-:W-:Y:S01]  /*140a0*/  PLOP3.LUT P0, PT, PT, PT, PT, 0x80, 0x0 ;  /* 0x000000000000781c */ /* 0x000fe20003f0f070 */
[----:B------:R-:W-:-:S12]  /*140b0*/  NOP ;  /* 0x0000000000007918 */ /* 0x000fd80000000000 */
.L_x_1095:
[----:B------:R-:W-:Y:S02]  /*140c0*/  PLOP3.LUT P1, PT, P1, P0, PT, 0xa2, 0x0 ;  /* 0x000000000000781c */ /* 0x000fe40000f21472 */
[----:B------:R-:W-:-:S08]  /*140d0*/  @P0 R2UR P1, UR4, R17 ;  /* 0x00000000110402ca */ /* 0x000fd00000020000 */
[----:B------:R-:W-:-:S05]  /*140e0*/  @P0 PLOP3.LUT P0, PT, P1, PT, PT, 0x80, 0x0 ;  /* 0x000000000000081c */ /* 0x000fca0000f0f070 */
[----:B------:R-:W-:Y:S01]  /*140f0*/  @!P1 SYNCS.ARRIVE.TRANS64.RED.A0T1 RZ, [UR4+0x30800], RZ ;  /* 0x030800ffffff99a7 */ /* 0x000fe20008200404 */
[----:B------:R-:W-:Y:S07]  /*14100*/  @!P1 ARRIVES.LDGSTSBAR.64.TRANSCNT [UR4+0x30800] ;  /* 0x03080000ff0099b0 */ /* 0x000fee0008000a84 */
[----:B------:R-:W-:Y:S05]  /*14110*/  @P0 BRA.U.ANY `(.L_x_1095) ;  /* 0xfffffffd00e80947 */ /* 0x000fea000393ffff */
[----:B0-----:R-:W2:Y:S02]  /*14120*/  LDL.LU R2, [R1] ;  /* 0x0000000001027983 */ /* 0x001ea40000300800 */
[----:B--2---:R-:W-:-:S05]  /*14130*/  VIADD R2, R2, 0x1 ;  /* 0x0000000102027836 */ /* 0x004fca0000000000 */
[----:B------:R0:W-:Y:S01]  /*14140*/  STL [R1], R2 ;  /* 0x0000000201007387 */ /* 0x0001e20000100800 */
[----:B------:R-:W-:-:S04]  /*14150*/  LEA.HI R0, R2, R2, RZ, 0x1 ;  /* 0x0000000202007211 */ /* 0x000fc800078f08ff */
        /* <DEDUP_REMOVED lines=8> */
.L_x_1172:
[----:B------:R-:W-:Y:S05]  /*141e0*/  BSYNC B0 ;  /* 0x0000000000007941 */ /* 0x000fea0003800000 */
.L_x_1096:
[----:B------:R-:W-:-:S04]  /*141f0*/  UIADD3 UR4, UR45, -0x2, URZ ;  /* 0xfffffffe2d047890 */ /* 0x000fc8000fffe03f */
[----:B------:R-:W-:-:S06]  /*14200*/  UISETP.GE.AND UP0, UPT, UR4, UR46, UPT ;  /* 0x0000002e0400728c */ /* 0x000fcc000bf06270 */
[----:B------:R-:W-:-:S13]  /*14210*/  PLOP3.LUT P0, PT, PT, PT, UP0, 0x40, 0x0 ;  /* 0x000000000000781c */ /* 0x000fda0003f0e808 */
[----:B------:R-:W-:Y:S05]  /*14220*/  @P0 BRA `(.L_x_1098) ;  /* 0x0000000c00f80947 */ /* 0x000fea0003800000 */
[----:B------:R-:W-:Y:S01]  /*14230*/  BSSY B0, `(.L_x_1098) ;  /* 0x00000fd000007945 */ /* 0x000fe20003800000 */
[----:B------:R-:W-:Y:S02]  /*14240*/  IMAD.MOV.U32 R9, RZ, RZ, R23 ;  /* 0x000000ffff097224 */ /* 0x000fe400078e0017 */
[----:B------:R-:W-:Y:S02]  /*14250*/  IMAD.MOV.U32 R20, RZ, RZ, R26 ;  /* 0x000000ffff147224 */ /* 0x000fe400078e001a */
[----:B------:R-:W-:Y:S02]  /*14260*/  IMAD.MOV.U32 R27, RZ, RZ, R24 ;  /* 0x000000ffff1b7224 */ /* 0x000fe400078e0018 */
[----:B------:R-:W-:-:S07]  /*14270*/  IMAD.U32 R8, RZ, RZ, UR4 ;  /* 0x00000004ff087e24 */ /* 0x000fce000f8e00ff */
.L_x_1111:
[----:B------:R-:W1:Y:S01]  /*14280*/  LDC R3, c[0x0][0x430] ;  /* 0x00010c00ff037b82 */ /* 0x000e620000000800 */
[----:B0-----:R-:W0:Y:S01]  /*14290*/  S2R R0, SR_TID.X ;  /* 0x0000000000007919 */ /* 0x001e220000002100 */
[----:B------:R-:W-:Y:S01]  /*142a0*/  IMAD R10, R8, 0x60, R32 ;  /* 0x00000060080a7824 */ /* 0x000fe200078e0220 */
[----:B------:R-:W-:Y:S01]  /*142b0*/  LOP3.LUT P1, RZ, R16, 0x80, RZ, 0xc0, !PT ;  /* 0x0000008010ff7812 */ /* 0x000fe2000782c0ff */
[----:B------:R-:W-:Y:S01]  /*142c0*/  VIADD R23, R9, 0x1 ;  /* 0x0000000109177836 */ /* 0x000fe20000000000 */
[----:B-1----:R-:W-:Y:S01]  /*142d0*/  ISETP.NE.AND P0, PT, R3, 0x1, PT ;  /* 0x000000010300780c */ /* 0x002fe20003f05270 */
[----:B0-----:R-:W-:-:S12]  /*142e0*/  IMAD.SHL.U32 R0, R0, 0x10, RZ ;  /* 0x0000001000007824 */ /* 0x001fd800078e00ff */
[----:B------:R-:W0:Y:S01]  /*142f0*/  @P0 LDC R3, c[0x0][0x434] ;  /* 0x00010d00ff030b82 */ /* 0x000e220000000800 */
[----:B------:R-:W-:-:S04]  /*14300*/  LOP3.LUT R0, R36, 0x70, R0, 0xf8, !PT ;  /* 0x0000007024007812 */ /* 0x000fc800078ef800 */
[C---:B------:R-:W-:Y:S01]  /*14310*/  ISETP.GT.U32.AND P2, PT, R0.reuse, 0x5f, PT ;  /* 0x0000005f0000780c */ /* 0x040fe20003f44070 */
[----:B------:R-:W-:Y:S02]  /*14320*/  IMAD.IADD R10, R0, 0x1, R10 ;  /* 0x00000001000a7824 */ /* 0x000fe400078e020a */
[----:B------:R-:W1:Y:S02]  /*14330*/  @P0 LDC R5, c[0x0][0x438] ;  /* 0x00010e00ff050b82 */ /* 0x000e640000000800 */
[----:B------:R-:W-:-:S08]  /*14340*/  IMAD.MOV.U32 R11, RZ, RZ, R10 ;  /* 0x000000ffff0b7224 */ /* 0x000fd000078e000a */
[----:B------:R-:W2:Y:S01]  /*14350*/  @!P2 LDC.64 R6, c[0x0][0x428] ;  /* 0x00010a00ff06ab82 */ /* 0x000ea20000000a00 */
[----:B0-----:R-:W-:-:S05]  /*14360*/  @P0 IMAD.HI.U32 R0, R10, R3, RZ ;  /* 0x000000030a000227 */ /* 0x001fca00078e00ff */
[----:B-1----:R-:W-:Y:S02]  /*14370*/  @P0 SHF.R.U32.HI R11, RZ, R5, R0 ;  /* 0x00000005ff0b0219 */ /* 0x002fe40000011600 */
[----:B------:R-:W0:Y:S02]  /*14380*/  @!P2 LDC.64 R4, c[0x0][0x418] ;  /* 0x00010600ff04ab82 */ /* 0x000e240000000a00 */
[--C-:B------:R-:W-:Y:S01]  /*14390*/  @!P2 SHF.R.S32.HI R3, RZ, 0x1f, R11.reuse ;  /* 0x0000001fff03a819 */ /* 0x100fe2000001140b */
[----:B------:R-:W-:Y:S02]  /*143a0*/  @!P2 IMAD.MOV.U32 R2, RZ, RZ, R11 ;  /* 0x000000ffff02a224 */ /* 0x000fe400078e000b */
[-C--:B--2---:R-:W-:Y:S02]  /*143b0*/  @!P2 IMAD R0, R33, R6.reuse, RZ ;  /* 0x000000062100a224 */ /* 0x084fe400078e02ff */
[----:B------:R-:W-:-:S04]  /*143c0*/  @!P2 IMAD.WIDE.U32 R2, R29, R6, R2 ;  /* 0x000000061d02a225 */ /* 0x000fc800078e0002 */
[----:B------:R-:W-:-:S04]  /*143d0*/  @!P2 IMAD R7, R29, R7, R0 ;  /* 0x000000071d07a224 */ /* 0x000fc800078e0200 */
[----:B------:R-:W-:Y:S01]  /*143e0*/  @!P2 IMAD.IADD R0, R7, 0x1, R3 ;  /* 0x000000010700a824 */ /* 0x000fe200078e0203 */
[----:B0-----:R-:W-:-:S04]  /*143f0*/  @!P2 LEA R4, P0, R2, R4, 0x2 ;  /* 0x000000040204a211 */ /* 0x001fc800078010ff */
[----:B------:R-:W-:Y:S01]  /*14400*/  @!P2 LEA.HI.X R5, R2, R5, R0, 0x2, P0 ;  /* 0x000000050205a211 */ /* 0x000fe200000f1400 */
[----:B------:R-:W-:Y:S01]  /*14410*/  IMAD.MOV.U32 R0, RZ, RZ, RZ ;  /* 0x000000ffff007224 */ /* 0x000fe200078e00ff */
[C---:B------:R-:W-:Y:S01]  /*14420*/  ISETP.NE.AND P0, PT, R23.reuse, 0x2, PT ;  /* 0x000000021700780c */ /* 0x040fe20003f05270 */
[----:B------:R-:W-:Y:S01]  /*14430*/  IMAD.MOV R7, RZ, RZ, -R11 ;  /* 0x000000ffff077224 */ /* 0x000fe200078e0a0b */
[----:B------:R-:W-:Y:S05]  /*14440*/  YIELD ;  /* 0x0000000000007946 */ /* 0x000fea0003800000 */
[----:B------:R-:W-:Y:S01]  /*14450*/  ULDC UR4, c[0x0][0x430] ;  /* 0x00010c0000047ab9 */ /* 0x000fe20000000800 */
[----:B------:R-:W-:Y:S01]  /*14460*/  SEL R3, RZ, 0x1, P0 ;  /* 0x00000001ff037807 */ /* 0x000fe20000000000 */
[----:B------:R0:W5:Y:S01]  /*14470*/  @!P2 LDG.E R0, desc[UR36][R4.64] ;  /* 0x000000240400a981 */ /* 0x000162000c1e1900 */
[----:B------:R-:W-:Y:S01]  /*14480*/  SEL R23, R23, RZ, P0 ;  /* 0x000000ff17177207 */ /* 0x000fe20000000000 */
[----:B------:R-:W-:Y:S01]  /*14490*/  IMAD.MOV.U32 R24, RZ, RZ, R8 ;  /* 0x000000ffff187224 */ /* 0x000fe200078e0008 */
[----:B------:R-:W-:Y:S01]  /*144a0*/  LOP3.LUT R26, R20, R3, RZ, 0x3c, !PT ;  /* 0x00000003141a7212 */ /* 0x000fe200078e3cff */
[----:B0-----:R-:W-:Y:S01]  /*144b0*/  IMAD R5, R7, UR4, R10 ;  /* 0x0000000407057c24 */ /* 0x001fe2000f8e020a */
[----:B------:R-:W-:Y:S06]  /*144c0*/  @!P1 BRA `(.L_x_1099) ;  /* 0x0000000000049947 */ /* 0x000fec0003800000 */
[----:B------:R-:W-:Y:S01]  /*144d0*/  BPT.TRAP 0x1 ;  /* 0x000000040000795c */ /* 0x000fe20000300000 */
.L_x_1099:
[----:B------:R-:W-:Y:S01]  /*144e0*/  IMAD R6, R23, 0x8, R17 ;  /* 0x0000000817067824 */ /* 0x000fe200078e0211 */
[----:B------:R-:W-:Y:S01]  /*144f0*/  SHF.L.U32 R3, R26, 0x1f, RZ ;  /* 0x0000001f1a037819 */ /* 0x000fe200000006ff */
[----:B------:R-:W-:Y:S03]  /*14500*/  BSSY B1, `(.L_x_1100) ;  /* 0x0000003000017945 */ /* 0x000fe60003800000 */
[----:B------:R-:W0:Y:S02]  /*14510*/  SYNCS.PHASECHK.TRANS64.TRYWAIT P0, [R6+URZ+0x30840], R3 ;  /* 0x03084003060075a7 */ /* 0x000e24000800017f */
[----:B0-----:R-:W-:Y:S05]  /*14520*/  @!P0 BRA `(.L_x_1101) ;  /* 0x0000003000248947 */ /* 0x001fea0003800000 */
.L_x_1173:
[----:B------:R-:W-:Y:S05]  /*14530*/  BSYNC B1 ;  /* 0x0000000000017941 */ /* 0x000fea0003800000 */
.L_x_1100:
[----:B------:R-:W-:Y:S01]  /*14540*/  SHF.R.S32.HI R21, RZ, 0x1f, R5 ;  /* 0x0000001fff157819 */ /* 0x000fe20000011405 */
[----:B------:R-:W-:Y:S01]  /*14550*/  ULDC.64 UR4, c[0x0][0x300] ;  /* 0x0000c00000047ab9 */ /* 0x000fe20000000a00 */
[----:B-----5:R-:W-:Y:S01]  /*14560*/  SHF.R.S32.HI R25, RZ, 0x1f, R0 ;  /* 0x0000001fff197819 */ /* 0x020fe20000011400 */
[----:B------:R-:W-:Y:S01]  /*14570*/  IMAD R8, R23, 0x4800, R30 ;  /* 0x0000480017087824 */ /* 0x000fe200078e021e */
        /* <DEDUP_REMOVED lines=16> */
[----:B------:R-:W-:-:S03]  /*14680*/  ULDC.64 UR4, c[0x0][0x2e8] ;  /* 0x0000ba0000047ab9 */ /* 0x000fc60000000a00 */
[----:B------:R-:W-:Y:S01]  /*14690*/  IMAD.IADD R3, R7, 0x1, R3 ;  /* 0x0000000107037824 */ /* 0x000fe200078e0203 */
[----:B------:R-:W-:Y:S01]  /*146a0*/  LEA R7, P0, R2, UR4, 0x1 ;  /* 0x0000000402077c11 */ /* 0x000fe2000f8008ff */
[----:B------:R-:W-:-:S03]  /*146b0*/  UMOV UR4, 0xffffffff ;  /* 0xffffffff00047882 */ /* 0x000fc60000000000 */
[----:B------:R-:W-:Y:S01]  /*146c0*/  LEA.HI.X R10, R2, UR5, R3, 0x1, P0 ;  /* 0x00000005020a7c11 */ /* 0x000fe200080f0c03 */
[----:B------:R-:W-:Y:S08]  /*146d0*/  BRA.DIV UR4, `(.L_x_1102) ;  /* 0x0000002e04cc7947 */ /* 0x000ff0000b800000 */
[----:B------:R-:W0:Y:S01]  /*146e0*/  SHFL.IDX PT, R14, R7, RZ, 0x181f ;  /* 0x00181fff070e7589 */ /* 0x000e2200000e0000 */
[----:B------:R-:W-:Y:S02]  /*146f0*/  IMAD.SHL.U32 R4, R37, 0x2, RZ ;  /* 0x0000000225047824 */ /* 0x000fe400078e00ff */
[----:B------:R-:W-:Y:S01]  /*14700*/  IMAD R8, R8, 0x2, R17 ;  /* 0x0000000208087824 */ /* 0x000fe200078e0211 */
        /* <DEDUP_REMOVED lines=16> */
[----:B------:R-:W0:Y:S03]  /*14810*/  SHFL.IDX PT, R14, R7, 0x3, 0x181f ;  /* 0x00781f00070e7f89 */ /* 0x000e2600000e0000 */
[----:B------:R-:W-:Y:S02]  /*14820*/  IMAD.X R3, RZ, RZ, R35, P0 ;  /* 0x000000ffff037224 */ /* 0x000fe400000e0623 */
        /* <DEDUP_REMOVED lines=18> */
.L_x_1187:
[----:B0-2---:R-:W-:-:S05]  /*14950*/  IADD3 R2, P0, R14, R4, RZ ;  /* 0x000000040e027210 */ /* 0x005fca0007f1e0ff */
[----:B-1----:R-:W-:Y:S01]  /*14960*/  IMAD.X R3, RZ, RZ, R35, P0 ;  /* 0x000000ffff037224 */ /* 0x002fe200000e0623 */
[----:B------:R-:W-:-:S04]  /*14970*/  PLOP3.LUT P0, PT, PT, PT, PT, 0x80, 0x0 ;  /* 0x000000000000781c */ /* 0x000fc80003f0f070 */
[----:B------:R-:W-:Y:S01]  /*14980*/  @!PT LDS RZ, [RZ] ;  /* 0x00000000fffff984 */ /* 0x000fe20000000800 */
[----:B------:R-:W-:Y:S01]  /*14990*/  @!PT LDS RZ, [RZ] ;  /* 0x00000000fffff984 */ /* 0x000fe20000000800 */
[----:B------:R-:W-:Y:S01]  /*149a0*/  @!PT LDS RZ, [RZ] ;  /* 0x00000000fffff984 */ /* 0x000fe20000000800 */
[----:B------:R0:W-:Y:S04]  /*149b0*/  LDGSTS.E.BYPASS.LTC128B.128 [R8+0x20c00], desc[UR36][R2.64], !P3 ;  /* 0x20c0000002087fae */ /* 0x0001e8000d901d64 */
[----:B------:R0:W-:Y:S04]  /*149c0*/  LDGSTS.E.BYPASS.LTC128B.128 [R8+0x23c00], desc[UR36][R2.64+0x80], !P2 ;  /* 0x23c0008002087fae */ /* 0x0001e8000d101d64 */
[----:B------:R0:W-:Y:S01]  /*149d0*/  LDGSTS.E.BYPASS.LTC128B.128 [R8+0x26c00], desc[UR36][R2.64+0x100], !P1 ;  /* 0x26c0010002087fae */ /* 0x0001e2000c901d64 */
[----:B------:R-:W-:Y:S01]  /*149e0*/  NOP ;  /* 0x0000000000007918 */ /* 0x000fe20000000000 */
.L_x_1103:
        /* <DEDUP_REMOVED lines=10> */
.L_x_1104:
[----:B------:R1:W-:Y:S01]  /*14a90*/  SYNCS.ARRIVE.TRANS64.A1T0 RZ, [R6+URZ+0x30830], RZ ;  /* 0x030830ff06ff79a7 */ /* 0x0003e2000810003f */
[----:B------:R-:W-:Y:S05]  /*14aa0*/  @!P2 BRA `(.L_x_1105) ;  /* 0x000000000004a947 */ /* 0x000fea0003800000 */
[----:B------:R-:W-:Y:S01]  /*14ab0*/  BPT.TRAP 0x1 ;  /* 0x000000040000795c */ /* 0x000fe20000300000 */
.L_x_1105:
[----:B0-----:R-:W-:Y:S01]  /*14ac0*/  SHF.L.U32 R3, R20, 0x1f, RZ ;  /* 0x0000001f14037819 */ /* 0x001fe200000006ff */
[----:B-1----:R-:W-:Y:S01]  /*14ad0*/  IMAD R6, R9, 0x8, R17 ;  /* 0x0000000809067824 */ /* 0x002fe200078e0211 */
[----:B------:R-:W-:Y:S03]  /*14ae0*/  BSSY B1, `(.L_x_1106) ;  /* 0x0000003000017945 */ /* 0x000fe60003800000 */
[----:B------:R-:W0:Y:S02]  /*14af0*/  SYNCS.PHASECHK.TRANS64.TRYWAIT P0, [R6+URZ+0x30860], R3 ;  /* 0x03086003060075a7 */ /* 0x000e24000800017f */
[----:B0-----:R-:W-:Y:S05]  /*14b00*/  @!P0 BRA `(.L_x_1107) ;  /* 0x0000003000788947 */ /* 0x001fea0003800000 */
.L_x_1188:
[----:B------:R-:W-:Y:S05]  /*14b10*/  BSYNC B1 ;  /* 0x0000000000017941 */ /* 0x000fea0003800000 */
.L_x_1106:
[----:B------:R-:W-:Y:S01]  /*14b20*/  IMAD.MOV.U32 R2, RZ, RZ, -0x60 ;  /* 0xffffffa0ff027424 */ /* 0x000fe200078e00ff */
[----:B------:R-:W-:Y:S01]  /*14b30*/  UMOV UR4, 0xffffffff ;  /* 0xffffffff00047882 */ /* 0x000fe20000000000 */
[C---:B------:R-:W-:Y:S01]  /*14b40*/  LOP3.LUT P3, RZ, R16.reuse, 0x20, RZ, 0xc0, !PT ;  /* 0x0000002010ff7812 */ /* 0x040fe2000786c0ff */
[----:B------:R-:W-:Y:S01]  /*14b50*/  IMAD R7, R9, 0x4800, R30 ;  /* 0x0000480009077824 */ /* 0x000fe200078e021e */
[C---:B------:R-:W-:Y:S01]  /*14b60*/  LOP3.LUT P2, RZ, R16.reuse, 0x10, RZ, 0xc0, !PT ;  /* 0x0000001010ff7812 */ /* 0x040fe2000784c0ff */
[----:B0-----:R-:W-:Y:S01]  /*14b70*/  IMAD R3, R27, R2, UR38 ;  /* 0x000000261b037e24 */ /* 0x001fe2000f8e0202 */
[----:B------:R-:W-:-:S03]  /*14b80*/  LOP3.LUT P1, RZ, R16, 0x8, RZ, 0xc0, !PT ;  /* 0x0000000810ff7812 */ /* 0x000fc6000782c0ff */
[----:B------:R-:W-:Y:S01]  /*14b90*/  IMAD.IADD R8, R3, 0x1, -R36 ;  /* 0x0000000103087824 */ /* 0x000fe200078e0a24 */
[----:B------:R-:W-:Y:S09]  /*14ba0*/  BRA.DIV UR4, `(.L_x_1108) ;  /* 0x0000003204647947 */ /* 0x000ff2000b800000 */
[----:B------:R-:W0:Y:S01]  /*14bb0*/  SHFL.IDX PT, R14, R18, RZ, 0x181f ;  /* 0x00181fff120e7589 */ /* 0x000e2200000e0000 */
[----:B------:R-:W-:-:S03]  /*14bc0*/  IMAD R7, R7, 0x2, R17 ;  /* 0x0000000207077824 */ /* 0x000fc600078e0211 */
[----:B------:R-:W1:Y:S01]  /*14bd0*/  SHFL.IDX PT, R3, R19, RZ, 0x181f ;  /* 0x00181fff13037589 */ /* 0x000e6200000e0000 */
[----:B0-----:R-:W-:-:S03]  /*14be0*/  IADD3 R2, P0, R14, R4, RZ ;  /* 0x000000040e027210 */ /* 0x001fc60007f1e0ff */
[----:B------:R-:W0:Y:S02]  /*14bf0*/  SHFL.IDX PT, R14, R18, 0x1, 0x181f ;  /* 0x00381f00120e7f89 */ /* 0x000e2400000e0000 */
[----:B-1----:R-:W-:Y:S01]  /*14c00*/  IMAD.X R3, RZ, RZ, R3, P0 ;  /* 0x000000ffff037224 */ /* 0x002fe200000e0603 */
[----:B------:R-:W-:-:S13]  /*14c10*/  ISETP.LT.OR P0, PT, R8, 0x1, P3 ;  /* 0x000000010800780c */ /* 0x000fda0001f01670 */
[----:B------:R-:W-:Y:S01]  /*14c20*/  LDGSTS.E.BYPASS.LTC128B.128 [R7+0x400], desc[UR36][R2.64], !P0 ;  /* 0x0040000002077fae */ /* 0x000fe2000c101d64 */
[----:B------:R-:W-:-:S13]  /*14c30*/  ISETP.LT.OR P0, PT, R8, 0x1, P2 ;  /* 0x000000010800780c */ /* 0x000fda0001701670 */
[----:B------:R-:W-:Y:S01]  /*14c40*/  LDGSTS.E.BYPASS.LTC128B.128 [R7+0x3400], desc[UR36][R2.64+0x80], !P0 ;  /* 0x0340008002077fae */ /* 0x000fe2000c101d64 */
[----:B------:R-:W-:-:S13]  /*14c50*/  ISETP.LT.OR P0, PT, R8, 0x1, P1 ;  /* 0x000000010800780c */ /* 0x000fda0000f01670 */
[----:B------:R1:W-:Y:S04]  /*14c60*/  LDGSTS.E.BYPASS.LTC128B.128 [R7+0x6400], desc[UR36][R2.64+0x100], !P0 ;  /* 0x0640010002077fae */ /* 0x0003e8000c101d64 */
[----:B-1----:R-:W1:Y:S01]  /*14c70*/  SHFL.IDX PT, R3, R19, 0x1, 0x181f ;  /* 0x00381f0013037f89 */ /* 0x002e6200000e0000 */
        /* <DEDUP_REMOVED lines=31> */
[----:B------:R-:W2:Y:S04]  /*14e70*/  SHFL.IDX PT, R19, R19, 0x5, 0x181f ;  /* 0x00b81f0013137f89 */ /* 0x000ea800000e0000 */
[----:B------:R3:W4:Y:S01]  /*14e80*/  SHFL.IDX PT, R14, R18, 0x5, 0x181f ;  /* 0x00b81f00120e7f89 */ /* 0x00072200000e0000 */
[----:B-1----:R-:W-:Y:S01]  /*14e90*/  IMAD.X R3, RZ, RZ, R3, P0 ;  /* 0x000000ffff037224 */ /* 0x002fe200000e0603 */
[----:B------:R-:W-:-:S13]  /*14ea0*/  ISETP.LT.OR P0, PT, R8, 0x41, P3 ;  /* 0x000000410800780c */ /* 0x000fda0001f01670 */
[----:B------:R3:W-:Y:S01]  /*14eb0*/  LDGSTS.E.BYPASS.LTC128B.128 [R7+0x2400], desc[UR36][R2.64], !P0 ;  /* 0x0240000002077fae */ /* 0x0007e2000c101d64 */
[----:B------:R-:W-:-:S13]  /*14ec0*/  ISETP.LT.OR P0, PT, R8, 0x41, P2 ;  /* 0x000000410800780c */ /* 0x000fda0001701670 */
[----:B------:R3:W-:Y:S01]  /*14ed0*/  LDGSTS.E.BYPASS.LTC128B.128 [R7+0x5400], desc[UR36][R2.64+0x80], !P0 ;  /* 0x0540008002077fae */ /* 0x0007e2000c101d64 */
[----:B------:R-:W-:-:S13]  /*14ee0*/  ISETP.LT.OR P0, PT, R8, 0x41, P1 ;  /* 0x000000410800780c */ /* 0x000fda0000f01670 */
[----:B--2-4-:R3:W-:Y:S02]  /*14ef0*/  LDGSTS.E.BYPASS.LTC128B.128 [R7+0x8400], desc[UR36][R2.64+0x100], !P0 ;  /* 0x0840010002077fae */ /* 0x0147e4000c101d64 */
.L_x_1202:
        /* <DEDUP_REMOVED lines=16> */
[----:B------:R-:W-:Y:S02]  /*15000*/  IMAD.IADD R3, R3, 0x1, R9 ;  /* 0x0000000103037824 */ /* 0x000fe400078e0209 */
[----:B------:R-:W-:Y:S02]  /*15010*/  IMAD R25, R25, UR4, RZ ;  /* 0x0000000419197c24 */ /* 0x000fe4000f8e02ff */
[----:B------:R-:W-:-:S04]  /*15020*/  IMAD.WIDE.U32 R2, R0, UR4, R2 ;  /* 0x0000000400027c25 */ /* 0x000fc8000f8e0002 */
[----:B------:R-:W-:Y:S01]  /*15030*/  IMAD R25, R0, UR5, R25 ;  /* 0x0000000500197c24 */ /* 0x000fe2000f8e0219 */
[----:B------:R-:W-:Y:S01]  /*15040*/  ULDC.64 UR4, c[0x0][0x330] ;  /* 0x0000cc0000047ab9 */ /* 0x000fe20000000a00 */
[----:B------:R-:W-:Y:S01]  /*15050*/  NOP ;  /* 0x0000000000007918 */ /* 0x000fe20000000000 */
[----:B------:R-:W-:Y:S02]  /*15060*/  IMAD R5, R28, UR4, RZ ;  /* 0x000000041c057c24 */ /* 0x000fe4000f8e02ff */
[----:B------:R-:W-:Y:S02]  /*15070*/  IMAD.IADD R3, R3, 0x1, R25 ;  /* 0x0000000103037824 */ /* 0x000fe400078e0219 */
[C---:B------:R-:W-:Y:S02]  /*15080*/  IMAD R5, R22.reuse, UR5, R5 ;  /* 0x0000000516057c24 */ /* 0x040fe4000f8e0205 */
[----:B------:R-:W-:Y:S01]  /*15090*/  IMAD.WIDE.U32 R2, R22, UR4, R2 ;  /* 0x0000000416027c25 */ /* 0x000fe2000f8e0002 */
[----:B------:R-:W-:-:S03]  /*150a0*/  ULDC.64 UR4, c[0x0][0x318] ;  /* 0x0000c60000047ab9 */ /* 0x000fc60000000a00 */
[----:B------:R-:W-:Y:S01]  /*150b0*/  IMAD.IADD R3, R5, 0x1, R3 ;  /* 0x0000000105037824 */ /* 0x000fe200078e0203 */
[----:B------:R-:W-:-:S04]  /*150c0*/  LEA R18, P0, R2, UR4, 0x1 ;  /* 0x0000000402127c11 */ /* 0x000fc8000f8008ff */
[----:B------:R-:W-:Y:S02]  /*150d0*/  LEA.HI.X R19, R2, UR5, R3, 0x1, P0 ;  /* 0x0000000502137c11 */ /* 0x000fe400080f0c03 */
[----:B------:R-:W-:-:S13]  /*150e0*/  PLOP3.LUT P0, PT, PT, PT, PT, 0x80, 0x0 ;  /* 0x000000000000781c */ /* 0x000fda0003f0f070 */
.L_x_1109:
        /* <DEDUP_REMOVED lines=10> */
.L_x_1110:
[C---:B------:R-:W-:Y:S01]  /*15190*/  ISETP.GT.AND P0, PT, R24.reuse, UR46, PT ;  /* 0x0000002e18007c0c */ /* 0x040fe2000bf04270 */
[----:B------:R1:W-:Y:S01]  /*151a0*/  SYNCS.ARRIVE.TRANS64.A1T0 RZ, [R6+URZ+0x30850], RZ ;  /* 0x030850ff06ff79a7 */ /* 0x0003e2000810003f */
[----:B------:R-:W-:Y:S02]  /*151b0*/  VIADD R8, R24, 0xffffffff ;  /* 0xffffffff18087836 */ /* 0x000fe40000000000 */
[----:B------:R-:W-:Y:S02]  /*151c0*/  IMAD.MOV.U32 R9, RZ, RZ, R23 ;  /* 0x000000ffff097224 */ /* 0x000fe400078e0017 */
[----:B------:R-:W-:Y:S02]  /*151d0*/  IMAD.MOV.U32 R20, RZ, RZ, R26 ;  /* 0x000000ffff147224 */ /* 0x000fe400078e001a */
[----:B------:R-:W-:-:S05]  /*151e0*/  IMAD.MOV.U32 R27, RZ, RZ, R24 ;  /* 0x000000ffff1b7224 */ /* 0x000fca00078e0018 */
[----:B-1----:R-:W-:Y:S05]  /*151f0*/  @P0 BRA `(.L_x_1111) ;  /* 0xfffffff000200947 */ /* 0x002fea000383ffff */
[----:B------:R-:W-:Y:S05]  /*15200*/  BSYNC B0 ;  /* 0x0000000000007941 */ /* 0x000fea0003800000 */
.L_x_1098:
[----:B0-----:R-:W0:Y:S01]  /*15210*/  S2R R0, SR_TID.X ;  /* 0x0000000000007919 */ /* 0x001e220000002100 */
[----:B------:R-:W-:Y:S01]  /*15220*/  BSSY B0, `(.L_x_1112) ;  /* 0x0000010000007945 */ /* 0x000fe20003800000 */
        /* <DEDUP_REMOVED lines=14> */
[----:B0-----:R-:W-:-:S07]  /*15310*/  IADD3 R34, R0, UR47, R7 ;  /* 0x0000002f00227c10 */ /* 0x001fce000fffe007 */
.L_x_1113:
[----:B------:R-:W-:Y:S05]  /*15320*/  BSYNC B0 ;  /* 0x0000000000007941 */ /* 0x000fea0003800000 */
.L_x_1112:
[----:B------:R-:W-:-:S13]  /*15330*/  LOP3.LUT P0, RZ, R16, 0x80, RZ, 0xc0, !PT ;  /* 0x0000008010ff7812 */ /* 0x000fda000780c0ff */
[----:B------:R-:W-:Y:S05]  /*15340*/  @!P0 BRA `(.L_x_1114) ;  /* 0x0000000000048947 */ /* 0x000fea0003800000 */
[----:B------:R-:W-:Y:S01]  /*15350*/  BPT.TRAP 0x1 ;  /* 0x000000040000795c */ /* 0x000fe20000300000 */
.L_x_1114:
[----:B------:R-:W-:Y:S01]  /*15360*/  IMAD R4, R23, 0x8, R17 ;  /* 0x0000000817047824 */ /* 0x000fe200078e0211 */
[----:B------:R-:W-:Y:S01]  /*15370*/  SHF.L.U32 R3, R26, 0x1f, RZ ;  /* 0x0000001f1a037819 */ /* 0x000fe200000006ff */
[----:B------:R-:W-:Y:S01]  /*15380*/  IMAD.MOV.U32 R5, RZ, RZ, -0x60 ;  /* 0xffffffa0ff057424 */ /* 0x000fe200078e00ff */
[----:B------:R-:W-:Y:S02]  /*15390*/  BSSY B0, `(.L_x_1115) ;  /* 0x0000004000007945 */ /* 0x000fe40003800000 */
[----:B------:R-:W0:Y:S01]  /*153a0*/  SYNCS.PHASECHK.TRANS64.TRYWAIT P0, [R4+URZ+0x30860], R3 ;  /* 0x03086003040075a7 */ /* 0x000e22000800017f */
[----:B------:R-:W-:Y:S01]  /*153b0*/  IMAD R5, R24, R5, UR38 ;  /* 0x0000002618057e24 */ /* 0x000fe2000f8e0205 */
[----:B0-----:R-:W-:Y:S06]  /*153c0*/  @!P0 BRA `(.L_x_1116) ;  /* 0x0000003000588947 */ /* 0x001fec0003800000 */
.L_x_1203:
[----:B------:R-:W-:Y:S05]  /*153d0*/  BSYNC B0 ;  /* 0x0000000000007941 */ /* 0x000fea0003800000 */
.L_x_1115:
        /* <DEDUP_REMOVED lines=8> */
[----:B------:R-:W-:-:S03]  /*15460*/  IMAD.SHL.U32 R6, R37, 0x2, RZ ;  /* 0x0000000225067824 */ /* 0x000fc600078e00ff */
[----:B------:R-:W0:Y:S04]  /*15470*/  SHFL.IDX PT, R0, R19, RZ, 0x181f ;  /* 0x00181fff13007589 */ /* 0x000e2800000e0000 */
[----:B------:R-:W-:Y:S01]  /*15480*/  SHFL.IDX PT, R7, R19, 0x1, 0x181f ;  /* 0x00381f0013077f89 */ /* 0x000fe200000e0000 */
[----:B-1----:R-:W-:-:S03]  /*15490*/  IADD3 R2, P0, R14, R6, RZ ;  /* 0x000000060e027210 */ /* 0x002fc60007f1e0ff */
[----:B------:R-:W1:Y:S02]  /*154a0*/  SHFL.IDX PT, R14, R18, 0x1, 0x181f ;  /* 0x00381f00120e7f89 */ /* 0x000e6400000e0000 */
[----:B0-----:R-:W-:Y:S01]  /*154b0*/  IMAD.X R3, RZ, RZ, R0, P0 ;  /* 0x000000ffff037224 */ /* 0x001fe200000e0600 */
[----:B------:R-:W-:Y:S01]  /*154c0*/  ISETP.LT.OR P0, PT, R5, 0x1, P4 ;  /* 0x000000010500780c */ /* 0x000fe20002701670 */
[----:B------:R-:W-:-:S12]  /*154d0*/  IMAD R0, R8, 0x2, R17 ;  /* 0x0000000208007824 */ /* 0x000fd800078e0211 */
[----:B------:R-:W-:Y:S01]  /*154e0*/  LDGSTS.E.BYPASS.LTC128B.128 [R0+0x400], desc[UR36][R2.64], !P0 ;  /* 0x0040000002007fae */ /* 0x000fe2000c101d64 */
[----:B------:R-:W-:-:S13]  /*154f0*/  ISETP.LT.OR P0, PT, R5, 0x1, P3 ;  /* 0x000000010500780c */ /* 0x000fda0001f01670 */
[----:B------:R-:W-:Y:S01]  /*15500*/  LDGSTS.E.BYPASS.LTC128B.128 [R0+0x3400], desc[UR36][R2.64+0x80], !P0 ;  /* 0x0340008002007fae */ /* 0x000fe2000c101d64 */
[----:B------:R-:W-:-:S13]  /*15510*/  ISETP.LT.OR P0, PT, R5, 0x1, P1 ;  /* 0x000000010500780c */ /* 0x000fda0000f01670 */
[----:B------:R1:W-:Y:S02]  /*15520*/  LDGSTS.E.BYPASS.LTC128B.128 [R0+0x6400], desc[UR36][R2.64+0x100], !P0 ;  /* 0x0640010002007fae */ /* 0x0003e4000c101d64 */
[----:B-1----:R-:W-:Y:S02]  /*15530*/  IADD3 R2, P0, R14, R6, RZ ;  /* 0x000000060e027210 */ /* 0x002fe40007f1e0ff */
[----:B------:R-:W0:Y:S03]  /*15540*/  SHFL.IDX PT, R14, R18, 0x2, 0x181f ;  /* 0x00581f00120e7f89 */ /* 0x000e2600000e0000 */
[----:B------:R-:W-:Y:S01]  /*15550*/  IMAD.X R3, RZ, RZ, R7, P0 ;  /* 0x000000ffff037224 */ /* 0x000fe200000e0607 */
[----:B------:R-:W-:Y:S01]  /*15560*/  ISETP.LT.OR P0, PT, R5, 0x11, P4 ;  /* 0x000000110500780c */ /* 0x000fe20002701670 */
[----:B------:R-:W1:-:S12]  /*15570*/  SHFL.IDX PT, R7, R19, 0x2, 0x181f ;  /* 0x00581f0013077f89 */ /* 0x000e5800000e0000 */
[----:B------:R-:W-:Y:S01]  /*15580*/  LDGSTS.E.BYPASS.LTC128B.128 [R0+0xc00], desc[UR36][R2.64], !P0 ;  /* 0x00c0000002007fae */ /* 0x000fe2000c101d64 */
[----:B------:R-:W-:-:S13]  /*15590*/  ISETP.LT.OR P0, PT, R5, 0x11, P3 ;  /* 0x000000110500780c */ /* 0x000fda0001f01670 */
[----:B------:R-:W-:Y:S01]  /*155a0*/  LDGSTS.E.BYPASS.LTC128B.128 [R0+0x3c00], desc[UR36][R2.64+0x80], !P0 ;  /* 0x03c0008002007fae */ /* 0x000fe2000c101d64 */
[----:B------:R-:W-:-:S13]  /*155b0*/  ISETP.LT.OR P0, PT, R5, 0x11, P1 ;  /* 0x000000110500780c */ /* 0x000fda0000f01670 */
[----:B------:R0:W-:Y:S02]  /*155c0*/  LDGSTS.E.BYPASS.LTC128B.128 [R0+0x6c00], desc[UR36][R2.64+0x100], !P0 ;  /* 0x06c0010002007fae */ /* 0x0001e4000c101d64 */
[----:B0-----:R-:W-:Y:S02]  /*155d0*/  IADD3 R2, P0, R14, R6, RZ ;  /* 0x000000060e027210 */ /* 0x001fe40007f1e0ff */
[----:B------:R-:W0:Y:S03]  /*155e0*/  SHFL.IDX PT, R14, R18, 0x3, 0x181f ;  /* 0x00781f00120e7f89 */ /* 0x000e2600000e0000 */
[----:B-1----:R-:W-:Y:S01]  /*155f0*/  IMAD.X R3, RZ, RZ, R7, P0 ;  /* 0x000000ffff037224 */ /* 0x002fe200000e0607 */
        /* <DEDUP_REMOVED lines=18> */
[----:B------:R2:W3:Y:S03]  /*15720*/  SHFL.IDX PT, R14, R18, 0x5, 0x181f ;  /* 0x00b81f00120e7f89 */ /* 0x0004e600000e0000 */
[----:B-1----:R-:W-:Y:S01]  /*15730*/  IMAD.X R3, RZ, RZ, R7, P0 ;  /* 0x000000ffff037224 */ /* 0x002fe200000e0607 */
[----:B------:R-:W-:Y:S01]  /*15740*/  ISETP.LT.OR P0, PT, R5, 0x41, P4 ;  /* 0x000000410500780c */ /* 0x000fe20002701670 */
[----:B------:R2:W1:-:S12]  /*15750*/  SHFL.IDX PT, R7, R19, 0x5, 0x181f ;  /* 0x00b81f0013077f89 */ /* 0x00045800000e0000 */
[----:B------:R2:W-:Y:S01]  /*15760*/  LDGSTS.E.BYPASS.LTC128B.128 [R0+0x2400], desc[UR36][R2.64], !P0 ;  /* 0x0240000002007fae */ /* 0x0005e2000c101d64 */
[----:B------:R-:W-:-:S13]  /*15770*/  ISETP.LT.OR P0, PT, R5, 0x41, P3 ;  /* 0x000000410500780c */ /* 0x000fda0001f01670 */
[----:B------:R2:W-:Y:S01]  /*15780*/  LDGSTS.E.BYPASS.LTC128B.128 [R0+0x5400], desc[UR36][R2.64+0x80], !P0 ;  /* 0x0540008002007fae */ /* 0x0005e2000c101d64 */
[----:B------:R-:W-:-:S13]  /*15790*/  ISETP.LT.OR P0, PT, R5, 0x41, P1 ;  /* 0x000000410500780c */ /* 0x000fda0000f01670 */
[----:B-1-3--:R2:W-:Y:S02]  /*157a0*/  LDGSTS.E.BYPASS.LTC128B.128 [R0+0x8400], desc[UR36][R2.64+0x100], !P0 ;  /* 0x0840010002007fae */ /* 0x00a5e4000c101d64 */
.L_x_1217:
[----:B0-2---:R-:W-:-:S05]  /*157b0*/  IADD3 R2, P0, R14, R6, RZ ;  /* 0x000000060e027210 */ /* 0x005fca0007f1e0ff */
[----:B------:R-:W-:Y:S01]  /*157c0*/  IMAD.X R3, RZ, RZ, R7, P0 ;  /* 0x000000ffff037224 */ /* 0x000fe200000e0607 */
        /* <DEDUP_REMOVED lines=11> */
.L_x_1118:
        /* <DEDUP_REMOVED lines=10> */
.L_x_1119:
[----:B------:R1:W-:Y:S01]  /*15920*/  SYNCS.ARRIVE.TRANS64.A1T0 RZ, [R4+URZ+0x30850], RZ ;  /* 0x030850ff04ff79a7 */ /* 0x0003e2000810003f */
[----:B------:R-:W-:-:S05]  /*15930*/  VIADD R23, R23, 0x1 ;  /* 0x0000000117177836 */ /* 0x000fca0000000000 */
[----:B------:R-:W-:-:S04]  /*15940*/  ISETP.NE.AND P0, PT, R23, 0x2, PT ;  /* 0x000000021700780c */ /* 0x000fc80003f05270 */
[----:B0-----:R-:W-:Y:S02]  /*15950*/  SEL R3, RZ, 0x1, P0 ;  /* 0x00000001ff037807 */ /* 0x001fe40000000000 */
[----:B------:R-:W-:Y:S02]  /*15960*/  SEL R23, R23, RZ, P0 ;  /* 0x000000ff17177207 */ /* 0x000fe40000000000 */
[----:B-1----:R-:W-:-:S07]  /*15970*/  LOP3.LUT R26, R26, R3, RZ, 0x3c, !PT ;  /* 0x000000031a1a7212 */ /* 0x002fce00078e3cff */
.L_x_1079:
[----:B------:R-:W-:Y:S05]  /*15980*/  BSYNC B7 ;  /* 0x0000000000077941 */ /* 0x000fea0003800000 */
.L_x_1077:
[----:B------:R-:W-:-:S13]  /*15990*/  LOP3.LUT P0, RZ, R16, 0x1000, RZ, 0xc0, !PT ;  /* 0x0000100010ff7812 */ /* 0x000fda000780c0ff */
[----:B------:R-:W-:Y:S05]  /*159a0*/  @!P0 BRA `(.L_x_1120) ;  /* 0x0000000000248947 */ /* 0x000fea0003800000 */
[----:B------:R-:W-:Y:S05]  /*159b0*/  WARPSYNC.ALL ;  /* 0x0000000000007948 */ /* 0x000fea0003800000 */
[----:B------:R-:W0:Y:S08]  /*159c0*/  S2UR UR5, SR_CgaCtaId ;  /* 0x00000000000579c3 */ /* 0x000e300000008800 */
[----:B------:R-:W-:Y:S06]  /*159d0*/  BAR.SYNC.DEFER_BLOCKING 0x5, 0x180 ;  /* 0x0146000000007b1d */ /* 0x000fec0000010000 */
[----:B------:R-:W-:-:S02]  /*159e0*/  UMOV UR4, 0x400 ;  /* 0x0000040000047882 */ /* 0x000fc40000000000 */
[----:B0-----:R-:W-:-:S06]  /*159f0*/  ULEA UR4, UR5, UR4, 0x18 ;  /* 0x0000000405047291 */ /* 0x001fcc000f8ec03f */
[----:B------:R-:W-:-:S05]  /*15a00*/  IMAD.U32 R17, RZ, RZ, UR4 ;  /* 0x00000004ff117e24 */ /* 0x000fca000f8e00ff */
[----:B------:R0:W1:Y:S01]  /*15a10*/  LDS R34, [R17+0x308d0] ;  /* 0x0308d00011227984 */ /* 0x0000620000000800 */
[----:B------:R-:W-:Y:S06]  /*15a20*/  BAR.ARV 0x4, 0x180 ;  /* 0x0106000000007b1d */ /* 0x000fec0000002000 */
[----:B------:R-:W-:Y:S05]  /*15a30*/  BRA `(.L_x_1121) ;  /* 0x00000000002c7947 */ /* 0x000fea0003800000 */
.L_x_1120:
[----:B------:R-:W-:-:S03]  /*15a40*/  UMOV UR4, 0xffffffff ;  /* 0xffffffff00047882 */ /* 0x000fc60000000000 */
[----:B------:R-:W-:Y:S05]  /*15a50*/  BRA.DIV UR4, `(.L_x_1122) ;  /* 0x0000003204f87947 */ /* 0x000fea000b800000 */
[----:B------:R0:W1:Y:S02]  /*15a60*/  SHFL.IDX PT, R14, R34, RZ, 0x1f ;  /* 0x00001fff220e7589 */ /* 0x00006400000e0000 */
.L_x_1220:
[----:B------:R-:W2:Y:S01]  /*15a70*/  @!P2 S2R R3, SR_CgaCtaId ;  /* 0x000000000003a919 */ /* 0x000ea20000008800 */
[----:B------:R-:W-:Y:S05]  /*15a80*/  WARPSYNC.ALL ;  /* 0x0000000000007948 */ /* 0x000fea0003800000 */
[----:B------:R-:W-:Y:S01]  /*15a90*/  BAR.SYNC.DEFER_BLOCKING 0x4, 0x180 ;  /* 0x0106000000007b1d */ /* 0x000fe20000010000 */
[----:B------:R-:W-:-:S04]  /*15aa0*/  @!P2 MOV R0, 0x400 ;  /* 0x000004000000a802 */ /* 0x000fc80000000f00 */
[----:B--2---:R-:W-:-:S05]  /*15ab0*/  @!P2 LEA R17, R3, R0, 0x18 ;  /* 0x000000000311a211 */ /* 0x004fca00078ec0ff */
[----:B------:R0:W-:Y:S02]  /*15ac0*/  @!P2 STS [R17+0x308d0], R34 ;  /* 0x0308d0221100a388 */ /* 0x0001e40000000800 */
[----:B01----:R-:W-:Y:S01]  /*15ad0*/  IMAD.MOV.U32 R34, RZ, RZ, R14 ;  /* 0x000000ffff227224 */ /* 0x003fe200078e000e */
[----:B------:R-:W-:Y:S06]  /*15ae0*/  BAR.ARV 0x5, 0x180 ;  /* 0x0146000000007b1d */ /* 0x000fec0000002000 */
.L_x_1121:
[----:B------:R-:W-:Y:S02]  /*15af0*/  ULDC UR4, c[0x0][0xc38] ;  /* 0x00030e0000047ab9 */ /* 0x000fe40000000800 */
[----:B-1----:R-:W-:-:S13]  /*15b00*/  ISETP.GE.AND P0, PT, R34, UR4, PT ;  /* 0x0000000422007c0c */ /* 0x002fda000bf06270 */
[----:B------:R-:W-:Y:S05]  /*15b10*/  @!P0 BRA `(.L_x_1123) ;  /* 0xffffffc000b48947 */ /* 0x000fea000383ffff */
.L_x_1068:
[----:B------:R-:W2:Y:S01]  /*15b20*/  LDL.LU R0, [R1] ;  /* 0x0000000001007983 */ /* 0x000ea20000300800 */
[----:B------:R-:W-:Y:S01]  /*15b30*/  BSSY B0, `(.L_x_1124) ;  /* 0x000000b000007945 */ /* 0x000fe20003800000 */
[----:B------:R-:W1:Y:S01]  /*15b40*/  S2R R5, SR_CgaCtaId ;  /* 0x0000000000057919 */ /* 0x000e620000008800 */
[----:B--2---:R-:W-:-:S05]  /*15b50*/  VIADD R0, R0, 0x1 ;  /* 0x0000000100007836 */ /* 0x004fca0000000000 */
[----:B------:R-:W-:-:S04]  /*15b60*/  LEA.HI R2, R0, R0, RZ, 0x1 ;  /* 0x0000000000027211 */ /* 0x000fc800078f08ff */
[----:B------:R-:W-:Y:S02]  /*15b70*/  LOP3.LUT R3, R2, 0xfffffffe, RZ, 0xc0, !PT ;  /* 0xfffffffe02037812 */ /* 0x000fe400078ec0ff */
[----:B------:R-:W-:-:S03]  /*15b80*/  MOV R2, 0x400 ;  /* 0x0000040000027802 */ /* 0x000fc60000000f00 */
[----:B------:R-:W-:Y:S01]  /*15b90*/  IMAD.IADD R0, R0, 0x1, -R3 ;  /* 0x0000000100007824 */ /* 0x000fe200078e0a03 */
[----:B-1----:R-:W-:-:S04]  /*15ba0*/  LEA R4, R5, R2, 0x18 ;  /* 0x0000000205047211 */ /* 0x002fc800078ec0ff */
[----:B------:R-:W-:-:S04]  /*15bb0*/  SHF.L.U32 R0, R0, 0x1f, RZ ;  /* 0x0000001f00007819 */ /* 0x000fc800000006ff */
[----:B------:R-:W1:Y:S02]  /*15bc0*/  SYNCS.PHASECHK.TRANS64.TRYWAIT P0, [R4+URZ+0x30820], R0 ;  /* 0x03082000040075a7 */ /* 0x000e64000800017f */
[----:B-1----:R-:W-:Y:S05]  /*15bd0*/  @!P0 BRA `(.L_x_1125) ;  /* 0x0000003000c08947 */ /* 0x002fea0003800000 */
.L_x_1221:
[----:B------:R-:W-:Y:S05]  /*15be0*/  BSYNC B0 ;  /* 0x0000000000007941 */ /* 0x000fea0003800000 */
.L_x_1124:
[----:B------:R-:W-:-:S03]  /*15bf0*/  UMOV UR4, 0xffffffff ;  /* 0xffffffff00047882 */ /* 0x000fc60000000000 */
[----:B------:R-:W-:Y:S05]  /*15c00*/  BRA.DIV UR4, `(.L_x_1126) ;  /* 0x0000003204c87947 */ /* 0x000fea000b800000 */
[----:B-1----:R-:W1:Y:S02]  /*15c10*/  S2R R0, SR_TID.X ;  /* 0x0000000000007919 */ /* 0x002e640000002100 */
[----:B-1----:R-:W-:-:S04]  /*15c20*/  SHF.R.U32.HI R0, RZ, 0x5, R0 ;  /* 0x00000005ff007819 */ /* 0x002fc80000011600 */
[----:B------:R-:W-:-:S05]  /*15c30*/  LOP3.LUT R0, R0, 0x3, RZ, 0xc0, !PT ;  /* 0x0000000300007812 */ /* 0x000fca00078ec0ff */
[----:B------:R1:W2:Y:S02]  /*15c40*/  SHFL.IDX PT, R14, R0, RZ, 0x1f ;  /* 0x00001fff000e7589 */ /* 0x0002a400000e0000 */
.L_x_1224:
[----:B--2---:R-:W-:Y:S01]  /*15c50*/  ISETP.NE.AND P0, PT, R14, RZ, PT ;  /* 0x000000ff0e00720c */ /* 0x004fe20003f05270 */
[----:B------:R-:W-:-:S12]  /*15c60*/  BSSY B0, `(.L_x_1127) ;  /* 0x0000026000007945 */ /* 0x000fd80003800000 */
[----:B------:R-:W-:Y:S05]  /*15c70*/  @P0 BRA `(.L_x_1128) ;  /* 0x0000000000900947 */ /* 0x000fea0003800000 */
[----:B------:R-:W-:-:S03]  /*15c80*/  UMOV UR4, 0xffffffff ;  /* 0xffffffff00047882 */ /* 0x000fc60000000000 */
[----:B------:R-:W-:Y:S05]  /*15c90*/  BRA.DIV UR4, `(.L_x_1129) ;  /* 0x0000003204d87947 */ /* 0x000fea000b800000 */
[----:B------:R-:W-:-:S13]  /*15ca0*/  ELECT P6, URZ, PT ;  /* 0x00000000003f782f */ /* 0x000fda00038c0000 */
.L_x_1227:
[----:B------:R-:W-:Y:S05]  /*15cb0*/  @!P6 BRA `(.L_x_1128) ;  /* 0x000000000080e947 */ /* 0x000fea0003800000 */
[----:B-1----:R-:W2:Y:S02]  /*15cc0*/  LDL R0, [R1+0x4] ;  /* 0x0000040001007983 */ /* 0x002ea40000100800 */
[----:B--2---:R-:W-:-:S13]  /*15cd0*/  R2UR UR4, R0 ;  /* 0x00000000000472ca */ /* 0x004fda00000e0000 */
[----:B------:R-:W-:-:S06]  /*15ce0*/  ULOP3.LUT UR4, UR4, 0x2, URZ, 0xfc, !UPT ;  /* 0x0000000204047892 */ /* 0x000fcc000f8efc3f */
[----:B------:R-:W-:-:S05]  /*15cf0*/  IMAD.U32 R0, RZ, RZ, UR4 ;  /* 0x00000004ff007e24 */ /* 0x000fca000f8e00ff */
[----:B------:R-:W-:-:S13]  /*15d00*/  ISETP.NE.AND P0, PT, R0, 0x3, PT ;  /* 0x000000030000780c */ /* 0x000fda0003f05270 */
[----:B------:R-:W-:Y:S05]  /*15d10*/  @!P0 BRA `(.L_x_1130) ;  /* 0x0000000000048947 */ /* 0x000fea0003800000 */
[----:B------:R-:W-:Y:S01]  /*15d20*/  BPT.TRAP 0x1 ;  /* 0x000000040000795c */ /* 0x000fe20000300000 */
.L_x_1130:
[C---:B------:R-:W-:Y:S01]  /*15d30*/  IMAD R5, R23.reuse, 0x8, R4 ;  /* 0x0000000817057824 */ /* 0x040fe200078e0204 */
[----:B------:R-:W-:Y:S01]  /*15d40*/  SHF.L.U32 R0, R26, 0x1f, RZ ;  /* 0x0000001f1a007819 */ /* 0x000fe200000006ff */
[----:B------:R-:W-:-:S03]  /*15d50*/  VIADD R23, R23, 0x1 ;  /* 0x0000000117177836 */ /* 0x000fc60000000000 */
[----:B------:R-:W1:Y:S02]  /*15d60*/  SYNCS.PHASECHK.TRANS64.TRYWAIT P1, [R5+URZ+0x30840], R0 ;  /* 0x03084000050075a7 */ /* 0x000e64000802017f */
[----:B------:R-:W-:-:S04]  /*15d70*/  ISETP.NE.AND P2, PT, R23, 0x2, PT ;  /* 0x000000021700780c */ /* 0x000fc80003f45270 */
[----:B------:R-:W-:Y:S01]  /*15d80*/  SEL R3, RZ, 0x1, P2 ;  /* 0x00000001ff037807 */ /* 0x000fe20001000000 */
[----:B-1----:R-:W-:Y:S08]  /*15d90*/  @!P1 BRA `(.L_x_1131) ;  /* 0x0000003000b89947 */ /* 0x002ff00003800000 */
.L_x_1228:
[----:B------:R-:W-:Y:S02]  /*15da0*/  SEL R23, R23, RZ, P2 ;  /* 0x000000ff17177207 */ /* 0x000fe40001000000 */
[----:B------:R-:W-:Y:S01]  /*15db0*/  LOP3.LUT R2, R26, R3, RZ, 0x3c, !PT ;  /* 0x000000031a027212 */ /* 0x000fe200078e3cff */
[----:B------:R-:W-:Y:S06]  /*15dc0*/  @!P0 BRA `(.L_x_1132) ;  /* 0x0000000000048947 */ /* 0x000fec0003800000 */
[----:B------:R-:W-:Y:S01]  /*15dd0*/  BPT.TRAP 0x1 ;  /* 0x000000040000795c */ /* 0x000fe20000300000 */
.L_x_1132:
[----:B------:R-:W-:Y:S01]  /*15de0*/  IMAD R23, R23, 0x8, R4 ;  /* 0x0000000817177824 */ /* 0x000fe200078e0204 */
[----:B------:R-:W-:-:S04]  /*15df0*/  SHF.L.U32 R2, R2, 0x1f, RZ ;  /* 0x0000001f02027819 */ /* 0x000fc800000006ff */
[----:B------:R-:W2:Y:S02]  /*15e00*/  SYNCS.PHASECHK.TRANS64.TRYWAIT P1, [R23+URZ+0x30840], R2 ;  /* 0x03084002170075a7 */ /* 0x000ea4000802017f */
[----:B--2---:R-:W-:Y:S05]  /*15e10*/  @!P1 BRA `(.L_x_1133) ;  /* 0x0000003000ac9947 */ /* 0x004fea0003800000 */
.L_x_1229:
[----:B------:R-:W-:Y:S05]  /*15e20*/  @!P0 BRA `(.L_x_1134) ;  /* 0x0000000000048947 */ /* 0x000fea0003800000 */
[----:B------:R-:W-:Y:S01]  /*15e30*/  BPT.TRAP 0x1 ;  /* 0x000000040000795c */ /* 0x000fe20000300000 */
.L_x_1134:
[----:B------:R-:W3:Y:S02]  /*15e40*/  SYNCS.PHASECHK.TRANS64.TRYWAIT P1, [R5+URZ+0x30860], R0 ;  /* 0x03086000050075a7 */ /* 0x000ee4000802017f */
[----:B---3--:R-:W-:Y:S05]  /*15e50*/  @!P1 BRA `(.L_x_1135) ;  /* 0x0000003000b09947 */ /* 0x008fea0003800000 */
.L_x_1230:
[----:B------:R-:W-:Y:S05]  /*15e60*/  @!P0 BRA `(.L_x_1136) ;  /* 0x0000000000048947 */ /* 0x000fea0003800000 */
[----:B------:R-:W-:Y:S01]  /*15e70*/  BPT.TRAP 0x1 ;  /* 0x000000040000795c */ /* 0x000fe20000300000 */
.L_x_1136:
[----:B----4-:R4:W0:Y:S02]  /*15e80*/  SYNCS.PHASECHK.TRANS64.TRYWAIT P0, [R23+URZ+0x30860], R2 ;  /* 0x03086002170075a7 */ /* 0x010824000800017f */
[----:B0-----:R-:W-:Y:S05]  /*15e90*/  @!P0 NANOSLEEP.SYNCS 0x989680 ;  /* 0x009896800000895d */ /* 0x001fea0003900000 */
[----:B------:R-:W0:Y:S02]  /*15ea0*/  @!P0 SYNCS.PHASECHK.TRANS64 P0, [R23+URZ+0x30860], R2 ;  /* 0x03086002170085a7 */ /* 0x000e24000800007f */
[----:B0-----:R-:W-:Y:S05]  /*15eb0*/  @!P0 BRA `(.L_x_1136) ;  /* 0xfffffffc00f08947 */ /* 0x001fea000383ffff */
.L_x_1128:
[----:B------:R-:W-:Y:S05]  /*15ec0*/  BSYNC B0 ;  /* 0x0000000000007941 */ /* 0x000fea0003800000 */
.L_x_1127:
[----:B------:R-:W-:Y:S05]  /*15ed0*/  EXIT ;  /* 0x000000000000794d */ /* 0x000fea0003800000 */
.L_x_973:
[----:B0-----:R-:W-:-:S04]  /*15ee0*/  IMAD.U32 R3, RZ, RZ, UR40 ;  /* 0x00000028ff037e24 */ /* 0x001fc8000f8e00ff */
[----:B------:R0:W1:Y:S03]  /*15ef0*/  SYNCS.PHASECHK.TRANS64.TRYWAIT P1, [R3+URZ+0x30800], R0 ;  /* 0x03080000030075a7 */ /* 0x000066000802017f */
[----:B-1----:R-:W-:Y:S05]  /*15f00*/  @!P1 NANOSLEEP.SYNCS 0x989680 ;  /* 0x009896800000995d */ /* 0x002fea0003900000 */
[----:B------:R-:W1:Y:S02]  /*15f10*/  @!P1 SYNCS.PHASECHK.TRANS64 P1, [R3+URZ+0x30800], R0 ;  /* 0x03080000030095a7 */ /* 0x000e64000802007f */
[----:B-1----:R-:W-:Y:S05]  /*15f20*/  @!P1 BRA `(.L_x_973) ;  /* 0xfffffffc00ec9947 */ /* 0x002fea000383ffff */
[----:B------:R-:W-:Y:S05]  /*15f30*/  BRA `(.L_x_1137) ;  /* 0xfffffebc00047947 */ /* 0x000fea000383ffff */
.L_x_977:
[----:B-1----:R1:W2:Y:S02]  /*15f40*/  SYNCS.PHASECHK.TRANS64.TRYWAIT P1, [R13+URZ+0x30830], R0 ;  /* 0x030830000d0075a7 */ /* 0x0022a4000802017f */
[----:B--2---:R-:W-:Y:S05]  /*15f50*/  @!P1 NANOSLEEP.SYNCS 0x989680 ;  /* 0x009896800000995d */ /* 0x004fea0003900000 */
[----:B------:R-:W2:Y:S02]  /*15f60*/  @!P1 SYNCS.PHASECHK.TRANS64 P1, [R13+URZ+0x30830], R0 ;  /* 0x030830000d0095a7 */ /* 0x000ea4000802007f */
[----:B--2---:R-:W-:Y:S05]  /*15f70*/  @!P1 BRA `(.L_x_977) ;  /* 0xfffffffc00f09947 */ /* 0x004fea000383ffff */
[----:B------:R-:W-:Y:S05]  /*15f80*/  BRA `(.L_x_976) ;  /* 0xfffffebc00207947 */ /* 0x000fea000383ffff */
.L_x_994:
[----:B-1----:R-:W-:-:S04]  /*15f90*/  IMAD.U32 R10, RZ, RZ, UR7 ;  /* 0x00000007ff0a7e24 */ /* 0x002fc8000f8e00ff */
[----:B------:R1:W2:Y:S03]  /*15fa0*/  SYNCS.PHASECHK.TRANS64.TRYWAIT P1, [R10+URZ+0x30830], R9 ;  /* 0x030830090a0075a7 */ /* 0x0002a6000802017f */
[----:B--2---:R-:W-:Y:S05]  /*15fb0*/  @!P1 NANOSLEEP.SYNCS 0x989680 ;  /* 0x009896800000995d */ /* 0x004fea0003900000 */
[----:B------:R-:W2:Y:S02]  /*15fc0*/  @!P1 SYNCS.PHASECHK.TRANS64 P1, [R10+URZ+0x30830], R9 ;  /* 0x030830090a0095a7 */ /* 0x000ea4000802007f */
[----:B--2---:R-:W-:Y:S05]  /*15fd0*/  @!P1 BRA `(.L_x_994) ;  /* 0xfffffffc00ec9947 */ /* 0x004fea000383ffff */
[----:B------:R-:W-:Y:S05]  /*15fe0*/  BRA `(.L_x_993) ;  /* 0xfffffeec00fc7947 */ /* 0x000fea000383ffff */
.L_x_998:
[----:B01----:R-:W-:-:S04]  /*15ff0*/  IMAD.U32 R9, RZ, RZ, UR6 ;  /* 0x00000006ff097e24 */ /* 0x003fc8000f8e00ff */
[----:B------:R0:W1:Y:S03]  /*16000*/  SYNCS.PHASECHK.TRANS64.TRYWAIT P1, [R9+URZ+0x30850], R0 ;  /* 0x03085000090075a7 */ /* 0x000066000802017f */
[----:B-1----:R-:W-:Y:S05]  /*16010*/  @!P1 NANOSLEEP.SYNCS 0x989680 ;  /* 0x009896800000995d */ /* 0x002fea0003900000 */
[----:B------:R-:W1:Y:S02]  /*16020*/  @!P1 SYNCS.PHASECHK.TRANS64 P1, [R9+URZ+0x30850], R0 ;  /* 0x03085000090095a7 */ /* 0x000e64000802007f */
[----:B-1----:R-:W-:Y:S05]  /*16030*/  @!P1 BRA `(.L_x_998) ;  /* 0xfffffffc00ec9947 */ /* 0x002fea000383ffff */
[----:B------:R-:W-:Y:S05]  /*16040*/  BRA `(.L_x_997) ;  /* 0xfffffef800ac7947 */ /* 0x000fea000383ffff */
.L_x_1017:
[----:B-1----:R-:W-:-:S04]  /*16050*/  IMAD.U32 R10, RZ, RZ, UR7 ;  /* 0x00000007ff0a7e24 */ /* 0x002fc8000f8e00ff */
[----:B------:R1:W2:Y:S03]  /*16060*/  SYNCS.PHASECHK.TRANS64.TRYWAIT P1, [R10+URZ+0x30830], R9 ;  /* 0x030830090a0075a7 */ /* 0x0002a6000802017f */
[----:B--2---:R-:W-:Y:S05]  /*16070*/  @!P1 NANOSLEEP.SYNCS 0x989680 ;  /* 0x009896800000995d */ /* 0x004fea0003900000 */
[----:B------:R-:W2:Y:S02]  /*16080*/  @!P1 SYNCS.PHASECHK.TRANS64 P1, [R10+URZ+0x30830], R9 ;  /* 0x030830090a0095a7 */ /* 0x000ea4000802007f */
[----:B--2---:R-:W-:Y:S05]  /*16090*/  @!P1 BRA `(.L_x_1017) ;  /* 0xfffffffc00ec9947 */ /* 0x004fea000383ffff */
[----:B------:R-:W-:Y:S05]  /*160a0*/  BRA `(.L_x_1016) ;  /* 0xffffff2800307947 */ /* 0x000fea000383ffff */
.L_x_1021:
[----:B01----:R-:W-:-:S04]  /*160b0*/  IMAD.U32 R9, RZ, RZ, UR6 ;  /* 0x00000006ff097e24 */ /* 0x003fc8000f8e00ff */
[----:B------:R0:W1:Y:S03]  /*160c0*/  SYNCS.PHASECHK.TRANS64.TRYWAIT P1, [R9+URZ+0x30850], R0 ;  /* 0x03085000090075a7 */ /* 0x000066000802017f */
[----:B-1----:R-:W-:Y:S05]  /*160d0*/  @!P1 NANOSLEEP.SYNCS 0x989680 ;  /* 0x009896800000995d */ /* 0x002fea0003900000 */
[----:B------:R-:W1:Y:S02]  /*160e0*/  @!P1 SYNCS.PHASECHK.TRANS64 P1, [R9+URZ+0x30850], R0 ;  /* 0x03085000090095a7 */ /* 0x000e64000802007f */
[----:B-1----:R-:W-:Y:S05]  /*160f0*/  @!P1 BRA `(.L_x_1021) ;  /* 0xfffffffc00ec9947 */ /* 0x002fea000383ffff */
[----:B------:R-:W-:Y:S05]  /*16100*/  BRA `(.L_x_1020) ;  /* 0xffffff3000e07947 */ /* 0x000fea000383ffff */
.L_x_1029:
[----:B-1----:R-:W-:-:S04]  /*16110*/  IMAD.U32 R10, RZ, RZ, UR6 ;  /* 0x00000006ff0a7e24 */ /* 0x002fc8000f8e00ff */
[----:B------:R1:W2:Y:S03]  /*16120*/  SYNCS.PHASECHK.TRANS64.TRYWAIT P1, [R10+URZ+0x30830], R9 ;  /* 0x030830090a0075a7 */ /* 0x0002a6000802017f */
[----:B--2---:R-:W-:Y:S05]  /*16130*/  @!P1 NANOSLEEP.SYNCS 0x989680 ;  /* 0x009896800000995d */ /* 0x004fea0003900000 */
[----:B------:R-:W2:Y:S02]  /*16140*/  @!P1 SYNCS.PHASECHK.TRANS64 P1, [R10+URZ+0x30830], R9 ;  /* 0x030830090a0095a7 */ /* 0x000ea4000802007f */
[----:B--2---:R-:W-:Y:S05]  /*16150*/  @!P1 BRA `(.L_x_1029) ;  /* 0xfffffffc00ec9947 */ /* 0x004fea000383ffff */
[----:B------:R-:W-:Y:S05]  /*16160*/  BRA `(.L_x_1028) ;  /* 0xffffff4c002c7947 */ /* 0x000fea000383ffff */
.L_x_1033:
[----:B01----:R-:W-:-:S04]  /*16170*/  IMAD.U32 R9, RZ, RZ, UR10 ;  /* 0x0000000aff097e24 */ /* 0x003fc8000f8e00ff */
[----:B------:R0:W1:Y:S03]  /*16180*/  SYNCS.PHASECHK.TRANS64.TRYWAIT P1, [R9+URZ+0x30850], R0 ;  /* 0x03085000090075a7 */ /* 0x000066000802017f */
[----:B-1----:R-:W-:Y:S05]  /*16190*/  @!P1 NANOSLEEP.SYNCS 0x989680 ;  /* 0x009896800000995d */ /* 0x002fea0003900000 */
[----:B------:R-:W1:Y:S02]  /*161a0*/  @!P1 SYNCS.PHASECHK.TRANS64 P1, [R9+URZ+0x30850], R0 ;  /* 0x03085000090095a7 */ /* 0x000e64000802007f */
[----:B-1----:R-:W-:Y:S05]  /*161b0*/  @!P1 BRA `(.L_x_1033) ;  /* 0xfffffffc00ec9947 */ /* 0x002fea000383ffff */
[----:B------:R-:W-:Y:S05]  /*161c0*/  BRA `(.L_x_1032) ;  /* 0xffffff5400dc7947 */ /* 0x000fea000383ffff */
.L_x_1048:
[----:B-1----:R-:W-:-:S04]  /*161d0*/  IMAD.U32 R5, RZ, RZ, UR5 ;  /* 0x00000005ff057e24 */ /* 0x002fc8000f8e00ff */
[----:B------:R1:W2:Y:S03]  /*161e0*/  SYNCS.PHASECHK.TRANS64.TRYWAIT P1, [R5+URZ+0x30850], R0 ;  /* 0x03085000050075a7 */ /* 0x0002a6000802017f */
[----:B--2---:R-:W-:Y:S05]  /*161f0*/  @!P1 NANOSLEEP.SYNCS 0x989680 ;  /* 0x009896800000995d */ /* 0x004fea0003900000 */
[----:B------:R-:W2:Y:S02]  /*16200*/  @!P1 SYNCS.PHASECHK.TRANS64 P1, [R5+URZ+0x30850], R0 ;  /* 0x03085000050095a7 */ /* 0x000ea4000802007f */
[----:B--2---:R-:W-:Y:S05]  /*16210*/  @!P1 BRA `(.L_x_1048) ;  /* 0xfffffffc00ec9947 */ /* 0x004fea000383ffff */
[----:B------:R-:W-:Y:S05]  /*16220*/  BRA `(.L_x_1047) ;  /* 0xffffff8800107947 */ /* 0x000fea000383ffff */
.L_x_1085:
[----:B------:R-:W2:Y:S01]  /*16230*/  S2R R18, SR_TID.X ;  /* 0x0000000000127919 */ /* 0x000ea20000002100 */
[----:B------:R-:W-:Y:S02]  /*16240*/  IMAD.MOV.U32 R12, RZ, RZ, RZ ;  /* 0x000000ffff0c7224 */ /* 0x000fe400078e00ff */
[----:B------:R-:W-:Y:S02]  /*16250*/  IMAD.MOV.U32 R11, RZ, RZ, 0x1f ;  /* 0x0000001fff0b7424 */ /* 0x000fe400078e00ff */
[----:B------:R-:W-:Y:S01]  /*16260*/  IMAD.MOV.U32 R15, RZ, RZ, -0x1 ;  /* 0xffffffffff0f7424 */ /* 0x000fe200078e00ff */
[----:B--2---:R-:W-:-:S04]  /*16270*/  SHF.R.U32.HI R18, RZ, 0x5, R18 ;  /* 0x00000005ff127819 */ /* 0x004fc80000011612 */
[----:B------:R-:W-:-:S05]  /*16280*/  LOP3.LUT R18, R18, 0x3, RZ, 0xc0, !PT ;  /* 0x0000000312127812 */ /* 0x000fca00078ec0ff */
[----:B------:R-:W-:-:S07]  /*16290*/  IMAD.MOV.U32 R13, RZ, RZ, R18 ;  /* 0x000000ffff0d7224 */ /* 0x000fce00078e0012 */
[----:B01---5:R-:W-:Y:S05]  /*162a0*/  WARPSYNC.COLLECTIVE R15, `(.L_x_1138) ;  /* 0x000000000f087348 */ /* 0x023fea0003c00000 */
[----:B------:R2:W3:Y:S02]  /*162b0*/  SHFL.IDX P6, R14, R13, R12, R11 ;  /* 0x0000000c0d0e7389 */ /* 0x0004e400000c000b */
[----:B0123-5:R-:W-:Y:S01]  /*162c0*/  ENDCOLLECTIVE ;  /* 0x000000000000791b */ /* 0x02ffe20003800000 */
.L_x_1138:
[----:B------:R-:W-:Y:S05]  /*162d0*/  BRA `(.L_x_1139) ;  /* 0xffffffc800287947 */ /* 0x000fea000383ffff */
.L_x_1088:
[----:B0-----:R0:W1:Y:S02]  /*162e0*/  SYNCS.PHASECHK.TRANS64.TRYWAIT P0, [R0+URZ+0x30840], R3 ;  /* 0x03084003000075a7 */ /* 0x001064000800017f */
[----:B-1----:R-:W-:Y:S05]  /*162f0*/  @!P0 NANOSLEEP.SYNCS 0x989680 ;  /* 0x009896800000895d */ /* 0x002fea0003900000 */
[----:B------:R-:W1:Y:S02]  /*16300*/  @!P0 SYNCS.PHASECHK.TRANS64 P0, [R0+URZ+0x30840], R3 ;  /* 0x03084003000085a7 */ /* 0x000e64000800007f */
[----:B-1----:R-:W-:Y:S05]  /*16310*/  @!P0 BRA `(.L_x_1088) ;  /* 0xfffffffc00f08947 */ /* 0x002fea000383ffff */
[----:B------:R-:W-:Y:S05]  /*16320*/  BRA `(.L_x_1140) ;  /* 0xffffffcc002c7947 */ /* 0x000fea000383ffff */
.L_x_1089:
[----:B------:R-:W-:Y:S01]  /*16330*/  BSSY B0, `(.L_x_1141) ;  /* 0x0000008000007945 */ /* 0x000fe20003800000 */
[----:B------:R-:W-:Y:S02]  /*16340*/  IMAD.MOV.U32 R13, RZ, RZ, R6 ;  /* 0x000000ffff0d7224 */ /* 0x000fe400078e0006 */
[----:B------:R-:W-:Y:S02]  /*16350*/  IMAD.MOV.U32 R12, RZ, RZ, RZ ;  /* 0x000000ffff0c7224 */ /* 0x000fe400078e00ff */
[----:B------:R-:W-:Y:S02]  /*16360*/  IMAD.MOV.U32 R11, RZ, RZ, 0x181f ;  /* 0x0000181fff0b7424 */ /* 0x000fe400078e00ff */
[----:B------:R-:W-:-:S07]  /*16370*/  IMAD.MOV.U32 R15, RZ, RZ, -0x1 ;  /* 0xffffffffff0f7424 */ /* 0x000fce00078e00ff */
[----:B------:R-:W-:Y:S05]  /*16380*/  WARPSYNC.COLLECTIVE R15, `(.L_x_1142) ;  /* 0x000000000f087348 */ /* 0x000fea0003c00000 */
[----:B------:R0:W1:Y:S02]  /*16390*/  SHFL.IDX P6, R14, R13, R12, R11 ;  /* 0x0000000c0d0e7389 */ /* 0x00006400000c000b */
[----:B01----:R-:W-:Y:S01]  /*163a0*/  ENDCOLLECTIVE ;  /* 0x000000000000791b */ /* 0x003fe20003800000 */
.L_x_1142:
[----:B------:R-:W-:Y:S05]  /*163b0*/  BSYNC B0 ;  /* 0x0000000000007941 */ /* 0x000fea0003800000 */
.L_x_1141:
[----:B------:R-:W-:Y:S02]  /*163c0*/  IMAD.MOV.U32 R13, RZ, RZ, R4 ;  /* 0x000000ffff0d7224 */ /* 0x000fe400078e0004 */
[----:B------:R-:W-:Y:S02]  /*163d0*/  IMAD.MOV.U32 R12, RZ, RZ, RZ ;  /* 0x000000ffff0c7224 */ /* 0x000fe400078e00ff */
[----:B------:R-:W-:Y:S02]  /*163e0*/  IMAD.MOV.U32 R11, RZ, RZ, 0x181f ;  /* 0x0000181fff0b7424 */ /* 0x000fe400078e00ff */
[----:B------:R-:W-:Y:S02]  /*163f0*/  IMAD.MOV.U32 R15, RZ, RZ, -0x1 ;  /* 0xffffffffff0f7424 */ /* 0x000fe400078e00ff */
[----:B------:R-:W-:Y:S02]  /*16400*/  IMAD.MOV.U32 R2, RZ, RZ, R14 ;  /* 0x000000ffff027224 */ /* 0x000fe400078e000e */
[----:B------:R-:W-:-:S07]  /*16410*/  @P0 IMAD R9, R5, 0x2, R17 ;  /* 0x0000000205090824 */ /* 0x000fce00078e0211 */
[----:B------:R-:W-:Y:S05]  /*16420*/  WARPSYNC.COLLECTIVE R15, `(.L_x_1143) ;  /* 0x000000000f087348 */ /* 0x000fea0003c00000 */
[----:B------:R0:W1:Y:S02]  /*16430*/  SHFL.IDX P6, R14, R13, R12, R11 ;  /* 0x0000000c0d0e7389 */ /* 0x00006400000c000b */
[----:B01----:R-:W-:Y:S01]  /*16440*/  ENDCOLLECTIVE ;  /* 0x000000000000791b */ /* 0x003fe20003800000 */
.L_x_1143:
[----:B------:R-:W-:Y:S02]  /*16450*/  IMAD.MOV.U32 R13, RZ, RZ, R6 ;  /* 0x000000ffff0d7224 */ /* 0x000fe400078e0006 */
[----:B------:R-:W-:Y:S01]  /*16460*/  IMAD.MOV.U32 R12, RZ, RZ, 0x1 ;  /* 0x00000001ff0c7424 */ /* 0x000fe200078e00ff */
[----:B------:R-:W-:-:S05]  /*16470*/  @P0 LEA R14, P1, R37, R14, 0x1 ;  /* 0x0000000e250e0211 */ /* 0x000fca00078208ff */
[----:B------:R-:W-:Y:S02]  /*16480*/  @P0 IMAD.X R3, RZ, RZ, R2, P1 ;  /* 0x000000ffff030224 */ /* 0x000fe400008e0602 */
[----:B------:R-:W-:-:S07]  /*16490*/  @P0 IMAD.MOV.U32 R2, RZ, RZ, R14 ;  /* 0x000000ffff020224 */ /* 0x000fce00078e000e */
[----:B------:R-:W-:Y:S05]  /*164a0*/  WARPSYNC.COLLECTIVE R15, `(.L_x_1144) ;  /* 0x000000000f087348 */ /* 0x000fea0003c00000 */
[----:B------:R0:W1:Y:S02]  /*164b0*/  SHFL.IDX P6, R14, R13, R12, R11 ;  /* 0x0000000c0d0e7389 */ /* 0x00006400000c000b */
[----:B01----:R-:W-:Y:S01]  /*164c0*/  ENDCOLLECTIVE ;  /* 0x000000000000791b */ /* 0x003fe20003800000 */
.L_x_1144:
[----:B------:R-:W-:Y:S01]  /*164d0*/  @!PT LDS RZ, [RZ] ;  /* 0x00000000fffff984 */ /* 0x000fe20000000800 */
[----:B------:R-:W-:Y:S01]  /*164e0*/  @!PT LDS RZ, [RZ] ;  /* 0x00000000fffff984 */ /* 0x000fe20000000800 */
[----:B------:R-:W-:Y:S01]  /*164f0*/  @!PT LDS RZ, [RZ] ;  /* 0x00000000fffff984 */ /* 0x000fe20000000800 */
[----:B------:R0:W-:Y:S04]  /*16500*/  @P0 LDGSTS.E.BYPASS.LTC128B.128 [R9+0x1e400], desc[UR36][R2.64], !P4 ;  /* 0x1e40000002090fae */ /* 0x0001e8000e101d64 */
[----:B------:R0:W-:Y:S04]  /*16510*/  @P0 LDGSTS.E.BYPASS.LTC128B.128 [R9+0x21400], desc[UR36][R2.64+0x80], !P3 ;  /* 0x2140008002090fae */ /* 0x0001e8000d901d64 */
[----:B------:R0:W-:Y:S01]  /*16520*/  @P0 LDGSTS.E.BYPASS.LTC128B.128 [R9+0x24400], desc[UR36][R2.64+0x100], !P2 ;  /* 0x2440010002090fae */ /* 0x0001e2000d101d64 */
[----:B------:R-:W-:Y:S01]  /*16530*/  ISETP.GE.AND P0, PT, R7, 0x11, PT ;  /* 0x000000110700780c */ /* 0x000fe20003f06270 */
[----:B------:R-:W-:-:S02]  /*16540*/  IMAD.MOV.U32 R13, RZ, RZ, R4 ;  /* 0x000000ffff0d7224 */ /* 0x000fc400078e0004 */
[----:B------:R-:W-:-:S10]  /*16550*/  IMAD.MOV.U32 R8, RZ, RZ, R14 ;  /* 0x000000ffff087224 */ /* 0x000fd400078e000e */
[----:B0-----:R-:W-:Y:S05]  /*16560*/  WARPSYNC.COLLECTIVE R15, `(.L_x_1145) ;  /* 0x000000000f087348 */ /* 0x001fea0003c00000 */
[----:B------:R1:W2:Y:S02]  /*16570*/  SHFL.IDX P6, R14, R13, R12, R11 ;  /* 0x0000000c0d0e7389 */ /* 0x0002a400000c000b */
[----:B012---:R-:W-:Y:S01]  /*16580*/  ENDCOLLECTIVE ;  /* 0x000000000000791b */ /* 0x007fe20003800000 */
.L_x_1145:
[----:B------:R-:W-:Y:S02]  /*16590*/  @P0 IMAD R25, R5, 0x2, R17 ;  /* 0x0000000205190824 */ /* 0x000fe400078e0211 */
[----:B------:R-:W-:Y:S02]  /*165a0*/  IMAD.MOV.U32 R13, RZ, RZ, R6 ;  /* 0x000000ffff0d7224 */ /* 0x000fe400078e0006 */
[----:B------:R-:W-:Y:S01]  /*165b0*/  IMAD.MOV.U32 R12, RZ, RZ, 0x2 ;  /* 0x00000002ff0c7424 */ /* 0x000fe200078e00ff */
[----:B------:R-:W-:-:S05]  /*165c0*/  @P0 LEA R14, P1, R37, R14, 0x1 ;  /* 0x0000000e250e0211 */ /* 0x000fca00078208ff */
[----:B------:R-:W-:-:S08]  /*165d0*/  @P0 IMAD.MOV.U32 R2, RZ, RZ, R14 ;  /* 0x000000ffff020224 */ /* 0x000fd000078e000e */
[----:B------:R-:W-:Y:S05]  /*165e0*/  WARPSYNC.COLLECTIVE R15, `(.L_x_1146) ;  /* 0x000000000f087348 */ /* 0x000fea0003c00000 */
[----:B------:R0:W1:Y:S02]  /*165f0*/  SHFL.IDX P6, R14, R13, R12, R11 ;  /* 0x0000000c0d0e7389 */ /* 0x00006400000c000b */
[----:B01----:R-:W-:Y:S01]  /*16600*/  ENDCOLLECTIVE ;  /* 0x000000000000791b */ /* 0x003fe20003800000 */
.L_x_1146:
[----:B------:R-:W-:-:S04]  /*16610*/  @P0 IMAD.X R21, RZ, RZ, R8, P1 ;  /* 0x000000ffff150224 */ /* 0x000fc800008e0608 */
[----:B------:R-:W-:-:S05]  /*16620*/  @P0 IMAD.MOV.U32 R3, RZ, RZ, R21 ;  /* 0x000000ffff030224 */ /* 0x000fca00078e0015 */
[----:B------:R-:W-:Y:S01]  /*16630*/  @!PT LDS RZ, [RZ] ;  /* 0x00000000fffff984 */ /* 0x000fe20000000800 */
[----:B------:R-:W-:Y:S01]  /*16640*/  @!PT LDS RZ, [RZ] ;  /* 0x00000000fffff984 */ /* 0x000fe20000000800 */
[----:B------:R-:W-:Y:S01]  /*16650*/  @!PT LDS RZ, [RZ] ;  /* 0x00000000fffff984 */ /* 0x000fe20000000800 */
[----:B------:R0:W-:Y:S01]  /*16660*/  @P0 LDGSTS.E.BYPASS.LTC128B.128 [R25+0x1ec00], desc[UR36][R2.64], !P4 ;  /* 0x1ec0000002190fae */ /* 0x0001e2000e101d64 */
[----:B------:R-:W-:-:S03]  /*16670*/  IMAD.MOV.U32 R13, RZ, RZ, R4 ;  /* 0x000000ffff0d7224 */ /* 0x000fc600078e0004 */
[----:B------:R0:W-:Y:S04]  /*16680*/  @P0 LDGSTS.E.BYPASS.LTC128B.128 [R25+0x21c00], desc[UR36][R2.64+0x80], !P3 ;  /* 0x21c0008002190fae */ /* 0x0001e8000d901d64 */
[----:B------:R0:W-:Y:S01]  /*16690*/  @P0 LDGSTS.E.BYPASS.LTC128B.128 [R25+0x24c00], desc[UR36][R2.64+0x100], !P2 ;  /* 0x24c0010002190fae */ /* 0x0001e2000d101d64 */
[----:B------:R-:W-:Y:S01]  /*166a0*/  ISETP.GE.AND P0, PT, R7, 0x21, PT ;  /* 0x000000210700780c */ /* 0x000fe20003f06270 */
[----:B------:R-:W-:-:S12]  /*166b0*/  IMAD.MOV.U32 R8, RZ, RZ, R14 ;  /* 0x000000ffff087224 */ /* 0x000fd800078e000e */
[----:B0-----:R-:W-:Y:S05]  /*166c0*/  WARPSYNC.COLLECTIVE R15, `(.L_x_1147) ;  /* 0x000000000f087348 */ /* 0x001fea0003c00000 */
[----:B------:R1:W2:Y:S02]  /*166d0*/  SHFL.IDX P6, R14, R13, R12, R11 ;  /* 0x0000000c0d0e7389 */ /* 0x0002a400000c000b */
[----:B012---:R-:W-:Y:S01]  /*166e0*/  ENDCOLLECTIVE ;  /* 0x000000000000791b */ /* 0x007fe20003800000 */
.L_x_1147:
        /* <DEDUP_REMOVED lines=8> */
.L_x_1148:
        /* <DEDUP_REMOVED lines=14> */
.L_x_1149:
        /* <DEDUP_REMOVED lines=8> */
.L_x_1150:
        /* <DEDUP_REMOVED lines=14> */
.L_x_1151:
        /* <DEDUP_REMOVED lines=8> */
.L_x_1152:
        /* <DEDUP_REMOVED lines=9> */
[----:B------:R-:W-:-:S07]  /*16ac0*/  IMAD.MOV.U32 R8, RZ, RZ, R14 ;  /* 0x000000ffff087224 */ /* 0x000fce00078e000e */
[----:B0-----:R-:W-:Y:S05]  /*16ad0*/  WARPSYNC.COLLECTIVE R15, `(.L_x_1153) ;  /* 0x000000000f087348 */ /* 0x001fea0003c00000 */
[----:B------:R1:W2:Y:S02]  /*16ae0*/  SHFL.IDX P6, R14, R13, R12, R11 ;  /* 0x0000000c0d0e7389 */ /* 0x0002a400000c000b */
[----:B012---:R-:W-:Y:S01]  /*16af0*/  ENDCOLLECTIVE ;  /* 0x000000000000791b */ /* 0x007fe20003800000 */
.L_x_1153:
[----:B------:R-:W-:Y:S05]  /*16b00*/  BRA `(.L_x_1154) ;  /* 0xffffffc800847947 */ /* 0x000fea000383ffff */
.L_x_1094:
[----:B------:R-:W-:Y:S02]  /*16b10*/  IMAD.MOV.U32 R13, RZ, RZ, R5 ;  /* 0x000000ffff0d7224 */ /* 0x000fe400078e0005 */
[----:B------:R-:W-:Y:S02]  /*16b20*/  IMAD.MOV.U32 R12, RZ, RZ, RZ ;  /* 0x000000ffff0c7224 */ /* 0x000fe400078e00ff */
[----:B------:R-:W-:Y:S02]  /*16b30*/  IMAD.MOV.U32 R11, RZ, RZ, 0x181f ;  /* 0x0000181fff0b7424 */ /* 0x000fe400078e00ff */
[----:B------:R-:W-:Y:S02]  /*16b40*/  IMAD.MOV.U32 R15, RZ, RZ, -0x1 ;  /* 0xffffffffff0f7424 */ /* 0x000fe400078e00ff */
[----:B------:R-:W-:-:S07]  /*16b50*/  VIADD R4, R36, UR44 ;  /* 0x0000002c24047c36 */ /* 0x000fce0008000000 */
[----:B------:R-:W-:Y:S05]  /*16b60*/  WARPSYNC.COLLECTIVE R15, `(.L_x_1155) ;  /* 0x000000000f087348 */ /* 0x000fea0003c00000 */
[----:B------:R0:W1:Y:S02]  /*16b70*/  SHFL.IDX P6, R14, R13, R12, R11 ;  /* 0x0000000c0d0e7389 */ /* 0x00006400000c000b */
[----:B01----:R-:W-:Y:S01]  /*16b80*/  ENDCOLLECTIVE ;  /* 0x000000000000791b */ /* 0x003fe20003800000 */
.L_x_1155:
[C---:B------:R-:W-:Y:S01]  /*16b90*/  VIADD R6, R4.reuse, 0x10 ;  /* 0x0000001004067836 */ /* 0x040fe20000000000 */
[----:B------:R-:W-:Y:S01]  /*16ba0*/  ISETP.GE.AND P0, PT, R4, UR39, PT ;  /* 0x0000002704007c0c */ /* 0x000fe2000bf06270 */
[----:B------:R-:W-:Y:S02]  /*16bb0*/  IMAD.MOV.U32 R13, RZ, RZ, R0 ;  /* 0x000000ffff0d7224 */ /* 0x000fe400078e0000 */
[----:B------:R-:W-:-:S10]  /*16bc0*/  IMAD.MOV.U32 R2, RZ, RZ, R14 ;  /* 0x000000ffff027224 */ /* 0x000fd400078e000e */
[----:B------:R-:W-:Y:S05]  /*16bd0*/  WARPSYNC.COLLECTIVE R15, `(.L_x_1156) ;  /* 0x000000000f087348 */ /* 0x000fea0003c00000 */
[----:B------:R0:W1:Y:S02]  /*16be0*/  SHFL.IDX P6, R14, R13, R12, R11 ;  /* 0x0000000c0d0e7389 */ /* 0x00006400000c000b */
[----:B01----:R-:W-:Y:S01]  /*16bf0*/  ENDCOLLECTIVE ;  /* 0x000000000000791b */ /* 0x003fe20003800000 */
.L_x_1156:
[----:B------:R-:W-:Y:S02]  /*16c00*/  IMAD.MOV.U32 R13, RZ, RZ, R5 ;  /* 0x000000ffff0d7224 */ /* 0x000fe400078e0005 */
[----:B------:R-:W-:Y:S01]  /*16c10*/  IMAD.MOV.U32 R12, RZ, RZ, 0x1 ;  /* 0x00000001ff0c7424 */ /* 0x000fe200078e00ff */
[----:B------:R-:W-:-:S05]  /*16c20*/  @!P0 LEA R14, P1, R37, R14, 0x1 ;  /* 0x0000000e250e8211 */ /* 0x000fca00078208ff */
[----:B------:R-:W-:Y:S02]  /*16c30*/  @!P0 IMAD.X R3, RZ, RZ, R2, P1 ;  /* 0x000000ffff038224 */ /* 0x000fe400008e0602 */
[----:B------:R-:W-:-:S07]  /*16c40*/  @!P0 IMAD.MOV.U32 R2, RZ, RZ, R14 ;  /* 0x000000ffff028224 */ /* 0x000fce00078e000e */
[----:B------:R-:W-:Y:S05]  /*16c50*/  WARPSYNC.COLLECTIVE R15, `(.L_x_1157) ;  /* 0x000000000f087348 */ /* 0x000fea0003c00000 */
[----:B------:R0:W1:Y:S02]  /*16c60*/  SHFL.IDX P6, R14, R13, R12, R11 ;  /* 0x0000000c0d0e7389 */ /* 0x00006400000c000b */
[----:B01----:R-:W-:Y:S01]  /*16c70*/  ENDCOLLECTIVE ;  /* 0x000000000000791b */ /* 0x003fe20003800000 */
.L_x_1157:
[----:B------:R-:W-:Y:S01]  /*16c80*/  @!PT LDS RZ, [RZ] ;  /* 0x00000000fffff984 */ /* 0x000fe20000000800 */
[----:B------:R-:W-:Y:S01]  /*16c90*/  @!PT LDS RZ, [RZ] ;  /* 0x00000000fffff984 */ /* 0x000fe20000000800 */
[----:B------:R-:W-:Y:S01]  /*16ca0*/  @!PT LDS RZ, [RZ] ;  /* 0x00000000fffff984 */ /* 0x000fe20000000800 */
[----:B------:R0:W-:Y:S04]  /*16cb0*/  @!P0 LDGSTS.E.BYPASS.LTC128B.128 [R31+0x12400], desc[UR36][R2.64], !P3 ;  /* 0x12400000021f8fae */ /* 0x0001e8000d901d64 */
[----:B------:R0:W-:Y:S04]  /*16cc0*/  @!P0 LDGSTS.E.BYPASS.LTC128B.128 [R31+0x16400], desc[UR36][R2.64+0x80], !P4 ;  /* 0x16400080021f8fae */ /* 0x0001e8000e101d64 */
[----:B------:R0:W-:Y:S01]  /*16cd0*/  @!P0 LDGSTS.E.BYPASS.LTC128B.128 [R31+0x1a400], desc[UR36][R2.64+0x100], !P5 ;  /* 0x1a400100021f8fae */ /* 0x0001e2000e901d64 */
[----:B------:R-:W-:Y:S01]  /*16ce0*/  ISETP.GE.AND P0, PT, R6, UR39, PT ;  /* 0x0000002706007c0c */ /* 0x000fe2000bf06270 */
[----:B------:R-:W-:-:S02]  /*16cf0*/  IMAD.MOV.U32 R13, RZ, RZ, R0 ;  /* 0x000000ffff0d7224 */ /* 0x000fc400078e0000 */
[----:B------:R-:W-:-:S10]  /*16d00*/  IMAD.MOV.U32 R6, RZ, RZ, R14 ;  /* 0x000000ffff067224 */ /* 0x000fd400078e000e */
[----:B0-----:R-:W-:Y:S05]  /*16d10*/  WARPSYNC.COLLECTIVE R15, `(.L_x_1158) ;  /* 0x000000000f087348 */ /* 0x001fea0003c00000 */
[----:B------:R1:W2:Y:S02]  /*16d20*/  SHFL.IDX P6, R14, R13, R12, R11 ;  /* 0x0000000c0d0e7389 */ /* 0x0002a400000c000b */
[----:B012---:R-:W-:Y:S01]  /*16d30*/  ENDCOLLECTIVE ;  /* 0x000000000000791b */ /* 0x007fe20003800000 */
.L_x_1158:
[----:B------:R-:W-:Y:S02]  /*16d40*/  IMAD.MOV.U32 R13, RZ, RZ, R5 ;  /* 0x000000ffff0d7224 */ /* 0x000fe400078e0005 */
[----:B------:R-:W-:Y:S01]  /*16d50*/  IMAD.MOV.U32 R12, RZ, RZ, 0x2 ;  /* 0x00000002ff0c7424 */ /* 0x000fe200078e00ff */
[----:B------:R-:W-:-:S05]  /*16d60*/  @!P0 LEA R14, P1, R37, R14, 0x1 ;  /* 0x0000000e250e8211 */ /* 0x000fca00078208ff */
[----:B------:R-:W-:-:S08]  /*16d70*/  @!P0 IMAD.MOV.U32 R2, RZ, RZ, R14 ;  /* 0x000000ffff028224 */ /* 0x000fd000078e000e */
[----:B------:R-:W-:Y:S05]  /*16d80*/  WARPSYNC.COLLECTIVE R15, `(.L_x_1159) ;  /* 0x000000000f087348 */ /* 0x000fea0003c00000 */
[----:B------:R0:W1:Y:S02]  /*16d90*/  SHFL.IDX P6, R14, R13, R12, R11 ;  /* 0x0000000c0d0e7389 */ /* 0x00006400000c000b */
[----:B01----:R-:W-:Y:S01]  /*16da0*/  ENDCOLLECTIVE ;  /* 0x000000000000791b */ /* 0x003fe20003800000 */
.L_x_1159:
[----:B------:R-:W-:Y:S02]  /*16db0*/  @!P0 IMAD.X R7, RZ, RZ, R6, P1 ;  /* 0x000000ffff078224 */ /* 0x000fe400008e0606 */
[----:B------:R-:W-:Y:S02]  /*16dc0*/  VIADD R6, R4, 0x20 ;  /* 0x0000002004067836 */ /* 0x000fe40000000000 */
[----:B------:R-:W-:-:S05]  /*16dd0*/  @!P0 IMAD.MOV.U32 R3, RZ, RZ, R7 ;  /* 0x000000ffff038224 */ /* 0x000fca00078e0007 */
        /* <DEDUP_REMOVED lines=12> */
.L_x_1160:
[----:B------:R-:W-:Y:S02]  /*16ea0*/  IMAD.MOV.U32 R13, RZ, RZ, R5 ;  /* 0x000000ffff0d7224 */ /* 0x000fe400078e0005 */
[----:B------:R-:W-:Y:S01]  /*16eb0*/  IMAD.MOV.U32 R12, RZ, RZ, 0x3 ;  /* 0x00000003ff0c7424 */ /* 0x000fe200078e00ff */
[----:B------:R-:W-:-:S05]  /*16ec0*/  @!P0 LEA R14, P1, R37, R14, 0x1 ;  /* 0x0000000e250e8211 */ /* 0x000fca00078208ff */
[----:B------:R-:W-:-:S08]  /*16ed0*/  @!P0 IMAD.MOV.U32 R2, RZ, RZ, R14 ;  /* 0x000000ffff028224 */ /* 0x000fd000078e000e */
[----:B------:R-:W-:Y:S05]  /*16ee0*/  WARPSYNC.COLLECTIVE R15, `(.L_x_1161) ;  /* 0x000000000f087348 */ /* 0x000fea0003c00000 */
[----:B------:R0:W1:Y:S02]  /*16ef0*/  SHFL.IDX P6, R14, R13, R12, R11 ;  /* 0x0000000c0d0e7389 */ /* 0x00006400000c000b */
[----:B01----:R-:W-:Y:S01]  /*16f00*/  ENDCOLLECTIVE ;  /* 0x000000000000791b */ /* 0x003fe20003800000 */
.L_x_1161:
        /* <DEDUP_REMOVED lines=15> */
.L_x_1162:
[----:B------:R-:W-:Y:S02]  /*17000*/  IMAD.MOV.U32 R13, RZ, RZ, R5 ;  /* 0x000000ffff0d7224 */ /* 0x000fe400078e0005 */
[----:B------:R-:W-:Y:S01]  /*17010*/  IMAD.MOV.U32 R12, RZ, RZ, 0x4 ;  /* 0x00000004ff0c7424 */ /* 0x000fe200078e00ff */
[----:B------:R-:W-:-:S05]  /*17020*/  @!P0 LEA R14, P1, R37, R14, 0x1 ;  /* 0x0000000e250e8211 */ /* 0x000fca00078208ff */
[----:B------:R-:W-:-:S08]  /*17030*/  @!P0 IMAD.MOV.U32 R2, RZ, RZ, R14 ;  /* 0x000000ffff028224 */ /* 0x000fd000078e000e */
[----:B------:R-:W-:Y:S05]  /*17040*/  WARPSYNC.COLLECTIVE R15, `(.L_x_1163) ;  /* 0x000000000f087348 */ /* 0x000fea0003c00000 */
[----:B------:R0:W1:Y:S02]  /*17050*/  SHFL.IDX P6, R14, R13, R12, R11 ;  /* 0x0000000c0d0e7389 */ /* 0x00006400000c000b */
[----:B01----:R-:W-:Y:S01]  /*17060*/  ENDCOLLECTIVE ;  /* 0x000000000000791b */ /* 0x003fe20003800000 */
.L_x_1163:
        /* <DEDUP_REMOVED lines=15> */
.L_x_1164:
[----:B------:R-:W-:Y:S02]  /*17160*/  IMAD.MOV.U32 R13, RZ, RZ, R5 ;  /* 0x000000ffff0d7224 */ /* 0x000fe400078e0005 */
[----:B------:R-:W-:Y:S01]  /*17170*/  IMAD.MOV.U32 R12, RZ, RZ, 0x5 ;  /* 0x00000005ff0c7424 */ /* 0x000fe200078e00ff */
[----:B------:R-:W-:-:S05]  /*17180*/  @!P0 LEA R14, P1, R37, R14, 0x1 ;  /* 0x0000000e250e8211 */ /* 0x000fca00078208ff */
[----:B------:R-:W-:-:S08]  /*17190*/  @!P0 IMAD.MOV.U32 R2, RZ, RZ, R14 ;  /* 0x000000ffff028224 */ /* 0x000fd000078e000e */
[----:B------:R-:W-:Y:S05]  /*171a0*/  WARPSYNC.COLLECTIVE R15, `(.L_x_1165) ;  /* 0x000000000f087348 */ /* 0x000fea0003c00000 */
[----:B------:R0:W1:Y:S02]  /*171b0*/  SHFL.IDX P6, R14, R13, R12, R11 ;  /* 0x0000000c0d0e7389 */ /* 0x00006400000c000b */
[----:B01----:R-:W-:Y:S01]  /*171c0*/  ENDCOLLECTIVE ;  /* 0x000000000000791b */ /* 0x003fe20003800000 */
.L_x_1165:
        /* <DEDUP_REMOVED lines=15> */
.L_x_1166:
[----:B------:R-:W-:Y:S02]  /*172c0*/  IMAD.MOV.U32 R13, RZ, RZ, R5 ;  /* 0x000000ffff0d7224 */ /* 0x000fe400078e0005 */
[----:B------:R-:W-:Y:S01]  /*172d0*/  IMAD.MOV.U32 R12, RZ, RZ, 0x6 ;  /* 0x00000006ff0c7424 */ /* 0x000fe200078e00ff */
[----:B------:R-:W-:-:S05]  /*172e0*/  @!P0 LEA R14, P1, R37, R14, 0x1 ;  /* 0x0000000e250e8211 */ /* 0x000fca00078208ff */
[----:B------:R-:W-:-:S08]  /*172f0*/  @!P0 IMAD.MOV.U32 R2, RZ, RZ, R14 ;  /* 0x000000ffff028224 */ /* 0x000fd000078e000e */
[----:B------:R-:W-:Y:S05]  /*17300*/  WARPSYNC.COLLECTIVE R15, `(.L_x_1167) ;  /* 0x000000000f087348 */ /* 0x000fea0003c00000 */
[----:B------:R0:W1:Y:S02]  /*17310*/  SHFL.IDX P6, R14, R13, R12, R11 ;  /* 0x0000000c0d0e7389 */ /* 0x00006400000c000b */
[----:B01----:R-:W-:Y:S01]  /*17320*/  ENDCOLLECTIVE ;  /* 0x000000000000791b */ /* 0x003fe20003800000 */
.L_x_1167:
        /* <DEDUP_REMOVED lines=15> */
.L_x_1168:
[----:B------:R-:W-:Y:S02]  /*17420*/  IMAD.MOV.U32 R13, RZ, RZ, R5 ;  /* 0x000000ffff0d7224 */ /* 0x000fe400078e0005 */
[----:B------:R-:W-:Y:S01]  /*17430*/  IMAD.MOV.U32 R12, RZ, RZ, 0x7 ;  /* 0x00000007ff0c7424 */ /* 0x000fe200078e00ff */
[----:B------:R-:W-:-:S05]  /*17440*/  @!P0 LEA R14, P1, R37, R14, 0x1 ;  /* 0x0000000e250e8211 */ /* 0x000fca00078208ff */
[----:B------:R-:W-:-:S08]  /*17450*/  @!P0 IMAD.MOV.U32 R2, RZ, RZ, R14 ;  /* 0x000000ffff028224 */ /* 0x000fd000078e000e */
[----:B------:R-:W-:Y:S05]  /*17460*/  WARPSYNC.COLLECTIVE R15, `(.L_x_1169) ;  /* 0x000000000f087348 */ /* 0x000fea0003c00000 */
[----:B------:R0:W1:Y:S02]  /*17470*/  SHFL.IDX P6, R14, R13, R12, R11 ;  /* 0x0000000c0d0e7389 */ /* 0x00006400000c000b */
[----:B01----:R-:W-:Y:S01]  /*17480*/  ENDCOLLECTIVE ;  /* 0x000000000000791b */ /* 0x003fe20003800000 */
.L_x_1169:
[----:B------:R-:W-:-:S04]  /*17490*/  @!P0 IMAD.X R7, RZ, RZ, R6, P1 ;  /* 0x000000ffff078224 */ /* 0x000fc800008e0606 */
        /* <DEDUP_REMOVED lines=8> */
[----:B------:R-:W-:-:S07]  /*17520*/  IMAD.MOV.U32 R6, RZ, RZ, R14 ;  /* 0x000000ffff067224 */ /* 0x000fce00078e000e */
[----:B0-----:R-:W-:Y:S05]  /*17530*/  WARPSYNC.COLLECTIVE R15, `(.L_x_1170) ;  /* 0x000000000f087348 */ /* 0x001fea0003c00000 */
[----:B------:R1:W2:Y:S02]  /*17540*/  SHFL.IDX P6, R14, R13, R12, R11 ;  /* 0x0000000c0d0e7389 */ /* 0x0002a400000c000b */
[----:B012---:R-:W-:Y:S01]  /*17550*/  ENDCOLLECTIVE ;  /* 0x000000000000791b */ /* 0x007fe20003800000 */
.L_x_1170:
[----:B------:R-:W-:Y:S05]  /*17560*/  BRA `(.L_x_1171) ;  /* 0xffffffc800a47947 */ /* 0x000fea000383ffff */
.L_x_1097:
[----:B0-----:R0:W1:Y:S02]  /*17570*/  SYNCS.PHASECHK.TRANS64.TRYWAIT P0, [R17+URZ+0x30820], R0 ;  /* 0x03082000110075a7 */ /* 0x001064000800017f */
[----:B-1----:R-:W-:Y:S05]  /*17580*/  @!P0 NANOSLEEP.SYNCS 0x989680 ;  /* 0x009896800000895d */ /* 0x002fea0003900000 */
[----:B------:R-:W1:Y:S02]  /*17590*/  @!P0 SYNCS.PHASECHK.TRANS64 P0, [R17+URZ+0x30820], R0 ;  /* 0x03082000110085a7 */ /* 0x000e64000800007f */
[----:B-1----:R-:W-:Y:S05]  /*175a0*/  @!P0 BRA `(.L_x_1097) ;  /* 0xfffffffc00f08947 */ /* 0x002fea000383ffff */
[----:B------:R-:W-:Y:S05]  /*175b0*/  BRA `(.L_x_1172) ;  /* 0xffffffcc00087947 */ /* 0x000fea000383ffff */
.L_x_1101:
[----:B0-----:R0:W1:Y:S02]  /*175c0*/  SYNCS.PHASECHK.TRANS64.TRYWAIT P0, [R6+URZ+0x30840], R3 ;  /* 0x03084003060075a7 */ /* 0x001064000800017f */
[----:B-1----:R-:W-:Y:S05]  /*175d0*/  @!P0 NANOSLEEP.SYNCS 0x989680 ;  /* 0x009896800000895d */ /* 0x002fea0003900000 */
[----:B------:R-:W1:Y:S02]  /*175e0*/  @!P0 SYNCS.PHASECHK.TRANS64 P0, [R6+URZ+0x30840], R3 ;  /* 0x03084003060085a7 */ /* 0x000e64000800007f */
[----:B-1----:R-:W-:Y:S05]  /*175f0*/  @!P0 BRA `(.L_x_1101) ;  /* 0xfffffffc00f08947 */ /* 0x002fea000383ffff */
[----:B------:R-:W-:Y:S05]  /*17600*/  BRA `(.L_x_1173) ;  /* 0xffffffcc00c87947 */ /* 0x000fea000383ffff */
.L_x_1102:
        /* <DEDUP_REMOVED lines=8> */
.L_x_1175:
[----:B------:R-:W-:Y:S05]  /*17690*/  BSYNC B1 ;  /* 0x0000000000017941 */ /* 0x000fea0003800000 */
.L_x_1174:
[----:B------:R-:W-:Y:S02]  /*176a0*/  IMAD.MOV.U32 R13, RZ, RZ, R7 ;  /* 0x000000ffff0d7224 */ /* 0x000fe400078e0007 */
[----:B------:R-:W-:Y:S02]  /*176b0*/  IMAD.MOV.U32 R12, RZ, RZ, RZ ;  /* 0x000000ffff0c7224 */ /* 0x000fe400078e00ff */
[----:B------:R-:W-:Y:S02]  /*176c0*/  IMAD.MOV.U32 R11, RZ, RZ, 0x181f ;  /* 0x0000181fff0b7424 */ /* 0x000fe400078e00ff */
[----:B------:R-:W-:Y:S02]  /*176d0*/  IMAD.MOV.U32 R15, RZ, RZ, -0x1 ;  /* 0xffffffffff0f7424 */ /* 0x000fe400078e00ff */
[----:B------:R-:W-:Y:S02]  /*176e0*/  IMAD.MOV.U32 R3, RZ, RZ, R14 ;  /* 0x000000ffff037224 */ /* 0x000fe400078e000e */
[----:B------:R-:W-:-:S07]  /*176f0*/  IMAD.SHL.U32 R4, R37, 0x2, RZ ;  /* 0x0000000225047824 */ /* 0x000fce00078e00ff */
[----:B------:R-:W-:Y:S05]  /*17700*/  WARPSYNC.COLLECTIVE R15, `(.L_x_1176) ;  /* 0x000000000f087348 */ /* 0x000fea0003c00000 */
[----:B------:R0:W1:Y:S02]  /*17710*/  SHFL.IDX P6, R14, R13, R12, R11 ;  /* 0x0000000c0d0e7389 */ /* 0x00006400000c000b */
[----:B01----:R-:W-:Y:S01]  /*17720*/  ENDCOLLECTIVE ;  /* 0x000000000000791b */ /* 0x003fe20003800000 */
.L_x_1176:
[----:B------:R-:W-:Y:S02]  /*17730*/  IMAD R8, R8, 0x2, R17 ;  /* 0x0000000208087824 */ /* 0x000fe400078e0211 */
[----:B------:R-:W-:Y:S02]  /*17740*/  IMAD.MOV.U32 R13, RZ, RZ, R10 ;  /* 0x000000ffff0d7224 */ /* 0x000fe400078e000a */
[----:B------:R-:W-:Y:S01]  /*17750*/  IMAD.MOV.U32 R12, RZ, RZ, 0x1 ;  /* 0x00000001ff0c7424 */ /* 0x000fe200078e00ff */
[----:B------:R-:W-:-:S13]  /*17760*/  IADD3 R2, P0, R14, R4, RZ ;  /* 0x000000040e027210 */ /* 0x000fda0007f1e0ff */
[----:B------:R-:W-:Y:S05]  /*17770*/  WARPSYNC.COLLECTIVE R15, `(.L_x_1177) ;  /* 0x000000000f087348 */ /* 0x000fea0003c00000 */
[----:B------:R0:W1:Y:S02]  /*17780*/  SHFL.IDX P6, R14, R13, R12, R11 ;  /* 0x0000000c0d0e7389 */ /* 0x00006400000c000b */
[----:B01----:R-:W-:Y:S01]  /*17790*/  ENDCOLLECTIVE ;  /* 0x000000000000791b */ /* 0x003fe20003800000 */
.L_x_1177:
[----:B------:R-:W-:-:S05]  /*177a0*/  IMAD.X R3, RZ, RZ, R3, P0 ;  /* 0x000000ffff037224 */ /* 0x000fca00000e0603 */
[----:B------:R-:W-:Y:S01]  /*177b0*/  @!PT LDS RZ, [RZ] ;  /* 0x00000000fffff984 */ /* 0x000fe20000000800 */
[----:B------:R-:W-:Y:S01]  /*177c0*/  @!PT LDS RZ, [RZ] ;  /* 0x00000000fffff984 */ /* 0x000fe20000000800 */
[----:B------:R-:W-:Y:S01]  /*177d0*/  @!PT LDS RZ, [RZ] ;  /* 0x00000000fffff984 */ /* 0x000fe20000000800 */
[----:B------:R-:W-:Y:S04]  /*177e0*/  LDGSTS.E.BYPASS.LTC128B.128 [R8+0x1e400], desc[UR36][R2.64], !P3 ;  /* 0x1e40000002087fae */ /* 0x000fe8000d901d64 */
[----:B------:R-:W-:Y:S01]  /*177f0*/  LDGSTS.E.BYPASS.LTC128B.128 [R8+0x21400], desc[UR36][R2.64+0x80], !P2 ;  /* 0x2140008002087fae */ /* 0x000fe2000d101d64 */
[----:B------:R-:W-:-:S03]  /*17800*/  IMAD.MOV.U32 R13, RZ, RZ, R7 ;  /* 0x000000ffff0d7224 */ /* 0x000fc600078e0007 */
[----:B------:R0:W-:Y:S02]  /*17810*/  LDGSTS.E.BYPASS.LTC128B.128 [R8+0x24400], desc[UR36][R2.64+0x100], !P1 ;  /* 0x2440010002087fae */ /* 0x0001e4000c901d64 */
[----:B0-----:R-:W-:-:S07]  /*17820*/  IMAD.MOV.U32 R3, RZ, RZ, R14 ;  /* 0x000000ffff037224 */ /* 0x001fce00078e000e */
[----:B------:R-:W-:Y:S05]  /*17830*/  WARPSYNC.COLLECTIVE R15, `(.L_x_1178) ;  /* 0x000000000f087348 */ /* 0x000fea0003c00000 */
[----:B------:R0:W1:Y:S02]  /*17840*/  SHFL.IDX P6, R14, R13, R12, R11 ;  /* 0x0000000c0d0e7389 */ /* 0x00006400000c000b */
[----:B01----:R-:W-:Y:S01]  /*17850*/  ENDCOLLECTIVE ;  /* 0x000000000000791b */ /* 0x003fe20003800000 */
.L_x_1178:
[----:B------:R-:W-:Y:S02]  /*17860*/  IMAD.MOV.U32 R13, RZ, RZ, R10 ;  /* 0x000000ffff0d7224 */ /* 0x000fe400078e000a */
[----:B------:R-:W-:Y:S01]  /*17870*/  IMAD.MOV.U32 R12, RZ, RZ, 0x2 ;  /* 0x00000002ff0c7424 */ /* 0x000fe200078e00ff */
[----:B------:R-:W-:-:S13]  /*17880*/  IADD3 R2, P0, R14, R4, RZ ;  /* 0x000000040e027210 */ /* 0x000fda0007f1e0ff */
[----:B------:R-:W-:Y:S05]  /*17890*/  WARPSYNC.COLLECTIVE R15, `(.L_x_1179) ;  /* 0x000000000f087348 */ /* 0x000fea0003c00000 */
[----:B------:R0:W1:Y:S02]  /*178a0*/  SHFL.IDX P6, R14, R13, R12, R11 ;  /* 0x0000000c0d0e7389 */ /* 0x00006400000c000b */
[----:B01----:R-:W-:Y:S01]  /*178b0*/  ENDCOLLECTIVE ;  /* 0x000000000000791b */ /* 0x003fe20003800000 */
.L_x_1179:
        /* <DEDUP_REMOVED lines=12> */
.L_x_1180:
[----:B------:R-:W-:Y:S02]  /*17980*/  IMAD.MOV.U32 R13, RZ, RZ, R10 ;  /* 0x000000ffff0d7224 */ /* 0x000fe400078e000a */
[----:B------:R-:W-:Y:S01]  /*17990*/  IMAD.MOV.U32 R12, RZ, RZ, 0x3 ;  /* 0x00000003ff0c7424 */ /* 0x000fe200078e00ff */
[----:B------:R-:W-:-:S13]  /*179a0*/  IADD3 R2, P0, R14, R4, RZ ;  /* 0x000000040e027210 */ /* 0x000fda0007f1e0ff */
[----:B------:R-:W-:Y:S05]  /*179b0*/  WARPSYNC.COLLECTIVE R15, `(.L_x_1181) ;  /* 0x000000000f087348 */ /* 0x000fea0003c00000 */
[----:B------:R0:W1:Y:S02]  /*179c0*/  SHFL.IDX P6, R14, R13, R12, R11 ;  /* 0x0000000c0d0e7389 */ /* 0x00006400000c000b */
[----:B01----:R-:W-:Y:S01]  /*179d0*/  ENDCOLLECTIVE ;  /* 0x000000000000791b */ /* 0x003fe20003800000 */
.L_x_1181:
        /* <DEDUP_REMOVED lines=12> */
.L_x_1182:
[----:B------:R-:W-:Y:S02]  /*17aa0*/  IMAD.MOV.U32 R13, RZ, RZ, R10 ;  /* 0x000000ffff0d7224 */ /* 0x000fe400078e000a */
[----:B------:R-:W-:Y:S01]  /*17ab0*/  IMAD.MOV.U32 R12, RZ, RZ, 0x4 ;  /* 0x00000004ff0c7424 */ /* 0x000fe200078e00ff */
[----:B------:R-:W-:-:S13]  /*17ac0*/  IADD3 R2, P0, R14, R4, RZ ;  /* 0x000000040e027210 */ /* 0x000fda0007f1e0ff */
[----:B------:R-:W-:Y:S05]  /*17ad0*/  WARPSYNC.COLLECTIVE R15, `(.L_x_1183) ;  /* 0x000000000f087348 */ /* 0x000fea0003c00000 */
[----:B------:R0:W1:Y:S02]  /*17ae0*/  SHFL.IDX P6, R14, R13, R12, R11 ;  /* 0x0000000c0d0e7389 */ /* 0x00006400000c000b */
[----:B01----:R-:W-:Y:S01]  /*17af0*/  ENDCOLLECTIVE ;  /* 0x000000000000791b */ /* 0x003fe20003800000 */
.L_x_1183:
        /* <DEDUP_REMOVED lines=12> */
.L_x_1184:
[----:B------:R-:W-:Y:S02]  /*17bc0*/  IMAD.MOV.U32 R13, RZ, RZ, R10 ;  /* 0x000000ffff0d7224 */ /* 0x000fe400078e000a */
[----:B------:R-:W-:Y:S01]  /*17bd0*/  IMAD.MOV.U32 R12, RZ, RZ, 0x5 ;  /* 0x00000005ff0c7424 */ /* 0x000fe200078e00ff */
[----:B------:R-:W-:-:S13]  /*17be0*/  IADD3 R2, P0, R14, R4, RZ ;  /* 0x000000040e027210 */ /* 0x000fda0007f1e0ff */
[----:B------:R-:W-:Y:S05]  /*17bf0*/  WARPSYNC.COLLECTIVE R15, `(.L_x_1185) ;  /* 0x000000000f087348 */ /* 0x000fea0003c00000 */
[----:B------:R0:W1:Y:S02]  /*17c00*/  SHFL.IDX P6, R14, R13, R12, R11 ;  /* 0x0000000c0d0e7389 */ /* 0x00006400000c000b */
[----:B01----:R-:W-:Y:S01]  /*17c10*/  ENDCOLLECTIVE ;  /* 0x000000000000791b */ /* 0x003fe20003800000 */
.L_x_1185:
        /* <DEDUP_REMOVED lines=12> */
.L_x_1186:
[----:B------:R-:W-:Y:S05]  /*17ce0*/  BRA `(.L_x_1187) ;  /* 0xffffffcc00187947 */ /* 0x000fea000383ffff */
.L_x_1107:
[----:B0-----:R0:W1:Y:S02]  /*17cf0*/  SYNCS.PHASECHK.TRANS64.TRYWAIT P0, [R6+URZ+0x30860], R3 ;  /* 0x03086003060075a7 */ /* 0x001064000800017f */
[----:B-1----:R-:W-:Y:S05]  /*17d00*/  @!P0 NANOSLEEP.SYNCS 0x989680 ;  /* 0x009896800000895d */ /* 0x002fea0003900000 */
[----:B------:R-:W1:Y:S02]  /*17d10*/  @!P0 SYNCS.PHASECHK.TRANS64 P0, [R6+URZ+0x30860], R3 ;  /* 0x03086003060085a7 */ /* 0x000e64000800007f */
[----:B-1----:R-:W-:Y:S05]  /*17d20*/  @!P0 BRA `(.L_x_1107) ;  /* 0xfffffffc00f08947 */ /* 0x002fea000383ffff */
[----:B------:R-:W-:Y:S05]  /*17d30*/  BRA `(.L_x_1188) ;  /* 0xffffffcc00747947 */ /* 0x000fea000383ffff */
.L_x_1108:
        /* <DEDUP_REMOVED lines=8> */
.L_x_1190:
[----:B------:R-:W-:Y:S05]  /*17dc0*/  BSYNC B1 ;  /* 0x0000000000017941 */ /* 0x000fea0003800000 */
.L_x_1189:
[----:B------:R-:W-:Y:S02]  /*17dd0*/  IMAD.MOV.U32 R13, RZ, RZ, R18 ;  /* 0x000000ffff0d7224 */ /* 0x000fe400078e0012 */
[----:B------:R-:W-:Y:S02]  /*17de0*/  IMAD.MOV.U32 R12, RZ, RZ, RZ ;  /* 0x000000ffff0c7224 */ /* 0x000fe400078e00ff */
[----:B------:R-:W-:Y:S02]  /*17df0*/  IMAD.MOV.U32 R11, RZ, RZ, 0x181f ;  /* 0x0000181fff0b7424 */ /* 0x000fe400078e00ff */
[----:B------:R-:W-:Y:S02]  /*17e00*/  IMAD.MOV.U32 R15, RZ, RZ, -0x1 ;  /* 0xffffffffff0f7424 */ /* 0x000fe400078e00ff */
[----:B------:R-:W-:Y:S02]  /*17e10*/  IMAD.MOV.U32 R3, RZ, RZ, R14 ;  /* 0x000000ffff037224 */ /* 0x000fe400078e000e */
[----:B------:R-:W-:-:S07]  /*17e20*/  IMAD R7, R7, 0x2, R17 ;  /* 0x0000000207077824 */ /* 0x000fce00078e0211 */
[----:B------:R-:W-:Y:S05]  /*17e30*/  WARPSYNC.COLLECTIVE R15, `(.L_x_1191) ;  /* 0x000000000f087348 */ /* 0x000fea0003c00000 */
[----:B------:R0:W1:Y:S02]  /*17e40*/  SHFL.IDX P6, R14, R13, R12, R11 ;  /* 0x0000000c0d0e7389 */ /* 0x00006400000c000b */
[----:B01----:R-:W-:Y:S01]  /*17e50*/  ENDCOLLECTIVE ;  /* 0x000000000000791b */ /* 0x003fe20003800000 */
.L_x_1191:
[----:B------:R-:W-:Y:S02]  /*17e60*/  IMAD.MOV.U32 R13, RZ, RZ, R19 ;  /* 0x000000ffff0d7224 */ /* 0x000fe400078e0013 */
[----:B------:R-:W-:Y:S01]  /*17e70*/  IMAD.MOV.U32 R12, RZ, RZ, 0x1 ;  /* 0x00000001ff0c7424 */ /* 0x000fe200078e00ff */
[----:B------:R-:W-:-:S13]  /*17e80*/  IADD3 R2, P0, R14, R4, RZ ;  /* 0x000000040e027210 */ /* 0x000fda0007f1e0ff */
[----:B------:R-:W-:Y:S05]  /*17e90*/  WARPSYNC.COLLECTIVE R15, `(.L_x_1192) ;  /* 0x000000000f087348 */ /* 0x000fea0003c00000 */
[----:B------:R0:W1:Y:S02]  /*17ea0*/  SHFL.IDX P6, R14, R13, R12, R11 ;  /* 0x0000000c0d0e7389 */ /* 0x00006400000c000b */
[----:B01----:R-:W-:Y:S01]  /*17eb0*/  ENDCOLLECTIVE ;  /* 0x000000000000791b */ /* 0x003fe20003800000 */
.L_x_1192:
        /* <DEDUP_REMOVED lines=15> */
.L_x_1193:
[----:B------:R-:W-:Y:S02]  /*17fb0*/  IMAD.MOV.U32 R13, RZ, RZ, R19 ;  /* 0x000000ffff0d7224 */ /* 0x000fe400078e0013 */
[----:B------:R-:W-:Y:S01]  /*17fc0*/  IMAD.MOV.U32 R12, RZ, RZ, 0x2 ;  /* 0x00000002ff0c7424 */ /* 0x000fe200078e00ff */
[----:B------:R-:W-:-:S13]  /*17fd0*/  IADD3 R2, P0, R14, R4, RZ ;  /* 0x000000040e027210 */ /* 0x000fda0007f1e0ff */
[----:B------:R-:W-:Y:S05]  /*17fe0*/  WARPSYNC.COLLECTIVE R15, `(.L_x_1194) ;  /* 0x000000000f087348 */ /* 0x000fea0003c00000 */
[----:B------:R0:W1:Y:S02]  /*17ff0*/  SHFL.IDX P6, R14, R13, R12, R11 ;  /* 0x0000000c0d0e7389 */ /* 0x00006400000c000b */
[----:B01----:R-:W-:Y:S01]  /*18000*/  ENDCOLLECTIVE ;  /* 0x000000000000791b */ /* 0x003fe20003800000 */
.L_x_1194:
        /* <DEDUP_REMOVED lines=15> */
.L_x_1195:
[----:B------:R-:W-:Y:S02]  /*18100*/  IMAD.MOV.U32 R13, RZ, RZ, R19 ;  /* 0x000000ffff0d7224 */ /* 0x000fe400078e0013 */
[----:B------:R-:W-:Y:S01]  /*18110*/  IMAD.MOV.U32 R12, RZ, RZ, 0x3 ;  /* 0x00000003ff0c7424 */ /* 0x000fe200078e00ff */
[----:B------:R-:W-:-:S13]  /*18120*/  IADD3 R2, P0, R14, R4, RZ ;  /* 0x000000040e027210 */ /* 0x000fda0007f1e0ff */
[----:B------:R-:W-:Y:S05]  /*18130*/  WARPSYNC.COLLECTIVE R15, `(.L_x_1196) ;  /* 0x000000000f087348 */ /* 0x000fea0003c00000 */
[----:B------:R0:W1:Y:S02]  /*18140*/  SHFL.IDX P6, R14, R13, R12, R11 ;  /* 0x0000000c0d0e7389 */ /* 0x00006400000c000b */
[----:B01----:R-:W-:Y:S01]  /*18150*/  ENDCOLLECTIVE ;  /* 0x000000000000791b */ /* 0x003fe20003800000 */
.L_x_1196:
        /* <DEDUP_REMOVED lines=15> */
.L_x_1197:
[----:B------:R-:W-:Y:S02]  /*18250*/  IMAD.MOV.U32 R13, RZ, RZ, R19 ;  /* 0x000000ffff0d7224 */ /* 0x000fe400078e0013 */
[----:B------:R-:W-:Y:S01]  /*18260*/  IMAD.MOV.U32 R12, RZ, RZ, 0x4 ;  /* 0x00000004ff0c7424 */ /* 0x000fe200078e00ff */
[----:B------:R-:W-:-:S13]  /*18270*/  IADD3 R2, P0, R14, R4, RZ ;  /* 0x000000040e027210 */ /* 0x000fda0007f1e0ff */
[----:B------:R-:W-:Y:S05]  /*18280*/  WARPSYNC.COLLECTIVE R15, `(.L_x_1198) ;  /* 0x000000000f087348 */ /* 0x000fea0003c00000 */
[----:B------:R0:W1:Y:S02]  /*18290*/  SHFL.IDX P6, R14, R13, R12, R11 ;  /* 0x0000000c0d0e7389 */ /* 0x00006400000c000b */
[----:B01----:R-:W-:Y:S01]  /*182a0*/  ENDCOLLECTIVE ;  /* 0x000000000000791b */ /* 0x003fe20003800000 */
.L_x_1198:
        /* <DEDUP_REMOVED lines=15> */
.L_x_1199:
[----:B------:R-:W-:Y:S02]  /*183a0*/  IMAD.MOV.U32 R13, RZ, RZ, R19 ;  /* 0x000000ffff0d7224 */ /* 0x000fe400078e0013 */
[----:B------:R-:W-:Y:S01]  /*183b0*/  IMAD.MOV.U32 R12, RZ, RZ, 0x5 ;  /* 0x00000005ff0c7424 */ /* 0x000fe200078e00ff */
[----:B------:R-:W-:-:S13]  /*183c0*/  IADD3 R2, P0, R14, R4, RZ ;  /* 0x000000040e027210 */ /* 0x000fda0007f1e0ff */
[----:B------:R-:W-:Y:S05]  /*183d0*/  WARPSYNC.COLLECTIVE R15, `(.L_x_1200) ;  /* 0x000000000f087348 */ /* 0x000fea0003c00000 */
[----:B------:R0:W1:Y:S02]  /*183e0*/  SHFL.IDX P6, R14, R13, R12, R11 ;  /* 0x0000000c0d0e7389 */ /* 0x00006400000c000b */
[----:B01----:R-:W-:Y:S01]  /*183f0*/  ENDCOLLECTIVE ;  /* 0x000000000000791b */ /* 0x003fe20003800000 */
.L_x_1200:
        /* <DEDUP_REMOVED lines=12> */
.L_x_1201:
[----:B------:R-:W-:Y:S01]  /*184c0*/  @!PT LDS RZ, [RZ] ;  /* 0x00000000fffff984 */ /* 0x000fe20000000800 */
[----:B------:R-:W-:Y:S01]  /*184d0*/  @!PT LDS RZ, [RZ] ;  /* 0x00000000fffff984 */ /* 0x000fe20000000800 */
[----:B------:R-:W-:Y:S01]  /*184e0*/  @!PT LDS RZ, [RZ] ;  /* 0x00000000fffff984 */ /* 0x000fe20000000800 */
[----:B------:R0:W-:Y:S01]  /*184f0*/  LDGSTS.E.BYPASS.LTC128B.128 [R7+0x5400], desc[UR36][R2.64+0x80], !P0 ;  /* 0x0540008002077fae */ /* 0x0001e2000c101d64 */
[----:B------:R-:W-:-:S13]  /*18500*/  ISETP.LT.OR P0, PT, R8, 0x41, P1 ;  /* 0x000000410800780c */ /* 0x000fda0000f01670 */
[----:B------:R0:W-:Y:S01]  /*18510*/  LDGSTS.E.BYPASS.LTC128B.128 [R7+0x8400], desc[UR36][R2.64+0x100], !P0 ;  /* 0x0840010002077fae */ /* 0x0001e2000c101d64 */
[----:B------:R-:W-:Y:S05]  /*18520*/  BRA `(.L_x_1202) ;  /* 0xffffffc800747947 */ /* 0x000fea000383ffff */
.L_x_1116:
[----:B0-----:R0:W1:Y:S02]  /*18530*/  SYNCS.PHASECHK.TRANS64.TRYWAIT P0, [R4+URZ+0x30860], R3 ;  /* 0x03086003040075a7 */ /* 0x001064000800017f */
[----:B-1----:R-:W-:Y:S05]  /*18540*/  @!P0 NANOSLEEP.SYNCS 0x989680 ;  /* 0x009896800000895d */ /* 0x002fea0003900000 */
[----:B------:R-:W1:Y:S02]  /*18550*/  @!P0 SYNCS.PHASECHK.TRANS64 P0, [R4+URZ+0x30860], R3 ;  /* 0x03086003040085a7 */ /* 0x000e64000800007f */
[----:B-1----:R-:W-:Y:S05]  /*18560*/  @!P0 BRA `(.L_x_1116) ;  /* 0xfffffffc00f08947 */ /* 0x002fea000383ffff */
[----:B------:R-:W-:Y:S05]  /*18570*/  BRA `(.L_x_1203) ;  /* 0xffffffcc00947947 */ /* 0x000fea000383ffff */
.L_x_1117:
[----:B------:R-:W-:Y:S01]  /*18580*/  BSSY B0, `(.L_x_1204) ;  /* 0x0000008000007945 */ /* 0x000fe20003800000 */
[----:B------:R-:W-:Y:S02]  /*18590*/  IMAD.MOV.U32 R13, RZ, RZ, R19 ;  /* 0x000000ffff0d7224 */ /* 0x000fe400078e0013 */
[----:B------:R-:W-:Y:S02]  /*185a0*/  IMAD.MOV.U32 R12, RZ, RZ, RZ ;  /* 0x000000ffff0c7224 */ /* 0x000fe400078e00ff */
[----:B------:R-:W-:Y:S02]  /*185b0*/  IMAD.MOV.U32 R11, RZ, RZ, 0x181f ;  /* 0x0000181fff0b7424 */ /* 0x000fe400078e00ff */
[----:B------:R-:W-:-:S07]  /*185c0*/  IMAD.MOV.U32 R15, RZ, RZ, -0x1 ;  /* 0xffffffffff0f7424 */ /* 0x000fce00078e00ff */
[----:B0-----:R-:W-:Y:S05]  /*185d0*/  WARPSYNC.COLLECTIVE R15, `(.L_x_1205) ;  /* 0x000000000f087348 */ /* 0x001fea0003c00000 */
[----:B------:R1:W2:Y:S02]  /*185e0*/  SHFL.IDX P6, R14, R13, R12, R11 ;  /* 0x0000000c0d0e7389 */ /* 0x0002a400000c000b */
[----:B012---:R-:W-:Y:S01]  /*185f0*/  ENDCOLLECTIVE ;  /* 0x000000000000791b */ /* 0x007fe20003800000 */
.L_x_1205:
[----:B------:R-:W-:Y:S05]  /*18600*/  BSYNC B0 ;  /* 0x0000000000007941 */ /* 0x000fea0003800000 */
.L_x_1204:
        /* <DEDUP_REMOVED lines=9> */
.L_x_1206:
[----:B------:R-:W-:Y:S02]  /*186a0*/  IMAD.MOV.U32 R13, RZ, RZ, R19 ;  /* 0x000000ffff0d7224 */ /* 0x000fe400078e0013 */
[----:B------:R-:W-:Y:S01]  /*186b0*/  IMAD.MOV.U32 R12, RZ, RZ, 0x1 ;  /* 0x00000001ff0c7424 */ /* 0x000fe200078e00ff */
[----:B------:R-:W-:-:S13]  /*186c0*/  IADD3 R2, P0, R14, R6, RZ ;  /* 0x000000060e027210 */ /* 0x000fda0007f1e0ff */
[----:B------:R-:W-:Y:S05]  /*186d0*/  WARPSYNC.COLLECTIVE R15, `(.L_x_1207) ;  /* 0x000000000f087348 */ /* 0x000fea0003c00000 */
[----:B------:R0:W1:Y:S02]  /*186e0*/  SHFL.IDX P6, R14, R13, R12, R11 ;  /* 0x0000000c0d0e7389 */ /* 0x00006400000c000b */
[----:B01----:R-:W-:Y:S01]  /*186f0*/  ENDCOLLECTIVE ;  /* 0x000000000000791b */ /* 0x003fe20003800000 */
.L_x_1207:
[----:B------:R-:W-:Y:S01]  /*18700*/  IMAD.X R3, RZ, RZ, R0, P0 ;  /* 0x000000ffff037224 */ /* 0x000fe200000e0600 */
[----:B------:R-:W-:Y:S01]  /*18710*/  ISETP.LT.OR P0, PT, R5, 0x1, P4 ;  /* 0x000000010500780c */ /* 0x000fe20002701670 */
[----:B------:R-:W-:Y:S02]  /*18720*/  IMAD R0, R8, 0x2, R17 ;  /* 0x0000000208007824 */ /* 0x000fe400078e0211 */
[----:B------:R-:W-:-:S10]  /*18730*/  IMAD.MOV.U32 R13, RZ, RZ, R18 ;  /* 0x000000ffff0d7224 */ /* 0x000fd400078e0012 */
        /* <DEDUP_REMOVED lines=9> */
.L_x_1208:
        /* <DEDUP_REMOVED lines=12> */
.L_x_1209:
        /* <DEDUP_REMOVED lines=12> */
.L_x_1210:
        /* <DEDUP_REMOVED lines=12> */
.L_x_1211:
        /* <DEDUP_REMOVED lines=12> */
.L_x_1212:
        /* <DEDUP_REMOVED lines=12> */
.L_x_1213:
        /* <DEDUP_REMOVED lines=12> */
.L_x_1214:
        /* <DEDUP_REMOVED lines=12> */
.L_x_1215:
        /* <DEDUP_REMOVED lines=12> */
.L_x_1216:
[----:B------:R-:W-:Y:S01]  /*18dd0*/  @!PT LDS RZ, [RZ] ;  /* 0x00000000fffff984 */ /* 0x000fe20000000800 */
[----:B------:R-:W-:Y:S01]  /*18de0*/  @!PT LDS RZ, [RZ] ;  /* 0x00000000fffff984 */ /* 0x000fe20000000800 */
[----:B------:R-:W-:Y:S01]  /*18df0*/  @!PT LDS RZ, [RZ] ;  /* 0x00000000fffff984 */ /* 0x000fe20000000800 */
[----:B------:R0:W-:Y:S01]  /*18e00*/  LDGSTS.E.BYPASS.LTC128B.128 [R0+0x5400], desc[UR36][R2.64+0x80], !P0 ;  /* 0x0540008002007fae */ /* 0x0001e2000c101d64 */
[----:B------:R-:W-:-:S13]  /*18e10*/  ISETP.LT.OR P0, PT, R5, 0x41, P1 ;  /* 0x000000410500780c */ /* 0x000fda0000f01670 */
[----:B------:R0:W-:Y:S01]  /*18e20*/  LDGSTS.E.BYPASS.LTC128B.128 [R0+0x8400], desc[UR36][R2.64+0x100], !P0 ;  /* 0x0840010002007fae */ /* 0x0001e2000c101d64 */
[----:B------:R-:W-:Y:S05]  /*18e30*/  BRA `(.L_x_1217) ;  /* 0xffffffc8005c7947 */ /* 0x000fea000383ffff */
.L_x_1122:
[----:B------:R-:W-:Y:S01]  /*18e40*/  BSSY B0, `(.L_x_1218) ;  /* 0x0000008000007945 */ /* 0x000fe20003800000 */
[----:B------:R-:W-:Y:S02]  /*18e50*/  IMAD.MOV.U32 R13, RZ, RZ, R34 ;  /* 0x000000ffff0d7224 */ /* 0x000fe400078e0022 */
[----:B------:R-:W-:Y:S02]  /*18e60*/  IMAD.MOV.U32 R12, RZ, RZ, RZ ;  /* 0x000000ffff0c7224 */ /* 0x000fe400078e00ff */
[----:B------:R-:W-:Y:S02]  /*18e70*/  IMAD.MOV.U32 R11, RZ, RZ, 0x1f ;  /* 0x0000001fff0b7424 */ /* 0x000fe400078e00ff */
[----:B------:R-:W-:-:S07]  /*18e80*/  IMAD.MOV.U32 R15, RZ, RZ, -0x1 ;  /* 0xffffffffff0f7424 */ /* 0x000fce00078e00ff */
[----:B-----5:R-:W-:Y:S05]  /*18e90*/  WARPSYNC.COLLECTIVE R15, `(.L_x_1219) ;  /* 0x000000000f087348 */ /* 0x020fea0003c00000 */
[----:B------:R0:W1:Y:S02]  /*18ea0*/  SHFL.IDX P6, R14, R13, R12, R11 ;  /* 0x0000000c0d0e7389 */ /* 0x00006400000c000b */
[----:B01---5:R-:W-:Y:S01]  /*18eb0*/  ENDCOLLECTIVE ;  /* 0x000000000000791b */ /* 0x023fe20003800000 */
.L_x_1219:
[----:B------:R-:W-:Y:S05]  /*18ec0*/  BSYNC B0 ;  /* 0x0000000000007941 */ /* 0x000fea0003800000 */
.L_x_1218:
[----:B------:R-:W-:Y:S05]  /*18ed0*/  BRA `(.L_x_1220) ;  /* 0xffffffc800e47947 */ /* 0x000fea000383ffff */
.L_x_1125:
[----:B-1----:R1:W2:Y:S02]  /*18ee0*/  SYNCS.PHASECHK.TRANS64.TRYWAIT P0, [R4+URZ+0x30820], R0 ;  /* 0x03082000040075a7 */ /* 0x0022a4000800017f */
[----:B--2---:R-:W-:Y:S05]  /*18ef0*/  @!P0 NANOSLEEP.SYNCS 0x989680 ;  /* 0x009896800000895d */ /* 0x004fea0003900000 */
[----:B------:R-:W2:Y:S02]  /*18f00*/  @!P0 SYNCS.PHASECHK.TRANS64 P0, [R4+URZ+0x30820], R0 ;  /* 0x03082000040085a7 */ /* 0x000ea4000800007f */
[----:B--2---:R-:W-:Y:S05]  /*18f10*/  @!P0 BRA `(.L_x_1125) ;  /* 0xfffffffc00f08947 */ /* 0x004fea000383ffff */
[----:B------:R-:W-:Y:S05]  /*18f20*/  BRA `(.L_x_1221) ;  /* 0xffffffcc002c7947 */ /* 0x000fea000383ffff */
.L_x_1126:
[----:B------:R-:W2:Y:S01]  /*18f30*/  S2R R2, SR_TID.X ;  /* 0x0000000000027919 */ /* 0x000ea20000002100 */
[----:B------:R-:W-:Y:S01]  /*18f40*/  BSSY B0, `(.L_x_1222) ;  /* 0x000000a000007945 */ /* 0x000fe20003800000 */
        /* <DEDUP_REMOVED lines=9> */
.L_x_1223:
[----:B------:R-:W-:Y:S05]  /*18fe0*/  BSYNC B0 ;  /* 0x0000000000007941 */ /* 0x000fea0003800000 */
.L_x_1222:
[----:B------:R-:W-:Y:S05]  /*18ff0*/  BRA `(.L_x_1224) ;  /* 0xffffffcc00147947 */ /* 0x000fea000383ffff */
.L_x_1129:
[----:B------:R-:W-:Y:S01]  /*19000*/  BSSY B1, `(.L_x_1225) ;  /* 0x0000006000017945 */ /* 0x000fe20003800000 */
[----:B------:R-:W-:-:S07]  /*19010*/  IMAD.MOV.U32 R15, RZ, RZ, -0x1 ;  /* 0xffffffffff0f7424 */ /* 0x000fce00078e00ff */
[----:B01---5:R-:W-:Y:S05]  /*19020*/  WARPSYNC.COLLECTIVE R15, `(.L_x_1226) ;  /* 0x000000000f0c7348 */ /* 0x023fea0003c00000 */
[----:B------:R-:W-:Y:S02]  /*19030*/  ELECT P6, UR62, PT ;  /* 0x00000000003e782f */ /* 0x000fe400038c0000 */
[----:B------:R-:W-:Y:S01]  /*19040*/  MOV R14, UR62 ;  /* 0x0000003e000e7c02 */ /* 0x000fe20008000f00 */
[----:B01---5:R-:W-:Y:S10]  /*19050*/  ENDCOLLECTIVE ;  /* 0x000000000000791b */ /* 0x023ff40003800000 */
.L_x_1226:
[----:B------:R-:W-:Y:S05]  /*19060*/  BSYNC B1 ;  /* 0x0000000000017941 */ /* 0x000fea0003800000 */
.L_x_1225:
[----:B------:R-:W-:Y:S05]  /*19070*/  BRA `(.L_x_1227) ;  /* 0xffffffcc000c7947 */ /* 0x000fea000383ffff */
.L_x_1131:
[----:B-1----:R1:W2:Y:S02]  /*19080*/  SYNCS.PHASECHK.TRANS64.TRYWAIT P1, [R5+URZ+0x30840], R0 ;  /* 0x03084000050075a7 */ /* 0x0022a4000802017f */
[----:B--2---:R-:W-:Y:S05]  /*19090*/  @!P1 NANOSLEEP.SYNCS 0x989680 ;  /* 0x009896800000995d */ /* 0x004fea0003900000 */
[----:B------:R-:W2:Y:S02]  /*190a0*/  @!P1 SYNCS.PHASECHK.TRANS64 P1, [R5+URZ+0x30840], R0 ;  /* 0x03084000050095a7 */ /* 0x000ea4000802007f */
[----:B--2---:R-:W-:Y:S05]  /*190b0*/  @!P1 BRA `(.L_x_1131) ;  /* 0xfffffffc00f09947 */ /* 0x004fea000383ffff */
[----:B------:R-:W-:Y:S05]  /*190c0*/  BRA `(.L_x_1228) ;  /* 0xffffffcc00347947 */ /* 0x000fea000383ffff */
.L_x_1133:
[----:B--2---:R2:W3:Y:S02]  /*190d0*/  SYNCS.PHASECHK.TRANS64.TRYWAIT P1, [R23+URZ+0x30840], R2 ;  /* 0x03084002170075a7 */ /* 0x0044e4000802017f */
[----:B---3--:R-:W-:Y:S05]  /*190e0*/  @!P1 NANOSLEEP.SYNCS 0x989680 ;  /* 0x009896800000995d */ /* 0x008fea0003900000 */
[----:B------:R-:W3:Y:S02]  /*190f0*/  @!P1 SYNCS.PHASECHK.TRANS64 P1, [R23+URZ+0x30840], R2 ;  /* 0x03084002170095a7 */ /* 0x000ee4000802007f */
[----:B---3--:R-:W-:Y:S05]  /*19100*/  @!P1 BRA `(.L_x_1133) ;  /* 0xfffffffc00f09947 */ /* 0x008fea000383ffff */
[----:B------:R-:W-:Y:S05]  /*19110*/  BRA `(.L_x_1229) ;  /* 0xffffffcc00407947 */ /* 0x000fea000383ffff */
.L_x_1135:
[----:B---3--:R3:W4:Y:S02]  /*19120*/  SYNCS.PHASECHK.TRANS64.TRYWAIT P1, [R5+URZ+0x30860], R0 ;  /* 0x03086000050075a7 */ /* 0x008724000802017f */
[----:B----4-:R-:W-:Y:S05]  /*19130*/  @!P1 NANOSLEEP.SYNCS 0x989680 ;  /* 0x009896800000995d */ /* 0x010fea0003900000 */
[----:B------:R-:W4:Y:S02]  /*19140*/  @!P1 SYNCS.PHASECHK.TRANS64 P1, [R5+URZ+0x30860], R0 ;  /* 0x03086000050095a7 */ /* 0x000f24000802007f */
[----:B----4-:R-:W-:Y:S05]  /*19150*/  @!P1 BRA `(.L_x_1135) ;  /* 0xfffffffc00f09947 */ /* 0x010fea000383ffff */
[----:B------:R-:W-:Y:S05]  /*19160*/  BRA `(.L_x_1230) ;  /* 0xffffffcc003c7947 */ /* 0x000fea000383ffff */
.L_x_1231:
        /* <DEDUP_REMOVED lines=9> */
.L_x_3236:


//--------------------- .text._ZN7cutlass13device_kernelIN5flash11enable_sm90INS1_16FlashAttnFwdSm90INS1_25CollectiveMainloopFwdSm90ILi2EN4cute5tupleIJNS5_1CILi1EEES8_S8_EEENS6_IJNS7_ILi128EEENS7_ILi96EEENS7_ILi192EEEEEELi192ENS_6half_tEfNS_4arch4Sm90ELb0ELb1ELb1ELb1ELb1ELb0ELb0ELb1ELb1ELb1ELb0ELb0EEENS1_21CollectiveEpilogueFwdINS6_IJSA_SC_SB_EEES9_SE_SG_Li256ELb1ELb1ELb0ELb0EEENS1_36VarlenDynamicPersistentTileSchedulerILi128ELi96ELi256ELi128ELb0ELb1ELb1ELb1ELb0ELb1EEEEEEEEEvNT_6ParamsE --------------------------
	.section	.text._ZN7cutlass13device_kernelIN5flash11enable_sm90INS1_16FlashAttnFwdSm90INS1_25CollectiveMainloopFwdSm90ILi2EN4cute5tupleIJNS5_1CILi1EEES8_S8_EEENS6_IJNS7_ILi128EEENS7_ILi96EEENS7_ILi192EEEEEELi192ENS_6half_tEfNS_4arch4Sm90ELb0ELb1ELb1ELb1ELb1ELb0ELb0ELb1ELb1ELb1ELb0ELb0EEENS1_21CollectiveEpilogueFwdINS6_IJSA_SC_SB_EEES9_SE_SG_Li256ELb1ELb1ELb0ELb0EEENS1_36VarlenDynamicPersistentTileSchedulerILi128ELi96ELi256ELi128ELb0ELb1ELb1ELb1ELb0ELb1EEEEEEEEEvNT_6ParamsE,"ax",@progbits
	.align	128
.text._ZN7cutlass13device_kernelIN5flash11enable_sm90INS1_16FlashAttnFwdSm90INS1_25CollectiveMainloopFwdSm90ILi2EN4cute5tupleIJNS5_1CILi1EEES8_S8_EEENS6_IJNS7_ILi128EEENS7_ILi96EEENS7_ILi192EEEEEELi192ENS_6half_tEfNS_4arch4Sm90ELb0ELb1ELb1ELb1ELb1ELb0ELb0ELb1ELb1ELb1ELb0ELb0EEENS1_21CollectiveEpilogueFwdINS6_IJSA_SC_SB_EEES9_SE_SG_Li256ELb1ELb1ELb0ELb0EEENS1_36VarlenDynamicPersistentTileSchedulerILi128ELi96ELi256ELi128ELb0ELb1ELb1ELb1ELb0ELb1EEEEEEEEEvNT_6ParamsE:
        .type           _ZN7cutlass13device_kernelIN5flash11enable_sm90INS1_16FlashAttnFwdSm90INS1_25CollectiveMainloopFwdSm90ILi2EN4cute5tupleIJNS5_1CILi1EEES8_S8_EEENS6_IJNS7_ILi128EEENS7_ILi96EEENS7_ILi192EEEEEELi192ENS_6half_tEfNS_4arch4Sm90ELb0ELb1ELb1ELb1ELb1ELb0ELb0ELb1ELb1ELb1ELb0ELb0EEENS1_21CollectiveEpilogueFwdINS6_IJSA_SC_SB_EEES9_SE_SG_Li256ELb1ELb1ELb0ELb0EEENS1_36VarlenDynamicPersistentTileSchedulerILi128ELi96ELi256ELi128ELb0ELb1ELb1ELb1ELb0ELb1EEEEEEEEEvNT_6ParamsE,@function
        .size           _ZN7cutlass13device_kernelIN5flash11enable_sm90INS1_16FlashAttnFwdSm90INS1_25CollectiveMainloopFwdSm90ILi2EN4cute5tupleIJNS5_1CILi1EEES8_S8_EEENS6_IJNS7_ILi128EEENS7_ILi96EEENS7_ILi192EEEEEELi192ENS_6half_tEfNS_4arch4Sm90ELb0ELb1ELb1ELb1ELb1ELb0ELb0ELb1ELb1ELb1ELb0ELb0EEENS1_21CollectiveEpilogueFwdINS6_IJSA_SC_SB_EEES9_SE_SG_Li256ELb1ELb1ELb0ELb0EEENS1_36VarlenDynamicPersistentTileSchedulerILi128ELi96ELi256ELi128ELb0ELb1ELb1ELb1ELb0ELb1EEEEEEEEEvNT_6ParamsE,(.L_x_3237 - _ZN7cutlass13device_kernelIN5flash11enable_sm90INS1_16FlashAttnFwdSm90INS1_25CollectiveMainloopFwdSm90ILi2EN4cute5tupleIJNS5_1CILi1EEES8_S8_EEENS6_IJNS7_ILi128EEENS7_ILi96EEENS7_ILi192EEEEEELi192ENS_6half_tEfNS_4arch4Sm90ELb0ELb1ELb1ELb1ELb1ELb0ELb0ELb1ELb1ELb1ELb0ELb0EEENS1_21CollectiveEpilogueFwdINS6_IJSA_SC_SB_EEES9_SE_SG_Li256ELb1ELb1ELb0ELb0EEENS1_36VarlenDynamicPersistentTileSchedulerILi128ELi96ELi256ELi128ELb0ELb1ELb1ELb1ELb0ELb1EEEEEEEEEvNT_6ParamsE)
        .other          _ZN7cutlass13device_kernelIN5flash11enable_sm90INS1_16FlashAttnFwdSm90INS1_25CollectiveMainloopFwdSm90ILi2EN4cute5tupleIJNS5_1CILi1EEES8_S8_EEENS6_IJNS7_ILi128EEENS7_ILi96EEENS7_ILi192EEEEEELi192ENS_6half_tEfNS_4arch4Sm90ELb0ELb1ELb1ELb1ELb1ELb0ELb0ELb1ELb1ELb1ELb0ELb0EEENS1_21CollectiveEpilogueFwdINS6_IJSA_SC_SB_EEES9_SE_SG_Li256ELb1ELb1ELb0ELb0EEENS1_36VarlenDynamicPersistentTileSchedulerILi128ELi96ELi256ELi128ELb0ELb1ELb1ELb1ELb0ELb1EEEEEEEEEvNT_6ParamsE,@"STO_CUDA_ENTRY STV_DEFAULT"
_ZN7cutlass13device_kernelIN5flash11enable_sm90INS1_16FlashAttnFwdSm90INS1_25CollectiveMainloopFwdSm90ILi2EN4cute5tupleIJNS5_1CILi1EEES8_S8_EEENS6_IJNS7_ILi128EEENS7_ILi96EEENS7_ILi192EEEEEELi192ENS_6half_tEfNS_4arch4Sm90ELb0ELb1ELb1ELb1ELb1ELb0ELb0ELb1ELb1ELb1ELb0ELb0EEENS1_21CollectiveEpilogueFwdINS6_IJSA_SC_SB_EEES9_SE_SG_Li256ELb1ELb1ELb0ELb0EEENS1_36VarlenDynamicPersistentTileSchedulerILi128ELi96ELi256ELi128ELb0ELb1ELb1ELb1ELb0ELb1EEEEEEEEEvNT_6ParamsE:
        /* <DEDUP_REMOVED lines=45> */
.L_x_1232:
        /* <DEDUP_REMOVED lines=22> */
.L_x_1233:
        /* <DEDUP_REMOVED lines=18> */
.L_x_1234:
        /* <DEDUP_REMOVED lines=22> */
.L_x_1235:
        /* <DEDUP_REMOVED lines=22> */
.L_x_1236:
[----:B------:R-:W-:Y:S01]  /*0810*/  ISETP.NE.AND P0, PT, R3, RZ, PT ;  /* 0x000000ff0300720c */ /* 0x000fe20003f05270 */
[----:B------:R-:W-:Y:S01]  /*0820*/  IMAD.MOV.U32 R3, RZ, RZ, 0x1 ;  /* 0x00000001ff037424 */ /* 0x000fe200078e00ff */
[----:B------:R-:W-:Y:S01]  /*0830*/  NOP ;  /* 0x0000000000007918 */ /* 0x000fe20000000000 */
[----:B------:R-:W-:-:S03]  /*0840*/  ULDC.64 UR36, c[0x0][0x208] ;  /* 0x0000820000247ab9 */ /* 0x000fc60000000a00 */
[----:B------:R-:W-:-:S05]  /*0850*/  SEL R3, R3, 0x2, !P0 ;  /* 0x0000000203037807 */ /* 0x000fca0004000000 */
[----:B------:R0:W-:Y:S02]  /*0860*/  STL [R1+0x10], R3 ;  /* 0x0000100301007387 */ /* 0x0001e40000100800 */
[----:B01234-:R-:W-:Y:S06]  /*0870*/  BAR.SYNC.DEFER_BLOCKING 0x0 ;  /* 0x0000000000007b1d */ /* 0x01ffec0000010000 */
[----:B------:R-:W-:Y:S05]  /*0880*/  @!P0 BRA `(.L_x_1237) ;  /* 0x0000011000288947 */ /* 0x000fea0003800000 */
.L_x_1238:
[----:B------:R-:W-:-:S08]  /*0890*/  NOP ;  /* 0x0000000000007918 */ /* 0x000fd00000000000 */
[----:B------:R-:W0:Y:S02]  /*08a0*/  USETMAXREG.TRY_ALLOC.CTAPOOL UP0, 0xe8 ;  /* 0x000000e8000079c8 */ /* 0x000e240008000600 */
[----:B0-----:R-:W-:-:S13]  /*08b0*/  PLOP3.LUT P0, PT, PT, PT, UP0, 0x80, 0x0 ;  /* 0x000000000000781c */ /* 0x001fda0003f0f008 */
[----:B------:R-:W-:Y:S05]  /*08c0*/  @!P0 BRA `(.L_x_1238) ;  /* 0xfffffffc00f08947 */ /* 0x000fea000383ffff */
[----:B------:R-:W0:Y:S08]  /*08d0*/  S2UR UR5, SR_CgaCtaId ;  /* 0x00000000000579c3 */ /* 0x000e300000008800 */
[----:B------:R-:W-:Y:S06]  /*08e0*/  BAR.ARV 0x8, 0x180 ;  /* 0x0206000000007b1d */ /* 0x000fec0000002000 */
[----:B------:R-:W-:-:S02]  /*08f0*/  UMOV UR4, 0x400 ;  /* 0x0000040000047882 */ /* 0x000fc40000000000 */
[----:B------:R-:W-:Y:S01]  /*0900*/  BAR.SYNC.DEFER_BLOCKING 0x5, 0x180 ;  /* 0x0146000000007b1d */ /* 0x000fe20000010000 */
[----:B0-----:R-:W-:-:S09]  /*0910*/  ULEA UR4, UR5, UR4, 0x18 ;  /* 0x0000000405047291 */ /* 0x001fd2000f8ec03f */
[----:B------:R-:W0:Y:S01]  /*0920*/  LDS.128 R40, [UR4+0x308d0] ;  /* 0x0308d004ff287984 */ /* 0x000e220008000c00 */
[----:B------:R-:W-:Y:S01]  /*0930*/  ULDC UR4, c[0x0][0xc3c] ;  /* 0x00030f0000047ab9 */ /* 0x000fe20000000800 */
[----:B------:R-:W-:Y:S06]  /*0940*/  BAR.ARV 0x4, 0x180 ;  /* 0x0106000000007b1d */ /* 0x000fec0000002000 */
[----:B0-----:R-:W-:-:S13]  /*0950*/  ISETP.GE.AND P0, PT, R43, UR4, PT ;  /* 0x000000042b007c0c */ /* 0x001fda000bf06270 */
[----:B------:R-:W-:Y:S05]  /*0960*/  @P0 EXIT ;  /* 0x000000000000094d */ /* 0x000fea0003800000 */
[----:B------:R-:W2:Y:S01]  /*0970*/  LDL.LU R10, [R1+0x10] ;  /* 0x00001000010a7983 */ /* 0x000ea20000300800 */
[----:B------:R-:W-:Y:S01]  /*0980*/  VIADD R210, R0, 0xffffff80 ;  /* 0xffffff8000d27836 */ /* 0x000fe20000000000 */
[----:B------:R-:W-:Y:S01]  /*0990*/  UMOV UR39, URZ ;  /* 0x0000003f00277c82 */ /* 0x000fe20008000000 */
[----:B------:R-:W-:Y:S01]  /*09a0*/  IMAD.MOV.U32 R201, RZ, RZ, RZ ;  /* 0x000000ffffc97224 */ /* 0x000fe200078e00ff */
[----:B------:R-:W-:Y:S02]  /*09b0*/  UMOV UR38, URZ ;  /* 0x0000003f00267c82 */ /* 0x000fe40008000000 */
[----:B------:R-:W-:-:S04]  /*09c0*/  SHF.R.S32.HI R3, RZ, 0x1f, R210 ;  /* 0x0000001fff037819 */ /* 0x000fc800000114d2 */
[CC--:B------:R-:W-:Y:S02]  /*09d0*/  LEA.HI R5, R3.reuse, R210.reuse, RZ, 0x7 ;  /* 0x000000d203057211 */ /* 0x0c0fe400078f38ff */
[-C--:B------:R-:W-:Y:S02]  /*09e0*/  LEA.HI R0, R3, R210.reuse, RZ, 0x4 ;  /* 0x000000d203007211 */ /* 0x080fe400078f20ff */
[----:B------:R-:W-:Y:S02]  /*09f0*/  LOP3.LUT R7, R5, 0xffffff80, RZ, 0xc0, !PT ;  /* 0xffffff8005077812 */ /* 0x000fe400078ec0ff */
[----:B------:R-:W-:Y:S02]  /*0a00*/  SHF.R.S32.HI R9, RZ, 0x4, R0 ;  /* 0x00000004ff097819 */ /* 0x000fe40000011400 */
[----:B------:R-:W-:Y:S01]  /*0a10*/  LEA.HI R2, R3, R210, RZ, 0x5 ;  /* 0x000000d203027211 */ /* 0x000fe200078f28ff */
[----:B------:R-:W-:Y:S01]  /*0a20*/  IMAD.IADD R202, R210, 0x1, -R7 ;  /* 0x00000001d2ca7824 */ /* 0x000fe200078e0a07 */
[----:B------:R-:W-:-:S02]  /*0a30*/  LOP3.LUT R7, R0, 0x3fffff0, RZ, 0xc0, !PT ;  /* 0x03fffff000077812 */ /* 0x000fc400078ec0ff */
[----:B------:R-:W-:Y:S01]  /*0a40*/  LEA.HI R0, R0, R9, RZ, 0x1 ;  /* 0x0000000900007211 */ /* 0x000fe200078f08ff */
[----:B------:R-:W-:Y:S01]  /*0a50*/  IMAD.SHL.U32 R2, R2, 0x20, RZ ;  /* 0x0000002002027824 */ /* 0x000fe200078e00ff */
[----:B------:R-:W-:Y:S01]  /*0a60*/  SHF.R.S32.HI R11, RZ, 0x1f, R202 ;  /* 0x0000001fff0b7819 */ /* 0x000fe200000114ca */
[----:B------:R-:W-:Y:S01]  /*0a70*/  IMAD.IADD R7, R210, 0x1, -R7 ;  /* 0x00000001d2077824 */ /* 0x000fe200078e0a07 */
[----:B------:R-:W-:Y:S02]  /*0a80*/  LOP3.LUT R0, R0, 0x1ffffffe, RZ, 0xc0, !PT ;  /* 0x1ffffffe00007812 */ /* 0x000fe400078ec0ff */
[----:B------:R-:W-:Y:S02]  /*0a90*/  LEA.HI R4, R11, R202, RZ, 0x2 ;  /* 0x000000ca0b047211 */ /* 0x000fe400078f10ff */
[----:B------:R-:W-:Y:S01]  /*0aa0*/  LEA.HI R8, R3, R210, RZ, 0x2 ;  /* 0x000000d203087211 */ /* 0x000fe200078f10ff */
[----:B------:R-:W-:Y:S01]  /*0ab0*/  IMAD.IADD R0, R9, 0x1, -R0 ;  /* 0x0000000109007824 */ /* 0x000fe200078e0a00 */
[----:B------:R-:W-:-:S02]  /*0ac0*/  SHF.R.S32.HI R6, RZ, 0x2, R4 ;  /* 0x00000002ff067819 */ /* 0x000fc40000011404 */
[----:B------:R-:W-:Y:S02]  /*0ad0*/  SHF.R.S32.HI R13, RZ, 0x1f, R4 ;  /* 0x0000001fff0d7819 */ /* 0x000fe40000011404 */
[----:B------:R-:W-:Y:S02]  /*0ae0*/  LOP3.LUT R9, R8, 0xfffffffc, RZ, 0xc0, !PT ;  /* 0xfffffffc08097812 */ /* 0x000fe400078ec0ff */
[----:B------:R-:W-:Y:S02]  /*0af0*/  LEA.HI R3, R3, R210, RZ, 0x3 ;  /* 0x000000d203037211 */ /* 0x000fe400078f18ff */
[----:B------:R-:W-:Y:S01]  /*0b00*/  LEA.HI R13, R13, R6, RZ, 0x3 ;  /* 0x000000060d0d7211 */ /* 0x000fe200078f18ff */
[----:B------:R-:W-:Y:S01]  /*0b10*/  IMAD.IADD R9, R210, 0x1, -R9 ;  /* 0x00000001d2097824 */ /* 0x000fe200078e0a09 */
[----:B------:R-:W-:Y:S02]  /*0b20*/  SHF.R.S32.HI R204, RZ, 0x7, R5 ;  /* 0x00000007ffcc7819 */ /* 0x000fe40000011405 */
[----:B------:R-:W-:-:S02]  /*0b30*/  LOP3.LUT R2, R2, 0xfffffc00, RZ, 0xc0, !PT ;  /* 0xfffffc0002027812 */ /* 0x000fc400078ec0ff */
[----:B------:R-:W-:Y:S02]  /*0b40*/  LOP3.LUT R197, R3, 0xfffffff8, RZ, 0xc0, !PT ;  /* 0xfffffff803c57812 */ /* 0x000fe400078ec0ff */
[----:B------:R-:W-:Y:S01]  /*0b50*/  LOP3.LUT R13, R13, 0xfffffff8, RZ, 0xc0, !PT ;  /* 0xfffffff80d0d7812 */ /* 0x000fe200078ec0ff */
[----:B------:R-:W-:Y:S01]  /*0b60*/  IMAD R7, R7, 0x40, R2 ;  /* 0x0000004007077824 */ /* 0x000fe200078e0202 */
[----:B------:R-:W-:Y:S01]  /*0b70*/  LEA.HI R11, R11, R202, RZ, 0x5 ;  /* 0x000000ca0b0b7211 */ /* 0x000fe200078f28ff */
[----:B------:R-:W-:Y:S01]  /*0b80*/  IMAD.IADD R197, R210, 0x1, -R197 ;  /* 0x00000001d2c57824 */ /* 0x000fe200078e0ac5 */
[----:B------:R-:W-:Y:S01]  /*0b90*/  LEA.HI R5, R5, R204, RZ, 0x1 ;  /* 0x000000cc05057211 */ /* 0x000fe200078f08ff */
[----:B------:R-:W-:Y:S01]  /*0ba0*/  IMAD.IADD R6, R6, 0x1, -R13 ;  /* 0x0000000106067824 */ /* 0x000fe200078e0a0d */
[----:B------:R-:W-:Y:S01]  /*0bb0*/  SHF.R.S32.HI R11, RZ, 0x5, R11 ;  /* 0x00000005ff0b7819 */ /* 0x000fe2000001140b */
[----:B------:R-:W-:Y:S01]  /*0bc0*/  IMAD.SHL.U32 R193, R197, 0x8, RZ ;  /* 0x00000008c5c17824 */ /* 0x000fe200078e00ff */
[----:B------:R-:W-:Y:S01]  /*0bd0*/  LEA.HI R2, R9, R9, RZ, 0x1 ;  /* 0x0000000909027211 */ /* 0x000fe200078f08ff */
[----:B------:R-:W-:Y:S01]  /*0be0*/  IMAD R206, R0, 0x8, R7 ;  /* 0x0000000800ce7824 */ /* 0x000fe200078e0207 */
[----:B------:R-:W-:Y:S01]  /*0bf0*/  LOP3.LUT R5, R5, 0x3fffffe, RZ, 0xc0, !PT ;  /* 0x03fffffe05057812 */ /* 0x000fe200078ec0ff */
[----:B------:R-:W-:Y:S01]  /*0c00*/  IMAD R6, R11, 0x10, R6 ;  /* 0x000000100b067824 */ /* 0x000fe200078e0206 */
[----:B------:R-:W-:Y:S01]  /*0c10*/  LOP3.LUT R2, R2, 0x1ffffffe, RZ, 0xc0, !PT ;  /* 0x1ffffffe02027812 */ /* 0x000fe200078ec0ff */
[C---:B------:R-:W-:Y:S01]  /*0c20*/  VIADD R195, R193.reuse, 0x40 ;  /* 0x00000040c1c37836 */ /* 0x040fe20000000000 */
[----:B------:R-:W-:Y:S01]  /*0c30*/  LOP3.LUT R23, R4, 0x7ffffffc, RZ, 0xc0, !PT ;  /* 0x7ffffffc04177812 */ /* 0x000fe200078ec0ff */
[----:B------:R-:W-:Y:S01]  /*0c40*/  IMAD.IADD R5, R204, 0x1, -R5 ;  /* 0x00000001cc057824 */ /* 0x000fe200078e0a05 */
[----:B------:R-:W-:Y:S01]  /*0c50*/  SHF.R.S32.HI R200, RZ, 0x3, R3 ;  /* 0x00000003ffc87819 */ /* 0x000fe20000011403 */
[----:B------:R-:W-:Y:S01]  /*0c60*/  VIADD R196, R193, 0x80 ;  /* 0x00000080c1c47836 */ /* 0x000fe20000000000 */
[----:B------:R-:W-:Y:S01]  /*0c70*/  SHF.R.S32.HI R209, RZ, 0x1f, R193 ;  /* 0x0000001fffd17819 */ /* 0x000fe200000114c1 */
[----:B------:R-:W-:Y:S01]  /*0c80*/  IMAD.IADD R2, R9, 0x1, -R2 ;  /* 0x0000000109027824 */ /* 0x000fe200078e0a02 */
[----:B------:R-:W-:Y:S01]  /*0c90*/  SHF.R.S32.HI R208, RZ, 0x1f, R195 ;  /* 0x0000001fffd07819 */ /* 0x000fe200000114c3 */
[----:B------:R-:W-:Y:S01]  /*0ca0*/  IMAD R205, R5, 0x40, R6 ;  /* 0x0000004005cd7824 */ /* 0x000fe200078e0206 */
[----:B------:R-:W-:Y:S01]  /*0cb0*/  SHF.R.S32.HI R207, RZ, 0x1f, R196 ;  /* 0x0000001fffcf7819 */ /* 0x000fe200000114c4 */
[----:B------:R-:W-:-:S02]  /*0cc0*/  IMAD.IADD R23, R202, 0x1, -R23 ;  /* 0x00000001ca177824 */ /* 0x000fc400078e0a17 */
[----:B------:R-:W-:Y:S01]  /*0cd0*/  IMAD R192, R2, 0x8, R205 ;  /* 0x0000000802c07824 */ /* 0x000fe200078e02cd */
[----:B--2---:R-:W-:-:S07]  /*0ce0*/  LOP3.LUT R19, R10, 0x1, RZ, 0xfc, !PT ;  /* 0x000000010a137812 */ /* 0x004fce00078efcff */
.L_x_1346:
[----:B0-----:R-:W0:Y:S01]  /*0cf0*/  LDC.64 R2, c[0x0][0xa28] ;  /* 0x00028a00ff027b82 */ /* 0x001e220000000a00 */
[----:B------:R-:W-:Y:S01]  /*0d00*/  IMAD.MOV.U32 R0, RZ, RZ, RZ ;  /* 0x000000ffff007224 */ /* 0x000fe200078e00ff */
[----:B------:R-:W-:Y:S01]  /*0d10*/  ULDC.64 UR4, c[0x0][0x418] ;  /* 0x0001060000047ab9 */ /* 0x000fe20000000a00 */
[----:B------:R-:W-:-:S05]  /*0d20*/  ULDC.64 UR6, c[0x0][0xa20] ;  /* 0x0002880000067ab9 */ /* 0x000fca0000000a00 */
[----:B--234-:R-:W1:Y:S01]  /*0d30*/  LDC.64 R4, c[0x0][0xa18] ;  /* 0x00028600ff047b82 */ /* 0x01ce620000000a00 */
[----:B0-----:R-:W-:-:S04]  /*0d40*/  ISETP.NE.U32.AND P0, PT, R2, RZ, PT ;  /* 0x000000ff0200720c */ /* 0x001fc80003f05070 */
[----:B------:R-:W-:Y:S02]  /*0d50*/  ISETP.NE.AND.EX P0, PT, R3, RZ, PT, P0 ;  /* 0x000000ff0300720c */ /* 0x000fe40003f05300 */
[----:B-1----:R-:W-:-:S04]  /*0d60*/  ISETP.NE.U32.AND P1, PT, R4, RZ, PT ;  /* 0x000000ff0400720c */ /* 0x002fc80003f25070 */
[----:B------:R-:W-:-:S07]  /*0d70*/  ISETP.NE.AND.EX P1, PT, R5, RZ, PT, P1 ;  /* 0x000000ff0500720c */ /* 0x000fce0003f25310 */
[----:B------:R-:W0:Y:S08]  /*0d80*/  @P0 LDC.64 R2, c[0x0][0xa28] ;  /* 0x00028a00ff020b82 */ /* 0x000e300000000a00 */
[----:B------:R-:W1:Y:S01]  /*0d90*/  @P1 LDC.64 R4, c[0x0][0xa18] ;  /* 0x00028600ff041b82 */ /* 0x000e620000000a00 */
[----:B0-----:R-:W-:-:S05]  /*0da0*/  @P0 IMAD.WIDE R2, R43, 0x4, R2 ;  /* 0x000000042b020825 */ /* 0x001fca00078e0202 */
[----:B------:R0:W5:Y:S01]  /*0db0*/  @P0 LDG.E R0, desc[UR36][R2.64] ;  /* 0x0000002402000981 */ /* 0x000162000c1e1900 */
[----:B-1----:R-:W-:-:S05]  /*0dc0*/  @P1 IMAD.WIDE R4, R43, 0x4, R4 ;  /* 0x000000042b041825 */ /* 0x002fca00078e0204 */
[----:B------:R0:W5:Y:S01]  /*0dd0*/  @P1 LDG.E R18, desc[UR36][R4.64] ;  /* 0x0000002404121981 */ /* 0x000162000c1e1900 */
[----:B------:R-:W-:Y:S01]  /*0de0*/  UISETP.NE.U32.AND UP0, UPT, UR4, URZ, UPT ;  /* 0x0000003f0400728c */ /* 0x000fe2000bf05070 */
[----:B------:R-:W-:Y:S01]  /*0df0*/  ISETP.NE.U32.AND P2, PT, RZ, UR6, PT ;  /* 0x00000006ff007c0c */ /* 0x000fe2000bf45070 */
[----:B------:R-:W-:Y:S01]  /*0e00*/  IMAD.MOV.U32 R198, RZ, RZ, R42 ;  /* 0x000000ffffc67224 */ /* 0x000fe200078e002a */
[----:B------:R-:W-:Y:S01]  /*0e10*/  ULDC UR4, c[0x0][0x424] ;  /* 0x0001090000047ab9 */ /* 0x000fe20000000800 */
[----:B------:R-:W-:Y:S01]  /*0e20*/  UISETP.NE.AND.EX UP0, UPT, UR5, URZ, UPT, UP0 ;  /* 0x0000003f0500728c */ /* 0x000fe2000bf05300 */
[----:B------:R-:W-:Y:S02]  /*0e30*/  ISETP.NE.AND.EX P2, PT, RZ, UR7, PT, P2 ;  /* 0x00000007ff007c0c */ /* 0x000fe4000bf45320 */
[----:B------:R-:W-:Y:S01]  /*0e40*/  ULDC UR5, c[0x0][0x2f0] ;  /* 0x0000bc0000057ab9 */ /* 0x000fe20000000800 */
[----:B------:R-:W-:-:S04]  /*0e50*/  USEL UR4, UR4, 0x1, UP0 ;  /* 0x0000000104047887 */ /* 0x000fc80008000000 */
[----:B------:R-:W-:Y:S01]  /*0e60*/  UIMAD UR4, UR4, UR5, URZ ;  /* 0x00000005040472a4 */ /* 0x000fe2000f8e023f */
[----:B0-----:R-:W-:Y:S11]  /*0e70*/  @P1 BRA `(.L_x_1239) ;  /* 0x0000000000281947 */ /* 0x001ff60003800000 */
[----:B------:R-:W-:Y:S01]  /*0e80*/  ULDC.64 UR6, c[0x0][0xa00] ;  /* 0x0002800000067ab9 */ /* 0x000fe20000000a00 */
[----:B-----5:R-:W0:Y:S01]  /*0e90*/  LDC R18, c[0x0][0x288] ;  /* 0x0000a200ff127b82 */ /* 0x020e220000000800 */
[----:B------:R-:W-:-:S04]  /*0ea0*/  ISETP.NE.U32.AND P0, PT, RZ, UR6, PT ;  /* 0x00000006ff007c0c */ /* 0x000fc8000bf05070 */
[----:B------:R-:W-:-:S13]  /*0eb0*/  ISETP.NE.AND.EX P0, PT, RZ, UR7, PT, P0 ;  /* 0x00000007ff007c0c */ /* 0x000fda000bf05300 */
[----:B------:R-:W-:Y:S05]  /*0ec0*/  @!P0 BRA `(.L_x_1239) ;  /* 0x0000000000148947 */ /* 0x000fea0003800000 */
[----:B------:R-:W1:Y:S02]  /*0ed0*/  LDC.64 R2, c[0x0][0xa00] ;  /* 0x00028000ff027b82 */ /* 0x000e640000000a00 */
[----:B-1----:R-:W-:-:S05]  /*0ee0*/  IMAD.WIDE R2, R43, 0x4, R2 ;  /* 0x000000042b027825 */ /* 0x002fca00078e0202 */
[----:B0-----:R-:W2:Y:S04]  /*0ef0*/  LDG.E R18, desc[UR36][R2.64] ;  /* 0x0000002402127981 */ /* 0x001ea8000c1e1900 */
[----:B------:R-:W2:Y:S02]  /*0f00*/  LDG.E R5, desc[UR36][R2.64+0x4] ;  /* 0x0000042402057981 */ /* 0x000ea4000c1e1900 */
[----:B--2---:R-:W-:-:S07]  /*0f10*/  IMAD.IADD R18, R5, 0x1, -R18 ;  /* 0x0000000105127824 */ /* 0x004fce00078e0a12 */
.L_x_1239:
[----:B------:R-:W-:Y:S02]  /*0f20*/  IMAD.U32 R17, RZ, RZ, UR4 ;  /* 0x00000004ff117e24 */ /* 0x000fe4000f8e00ff */
[----:B------:R-:W-:Y:S01]  /*0f30*/  IMAD.MOV.U32 R199, RZ, RZ, R43 ;  /* 0x000000ffffc77224 */ /* 0x000fe200078e002b */
[----:B------:R-:W-:Y:S06]  /*0f40*/  @!P2 BRA `(.L_x_1240) ;  /* 0x000000000010a947 */ /* 0x000fec0003800000 */
[----:B------:R-:W1:Y:S02]  /*0f50*/  LDC.64 R2, c[0x0][0xa20] ;  /* 0x00028800ff027b82 */ /* 0x000e640000000a00 */
[----:B-1----:R-:W-:-:S05]  /*0f60*/  IMAD.WIDE R2, R43, 0x4, R2 ;  /* 0x000000042b027825 */ /* 0x002fca00078e0202 */
[----:B------:R1:W5:Y:S01]  /*0f70*/  LDG.E R17, desc[UR36][R2.64] ;  /* 0x0000002402117981 */ /* 0x000362000c1e1900 */
[----:B------:R-:W-:Y:S05]  /*0f80*/  BRA `(.L_x_1241) ;  /* 0x0000000000247947 */ /* 0x000fea0003800000 */
.L_x_1240:
[----:B------:R-:W-:Y:S02]  /*0f90*/  ULDC.64 UR4, c[0x0][0xa08] ;  /* 0x0002820000047ab9 */ /* 0x000fe40000000a00 */
[----:B------:R-:W-:-:S04]  /*0fa0*/  ISETP.NE.U32.AND P0, PT, RZ, UR4, PT ;  /* 0x00000004ff007c0c */ /* 0x000fc8000bf05070 */
[----:B------:R-:W-:-:S13]  /*0fb0*/  ISETP.NE.AND.EX P0, PT, RZ, UR5, PT, P0 ;  /* 0x00000005ff007c0c */ /* 0x000fda000bf05300 */
[----:B------:R-:W-:Y:S05]  /*0fc0*/  @!P0 BRA `(.L_x_1241) ;  /* 0x0000000000148947 */ /* 0x000fea0003800000 */
[----:B------:R-:W1:Y:S02]  /*0fd0*/  LDC.64 R2, c[0x0][0xa08] ;  /* 0x00028200ff027b82 */ /* 0x000e640000000a00 */
[----:B-1----:R-:W-:-:S05]  /*0fe0*/  IMAD.WIDE R2, R43, 0x4, R2 ;  /* 0x000000042b027825 */ /* 0x002fca00078e0202 */
[----:B------:R-:W2:Y:S04]  /*0ff0*/  LDG.E R17, desc[UR36][R2.64] ;  /* 0x0000002402117981 */ /* 0x000ea8000c1e1900 */
[----:B------:R-:W2:Y:S02]  /*1000*/  LDG.E R4, desc[UR36][R2.64+0x4] ;  /* 0x0000042402047981 */ /* 0x000ea4000c1e1900 */
[----:B--2---:R-:W-:-:S07]  /*1010*/  IMAD.IADD R17, R4, 0x1, -R17 ;  /* 0x0000000104117824 */ /* 0x004fce00078e0a11 */
.L_x_1241:
[----:B------:R-:W2:Y:S01]  /*1020*/  LDC R203, c[0x0][0x448] ;  /* 0x00011200ffcb7b82 */ /* 0x000ea20000000800 */
[----:B------:R-:W-:Y:S01]  /*1030*/  IMAD.SHL.U32 R22, R41, 0x80, RZ ;  /* 0x0000008029167824 */ /* 0x000fe200078e00ff */
[----:B------:R-:W-:Y:S01]  /*1040*/  LOP3.LUT R16, R16, 0xffefffff, RZ, 0xc0, !PT ;  /* 0xffefffff10107812 */ /* 0x000fe200078ec0ff */
[----:B-----5:R-:W-:Y:S02]  /*1050*/  IMAD.IADD R17, R17, 0x1, -R0 ;  /* 0x0000000111117824 */ /* 0x020fe400078e0a00 */
[----:B-1----:R-:W-:-:S03]  /*1060*/  VIADD R2, R22, 0x7f ;  /* 0x0000007f16027836 */ /* 0x002fc60000000000 */
[----:B------:R-:W1:Y:S01]  /*1070*/  LDC.64 R8, c[0x0][0x9e0] ;  /* 0x00027800ff087b82 */ /* 0x000e620000000a00 */
[----:B--2---:R-:W-:Y:S02]  /*1080*/  ISETP.NE.AND P2, PT, R203, 0x1, PT ;  /* 0x00000001cb00780c */ /* 0x004fe40003f45270 */
[----:B-1----:R-:W-:-:S11]  /*1090*/  ISETP.GE.AND P1, PT, R9, 0x1, PT ;  /* 0x000000010900780c */ /* 0x002fd60003f26270 */
[----:B------:R-:W1:Y:S01]  /*10a0*/  @P2 LDC R3, c[0x0][0x44c] ;  /* 0x00011300ff032b82 */ /* 0x000e620000000800 */
[----:B------:R-:W-:-:S04]  /*10b0*/  @P2 LOP3.LUT R16, R16, 0x100000, RZ, 0xfc, !PT ;  /* 0x0010000010102812 */ /* 0x000fc800078efcff */
[----:B------:R-:W-:-:S03]  /*10c0*/  LOP3.LUT R16, R16, 0xfff7ffff, RZ, 0xc0, !PT ;  /* 0xfff7ffff10107812 */ /* 0x000fc600078ec0ff */
[----:B------:R-:W2:Y:S01]  /*10d0*/  @P2 LDC R5, c[0x0][0x450] ;  /* 0x00011400ff052b82 */ /* 0x000ea20000000800 */
[----:B------:R-:W-:Y:S01]  /*10e0*/  @P1 LOP3.LUT R16, R16, 0x80000, RZ, 0xfc, !PT ;  /* 0x0008000010101812 */ /* 0x000fe200078efcff */
[----:B-1----:R-:W-:Y:S01]  /*10f0*/  @P2 IMAD.HI.U32 R0, R2, R3, RZ ;  /* 0x0000000302002227 */ /* 0x002fe200078e00ff */
[----:B0-----:R-:W-:-:S04]  /*1100*/  IADD3 R3, R17, 0x1, -R18 ;  /* 0x0000000111037810 */ /* 0x001fc80007ffe812 */
        /* <DEDUP_REMOVED lines=14> */
.L_x_1243:
[----:B------:R-:W-:-:S13]  /*11f0*/  ISETP.NE.AND P0, PT, R9, 0x1, PT ;  /* 0x000000010900780c */ /* 0x000fda0003f05270 */
[----:B------:R-:W0:Y:S02]  /*1200*/  @P0 LDC.64 R4, c[0x0][0x9e8] ;  /* 0x00027a00ff040b82 */ /* 0x000e240000000a00 */
[----:B0-----:R-:W-:-:S05]  /*1210*/  @P0 IMAD.HI.U32 R4, R2, R4, RZ ;  /* 0x0000000402040227 */ /* 0x001fca00078e00ff */
[----:B------:R-:W-:-:S07]  /*1220*/  @P0 SHF.R.U32.HI R2, RZ, R5, R4 ;  /* 0x00000005ff020219 */ /* 0x000fce0000011604 */
.L_x_1244:
[----:B------:R-:W-:-:S05]  /*1230*/  IMAD R3, R2, R9, R9 ;  /* 0x0000000902037224 */ /* 0x000fca00078e0209 */
[----:B------:R-:W-:-:S07]  /*1240*/  VIMNMX R0, R0, R3, PT ;  /* 0x0000000300007248 */ /* 0x000fce0003fe0100 */
.L_x_1242:
[----:B------:R-:W0:Y:S01]  /*1250*/  @P2 LDC R3, c[0x0][0x44c] ;  /* 0x00011300ff032b82 */ /* 0x000e220000000800 */
[----:B------:R-:W-:Y:S01]  /*1260*/  VIADD R2, R0, 0x5f ;  /* 0x0000005f00027836 */ /* 0x000fe20000000000 */
[----:B------:R-:W-:Y:S01]  /*1270*/  ULDC UR4, c[0x0][0x9dc] ;  /* 0x0002770000047ab9 */ /* 0x000fe20000000800 */
[----:B------:R-:W-:Y:S02]  /*1280*/  VIADD R0, R17, 0x5f ;  /* 0x0000005f11007836 */ /* 0x000fe40000000000 */
[----:B------:R-:W-:Y:S02]  /*1290*/  IMAD.MOV.U32 R7, RZ, RZ, R22 ;  /* 0x000000ffff077224 */ /* 0x000fe400078e0016 */
[----:B------:R-:W-:Y:S01]  /*12a0*/  IMAD.HI R0, R0, 0x2aaaaaab, RZ ;  /* 0x2aaaaaab00007827 */ /* 0x000fe200078e02ff */
[----:B------:R-:W1:Y:S03]  /*12b0*/  @P2 LDC R4, c[0x0][0x450] ;  /* 0x00011400ff042b82 */ /* 0x000e660000000800 */
[----:B------:R-:W-:-:S04]  /*12c0*/  IMAD.HI R2, R2, 0x2aaaaaab, RZ ;  /* 0x2aaaaaab02027827 */ /* 0x000fc800078e02ff */
[----:B------:R-:W-:Y:S01]  /*12d0*/  IMAD.IADD R74, R17, 0x1, -R18 ;  /* 0x00000001114a7824 */ /* 0x000fe200078e0a12 */
[----:B------:R-:W-:-:S04]  /*12e0*/  SHF.R.U32.HI R5, RZ, 0x1f, R2 ;  /* 0x0000001fff057819 */ /* 0x000fc80000011602 */
[----:B------:R-:W-:Y:S01]  /*12f0*/  LEA.HI.SX32 R72, R2, R5, 0x1c ;  /* 0x0000000502487211 */ /* 0x000fe200078fe2ff */
[----:B0-----:R-:W-:-:S05]  /*1300*/  @P2 IMAD.HI.U32 R3, R22, R3, RZ ;  /* 0x0000000316032227 */ /* 0x001fca00078e00ff */
[----:B-1----:R-:W-:Y:S02]  /*1310*/  @P2 SHF.R.U32.HI R7, RZ, R4, R3 ;  /* 0x00000004ff072219 */ /* 0x002fe40000011603 */
[----:B------:R-:W-:-:S04]  /*1320*/  SHF.R.U32.HI R3, RZ, 0x1f, R0 ;  /* 0x0000001fff037819 */ /* 0x000fc80000011600 */
[----:B------:R-:W-:Y:S01]  /*1330*/  LEA.HI.SX32 R3, R0, R3, 0x1c ;  /* 0x0000000300037211 */ /* 0x000fe200078fe2ff */
[----:B------:R-:W-:-:S03]  /*1340*/  IMAD.IADD R0, R74, 0x1, R7 ;  /* 0x000000014a007824 */ /* 0x000fc600078e0207 */
[----:B------:R-:W-:Y:S01]  /*1350*/  VIMNMX R72, R3, R72, PT ;  /* 0x0000004803487248 */ /* 0x000fe20003fe0100 */
[----:B------:R-:W-:Y:S01]  /*1360*/  VIADD R2, R0, -UR4 ;  /* 0x8000000400027c36 */ /* 0x000fe20008000000 */
[----:B------:R-:W-:Y:S06]  /*1370*/  @!P1 BRA `(.L_x_1245) ;  /* 0x00000000003c9947 */ /* 0x000fec0003800000 */
        /* <DEDUP_REMOVED lines=9> */
.L_x_1246:
[----:B------:R-:W-:-:S13]  /*1410*/  ISETP.NE.AND P0, PT, R9, 0x1, PT ;  /* 0x000000010900780c */ /* 0x000fda0003f05270 */
[----:B------:R-:W0:Y:S02]  /*1420*/  @P0 LDC.64 R4, c[0x0][0x9e8] ;  /* 0x00027a00ff040b82 */ /* 0x000e240000000a00 */
[----:B0-----:R-:W-:-:S05]  /*1430*/  @P0 IMAD.HI.U32 R4, R0, R4, RZ ;  /* 0x0000000400040227 */ /* 0x001fca00078e00ff */
[----:B------:R-:W-:-:S07]  /*1440*/  @P0 SHF.R.U32.HI R0, RZ, R5, R4 ;  /* 0x00000005ff000219 */ /* 0x000fce0000011604 */
.L_x_1247:
[----:B------:R-:W-:-:S05]  /*1450*/  IMAD R3, R0, R9, RZ ;  /* 0x0000000900037224 */ /* 0x000fca00078e02ff */
[----:B------:R-:W-:-:S07]  /*1460*/  VIMNMX R2, R2, R3, !PT ;  /* 0x0000000302027248 */ /* 0x000fce0007fe0100 */
.L_x_1245:
[----:B------:R-:W-:Y:S01]  /*1470*/  IMAD.HI R0, R2, 0x2aaaaaab, RZ ;  /* 0x2aaaaaab02007827 */ /* 0x000fe200078e02ff */
[----:B------:R-:W-:Y:S02]  /*1480*/  PLOP3.LUT P0, PT, PT, PT, PT, 0x80, 0x0 ;  /* 0x000000000000781c */ /* 0x000fe40003f0f070 */
[----:B------:R-:W-:Y:S02]  /*1490*/  CS2R R118, SRZ ;  /* 0x0000000000767805 */ /* 0x000fe4000001ff00 */
[----:B------:R-:W-:Y:S02]  /*14a0*/  CS2R R116, SRZ ;  /* 0x0000000000747805 */ /* 0x000fe4000001ff00 */
[----:B------:R-:W-:Y:S02]  /*14b0*/  CS2R R114, SRZ ;  /* 0x0000000000727805 */ /* 0x000fe4000001ff00 */
[----:B------:R-:W-:Y:S02]  /*14c0*/  SHF.R.U32.HI R3, RZ, 0x1f, R0 ;  /* 0x0000001fff037819 */ /* 0x000fe40000011600 */
[----:B------:R-:W-:-:S02]  /*14d0*/  CS2R R112, SRZ ;  /* 0x0000000000707805 */ /* 0x000fc4000001ff00 */
[----:B------:R-:W-:Y:S02]  /*14e0*/  CS2R R110, SRZ ;  /* 0x00000000006e7805 */ /* 0x000fe4000001ff00 */
[----:B------:R-:W-:Y:S02]  /*14f0*/  CS2R R108, SRZ ;  /* 0x00000000006c7805 */ /* 0x000fe4000001ff00 */
[----:B------:R-:W-:Y:S01]  /*1500*/  LEA.HI.SX32 R3, R0, R3, 0x1c ;  /* 0x0000000300037211 */ /* 0x000fe200078fe2ff */
[----:B------:R-:W-:Y:S01]  /*1510*/  IMAD.MOV.U32 R0, RZ, RZ, RZ ;  /* 0x000000ffff007224 */ /* 0x000fe200078e00ff */
[----:B------:R-:W-:Y:S02]  /*1520*/  CS2R R106, SRZ ;  /* 0x00000000006a7805 */ /* 0x000fe4000001ff00 */
[----:B------:R-:W-:Y:S02]  /*1530*/  CS2R R104, SRZ ;  /* 0x0000000000687805 */ /* 0x000fe4000001ff00 */
[----:B------:R-:W-:-:S02]  /*1540*/  VIMNMX R194, RZ, R3, !PT ;  /* 0x00000003ffc27248 */ /* 0x000fc40007fe0100 */
[----:B------:R-:W-:Y:S02]  /*1550*/  CS2R R56, SRZ ;  /* 0x0000000000387805 */ /* 0x000fe4000001ff00 */
[----:B------:R-:W-:Y:S02]  /*1560*/  CS2R R98, SRZ ;  /* 0x0000000000627805 */ /* 0x000fe4000001ff00 */
[----:B------:R-:W-:Y:S02]  /*1570*/  CS2R R100, SRZ ;  /* 0x0000000000647805 */ /* 0x000fe4000001ff00 */
[----:B------:R-:W-:Y:S02]  /*1580*/  ISETP.GT.AND P1, PT, R72, R194, PT ;  /* 0x000000c24800720c */ /* 0x000fe40003f24270 */
        /* <DEDUP_REMOVED lines=12> */
[----:B------:R-:W-:Y:S01]  /*1650*/  CS2R R32, SRZ ;  /* 0x0000000000207805 */ /* 0x000fe2000001ff00 */
[----:B------:R-:W-:Y:S01]  /*1660*/  IMAD.MOV.U32 R73, RZ, RZ, RZ ;  /* 0x000000ffff497224 */ /* 0x000fe200078e00ff */
        /* <DEDUP_REMOVED lines=22> */
[----:B------:R-:W-:Y:S01]  /*17d0*/  CS2R R6, SRZ ;  /* 0x0000000000067805 */ /* 0x000fe2000001ff00 */
[----:B------:R-:W-:Y:S01]  /*17e0*/  IMAD.MOV.U32 R52, RZ, RZ, RZ ;  /* 0x000000ffff347224 */ /* 0x000fe200078e00ff */
[----:B------:R-:W-:Y:S01]  /*17f0*/  CS2R R4, SRZ ;  /* 0x0000000000047805 */ /* 0x000fe2000001ff00 */
        /* <DEDUP_REMOVED lines=32> */
.L_x_1249:
[----:B------:R-:W-:Y:S02]  /*1a00*/  LEA.HI R0, R201, R201, RZ, 0x1 ;  /* 0x000000c9c9007211 */ /* 0x000fe400078f08ff */
[----:B------:R-:W-:Y:S02]  /*1a10*/  ISETP.NE.AND P0, PT, R19, 0x3, PT ;  /* 0x000000031300780c */ /* 0x000fe40003f05270 */
[----:B------:R-:W-:-:S05]  /*1a20*/  LOP3.LUT R0, R0, 0xfffffffe, RZ, 0xc0, !PT ;  /* 0xfffffffe00007812 */ /* 0x000fca00078ec0ff */
[----:B------:R-:W-:-:S05]  /*1a30*/  IMAD.IADD R0, R201, 0x1, -R0 ;  /* 0x00000001c9007824 */ /* 0x000fca00078e0a00 */
[----:B------:R-:W-:-:S04]  /*1a40*/  SHF.L.U32 R0, R0, 0x1f, RZ ;  /* 0x0000001f00007819 */ /* 0x000fc800000006ff */
[----:B------:R-:W0:Y:S02]  /*1a50*/  SYNCS.PHASECHK.TRANS64.TRYWAIT P1, [UR40+0x30800], R0 ;  /* 0x03080000ff0075a7 */ /* 0x000e240008020168 */
[----:B0-----:R-:W-:Y:S05]  /*1a60*/  @!P1 BRA `(.L_x_1250) ;  /* 0x0000015800c49947 */ /* 0x001fea0003800000 */
.L_x_1441:
[----:B------:R-:W-:Y:S05]  /*1a70*/  @!P0 BRA `(.L_x_1251) ;  /* 0x0000000000048947 */ /* 0x000fea0003800000 */
[----:B------:R-:W-:Y:S01]  /*1a80*/  BPT.TRAP 0x1 ;  /* 0x000000040000795c */ /* 0x000fe20000300000 */
.L_x_1251:
[----:B------:R-:W-:Y:S02]  /*1a90*/  IMAD.U32 R13, RZ, RZ, UR38 ;  /* 0x00000026ff0d7e24 */ /* 0x000fe4000f8e00ff */
[----:B0-----:R-:W-:-:S03]  /*1aa0*/  IMAD.U32 R0, RZ, RZ, UR39 ;  /* 0x00000027ff007e24 */ /* 0x001fc6000f8e00ff */
[----:B------:R-:W-:Y:S02]  /*1ab0*/  LEA R13, R13, UR40, 0x3 ;  /* 0x000000280d0d7c11 */ /* 0x000fe4000f8e18ff */
[----:B------:R-:W-:-:S04]  /*1ac0*/  SHF.L.U32 R0, R0, 0x1f, RZ ;  /* 0x0000001f00007819 */ /* 0x000fc800000006ff */
[----:B------:R0:W1:Y:S01]  /*1ad0*/  SYNCS.PHASECHK.TRANS64.TRYWAIT P1, [R13+URZ+0x30830], R0 ;  /* 0x030830000d0075a7 */ /* 0x000062000802017f */
[----:B------:R-:W-:Y:S05]  /*1ae0*/  @!P0 BRA `(.L_x_1252) ;  /* 0x0000000000048947 */ /* 0x000fea0003800000 */
[----:B------:R-:W-:Y:S01]  /*1af0*/  BPT.TRAP 0x1 ;  /* 0x000000040000795c */ /* 0x000fe20000300000 */
.L_x_1252:
[----:B-1----:R-:W-:Y:S05]  /*1b00*/  @P1 BRA `(.L_x_1253) ;  /* 0x0000000000081947 */ /* 0x002fea0003800000 */
[----:B------:R-:W1:Y:S02]  /*1b10*/  SYNCS.PHASECHK.TRANS64.TRYWAIT P1, [R13+URZ+0x30830], R0 ;  /* 0x030830000d0075a7 */ /* 0x000e64000802017f */
[----:B-1----:R-:W-:Y:S05]  /*1b20*/  @!P1 BRA `(.L_x_1254) ;  /* 0x0000015800ac9947 */ /* 0x002fea0003800000 */
.L_x_1253:
        /* <DEDUP_REMOVED lines=99> */
.L_x_1255:
[----:B------:R-:W-:Y:S01]  /*2160*/  ISETP.NE.AND P2, PT, R203, 0x1, PT ;  /* 0x00000001cb00780c */ /* 0x000fe20003f45270 */
[----:B------:R-:W-:Y:S01]  /*2170*/  ULDC UR5, c[0x0][0x9d8] ;  /* 0x0002760000057ab9 */ /* 0x000fe20000000800 */
[----:B------:R-:W-:Y:S01]  /*2180*/  R2UR UR4, R13 ;  /* 0x000000000d0472ca */ /* 0x000fe200000e0000 */
[----:B------:R-:W-:Y:S01]  /*2190*/  FMUL.FTZ R10, R24, UR5 ;  /* 0x00000005180a7c20 */ /* 0x000fe20008410000 */
[----:B------:R-:W-:Y:S01]  /*21a0*/  FMUL.FTZ R3, R26, UR5 ;  /* 0x000000051a037c20 */ /* 0x000fe20008410000 */
[----:B01----:R-:W-:Y:S02]  /*21b0*/  IMAD.IADD R13, R192, 0x1, R22 ;  /* 0x00000001c00d7824 */ /* 0x003fe400078e0216 */
[----:B------:R-:W-:Y:S01]  /*21c0*/  FMUL.FTZ R29, R29, UR5 ;  /* 0x000000051d1d7c20 */ /* 0x000fe20008410000 */
[----:B------:R-:W-:Y:S01]  /*21d0*/  FMUL.FTZ R33, R33, UR5 ;  /* 0x0000000521217c20 */ /* 0x000fe20008410000 */
[----:B------:R-:W-:Y:S01]  /*21e0*/  FMUL.FTZ R9, R31, UR5 ;  /* 0x000000051f097c20 */ /* 0x000fe20008410000 */
[----:B------:R-:W-:Y:S01]  /*21f0*/  FMUL.FTZ R25, R25, UR5 ;  /* 0x0000000519197c20 */ /* 0x000fe20008410000 */
[----:B------:R0:W1:Y:S01]  /*2200*/  MUFU.TANH R76, R29 ;  /* 0x0000001d004c7308 */ /* 0x0000620000002400 */
[----:B------:R-:W-:-:S02]  /*2210*/  IMAD.MOV.U32 R31, RZ, RZ, -0x60 ;  /* 0xffffffa0ff1f7424 */ /* 0x000fc400078e00ff */
[----:B------:R-:W-:Y:S01]  /*2220*/  FMUL.FTZ R28, R28, UR5 ;  /* 0x000000051c1c7c20 */ /* 0x000fe20008410000 */
[----:B------:R-:W2:Y:S01]  /*2230*/  @P2 LDC R24, c[0x0][0x44c] ;  /* 0x00011300ff182b82 */ /* 0x000ea20000000800 */
[----:B------:R-:W-:Y:S01]  /*2240*/  FMUL.FTZ R0, R27, UR5 ;  /* 0x000000051b007c20 */ /* 0x000fe20008410000 */
[----:B------:R-:W-:Y:S01]  /*2250*/  UIADD3 UR4, UR4, 0x30840, URZ ;  /* 0x0003084004047890 */ /* 0x000fe2000fffe03f */
[----:B------:R-:W-:Y:S01]  /*2260*/  FMUL.FTZ R2, R30, UR5 ;  /* 0x000000051e027c20 */ /* 0x000fe20008410000 */
[----:B------:R-:W-:Y:S01]  /*2270*/  FMUL.FTZ R32, R32, UR5 ;  /* 0x0000000520207c20 */ /* 0x000fe20008410000 */
[----:B------:R-:W3:Y:S01]  /*2280*/  MUFU.TANH R77, R33 ;  /* 0x00000021004d7308 */ /* 0x000ee20000002400 */
[----:B0-----:R-:W-:Y:S01]  /*2290*/  IMAD.MOV.U32 R29, RZ, RZ, R13 ;  /* 0x000000ffff1d7224 */ /* 0x001fe200078e000d */
[----:B------:R-:W-:Y:S01]  /*22a0*/  UPRMT UR4, UR60, 0x654, UR4 ;  /* 0x000006543c047896 */ /* 0x000fe20008000004 */
[----:B------:R-:W0:Y:S01]  /*22b0*/  @P2 LDC R26, c[0x0][0x450] ;  /* 0x00011400ff1a2b82 */ /* 0x000e220000000800 */
[----:B------:R-:W-:Y:S01]  /*22c0*/  FMUL.FTZ R12, R34, UR5 ;  /* 0x00000005220c7c20 */ /* 0x000fe20008410000 */
[----:B------:R-:W-:Y:S01]  /*22d0*/  FMUL.FTZ R14, R35, UR5 ;  /* 0x00000005230e7c20 */ /* 0x000fe20008410000 */
[----:B------:R-:W-:Y:S01]  /*22e0*/  FMUL.FTZ R36, R36, UR5 ;  /* 0x0000000524247c20 */ /* 0x000fe20008410000 */
[----:B------:R-:W-:Y:S01]  /*22f0*/  FMUL.FTZ R37, R37, UR5 ;  /* 0x0000000525257c20 */ /* 0x000fe20008410000 */
[----:B------:R4:W0:Y:S01]  /*2300*/  MUFU.TANH R73, R25 ;  /* 0x0000001900497308 */ /* 0x0008220000002400 */
        /* <DEDUP_REMOVED lines=10> */
[----:B--2---:R-:W-:-:S04]  /*23b0*/  @P2 IMAD.HI.U32 R15, R13, R24, RZ ;  /* 0x000000180d0f2227 */ /* 0x004fc800078e00ff */
[----:B------:R-:W-:Y:S01]  /*23c0*/  FMUL.FTZ R49, R49, UR5 ;  /* 0x0000000531317c20 */ /* 0x000fe20008410000 */
[----:B------:R-:W-:Y:S01]  /*23d0*/  FMUL.FTZ R50, R50, UR5 ;  /* 0x0000000532327c20 */ /* 0x000fe20008410000 */
[----:B------:R-:W-:Y:S01]  /*23e0*/  FMUL.FTZ R51, R51, UR5 ;  /* 0x0000000533337c20 */ /* 0x000fe20008410000 */
[----:B------:R-:W-:Y:S01]  /*23f0*/  FMUL.FTZ R53, R53, UR5 ;  /* 0x0000000535357c20 */ /* 0x000fe20008410000 */
[----:B------:R-:W-:Y:S01]  /*2400*/  FMUL.FTZ R55, R55, UR5 ;  /* 0x0000000537377c20 */ /* 0x000fe20008410000 */
[----:B------:R-:W-:Y:S01]  /*2410*/  FMUL.FTZ R57, R57, UR5 ;  /* 0x0000000539397c20 */ /* 0x000fe20008410000 */
[----:B------:R-:W-:Y:S01]  /*2420*/  FMUL.FTZ R59, R59, UR5 ;  /* 0x000000053b3b7c20 */ /* 0x000fe20008410000 */
[----:B0-----:R-:W-:Y:S01]  /*2430*/  @P2 SHF.R.U32.HI R29, RZ, R26, R15 ;  /* 0x0000001aff1d2219 */ /* 0x001fe2000001160f */
[----:B------:R-:W-:Y:S02]  /*2440*/  IMAD R26, R72, R31, 0x61 ;  /* 0x00000061481a7424 */ /* 0x000fe400078e021f */
[----:B------:R-:W-:Y:S01]  /*2450*/  FMUL.FTZ R61, R61, UR5 ;  /* 0x000000053d3d7c20 */ /* 0x000fe20008410000 */
[----:B----4-:R-:W-:Y:S01]  /*2460*/  FMUL.FTZ R25, R63, UR5 ;  /* 0x000000053f197c20 */ /* 0x010fe20008410000 */
        /* <DEDUP_REMOVED lines=9> */
[----:B------:R2:W4:Y:S01]  /*2500*/  MUFU.TANH R75, R28 ;  /* 0x0000001c004b7308 */ /* 0x0005220000002400 */
[----:B------:R-:W-:Y:S01]  /*2510*/  FMUL.FTZ R46, R46, UR5 ;  /* 0x000000052e2e7c20 */ /* 0x000fe20008410000 */
[----:B------:R-:W-:Y:S01]  /*2520*/  FMUL.FTZ R52, R52, UR5 ;  /* 0x0000000534347c20 */ /* 0x000fe20008410000 */
[----:B------:R-:W-:Y:S01]  /*2530*/  FMUL.FTZ R62, R62, UR5 ;  /* 0x000000053e3e7c20 */ /* 0x000fe20008410000 */
[----:B------:R-:W-:Y:S01]  /*2540*/  LOP3.LUT P1, RZ, R16, 0x80000, RZ, 0xc0, !PT ;  /* 0x0008000010ff7812 */ /* 0x000fe2000782c0ff */
[----:B------:R-:W-:Y:S01]  /*2550*/  IMAD R24, R72, -0x60, R17 ;  /* 0xffffffa048187824 */ /* 0x000fe200078e0211 */
[----:B------:R-:W-:Y:S01]  /*2560*/  ULDC UR50, c[0x0][0x9dc] ;  /* 0x0002770000327ab9 */ /* 0x000fe20000000800 */
[----:B------:R-:W-:Y:S01]  /*2570*/  SYNCS.ARRIVE.TRANS64.RED.A1T0 RZ, [UR4], RZ ;  /* 0x000000ffffff79a7 */ /* 0x000fe20008100404 */
[----:B------:R-:W0:Y:S01]  /*2580*/  MUFU.TANH R10, R10 ;  /* 0x0000000a000a7308 */ /* 0x000e220000002400 */
[----:B--2---:R-:W-:-:S02]  /*2590*/  IMAD R28, R23, -0x2, R26 ;  /* 0xfffffffe171c7824 */ /* 0x004fc400078e021a */
[----:B------:R-:W-:Y:S01]  /*25a0*/  FMUL.FTZ R54, R54, UR5 ;  /* 0x0000000536367c20 */ /* 0x000fe20008410000 */
[----:B------:R-:W-:Y:S01]  /*25b0*/  ULOP3.LUT UR4, URZ, UR50, URZ, 0x33, !UPT ;  /* 0x000000323f047292 */ /* 0x000fe2000f8e333f */
[----:B------:R-:W-:Y:S01]  /*25c0*/  FMUL.FTZ R56, R56, UR5 ;  /* 0x0000000538387c20 */ /* 0x000fe20008410000 */
[----:B------:R-:W-:Y:S01]  /*25d0*/  VIADD R24, R24, 0x60 ;  /* 0x0000006018187836 */ /* 0x000fe20000000000 */
[----:B------:R-:W-:Y:S01]  /*25e0*/  IADD3 R30, -R18, R28, R17 ;  /* 0x0000001c121e7210 */ /* 0x000fe20007ffe111 */
[----:B------:R-:W-:Y:S01]  /*25f0*/  FMUL.FTZ R58, R58, UR5 ;  /* 0x000000053a3a7c20 */ /* 0x000fe20008410000 */
[----:B------:R-:W2:Y:S01]  /*2600*/  MUFU.TANH R3, R3 ;  /* 0x0000000300037308 */ /* 0x000ea20000002400 */
[----:B------:R-:W-:Y:S01]  /*2610*/  FMUL.FTZ R60, R60, UR5 ;  /* 0x000000053c3c7c20 */ /* 0x000fe20008410000 */
[----:B------:R-:W-:Y:S02]  /*2620*/  ULDC UR5, c[0x0][0x9e0] ;  /* 0x0002780000057ab9 */ /* 0x000fe40000000800 */
[----:B------:R-:W-:-:S04]  /*2630*/  VIADD R63, R30, UR5 ;  /* 0x000000051e3f7c36 */ /* 0x000fc80008000000 */
        /* <DEDUP_REMOVED lines=39> */
[----:B------:R1:W2:Y:S01]  /*28b0*/  MUFU.TANH R38, R56 ;  /* 0x0000003800267308 */ /* 0x0002a20000002400 */
[----:B-----5:R-:W-:-:S07]  /*28c0*/  IMAD R54, R23, -0x2, R24 ;  /* 0xfffffffe17367824 */ /* 0x020fce00078e0218 */
[----:B------:R5:W2:Y:S01]  /*28d0*/  MUFU.TANH R79, R58 ;  /* 0x0000003a004f7308 */ /* 0x000aa20000002400 */
[----:B-1----:R-:W-:-:S04]  /*28e0*/  VIADD R56, R30, UR4 ;  /* 0x000000041e387c36 */ /* 0x002fc80008000000 */
[----:B0-----:R-:W-:-:S03]  /*28f0*/  IMAD.IADD R31, R56, 0x1, R33 ;  /* 0x00000001381f7824 */ /* 0x001fc600078e0221 */
[----:B------:R0:W1:Y:S01]  /*2900*/  MUFU.TANH R34, R60 ;  /* 0x0000003c00227308 */ /* 0x0000620000002400 */
[----:B-----5:R-:W-:Y:S01]  /*2910*/  VIADD R58, R26, 0xffffffff ;  /* 0xffffffff1a3a7836 */ /* 0x020fe20000000000 */
[----:B------:R-:W-:Y:S01]  /*2920*/  VIADDMNMX R26, R33, R63, R54, PT ;  /* 0x0000003f211a7246 */ /* 0x000fe20003800136 */
[----:B0-----:R-:W-:Y:S01]  /*2930*/  VIADD R60, R28, 0xffffffff ;  /* 0xffffffff1c3c7836 */ /* 0x001fe20000000000 */
[----:B--234-:R-:W-:Y:S06]  /*2940*/  @!P1 BRA `(.L_x_1256) ;  /* 0x00000000005c9947 */ /* 0x01cfec0003800000 */
[----:B------:R-:W-:Y:S01]  /*2950*/  IADD3 R33, -R18, R17, R33 ;  /* 0x0000001112217210 */ /* 0x000fe20007ffe121 */
        /* <DEDUP_REMOVED lines=12> */
.L_x_1258:
[----:B------:R-:W-:Y:S02]  /*2a20*/  ULDC UR4, c[0x0][0x9e4] ;  /* 0x0002790000047ab9 */ /* 0x000fe40000000800 */
[----:B------:R-:W-:-:S05]  /*2a30*/  IMAD.U32 R28, RZ, RZ, UR4 ;  /* 0x00000004ff1c7e24 */ /* 0x000fca000f8e00ff */
[----:B------:R-:W-:-:S13]  /*2a40*/  ISETP.NE.AND P1, PT, R28, 0x1, PT ;  /* 0x000000011c00780c */ /* 0x000fda0003f25270 */
[----:B------:R-:W0:Y:S02]  /*2a50*/  @P1 LDC.64 R66, c[0x0][0x9e8] ;  /* 0x00027a00ff421b82 */ /* 0x000e240000000a00 */
[----:B0-----:R-:W-:-:S05]  /*2a60*/  @P1 IMAD.HI.U32 R24, R33, R66, RZ ;  /* 0x0000004221181227 */ /* 0x001fca00078e00ff */
[----:B------:R-:W-:-:S07]  /*2a70*/  @P1 SHF.R.U32.HI R33, RZ, R67, R24 ;  /* 0x00000043ff211219 */ /* 0x000fce0000011618 */
.L_x_1259:
[----:B------:R-:W-:Y:S05]  /*2a80*/  BSYNC B0 ;  /* 0x0000000000007941 */ /* 0x000fea0003800000 */
.L_x_1257:
[----:B------:R-:W-:-:S05]  /*2a90*/  IMAD R33, R33, R28, R60 ;  /* 0x0000001c21217224 */ /* 0x000fca00078e023c */
[----:B------:R-:W-:Y:S02]  /*2aa0*/  VIADDMNMX R26, R33, R28, R26, PT ;  /* 0x0000001c211a7246 */ /* 0x000fe4000380011a */
[----:B------:R-:W-:-:S07]  /*2ab0*/  VIMNMX R31, R31, R33, !PT ;  /* 0x000000211f1f7248 */ /* 0x000fce0007fe0100 */
.L_x_1256:
[C---:B------:R-:W-:Y:S01]  /*2ac0*/  ISETP.GE.AND P6, PT, R58.reuse, 0x9, PT ;  /* 0x000000093a00780c */ /* 0x040fe20003fc6270 */
[----:B------:R-:W0:Y:S01]  /*2ad0*/  SHFL.IDX PT, R29, R29, 0x1, 0x1c1f ;  /* 0x003c1f001d1d7f89 */ /* 0x000e2200000e0000 */
        /* <DEDUP_REMOVED lines=11> */
[----:B------:R-:W-:Y:S01]  /*2b90*/  FSEL R84, R76, -INF , !P2 ;  /* 0xff8000004c547808 */ /* 0x000fe20005000000 */
[----:B0-----:R-:W-:Y:S01]  /*2ba0*/  IMAD.IADD R33, R56, 0x1, R29 ;  /* 0x0000000138217824 */ /* 0x001fe200078e021d */
        /* <DEDUP_REMOVED lines=74> */
[----:B-1----:R-:W-:Y:S02]  /*3050*/  FSEL R34, R34, -INF , !P2 ;  /* 0xff80000022227808 */ /* 0x002fe40005000000 */
        /* <DEDUP_REMOVED lines=25> */
[----:B------:R-:W-:Y:S02]  /*31f0*/  VIADDMNMX R31, R29, R63, R54, PT ;  /* 0x0000003f1d1f7246 */ /* 0x000fe40003800136 */
[----:B------:R-:W-:-:S04]  /*3200*/  ISETP.LT.OR P5, PT, R26, 0x5a, P5 ;  /* 0x0000005a1a00780c */ /* 0x000fc80002fa1670 */
[----:B------:R-:W-:Y:S02]  /*3210*/  FSEL R26, R69, -INF , !P5 ;  /* 0xff800000451a7808 */ /* 0x000fe40006800000 */
[----:B------:R-:W-:-:S13]  /*3220*/  LOP3.LUT P5, RZ, R16, 0x80000, RZ, 0xc0, !PT ;  /* 0x0008000010ff7812 */ /* 0x000fda00078ac0ff */
[----:B------:R-:W-:Y:S05]  /*3230*/  @!P5 BRA `(.L_x_1260) ;  /* 0x00000000005cd947 */ /* 0x000fea0003800000 */
        /* <DEDUP_REMOVED lines=13> */
.L_x_1262:
[----:B------:R-:W-:Y:S02]  /*3310*/  ULDC UR4, c[0x0][0x9e4] ;  /* 0x0002790000047ab9 */ /* 0x000fe40000000800 */
[----:B------:R-:W-:-:S05]  /*3320*/  IMAD.U32 R37, RZ, RZ, UR4 ;  /* 0x00000004ff257e24 */ /* 0x000fca000f8e00ff */
[----:B------:R-:W-:-:S13]  /*3330*/  ISETP.NE.AND P5, PT, R37, 0x1, PT ;  /* 0x000000012500780c */ /* 0x000fda0003fa5270 */
[----:B------:R-:W0:Y:S02]  /*3340*/  @P5 LDC.64 R48, c[0x0][0x9e8] ;  /* 0x00027a00ff305b82 */ /* 0x000e240000000a00 */
[----:B0-----:R-:W-:-:S05]  /*3350*/  @P5 IMAD.HI.U32 R10, R29, R48, RZ ;  /* 0x000000301d0a5227 */ /* 0x001fca00078e00ff */
[----:B------:R-:W-:-:S07]  /*3360*/  @P5 SHF.R.U32.HI R29, RZ, R49, R10 ;  /* 0x00000031ff1d5219 */ /* 0x000fce000001160a */
.L_x_1263:
[----:B------:R-:W-:Y:S05]  /*3370*/  BSYNC B0 ;  /* 0x0000000000007941 */ /* 0x000fea0003800000 */
.L_x_1261:
[----:B------:R-:W-:-:S05]  /*3380*/  IMAD R10, R29, R37, R60 ;  /* 0x000000251d0a7224 */ /* 0x000fca00078e023c */
[----:B------:R-:W-:Y:S02]  /*3390*/  VIADDMNMX R31, R10, R37, R31, PT ;  /* 0x000000250a1f7246 */ /* 0x000fe4000380011f */
[----:B------:R-:W-:-:S07]  /*33a0*/  VIMNMX R33, R33, R10, !PT ;  /* 0x0000000a21217248 */ /* 0x000fce0007fe0100 */
.L_x_1260:
[C---:B------:R-:W-:Y:S01]  /*33b0*/  ISETP.GT.AND P1, PT, R33.reuse, 0x1, !P1 ;  /* 0x000000012100780c */ /* 0x040fe20004f24270 */
[----:B------:R-:W-:Y:S01]  /*33c0*/  ULDC UR4, c[0x0][0x988] ;  /* 0x0002620000047ab9 */ /* 0x000fe20000000800 */
[----:B------:R-:W-:Y:S02]  /*33d0*/  ISETP.GT.AND P6, PT, R33, 0x8, !P6 ;  /* 0x000000082100780c */ /* 0x000fe400077c4270 */
        /* <DEDUP_REMOVED lines=9> */
[----:B------:R-:W-:Y:S01]  /*3470*/  FSEL R58, R9, -INF , !P1 ;  /* 0xff800000093a7808 */ /* 0x000fe20004800000 */
[----:B------:R-:W-:Y:S01]  /*3480*/  IMAD.U32 R9, RZ, RZ, UR4 ;  /* 0x00000004ff097e24 */ /* 0x000fe2000f8e00ff */
[----:B------:R-:W-:-:S02]  /*3490*/  ISETP.NE.AND P1, PT, R66, RZ, PT ;  /* 0x000000ff4200720c */ /* 0x000fc40003f25270 */
[C---:B------:R-:W-:Y:S02]  /*34a0*/  ISETP.GT.AND P4, PT, R33.reuse, RZ, !P4 ;  /* 0x000000ff2100720c */ /* 0x040fe40006784270 */
[----:B------:R-:W-:Y:S02]  /*34b0*/  ISETP.GT.AND P1, PT, R33, 0x10, !P1 ;  /* 0x000000102100780c */ /* 0x000fe40004f24270 */
[C---:B------:R-:W-:Y:S02]  /*34c0*/  ISETP.LT.OR P4, PT, R31.reuse, 0x1, P4 ;  /* 0x000000011f00780c */ /* 0x040fe40002781670 */
[----:B------:R-:W-:Y:S02]  /*34d0*/  ISETP.LT.OR P1, PT, R31, 0x11, P1 ;  /* 0x000000111f00780c */ /* 0x000fe40000f21670 */
[----:B------:R-:W-:Y:S02]  /*34e0*/  ISETP.GT.AND P2, PT, R33, 0x51, !P2 ;  /* 0x000000512100780c */ /* 0x000fe40005744270 */
[----:B------:R-:W-:-:S02]  /*34f0*/  FSEL R60, R12, -INF , !P1 ;  /* 0xff8000000c3c7808 */ /* 0x000fc40004800000 */
[----:B------:R-:W-:Y:S02]  /*3500*/  ISETP.NE.AND P1, PT, R67, RZ, PT ;  /* 0x000000ff4300720c */ /* 0x000fe40003f25270 */
[C---:B------:R-:W-:Y:S02]  /*3510*/  ISETP.GT.AND P3, PT, R33.reuse, 0x58, !P3 ;  /* 0x000000582100780c */ /* 0x040fe40005f64270 */
[----:B------:R-:W-:Y:S02]  /*3520*/  ISETP.GT.AND P1, PT, R33, 0x11, !P1 ;  /* 0x000000112100780c */ /* 0x000fe40004f24270 */
[C---:B------:R-:W-:Y:S02]  /*3530*/  ISETP.LT.OR P2, PT, R31.reuse, 0x52, P2 ;  /* 0x000000521f00780c */ /* 0x040fe40001741670 */
[C---:B------:R-:W-:Y:S02]  /*3540*/  ISETP.LT.OR P1, PT, R31.reuse, 0x12, P1 ;  /* 0x000000121f00780c */ /* 0x040fe40000f21670 */
[----:B------:R-:W-:-:S02]  /*3550*/  ISETP.LT.OR P3, PT, R31, 0x59, P3 ;  /* 0x000000591f00780c */ /* 0x000fc40001f61670 */
[----:B------:R-:W-:Y:S02]  /*3560*/  FSEL R62, R14, -INF , !P1 ;  /* 0xff8000000e3e7808 */ /* 0x000fe40004800000 */
[----:B------:R-:W-:Y:S02]  /*3570*/  ISETP.GT.AND P1, PT, R33, 0x18, !P6 ;  /* 0x000000182100780c */ /* 0x000fe40007724270 */
[----:B------:R-:W-:Y:S02]  /*3580*/  ISETP.NE.AND P6, PT, R78, RZ, PT ;  /* 0x000000ff4e00720c */ /* 0x000fe40003fc5270 */
[----:B------:R-:W-:-:S04]  /*3590*/  ISETP.LT.OR P1, PT, R31, 0x19, P1 ;  /* 0x000000191f00780c */ /* 0x000fc80000f21670 */
        /* <DEDUP_REMOVED lines=37> */
[----:B------:R-:W-:Y:S01]  /*37f0*/  FSEL R76, R47, -INF , !P1 ;  /* 0xff8000002f4c7808 */ /* 0x000fe20004800000 */
[----:B------:R-:W-:Y:S01]  /*3800*/  IMAD.MOV.U32 R47, RZ, RZ, R22 ;  /* 0x000000ffff2f7224 */ /* 0x000fe200078e0016 */
        /* <DEDUP_REMOVED lines=23> */
[----:B------:R-:W-:Y:S02]  /*3980*/  ISETP.LT.OR P1, PT, R31, 0x3a, P1 ;  /* 0x0000003a1f00780c */ /* 0x000fe40000f21670 */
[----:B------:R-:W-:Y:S01]  /*3990*/  FMNMX.FTZ R3, R21, R54, !PT ;  /* 0x0000003615037209 */ /* 0x000fe20007810000 */
[----:B------:R-:W0:Y:S01]  /*39a0*/  SHFL.BFLY PT, R10, R27, 0x1, 0x1f ;  /* 0x0c201f001b0a7f89 */ /* 0x000e2200000e0000 */
[----:B------:R-:W-:Y:S02]  /*39b0*/  FSEL R14, R55, -INF , !P1 ;  /* 0xff800000370e7808 */ /* 0x000fe40004800000 */
[----:B------:R-:W-:-:S02]  /*39c0*/  ISETP.NE.AND P1, PT, R53, RZ, PT ;  /* 0x000000ff3500720c */ /* 0x000fc40003f25270 */
[----:B------:R-:W-:Y:S02]  /*39d0*/  FMNMX.FTZ R3, R56, R3, !PT ;  /* 0x0000000338037209 */ /* 0x000fe40007810000 */
[----:B------:R-:W-:Y:S02]  /*39e0*/  ISETP.GT.AND P1, PT, R33, 0x40, !P1 ;  /* 0x000000402100780c */ /* 0x000fe40004f24270 */
[----:B------:R-:W-:Y:S02]  /*39f0*/  FMNMX.FTZ R3, R58, R3, !PT ;  /* 0x000000033a037209 */ /* 0x000fe40007810000 */
[----:B------:R-:W-:-:S04]  /*3a00*/  ISETP.LT.OR P1, PT, R31, 0x41, P1 ;  /* 0x000000411f00780c */ /* 0x000fc80000f21670 */
[----:B------:R-:W-:Y:S02]  /*3a10*/  FSEL R12, R79, -INF , !P1 ;  /* 0xff8000004f0c7808 */ /* 0x000fe40004800000 */
[----:B------:R-:W-:Y:S02]  /*3a20*/  ISETP.GT.AND P1, PT, R33, 0x41, !P6 ;  /* 0x000000412100780c */ /* 0x000fe40007724270 */
[----:B------:R-:W-:Y:S02]  /*3a30*/  ISETP.NE.AND P6, PT, R61, RZ, PT ;  /* 0x000000ff3d00720c */ /* 0x000fe40003fc5270 */
[----:B------:R-:W-:Y:S02]  /*3a40*/  ISETP.LT.OR P1, PT, R31, 0x42, P1 ;  /* 0x000000421f00780c */ /* 0x000fe40000f21670 */
[----:B0-----:R-:W-:Y:S02]  /*3a50*/  FMNMX.FTZ R10, R27, R10, !PT ;  /* 0x0000000a1b0a7209 */ /* 0x001fe40007810000 */
[----:B------:R-:W-:-:S02]  /*3a60*/  FSEL R2, R59, -INF , !P1 ;  /* 0xff8000003b027808 */ /* 0x000fc40004800000 */
[----:B------:R-:W-:Y:S01]  /*3a70*/  ISETP.GT.AND P1, PT, R33, 0x48, !P5 ;  /* 0x000000482100780c */ /* 0x000fe20006f24270 */
[----:B------:R-:W-:Y:S01]  /*3a80*/  FMUL.FTZ R29, R10, R9 ;  /* 0x000000090a1d7220 */ /* 0x000fe20000410000 */
[----:B------:R-:W-:Y:S02]  /*3a90*/  ISETP.NE.AND P5, PT, R85, RZ, PT ;  /* 0x000000ff5500720c */ /* 0x000fe40003fa5270 */
[----:B------:R-:W-:-:S04]  /*3aa0*/  ISETP.LT.OR P1, PT, R31, 0x49, P1 ;  /* 0x000000491f00780c */ /* 0x000fc80000f21670 */
[----:B------:R-:W-:Y:S02]  /*3ab0*/  FSEL R0, R80, -INF , !P1 ;  /* 0xff80000050007808 */ /* 0x000fe40004800000 */
[----:B------:R-:W-:-:S04]  /*3ac0*/  FSETP.NEU.FTZ.AND P1, PT, R10, -INF , PT ;  /* 0xff8000000a00780b */ /* 0x000fc80003f3d000 */
[----:B------:R-:W-:Y:S02]  /*3ad0*/  FSEL R29, R29, RZ, P1 ;  /* 0x000000ff1d1d7208 */ /* 0x000fe40000800000 */
[----:B------:R-:W-:Y:S02]  /*3ae0*/  ISETP.GT.AND P1, PT, R33, 0x49, !P5 ;  /* 0x000000492100780c */ /* 0x000fe40006f24270 */
[----:B------:R-:W-:Y:S01]  /*3af0*/  ISETP.NE.AND P5, PT, R65, RZ, PT ;  /* 0x000000ff4100720c */ /* 0x000fe20003fa5270 */
[-CC-:B------:R-:W-:Y:S01]  /*3b00*/  FFMA.FTZ R27, R82, R9.reuse, -R29.reuse ;  /* 0x00000009521b7223 */ /* 0x180fe2000001081d */
[----:B------:R-:W-:Y:S01]  /*3b10*/  ISETP.LT.OR P1, PT, R31, 0x4a, P1 ;  /* 0x0000004a1f00780c */ /* 0x000fe20000f21670 */
[-CC-:B------:R-:W-:Y:S01]  /*3b20*/  FFMA.FTZ R35, R84, R9.reuse, -R29.reuse ;  /* 0x0000000954237223 */ /* 0x180fe2000001081d */
[----:B------:R-:W-:Y:S01]  /*3b30*/  ISETP.GT.AND P4, PT, R33, 0x59, !P5 ;  /* 0x000000592100780c */ /* 0x000fe20006f84270 */
[-CC-:B------:R-:W-:Y:S01]  /*3b40*/  FFMA.FTZ R37, R86, R9.reuse, -R29.reuse ;  /* 0x0000000956257223 */ /* 0x180fe2000001081d */
[----:B------:R-:W-:Y:S01]  /*3b50*/  FSEL R80, R25, -INF , !P1 ;  /* 0xff80000019507808 */ /* 0x000fe20004800000 */
[--C-:B------:R-:W-:Y:S01]  /*3b60*/  FFMA.FTZ R188, R188, R9, -R29.reuse ;  /* 0x00000009bcbc7223 */ /* 0x100fe2000001081d */
[----:B------:R-:W-:Y:S01]  /*3b70*/  FMNMX.FTZ R25, R60, R3, !PT ;  /* 0x000000033c197209 */ /* 0x000fe20007810000 */
[--C-:B------:R-:W-:Y:S01]  /*3b80*/  FFMA.FTZ R190, R190, R9, -R29.reuse ;  /* 0x00000009bebe7223 */ /* 0x100fe2000001081d */
[----:B------:R-:W-:Y:S01]  /*3b90*/  ISETP.GT.AND P1, PT, R33, 0x50, !P6 ;  /* 0x000000502100780c */ /* 0x000fe20007724270 */
[----:B------:R0:W-:Y:S01]  /*3ba0*/  MUFU.EX2 R3, R27 ;  /* 0x0000001b00037308 */ /* 0x0001e20000000800 */
[----:B------:R-:W-:Y:S01]  /*3bb0*/  FMNMX.FTZ R25, R62, R25, !PT ;  /* 0x000000193e197209 */ /* 0x000fe20007810000 */
[-CC-:B------:R-:W-:Y:S01]  /*3bc0*/  FFMA.FTZ R26, R26, R9.reuse, -R29.reuse ;  /* 0x000000091a1a7223 */ /* 0x180fe2000001081d */
[----:B------:R-:W-:Y:S01]  /*3bd0*/  ISETP.LT.OR P1, PT, R31, 0x51, P1 ;  /* 0x000000511f00780c */ /* 0x000fe20000f21670 */
[--C-:B------:R-:W-:Y:S01]  /*3be0*/  FFMA.FTZ R39, R90, R9, -R29.reuse ;  /* 0x000000095a277223 */ /* 0x100fe2000001081d */
[----:B------:R-:W-:Y:S01]  /*3bf0*/  FMNMX.FTZ R25, R48, R25, !PT ;  /* 0x0000001930197209 */ /* 0x000fe20007810000 */
[-CC-:B------:R-:W-:Y:S01]  /*3c00*/  FFMA.FTZ R41, R92, R9.reuse, -R29.reuse ;  /* 0x000000095c297223 */ /* 0x180fe2000001081d */
[----:B------:R-:W-:Y:S01]  /*3c10*/  FSEL R82, R11, -INF , !P1 ;  /* 0xff8000000b527808 */ /* 0x000fe20004800000 */
[--C-:B------:R-:W-:Y:S01]  /*3c20*/  FFMA.FTZ R11, R96, R9, -R29.reuse ;  /* 0x00000009600b7223 */ /* 0x100fe2000001081d */
[----:B------:R-:W-:Y:S01]  /*3c30*/  FMNMX.FTZ R25, R64, R25, !PT ;  /* 0x0000001940197209 */ /* 0x000fe20007810000 */
[--C-:B0-----:R-:W-:Y:S01]  /*3c40*/  FFMA.FTZ R27, R88, R9, -R29.reuse ;  /* 0x00000009581b7223 */ /* 0x101fe2000001081d */
[----:B------:R-:W-:Y:S01]  /*3c50*/  FSEL R84, R8, -INF , !P2 ;  /* 0xff80000008547808 */ /* 0x000fe20005000000 */
[----:B------:R-:W-:Y:S01]  /*3c60*/  MUFU.EX2 R180, R11 ;  /* 0x0000000b00b47308 */ /* 0x000fe20000000800 */
[----:B------:R-:W-:Y:S01]  /*3c70*/  FMNMX.FTZ R25, R66, R25, !PT ;  /* 0x0000001942197209 */ /* 0x000fe20007810000 */
[-CC-:B------:R-:W-:Y:S01]  /*3c80*/  FFMA.FTZ R52, R52, R9.reuse, -R29.reuse ;  /* 0x0000000934347223 */ /* 0x180fe2000001081d */
[----:B------:R-:W-:Y:S01]  /*3c90*/  ISETP.LT.OR P4, PT, R31, 0x5a, P4 ;  /* 0x0000005a1f00780c */ /* 0x000fe20002781670 */
[--C-:B------:R-:W-:Y:S01]  /*3ca0*/  FFMA.FTZ R46, R46, R9, -R29.reuse ;  /* 0x000000092e2e7223 */ /* 0x100fe2000001081d */
[----:B------:R-:W-:Y:S01]  /*3cb0*/  FMNMX.FTZ R25, R68, R25, !PT ;  /* 0x0000001944197209 */ /* 0x000fe20007810000 */
[--C-:B------:R-:W-:Y:S01]  /*3cc0*/  FFMA.FTZ R44, R44, R9, -R29.reuse ;  /* 0x000000092c2c7223 */ /* 0x100fe2000001081d */
[----:B------:R-:W-:Y:S01]  /*3cd0*/  FSEL R86, R15, -INF , !P3 ;  /* 0xff8000000f567808 */ /* 0x000fe20005800000 */
[----:B------:R-:W0:Y:S01]  /*3ce0*/  MUFU.EX2 R188, R188 ;  /* 0x000000bc00bc7308 */ /* 0x000e220000000800 */
[----:B------:R-:W-:Y:S01]  /*3cf0*/  FMNMX.FTZ R25, R70, R25, !PT ;  /* 0x0000001946197209 */ /* 0x000fe20007810000 */
[-CC-:B------:R-:W-:Y:S01]  /*3d00*/  FFMA.FTZ R42, R42, R9.reuse, -R29.reuse ;  /* 0x000000092a2a7223 */ /* 0x180fe2000001081d */
[----:B------:R-:W-:Y:S01]  /*3d10*/  FSEL R88, R13, -INF , !P4 ;  /* 0xff8000000d587808 */ /* 0x000fe20006000000 */
[--C-:B------:R-:W-:Y:S01]  /*3d20*/  FFMA.FTZ R13, R98, R9, -R29.reuse ;  /* 0x00000009620d7223 */ /* 0x100fe2000001081d */
[----:B------:R-:W-:Y:S01]  /*3d30*/  FMNMX.FTZ R25, R76, R25, !PT ;  /* 0x000000194c197209 */ /* 0x000fe20007810000 */
[-CC-:B------:R-:W-:Y:S01]  /*3d40*/  FFMA.FTZ R40, R40, R9.reuse, -R29.reuse ;  /* 0x0000000928287223 */ /* 0x180fe2000001081d */
[--C-:B------:R-:W-:Y:S01]  /*3d50*/  FFMA.FTZ R38, R38, R9, -R29.reuse ;  /* 0x0000000926267223 */ /* 0x100fe2000001081d */
[----:B------:R-:W1:Y:S01]  /*3d60*/  MUFU.EX2 R190, R190 ;  /* 0x000000be00be7308 */ /* 0x000e620000000800 */
[----:B------:R-:W-:Y:S01]  /*3d70*/  FMNMX.FTZ R25, R78, R25, !PT ;  /* 0x000000194e197209 */ /* 0x000fe20007810000 */
[-CC-:B------:R-:W-:Y:S01]  /*3d80*/  FFMA.FTZ R36, R36, R9.reuse, -R29.reuse ;  /* 0x0000000924247223 */ /* 0x180fe2000001081d */
[-CC-:B------:R-:W-:Y:S01]  /*3d90*/  FFMA.FTZ R34, R34, R9.reuse, -R29.reuse ;  /* 0x0000000922227223 */ /* 0x180fe2000001081d */
[--C-:B------:R-:W-:Y:S01]  /*3da0*/  FFMA.FTZ R32, R32, R9, -R29.reuse ;  /* 0x0000000920207223 */ /* 0x100fe2000001081d */
[----:B------:R-:W-:Y:S01]  /*3db0*/  FMNMX.FTZ R25, R50, R25, !PT ;  /* 0x0000001932197209 */ /* 0x000fe20007810000 */
[-CC-:B------:R-:W-:Y:S01]  /*3dc0*/  FFMA.FTZ R30, R30, R9.reuse, -R29.reuse ;  /* 0x000000091e1e7223 */ /* 0x180fe2000001081d */
[----:B------:R-:W-:Y:S01]  /*3dd0*/  FFMA.FTZ R28, R28, R9, -R29 ;  /* 0x000000091c1c7223 */ /* 0x000fe2000001081d */
[----:B------:R-:W2:Y:S01]  /*3de0*/  MUFU.EX2 R35, R35 ;  /* 0x0000002300237308 */ /* 0x000ea20000000800 */
[----:B------:R-:W-:Y:S01]  /*3df0*/  FMNMX.FTZ R25, R20, R25, !PT ;  /* 0x0000001914197209 */ /* 0x000fe20007810000 */
[----:B0-----:R-:W-:Y:S01]  /*3e00*/  FADD.FTZ R43, R188, R3 ;  /* 0x00000003bc2b7221 */ /* 0x001fe20000010000 */
[----:B------:R-:W-:Y:S01]  /*3e10*/  FFMA.FTZ R24, R24, R9, -R29 ;  /* 0x0000000918187223 */ /* 0x000fe2000001081d */
[----:B------:R-:W-:-:S02]  /*3e20*/  ISETP.NE.AND P5, PT, R203, 0x1, PT ;  /* 0x00000001cb00780c */ /* 0x000fc40003fa5270 */
[----:B------:R-:W-:Y:S02]  /*3e30*/  FMNMX.FTZ R25, R14, R25, !PT ;  /* 0x000000190e197209 */ /* 0x000fe40007810000 */
[----:B------:R-:W0:Y:S01]  /*3e40*/  MUFU.EX2 R37, R37 ;  /* 0x0000002500257308 */ /* 0x000e220000000800 */
[----:B------:R-:W-:Y:S02]  /*3e50*/  F2FP.F16.F32.PACK_AB R188, R3, R188 ;  /* 0x000000bc03bc723e */ /* 0x000fe400000000ff */
[----:B------:R-:W-:-:S04]  /*3e60*/  FMNMX.FTZ R25, R12, R25, !PT ;  /* 0x000000190c197209 */ /* 0x000fc80007810000 */
[----:B------:R-:W-:Y:S01]  /*3e70*/  FMNMX.FTZ R25, R2, R25, !PT ;  /* 0x0000001902197209 */ /* 0x000fe20007810000 */
[----:B------:R3:W4:Y:S01]  /*3e80*/  MUFU.EX2 R184, R27 ;  /* 0x0000001b00b87308 */ /* 0x0007220000000800 */
[----:B------:R-:W5:Y:S02]  /*3e90*/  @P5 LDC R49, c[0x0][0x44c] ;  /* 0x00011300ff315b82 */ /* 0x000f640000000800 */
[----:B------:R-:W-:-:S04]  /*3ea0*/  FMNMX.FTZ R25, R0, R25, !PT ;  /* 0x0000001900197209 */ /* 0x000fc80007810000 */
[----:B------:R-:W-:Y:S01]  /*3eb0*/  FMNMX.FTZ R25, R80, R25, !PT ;  /* 0x0000001950197209 */ /* 0x000fe20007810000 */
[----:B------:R-:W4:Y:S01]  /*3ec0*/  MUFU.EX2 R39, R39 ;  /* 0x0000002700277308 */ /* 0x000f220000000800 */
[----:B---3--:R-:W-:Y:S02]  /*3ed0*/  FFMA.FTZ R27, R94, R9, -R29 ;  /* 0x000000095e1b7223 */ /* 0x008fe4000001081d */
[----:B------:R-:W-:-:S04]  /*3ee0*/  FMNMX.FTZ R25, R82, R25, !PT ;  /* 0x0000001952197209 */ /* 0x000fc80007810000 */
[----:B------:R-:W-:Y:S01]  /*3ef0*/  FMNMX.FTZ R25, R84, R25, !PT ;  /* 0x0000001954197209 */ /* 0x000fe20007810000 */
[----:B------:R1:W-:Y:S03]  /*3f00*/  MUFU.EX2 R29, R26 ;  /* 0x0000001a001d7308 */ /* 0x0003e60000000800 */
[----:B------:R-:W-:-:S04]  /*3f10*/  FMNMX.FTZ R25, R86, R25, !PT ;  /* 0x0000001956197209 */ /* 0x000fc80007810000 */
[----:B------:R-:W-:Y:S01]  /*3f20*/  FMNMX.FTZ R25, R88, R25, !PT ;  /* 0x0000001958197209 */ /* 0x000fe20007810000 */
[----:B------:R-:W3:Y:S01]  /*3f30*/  MUFU.EX2 R186, R41 ;  /* 0x0000002900ba7308 */ /* 0x000ee20000000800 */
[----:B-1----:R-:W-:Y:S01]  /*3f40*/  FADD.FTZ R26, R190, R43 ;  /* 0x0000002bbe1a7221 */ /* 0x002fe20000010000 */
[----:B-----5:R-:W-:Y:S01]  /*3f50*/  @P5 IMAD.HI.U32 R49, R22, R49, RZ ;  /* 0x0000003116315227 */ /* 0x020fe200078e00ff */
[C---:B--2---:R-:W-:Y:S01]  /*3f60*/  F2FP.F16.F32.PACK_AB R190, R35.reuse, R190 ;  /* 0x000000be23be723e */ /* 0x044fe200000000ff */
[----:B------:R-:W1:Y:S02]  /*3f70*/  SHFL.BFLY PT, R8, R25, 0x2, 0x1f ;  /* 0x0c401f0019087f89 */ /* 0x000e6400000e0000 */
[----:B------:R-:W-:Y:S02]  /*3f80*/  FADD.FTZ R26, R35, R26 ;  /* 0x0000001a231a7221 */ /* 0x000fe40000010000 */
[----:B------:R-:W2:Y:S02]  /*3f90*/  MUFU.EX2 R27, R27 ;  /* 0x0000001b001b7308 */ /* 0x000ea40000000800 */
[----:B0-----:R-:W-:-:S06]  /*3fa0*/  FADD.FTZ R45, R37, R26 ;  /* 0x0000001a252d7221 */ /* 0x001fcc0000010000 */
[----:B------:R4:W-:Y:S08]  /*3fb0*/  MUFU.EX2 R41, R28 ;  /* 0x0000001c00297308 */ /* 0x0009f00000000800 */
[----:B------:R-:W-:Y:S01]  /*3fc0*/  MUFU.EX2 R13, R13 ;  /* 0x0000000d000d7308 */ /* 0x000fe20000000800 */
[C---:B----4-:R-:W-:Y:S01]  /*3fd0*/  FADD.FTZ R28, R184.reuse, R45 ;  /* 0x0000002db81c7221 */ /* 0x050fe20000010000 */
[----:B------:R-:W-:-:S02]  /*3fe0*/  F2FP.F16.F32.PACK_AB R184, R184, R37 ;  /* 0x00000025b8b8723e */ /* 0x000fc400000000ff */
[----:B-1----:R-:W-:Y:S01]  /*3ff0*/  FMNMX.FTZ R11, R25, R8, !PT ;  /* 0x00000008190b7209 */ /* 0x002fe20007810000 */
[----:B------:R-:W-:-:S03]  /*4000*/  FADD.FTZ R45, R39, R28 ;  /* 0x0000001c272d7221 */ /* 0x000fc60000010000 */
[----:B------:R-:W0:Y:S01]  /*4010*/  MUFU.EX2 R52, R52 ;  /* 0x0000003400347308 */ /* 0x000e220000000800 */
[----:B------:R-:W1:Y:S01]  /*4020*/  SHFL.BFLY PT, R8, R11, 0x1, 0x1f ;  /* 0x0c201f000b087f89 */ /* 0x000e6200000e0000 */
[C---:B---3--:R-:W-:Y:S01]  /*4030*/  FADD.FTZ R28, R186.reuse, R45 ;  /* 0x0000002dba1c7221 */ /* 0x048fe20000010000 */
[----:B------:R-:W-:-:S03]  /*4040*/  F2FP.F16.F32.PACK_AB R186, R186, R39 ;  /* 0x00000027baba723e */ /* 0x000fc600000000ff */
[----:B--2---:R-:W-:Y:S02]  /*4050*/  FADD.FTZ R45, R27, R28 ;  /* 0x0000001c1b2d7221 */ /* 0x004fe40000010000 */
[----:B------:R-:W-:Y:S01]  /*4060*/  MUFU.EX2 R46, R46 ;  /* 0x0000002e002e7308 */ /* 0x000fe20000000800 */
[----:B------:R-:W2:Y:S07]  /*4070*/  @P5 LDC R28, c[0x0][0x450] ;  /* 0x00011400ff1c5b82 */ /* 0x000eae0000000800 */
[----:B------:R-:W3:Y:S01]  /*4080*/  MUFU.EX2 R15, R44 ;  /* 0x0000002c000f7308 */ /* 0x000ee20000000800 */
[----:B0-----:R-:W-:-:S07]  /*4090*/  F2FP.F16.F32.PACK_AB R182, R52, R13 ;  /* 0x0000000d34b6723e */ /* 0x001fce00000000ff */
[----:B------:R-:W-:Y:S01]  /*40a0*/  MUFU.EX2 R42, R42 ;  /* 0x0000002a002a7308 */ /* 0x000fe20000000800 */
[----:B-1----:R-:W-:-:S04]  /*40b0*/  FMNMX.FTZ R8, R11, R8, !PT ;  /* 0x000000080b087209 */ /* 0x002fc80007810000 */
[C---:B------:R-:W-:Y:S01]  /*40c0*/  FSETP.NEU.FTZ.AND P1, PT, R8.reuse, -INF , PT ;  /* 0xff8000000800780b */ /* 0x040fe20003f3d000 */
[-C--:B------:R-:W-:Y:S02]  /*40d0*/  FMUL.FTZ R11, R8, R9.reuse ;  /* 0x00000009080b7220 */ /* 0x080fe40000410000 */
[----:B------:R-:W0:Y:S01]  /*40e0*/  MUFU.EX2 R31, R40 ;  /* 0x00000028001f7308 */ /* 0x000e220000000800 */
[----:B--2---:R-:W-:Y:S02]  /*40f0*/  @P5 SHF.R.U32.HI R47, RZ, R28, R49 ;  /* 0x0000001cff2f5219 */ /* 0x004fe40000011631 */
[----:B------:R-:W-:Y:S02]  /*4100*/  FSEL R11, R11, RZ, P1 ;  /* 0x000000ff0b0b7208 */ /* 0x000fe40000800000 */
[----:B------:R-:W-:Y:S01]  /*4110*/  LOP3.LUT P5, RZ, R16, 0x80000, RZ, 0xc0, !PT ;  /* 0x0008000010ff7812 */ /* 0x000fe200078ac0ff */
[----:B------:R-:W-:Y:S01]  /*4120*/  IMAD.IADD R74, R74, 0x1, R47 ;  /* 0x000000014a4a7824 */ /* 0x000fe200078e022f */
[----:B---3--:R-:W-:Y:S01]  /*4130*/  F2FP.F16.F32.PACK_AB R176, R15, R46 ;  /* 0x0000002e0fb0723e */ /* 0x008fe200000000ff */
[-CC-:B------:R-:W-:Y:S01]  /*4140*/  FFMA.FTZ R21, R21, R9.reuse, -R11.reuse ;  /* 0x0000000915157223 */ /* 0x180fe2000001080b */
        /* <DEDUP_REMOVED lines=14> */
[-CC-:B------:R-:W-:Y:S01]  /*4230*/  FFMA.FTZ R78, R78, R9.reuse, -R11.reuse ;  /* 0x000000094e4e7223 */ /* 0x180fe2000001080b */
        /* <DEDUP_REMOVED lines=10> */
[----:B------:R-:W-:Y:S01]  /*42e0*/  FFMA.FTZ R88, R88, R9, -R11 ;  /* 0x0000000958587223 */ /* 0x000fe2000001080b */
[----:B0-----:R-:W-:-:S03]  /*42f0*/  F2FP.F16.F32.PACK_AB R178, R31, R42 ;  /* 0x0000002a1fb2723e */ /* 0x001fc600000000ff */
[----:B------:R-:W0:Y:S01]  /*4300*/  MUFU.EX2 R191, R58 ;  /* 0x0000003a00bf7308 */ /* 0x000e220000000800 */
[----:B-1----:R-:W-:Y:S01]  /*4310*/  FADD.FTZ R43, R21, R54 ;  /* 0x00000036152b7221 */ /* 0x002fe20000010000 */
[----:B------:R-:W-:Y:S01]  /*4320*/  F2FP.F16.F32.PACK_AB R189, R54, R21 ;  /* 0x0000001536bd723e */ /* 0x000fe200000000ff */
[----:B------:R-:W-:-:S05]  /*4330*/  VIADD R21, R72, 0xfffffffe ;  /* 0xfffffffe48157836 */ /* 0x000fca0000000000 */
[----:B------:R-:W1:Y:S01]  /*4340*/  MUFU.EX2 R60, R60 ;  /* 0x0000003c003c7308 */ /* 0x000e620000000800 */
[----:B--2---:R-:W-:-:S07]  /*4350*/  FADD.FTZ R26, R56, R43 ;  /* 0x0000002b381a7221 */ /* 0x004fce0000010000 */
[----:B------:R-:W2:Y:S01]  /*4360*/  MUFU.EX2 R185, R62 ;  /* 0x0000003e00b97308 */ /* 0x000ea20000000800 */
[C---:B0-----:R-:W-:Y:S01]  /*4370*/  FADD.FTZ R43, R191.reuse, R26 ;  /* 0x0000001abf2b7221 */ /* 0x041fe20000010000 */
[----:B------:R-:W-:-:S06]  /*4380*/  F2FP.F16.F32.PACK_AB R191, R191, R56 ;  /* 0x00000038bfbf723e */ /* 0x000fcc00000000ff */
[----:B------:R-:W0:Y:S01]  /*4390*/  MUFU.EX2 R48, R48 ;  /* 0x0000003000307308 */ /* 0x000e220000000800 */
[----:B-1----:R-:W-:-:S07]  /*43a0*/  FADD.FTZ R26, R60, R43 ;  /* 0x0000002b3c1a7221 */ /* 0x002fce0000010000 */
[----:B------:R-:W1:Y:S01]  /*43b0*/  MUFU.EX2 R187, R64 ;  /* 0x0000004000bb7308 */ /* 0x000e620000000800 */
[C---:B--2---:R-:W-:Y:S01]  /*43c0*/  FADD.FTZ R43, R185.reuse, R26 ;  /* 0x0000001ab92b7221 */ /* 0x044fe20000010000 */
[C---:B------:R-:W-:Y:S01]  /*43d0*/  FADD.FTZ R26, R180.reuse, R45 ;  /* 0x0000002db41a7221 */ /* 0x040fe20000010000 */
[----:B------:R-:W-:Y:S02]  /*43e0*/  F2FP.F16.F32.PACK_AB R180, R180, R27 ;  /* 0x0000001bb4b4723e */ /* 0x000fe400000000ff */
[----:B------:R-:W-:Y:S01]  /*43f0*/  F2FP.F16.F32.PACK_AB R185, R185, R60 ;  /* 0x0000003cb9b9723e */ /* 0x000fe200000000ff */
[----:B------:R-:W-:Y:S02]  /*4400*/  FADD.FTZ R45, R13, R26 ;  /* 0x0000001a0d2d7221 */ /* 0x000fe40000010000 */
[----:B------:R-:W2:Y:S02]  /*4410*/  MUFU.EX2 R66, R66 ;  /* 0x0000004200427308 */ /* 0x000ea40000000800 */
[----:B------:R-:W-:-:S04]  /*4420*/  FADD.FTZ R45, R52, R45 ;  /* 0x0000002d342d7221 */ /* 0x000fc80000010000 */
[----:B------:R-:W-:Y:S02]  /*4430*/  FADD.FTZ R26, R46, R45 ;  /* 0x0000002d2e1a7221 */ /* 0x000fe40000010000 */
[----:B------:R-:W3:Y:S02]  /*4440*/  MUFU.EX2 R181, R68 ;  /* 0x0000004400b57308 */ /* 0x000ee40000000800 */
[----:B------:R-:W-:-:S06]  /*4450*/  FADD.FTZ R45, R15, R26 ;  /* 0x0000001a0f2d7221 */ /* 0x000fcc0000010000 */
[----:B------:R-:W4:Y:S08]  /*4460*/  MUFU.EX2 R70, R70 ;  /* 0x0000004600467308 */ /* 0x000f300000000800 */
[----:B------:R0:W-:Y:S08]  /*4470*/  MUFU.EX2 R179, R14 ;  /* 0x0000000e00b37308 */ /* 0x0001f00000000800 */
[----:B------:R-:W5:Y:S01]  /*4480*/  MUFU.EX2 R183, R76 ;  /* 0x0000004c00b77308 */ /* 0x000f620000000800 */
[----:B0-----:R-:W-:-:S04]  /*4490*/  FADD.FTZ R14, R48, R43 ;  /* 0x0000002b300e7221 */ /* 0x001fc80000010000 */
[C---:B-1----:R-:W-:Y:S01]  /*44a0*/  FADD.FTZ R43, R187.reuse, R14 ;  /* 0x0000000ebb2b7221 */ /* 0x042fe20000010000 */
[----:B------:R-:W-:Y:S02]  /*44b0*/  F2FP.F16.F32.PACK_AB R187, R187, R48 ;  /* 0x00000030bbbb723e */ /* 0x000fe400000000ff */
[----:B------:R-:W0:Y:S01]  /*44c0*/  MUFU.EX2 R78, R78 ;  /* 0x0000004e004e7308 */ /* 0x000e220000000800 */
[----:B--2---:R-:W-:-:S04]  /*44d0*/  FADD.FTZ R14, R66, R43 ;  /* 0x0000002b420e7221 */ /* 0x004fc80000010000 */
[C---:B---3--:R-:W-:Y:S01]  /*44e0*/  FADD.FTZ R43, R181.reuse, R14 ;  /* 0x0000000eb52b7221 */ /* 0x048fe20000010000 */
[----:B------:R-:W-:Y:S01]  /*44f0*/  FADD.FTZ R14, R42, R45 ;  /* 0x0000002d2a0e7221 */ /* 0x000fe20000010000 */
[----:B------:R-:W-:Y:S01]  /*4500*/  F2FP.F16.F32.PACK_AB R181, R181, R66 ;  /* 0x00000042b5b5723e */ /* 0x000fe200000000ff */
[----:B------:R-:W1:Y:S08]  /*4510*/  MUFU.EX2 R177, R50 ;  /* 0x0000003200b17308 */ /* 0x000e700000000800 */
[----:B------:R-:W2:Y:S08]  /*4520*/  MUFU.EX2 R20, R20 ;  /* 0x0000001400147308 */ /* 0x000eb00000000800 */
[----:B------:R4:W-:Y:S08]  /*4530*/  MUFU.EX2 R173, R2 ;  /* 0x0000000200ad7308 */ /* 0x0009f00000000800 */
[----:B------:R-:W3:Y:S01]  /*4540*/  MUFU.EX2 R12, R12 ;  /* 0x0000000c000c7308 */ /* 0x000ee20000000800 */
[----:B----4-:R-:W-:Y:S01]  /*4550*/  FADD.FTZ R2, R70, R43 ;  /* 0x0000002b46027221 */ /* 0x010fe20000010000 */
[----:B------:R-:W-:-:S03]  /*4560*/  FADD.FTZ R43, R31, R14 ;  /* 0x0000000e1f2b7221 */ /* 0x000fc60000010000 */
[C---:B-----5:R-:W-:Y:S01]  /*4570*/  FADD.FTZ R11, R183.reuse, R2 ;  /* 0x00000002b70b7221 */ /* 0x060fe20000010000 */
[----:B------:R-:W-:Y:S02]  /*4580*/  F2FP.F16.F32.PACK_AB R183, R183, R70 ;  /* 0x00000046b7b7723e */ /* 0x000fe400000000ff */
[----:B------:R-:W4:Y:S01]  /*4590*/  MUFU.EX2 R38, R38 ;  /* 0x0000002600267308 */ /* 0x000f220000000800 */
[----:B0-----:R-:W-:-:S04]  /*45a0*/  FADD.FTZ R2, R78, R11 ;  /* 0x0000000b4e027221 */ /* 0x001fc80000010000 */
[C---:B-1----:R-:W-:Y:S01]  /*45b0*/  FADD.FTZ R3, R177.reuse, R2 ;  /* 0x00000002b1037221 */ /* 0x042fe20000010000 */
[----:B------:R-:W-:Y:S02]  /*45c0*/  F2FP.F16.F32.PACK_AB R177, R177, R78 ;  /* 0x0000004eb1b1723e */ /* 0x000fe400000000ff */
[----:B------:R-:W0:Y:S01]  /*45d0*/  MUFU.EX2 R25, R36 ;  /* 0x0000002400197308 */ /* 0x000e220000000800 */
[----:B--2---:R-:W-:-:S04]  /*45e0*/  FADD.FTZ R2, R20, R3 ;  /* 0x0000000314027221 */ /* 0x004fc80000010000 */
[C---:B------:R-:W-:Y:S01]  /*45f0*/  FADD.FTZ R3, R179.reuse, R2 ;  /* 0x00000002b3037221 */ /* 0x040fe20000010000 */
[----:B------:R-:W-:Y:S02]  /*4600*/  F2FP.F16.F32.PACK_AB R179, R179, R20 ;  /* 0x00000014b3b3723e */ /* 0x000fe400000000ff */
[----:B------:R-:W1:Y:S01]  /*4610*/  MUFU.EX2 R0, R0 ;  /* 0x0000000000007308 */ /* 0x000e620000000800 */
[----:B---3--:R-:W-:Y:S01]  /*4620*/  FADD.FTZ R2, R12, R3 ;  /* 0x000000030c027221 */ /* 0x008fe20000010000 */
[----:B----4-:R-:W-:-:S03]  /*4630*/  FADD.FTZ R14, R38, R43 ;  /* 0x0000002b260e7221 */ /* 0x010fc60000010000 */
[C---:B------:R-:W-:Y:S01]  /*4640*/  FADD.FTZ R3, R173.reuse, R2 ;  /* 0x00000002ad037221 */ /* 0x040fe20000010000 */
[----:B------:R-:W-:Y:S02]  /*4650*/  F2FP.F16.F32.PACK_AB R173, R173, R12 ;  /* 0x0000000cadad723e */ /* 0x000fe400000000ff */
[----:B------:R-:W2:Y:S01]  /*4660*/  MUFU.EX2 R34, R34 ;  /* 0x0000002200227308 */ /* 0x000ea20000000800 */
[C---:B0-----:R-:W-:Y:S01]  /*4670*/  FADD.FTZ R11, R25.reuse, R14 ;  /* 0x0000000e190b7221 */ /* 0x041fe20000010000 */
[----:B------:R-:W-:-:S06]  /*4680*/  F2FP.F16.F32.PACK_AB R172, R25, R38 ;  /* 0x0000002619ac723e */ /* 0x000fcc00000000ff */
[----:B------:R-:W0:Y:S01]  /*4690*/  MUFU.EX2 R175, R80 ;  /* 0x0000005000af7308 */ /* 0x000e220000000800 */
[----:B-1----:R-:W-:-:S07]  /*46a0*/  FADD.FTZ R2, R0, R3 ;  /* 0x0000000300027221 */ /* 0x002fce0000010000 */
[----:B------:R-:W1:Y:S01]  /*46b0*/  MUFU.EX2 R33, R32 ;  /* 0x0000002000217308 */ /* 0x000e620000000800 */
[----:B--2---:R-:W-:-:S07]  /*46c0*/  FADD.FTZ R14, R34, R11 ;  /* 0x0000000b220e7221 */ /* 0x004fce0000010000 */
[----:B------:R-:W2:Y:S01]  /*46d0*/  MUFU.EX2 R82, R82 ;  /* 0x0000005200527308 */ /* 0x000ea20000000800 */
[C---:B0-----:R-:W-:Y:S01]  /*46e0*/  FADD.FTZ R3, R175.reuse, R2 ;  /* 0x00000002af037221 */ /* 0x041fe20000010000 */
[----:B------:R-:W-:Y:S01]  /*46f0*/  F2FP.F16.F32.PACK_AB R175, R175, R0 ;  /* 0x00000000afaf723e */ /* 0x000fe200000000ff */
[----:B------:R-:W-:-:S05]  /*4700*/  VIADD R0, R74, UR5 ;  /* 0x000000054a007c36 */ /* 0x000fca0008000000 */
[----:B------:R-:W0:Y:S01]  /*4710*/  MUFU.EX2 R30, R30 ;  /* 0x0000001e001e7308 */ /* 0x000e220000000800 */
[C---:B-1----:R-:W-:Y:S01]  /*4720*/  FADD.FTZ R11, R33.reuse, R14 ;  /* 0x0000000e210b7221 */ /* 0x042fe20000010000 */
[----:B------:R-:W-:-:S06]  /*4730*/  F2FP.F16.F32.PACK_AB R174, R33, R34 ;  /* 0x0000002221ae723e */ /* 0x000fcc00000000ff */
[----:B------:R-:W1:Y:S01]  /*4740*/  MUFU.EX2 R169, R84 ;  /* 0x0000005400a97308 */ /* 0x000e620000000800 */
[----:B--2---:R-:W-:-:S07]  /*4750*/  FADD.FTZ R2, R82, R3 ;  /* 0x0000000352027221 */ /* 0x004fce0000010000 */
[----:B------:R-:W2:Y:S01]  /*4760*/  MUFU.EX2 R86, R86 ;  /* 0x0000005600567308 */ /* 0x000ea20000000800 */
[----:B0-----:R-:W-:Y:S01]  /*4770*/  FADD.FTZ R14, R30, R11 ;  /* 0x0000000b1e0e7221 */ /* 0x001fe20000010000 */
[----:B------:R-:W-:-:S03]  /*4780*/  F2FP.F16.F32.PACK_AB R168, R41, R30 ;  /* 0x0000001e29a8723e */ /* 0x000fc600000000ff */
[----:B------:R-:W-:-:S03]  /*4790*/  FADD.FTZ R11, R41, R14 ;  /* 0x0000000e290b7221 */ /* 0x000fc60000010000 */
[----:B------:R-:W0:Y:S01]  /*47a0*/  MUFU.EX2 R24, R24 ;  /* 0x0000001800187308 */ /* 0x000e220000000800 */
[C---:B-1----:R-:W-:Y:S01]  /*47b0*/  FADD.FTZ R3, R169.reuse, R2 ;  /* 0x00000002a9037221 */ /* 0x042fe20000010000 */
[----:B------:R-:W-:-:S06]  /*47c0*/  F2FP.F16.F32.PACK_AB R169, R169, R82 ;  /* 0x00000052a9a9723e */ /* 0x000fcc00000000ff */
[----:B------:R-:W1:Y:S01]  /*47d0*/  MUFU.EX2 R171, R88 ;  /* 0x0000005800ab7308 */ /* 0x000e620000000800 */
[----:B--2---:R-:W-:Y:S01]  /*47e0*/  FADD.FTZ R2, R86, R3 ;  /* 0x0000000356027221 */ /* 0x004fe20000010000 */
[----:B0-----:R-:W-:Y:S01]  /*47f0*/  FADD.FTZ R14, R24, R11 ;  /* 0x0000000b180e7221 */ /* 0x001fe20000010000 */
[----:B------:R-:W-:-:S03]  /*4800*/  F2FP.F16.F32.PACK_AB R170, R29, R24 ;  /* 0x000000181daa723e */ /* 0x000fc600000000ff */
[----:B------:R-:W-:Y:S01]  /*4810*/  FADD.FTZ R11, R29, R14 ;  /* 0x0000000e1d0b7221 */ /* 0x000fe20000010000 */
[C---:B-1----:R-:W-:Y:S01]  /*4820*/  FADD.FTZ R3, R171.reuse, R2 ;  /* 0x00000002ab037221 */ /* 0x042fe20000010000 */
[----:B------:R-:W-:Y:S01]  /*4830*/  F2FP.F16.F32.PACK_AB R171, R171, R86 ;  /* 0x00000056abab723e */ /* 0x000fe200000000ff */
[----:B------:R-:W-:Y:S06]  /*4840*/  @!P5 BRA `(.L_x_1264) ;  /* 0x000000000048d947 */ /* 0x000fec0003800000 */
[C---:B------:R-:W-:Y:S01]  /*4850*/  ISETP.GT.AND P1, PT, R74.reuse, RZ, PT ;  /* 0x000000ff4a00720c */ /* 0x040fe20003f24270 */
[----:B------:R-:W-:-:S12]  /*4860*/  VIADD R13, R74, 0xffffffff ;  /* 0xffffffff4a0d7836 */ /* 0x000fd80000000000 */
[----:B------:R-:W-:Y:S05]  /*4870*/  @P1 BRA `(.L_x_1265) ;  /* 0x0000000000201947 */ /* 0x000fea0003800000 */
[----:B------:R-:W0:Y:S01]  /*4880*/  LDC R12, c[0x0][0x9e4] ;  /* 0x00027900ff0c7b82 */ /* 0x000e220000000800 */
[----:B------:R-:W-:Y:S02]  /*4890*/  IADD3 R13, -R74, RZ, RZ ;  /* 0x000000ff4a0d7210 */ /* 0x000fe40007ffe1ff */
[----:B0-----:R-:W-:-:S13]  /*48a0*/  ISETP.NE.AND P1, PT, R12, 0x1, PT ;  /* 0x000000010c00780c */ /* 0x001fda0003f25270 */
[----:B------:R-:W0:Y:S02]  /*48b0*/  @P1 LDC.64 R14, c[0x0][0x9e8] ;  /* 0x00027a00ff0e1b82 */ /* 0x000e240000000a00 */
[----:B0-----:R-:W-:-:S05]  /*48c0*/  @P1 IMAD.HI.U32 R2, R13, R14, RZ ;  /* 0x0000000e0d021227 */ /* 0x001fca00078e00ff */
[----:B------:R-:W-:-:S04]  /*48d0*/  @P1 SHF.R.U32.HI R13, RZ, R15, R2 ;  /* 0x0000000fff0d1219 */ /* 0x000fc80000011602 */
[----:B------:R-:W-:Y:S01]  /*48e0*/  LOP3.LUT R13, RZ, R13, RZ, 0x33, !PT ;  /* 0x0000000dff0d7212 */ /* 0x000fe200078e33ff */
[----:B------:R-:W-:Y:S06]  /*48f0*/  BRA `(.L_x_1266) ;  /* 0x0000000000147947 */ /* 0x000fec0003800000 */
.L_x_1265:
[----:B------:R-:W0:Y:S02]  /*4900*/  LDC R12, c[0x0][0x9e4] ;  /* 0x00027900ff0c7b82 */ /* 0x000e240000000800 */
[----:B0-----:R-:W-:-:S13]  /*4910*/  ISETP.NE.AND P1, PT, R12, 0x1, PT ;  /* 0x000000010c00780c */ /* 0x001fda0003f25270 */
[----:B------:R-:W0:Y:S02]  /*4920*/  @P1 LDC.64 R14, c[0x0][0x9e8] ;  /* 0x00027a00ff0e1b82 */ /* 0x000e240000000a00 */
[----:B0-----:R-:W-:-:S05]  /*4930*/  @P1 IMAD.HI.U32 R2, R13, R14, RZ ;  /* 0x0000000e0d021227 */ /* 0x001fca00078e00ff */
[----:B------:R-:W-:-:S07]  /*4940*/  @P1 SHF.R.U32.HI R13, RZ, R15, R2 ;  /* 0x0000000fff0d1219 */ /* 0x000fce0000011602 */
.L_x_1266:
[----:B------:R-:W-:-:S05]  /*4950*/  IMAD R13, R13, R12, R12 ;  /* 0x0000000c0d0d7224 */ /* 0x000fca00078e020c */
[----:B------:R-:W-:-:S07]  /*4960*/  VIMNMX R0, R0, R13, PT ;  /* 0x0000000d00007248 */ /* 0x000fce0003fe0100 */
.L_x_1264:
[----:B------:R-:W-:Y:S01]  /*4970*/  IMAD.HI R12, R0, 0x2aaaaaab, RZ ;  /* 0x2aaaaaab000c7827 */ /* 0x000fe200078e02ff */
[----:B------:R-:W-:Y:S02]  /*4980*/  CS2R R118, SRZ ;  /* 0x0000000000767805 */ /* 0x000fe4000001ff00 */
[----:B------:R-:W-:Y:S02]  /*4990*/  CS2R R116, SRZ ;  /* 0x0000000000747805 */ /* 0x000fe4000001ff00 */
[----:B------:R-:W-:Y:S01]  /*49a0*/  CS2R R114, SRZ ;  /* 0x0000000000727805 */ /* 0x000fe2000001ff00 */
[----:B------:R-:W-:Y:S01]  /*49b0*/  IMAD.MOV.U32 R2, RZ, RZ, 0x3f800000 ;  /* 0x3f800000ff027424 */ /* 0x000fe200078e00ff */
[----:B------:R-:W-:Y:S01]  /*49c0*/  SHF.R.U32.HI R13, RZ, 0x1f, R12 ;  /* 0x0000001fff0d7819 */ /* 0x000fe2000001160c */
[----:B------:R-:W-:Y:S01]  /*49d0*/  IMAD.MOV.U32 R0, RZ, RZ, 0x3f800000 ;  /* 0x3f800000ff007424 */ /* 0x000fe200078e00ff */
[----:B------:R-:W-:Y:S02]  /*49e0*/  CS2R R112, SRZ ;  /* 0x0000000000707805 */ /* 0x000fe4000001ff00 */
[----:B------:R-:W-:-:S02]  /*49f0*/  CS2R R110, SRZ ;  /* 0x00000000006e7805 */ /* 0x000fc4000001ff00 */
[----:B------:R-:W-:Y:S02]  /*4a00*/  LEA.HI.SX32 R13, R12, R13, 0x1c ;  /* 0x0000000d0c0d7211 */ /* 0x000fe400078fe2ff */
[----:B------:R-:W-:Y:S02]  /*4a10*/  CS2R R108, SRZ ;  /* 0x00000000006c7805 */ /* 0x000fe4000001ff00 */
[----:B------:R-:W-:Y:S02]  /*4a20*/  CS2R R106, SRZ ;  /* 0x00000000006a7805 */ /* 0x000fe4000001ff00 */
[----:B------:R-:W-:Y:S02]  /*4a30*/  CS2R R104, SRZ ;  /* 0x0000000000687805 */ /* 0x000fe4000001ff00 */
[----:B------:R-:W-:Y:S02]  /*4a40*/  VIMNMX R14, R194, R13, !PT ;  /* 0x0000000dc20e7248 */ /* 0x000fe40007fe0100 */
[----:B------:R-:W-:-:S02]  /*4a50*/  CS2R R102, SRZ ;  /* 0x0000000000667805 */ /* 0x000fc4000001ff00 */
[----:B------:R-:W-:Y:S02]  /*4a60*/  CS2R R100, SRZ ;  /* 0x0000000000647805 */ /* 0x000fe4000001ff00 */
[----:B------:R-:W-:Y:S02]  /*4a70*/  CS2R R98, SRZ ;  /* 0x0000000000627805 */ /* 0x000fe4000001ff00 */
[----:B------:R-:W-:Y:S02]  /*4a80*/  ISETP.GE.AND P1, PT, R21, R14, PT ;  /* 0x0000000e1500720c */ /* 0x000fe40003f26270 */
        /* <DEDUP_REMOVED lines=37> */
[----:B------:R-:W-:Y:S06]  /*4ce0*/  @!P1 BRA `(.L_x_1267) ;  /* 0x0000003400d89947 */ /* 0x000fec0003800000 */
[----:B------:R-:W-:Y:S01]  /*4cf0*/  IMAD.MOV.U32 R13, RZ, RZ, R8 ;  /* 0x000000ffff0d7224 */ /* 0x000fe200078e0008 */
[----:B------:R-:W-:Y:S01]  /*4d00*/  UMOV UR41, UR39 ;  /* 0x0000002700297c82 */ /* 0x000fe20008000000 */
[----:B------:R-:W-:Y:S01]  /*4d10*/  IMAD.MOV.U32 R12, RZ, RZ, R10 ;  /* 0x000000ffff0c7224 */ /* 0x000fe200078e000a */
[----:B------:R-:W-:Y:S01]  /*4d20*/  UMOV UR4, UR38 ;  /* 0x0000002600047c82 */ /* 0x000fe20008000000 */
[----:B------:R-:W-:Y:S01]  /*4d30*/  IMAD.MOV.U32 R15, RZ, RZ, R21 ;  /* 0x000000ffff0f7224 */ /* 0x000fe200078e0015 */
[----:B------:R-:W-:Y:S01]  /*4d40*/  ULDC UR43, c[0x0][0x9e4] ;  /* 0x00027900002b7ab9 */ /* 0x000fe20000000800 */
[----:B------:R-:W-:Y:S01]  /*4d50*/  IMAD.MOV.U32 R2, RZ, RZ, 0x3f800000 ;  /* 0x3f800000ff027424 */ /* 0x000fe200078e00ff */
[----:B------:R-:W-:Y:S01]  /*4d60*/  ULDC UR50, c[0x0][0x9dc] ;  /* 0x0002770000327ab9 */ /* 0x000fe20000000800 */
[----:B------:R-:W-:Y:S01]  /*4d70*/  IMAD.MOV.U32 R119, RZ, RZ, RZ ;  /* 0x000000ffff777224 */ /* 0x000fe200078e00ff */
[----:B------:R-:W-:Y:S01]  /*4d80*/  ULDC UR5, c[0x0][0x9d8] ;  /* 0x0002760000057ab9 */ /* 0x000fe20000000800 */
[----:B------:R-:W-:-:S05]  /*4d90*/  ULDC UR51, c[0x0][0x9e0] ;  /* 0x0002780000337ab9 */ /* 0x000fca0000000800 */
.L_x_1286:
[----:B------:R-:W-:-:S04]  /*4da0*/  UISETP.NE.AND UP0, UPT, UR4, 0x1, UPT ;  /* 0x000000010400788c */ /* 0x000fc8000bf05270 */
[----:B------:R-:W-:-:S04]  /*4db0*/  USEL UR39, URZ, 0x1, UP0 ;  /* 0x000000013f277887 */ /* 0x000fc80008000000 */
[----:B------:R-:W-:Y:S01]  /*4dc0*/  ULOP3.LUT UR39, UR41, UR39, URZ, 0x3c, !UPT ;  /* 0x0000002729277292 */ /* 0x000fe2000f8e3c3f */
[----:B------:R-:W-:Y:S11]  /*4dd0*/  @!P0 BRA `(.L_x_1268) ;  /* 0x0000000000048947 */ /* 0x000ff60003800000 */
[----:B------:R-:W-:Y:S01]  /*4de0*/  BPT.TRAP 0x1 ;  /* 0x000000040000795c */ /* 0x000fe20000300000 */
.L_x_1268:
        /* <DEDUP_REMOVED lines=9> */
.L_x_1269:
[----:B-1----:R-:W-:Y:S05]  /*4e80*/  @P1 BRA `(.L_x_1270) ;  /* 0x0000000000081947 */ /* 0x002fea0003800000 */
[----:B------:R-:W1:Y:S02]  /*4e90*/  SYNCS.PHASECHK.TRANS64.TRYWAIT P1, [UR7+0x30830], R8 ;  /* 0x03083008ff0075a7 */ /* 0x000e640008020147 */
[----:B-1----:R-:W-:Y:S05]  /*4ea0*/  @!P1 BRA `(.L_x_1271) ;  /* 0x0000012400e09947 */ /* 0x002fea0003800000 */
.L_x_1270:
        /* <DEDUP_REMOVED lines=169> */
.L_x_1272:
[----:B------:R-:W-:Y:S01]  /*5940*/  ULEA UR6, UR4, UR40, 0x3 ;  /* 0x0000002804067291 */ /* 0x000fe2000f8e183f */
[----:B------:R-:W-:-:S05]  /*5950*/  IMAD.U32 R0, RZ, RZ, UR41 ;  /* 0x00000029ff007e24 */ /* 0x000fca000f8e00ff */
[----:B------:R-:W-:-:S04]  /*5960*/  SHF.L.U32 R0, R0, 0x1f, RZ ;  /* 0x0000001f00007819 */ /* 0x000fc800000006ff */
[----:B------:R2:W3:Y:S01]  /*5970*/  SYNCS.PHASECHK.TRANS64.TRYWAIT P1, [UR6+0x30850], R0 ;  /* 0x03085000ff0075a7 */ /* 0x0004e20008020146 */
[----:B------:R-:W-:Y:S05]  /*5980*/  @!P0 BRA `(.L_x_1273) ;  /* 0x0000000000048947 */ /* 0x000fea0003800000 */
[----:B------:R-:W-:Y:S01]  /*5990*/  BPT.TRAP 0x1 ;  /* 0x000000040000795c */ /* 0x000fe20000300000 */
.L_x_1273:
[----:B---3--:R-:W-:Y:S05]  /*59a0*/  @P1 BRA `(.L_x_1274) ;  /* 0x0000000000081947 */ /* 0x008fea0003800000 */
[----:B------:R-:W3:Y:S02]  /*59b0*/  SYNCS.PHASECHK.TRANS64.TRYWAIT P1, [UR6+0x30850], R0 ;  /* 0x03085000ff0075a7 */ /* 0x000ee40008020146 */
[----:B---3--:R-:W-:Y:S05]  /*59c0*/  @!P1 BRA `(.L_x_1275) ;  /* 0x0000011c00309947 */ /* 0x008fea0003800000 */
.L_x_1274:
        /* <DEDUP_REMOVED lines=36> */
[----:B------:R-:W-:Y:S05]  /*5c10*/  @!P0 BRA `(.L_x_1276) ;  /* 0x0000000000048947 */ /* 0x000fea0003800000 */
[----:B------:R-:W-:Y:S01]  /*5c20*/  BPT.TRAP 0x1 ;  /* 0x000000040000795c */ /* 0x000fe20000300000 */
.L_x_1276:
[----:B------:R-:W-:Y:S01]  /*5c30*/  ISETP.NE.AND P2, PT, R203, 0x1, PT ;  /* 0x00000001cb00780c */ /* 0x000fe20003f45270 */
[----:B------:R-:W-:Y:S01]  /*5c40*/  FMUL.FTZ R10, R126, UR5 ;  /* 0x000000057e0a7c20 */ /* 0x000fe20008410000 */
[----:B------:R-:W-:Y:S01]  /*5c50*/  FMUL.FTZ R20, R127, UR5 ;  /* 0x000000057f147c20 */ /* 0x000fe20008410000 */
[----:B------:R-:W-:Y:S01]  /*5c60*/  FMUL.FTZ R216, R129, UR5 ;  /* 0x0000000581d87c20 */ /* 0x000fe20008410000 */
[----:B------:R-:W-:Y:S01]  /*5c70*/  FMUL.FTZ R129, R143, UR5 ;  /* 0x000000058f817c20 */ /* 0x000fe20008410000 */
[----:B------:R-:W-:Y:S01]  /*5c80*/  FMUL.FTZ R143, R153, UR5 ;  /* 0x00000005998f7c20 */ /* 0x000fe20008410000 */
[----:B------:R-:W-:Y:S02]  /*5c90*/  IMAD.IADD R153, R192, 0x1, R22 ;  /* 0x00000001c0997824 */ /* 0x000fe400078e0216 */
[----:B------:R-:W-:Y:S01]  /*5ca0*/  FMUL.FTZ R186, R121, UR5 ;  /* 0x0000000579ba7c20 */ /* 0x000fe20008410000 */
[----:B------:R-:W-:Y:S01]  /*5cb0*/  FMUL.FTZ R214, R128, UR5 ;  /* 0x0000000580d67c20 */ /* 0x000fe20008410000 */
[----:B------:R-:W-:Y:S01]  /*5cc0*/  FMUL.FTZ R121, R134, UR5 ;  /* 0x0000000586797c20 */ /* 0x000fe20008410000 */
[----:B------:R-:W-:Y:S01]  /*5cd0*/  FMUL.FTZ R128, R142, UR5 ;  /* 0x000000058e807c20 */ /* 0x000fe20008410000 */
[----:B------:R-:W-:Y:S01]  /*5ce0*/  FMUL.FTZ R142, R144, UR5 ;  /* 0x00000005908e7c20 */ /* 0x000fe20008410000 */
[----:B------:R-:W-:Y:S01]  /*5cf0*/  FMUL.FTZ R134, R150, UR5 ;  /* 0x0000000596867c20 */ /* 0x000fe20008410000 */
[----:B------:R-:W3:Y:S01]  /*5d00*/  @P2 LDC R126, c[0x0][0x44c] ;  /* 0x00011300ff7e2b82 */ /* 0x000ee20000000800 */
[----:B------:R-:W-:Y:S01]  /*5d10*/  FMUL.FTZ R144, R145, UR5 ;  /* 0x0000000591907c20 */ /* 0x000fe20008410000 */
[----:B------:R-:W-:Y:S01]  /*5d20*/  FMUL.FTZ R150, R152, UR5 ;  /* 0x0000000598967c20 */ /* 0x000fe20008410000 */
[----:B------:R-:W-:Y:S01]  /*5d30*/  FMUL.FTZ R145, R156, UR5 ;  /* 0x000000059c917c20 */ /* 0x000fe20008410000 */
[----:B01----:R-:W-:Y:S01]  /*5d40*/  FMUL.FTZ R8, R120, UR5 ;  /* 0x0000000578087c20 */ /* 0x003fe20008410000 */
[----:B------:R-:W-:Y:S01]  /*5d50*/  FMUL.FTZ R156, R161, UR5 ;  /* 0x00000005a19c7c20 */ /* 0x000fe20008410000 */
[----:B------:R-:W-:Y:S01]  /*5d60*/  FMUL.FTZ R120, R131, UR5 ;  /* 0x0000000583787c20 */ /* 0x000fe20008410000 */
[----:B------:R-:W-:Y:S01]  /*5d70*/  IMAD R161, R15, -0x60, RZ ;  /* 0xffffffa00fa17824 */ /* 0x000fe200078e02ff */
[----:B------:R-:W0:Y:S01]  /*5d80*/  @P2 LDC R127, c[0x0][0x450] ;  /* 0x00011400ff7f2b82 */ /* 0x000e220000000800 */
[----:B------:R-:W-:Y:S01]  /*5d90*/  FMUL.FTZ R131, R146, UR5 ;  /* 0x0000000592837c20 */ /* 0x000fe20008410000 */
[----:B--2---:R-:W-:Y:S01]  /*5da0*/  FMUL.FTZ R0, R122, UR5 ;  /* 0x000000057a007c20 */ /* 0x004fe20008410000 */
        /* <DEDUP_REMOVED lines=13> */
[----:B---3--:R-:W-:-:S04]  /*5e80*/  @P2 IMAD.HI.U32 R126, R153, R126, RZ ;  /* 0x0000007e997e2227 */ /* 0x008fc800078e00ff */
        /* <DEDUP_REMOVED lines=22> */
[----:B------:R-:W1:Y:S01]  /*5ff0*/  MUFU.TANH R8, R8 ;  /* 0x0000000800087308 */ /* 0x000e620000002400 */
[----:B------:R-:W-:Y:S02]  /*6000*/  UPRMT UR7, UR60, 0x654, UR7 ;  /* 0x000006543c077896 */ /* 0x000fe40008000007 */
[----:B------:R-:W-:Y:S01]  /*6010*/  ULOP3.LUT UR4, URZ, UR50, URZ, 0x33, !UPT ;  /* 0x000000323f047292 */ /* 0x000fe2000f8e333f */
[----:B------:R-:W-:Y:S01]  /*6020*/  IADD3 R127, -R18, R126, R17 ;  /* 0x0000007e127f7210 */ /* 0x000fe20007ffe111 */
[----:B------:R-:W-:-:S03]  /*6030*/  VIADD R151, R126, 0xffffffff ;  /* 0xffffffff7e977836 */ /* 0x000fc60000000000 */
[----:B------:R-:W2:Y:S01]  /*6040*/  MUFU.TANH R186, R186 ;  /* 0x000000ba00ba7308 */ /* 0x000ea20000002400 */
[C---:B------:R-:W-:Y:S01]  /*6050*/  VIADD R163, R127.reuse, UR51 ;  /* 0x000000337fa37c36 */ /* 0x040fe20008000000 */
[----:B------:R-:W-:Y:S01]  /*6060*/  SYNCS.ARRIVE.TRANS64.RED.A1T0 RZ, [UR7], RZ ;  /* 0x000000ffffff79a7 */ /* 0x000fe20008100407 */
[----:B------:R-:W-:Y:S02]  /*6070*/  VIADD R167, R127, UR4 ;  /* 0x000000047fa77c36 */ /* 0x000fe40008000000 */
[----:B0-----:R-:W-:-:S03]  /*6080*/  IMAD.IADD R155, R163, 0x1, R152 ;  /* 0x00000001a39b7824 */ /* 0x001fc600078e0298 */
        /* <DEDUP_REMOVED lines=48> */
[----:B------:R-:W-:Y:S01]  /*6390*/  IADD3 R152, -R18, R17, R152 ;  /* 0x0000001112987210 */ /* 0x000fe20007ffe198 */
        /* <DEDUP_REMOVED lines=11> */
.L_x_1279:
[----:B------:R-:W-:-:S05]  /*6450*/  IMAD.U32 R158, RZ, RZ, UR43 ;  /* 0x0000002bff9e7e24 */ /* 0x000fca000f8e00ff */
[----:B------:R-:W-:-:S13]  /*6460*/  ISETP.NE.AND P1, PT, R158, 0x1, PT ;  /* 0x000000019e00780c */ /* 0x000fda0003f25270 */
[----:B------:R-:W1:Y:S02]  /*6470*/  @P1 LDC.64 R126, c[0x0][0x9e8] ;  /* 0x00027a00ff7e1b82 */ /* 0x000e640000000a00 */
[----:B-1----:R-:W-:-:S05]  /*6480*/  @P1 IMAD.HI.U32 R126, R152, R126, RZ ;  /* 0x0000007e987e1227 */ /* 0x002fca00078e00ff */
[----:B------:R-:W-:-:S07]  /*6490*/  @P1 SHF.R.U32.HI R152, RZ, R127, R126 ;  /* 0x0000007fff981219 */ /* 0x000fce000001167e */
.L_x_1280:
[----:B------:R-:W-:Y:S05]  /*64a0*/  BSYNC B0 ;  /* 0x0000000000007941 */ /* 0x000fea0003800000 */
.L_x_1278:
[----:B------:R-:W-:-:S05]  /*64b0*/  IMAD R152, R152, R158, R151 ;  /* 0x0000009e98987224 */ /* 0x000fca00078e0297 */
[----:B------:R-:W-:Y:S02]  /*64c0*/  VIADDMNMX R155, R152, R158, R155, PT ;  /* 0x0000009e989b7246 */ /* 0x000fe4000380019b */
[----:B------:R-:W-:-:S07]  /*64d0*/  VIMNMX R157, R157, R152, !PT ;  /* 0x000000989d9d7248 */ /* 0x000fce0007fe0100 */
.L_x_1277:
[C---:B------:R-:W-:Y:S02]  /*64e0*/  ISETP.GE.AND P1, PT, R161.reuse, 0x2, PT ;  /* 0x00000002a100780c */ /* 0x040fe40003f26270 */
        /* <DEDUP_REMOVED lines=128> */
[----:B------:R-:W-:Y:S01]  /*6cf0*/  ISETP.GE.AND P6, PT, R161, 0x5a, PT ;  /* 0x0000005aa100780c */ /* 0x000fe20003fc6270 */
[----:B------:R-:W0:-:S12]  /*6d00*/  SHFL.IDX PT, R8, R153, 0x1, 0x1c1f ;  /* 0x003c1f0099087f89 */ /* 0x000e1800000e0000 */
[----:B------:R-:W-:Y:S02]  /*6d10*/  @P6 LOP3.LUT R16, R16, 0x1, RZ, 0xfc, !PT ;  /* 0x0000000110106812 */ /* 0x000fe400078efcff */
[----:B------:R-:W-:-:S04]  /*6d20*/  ISETP.GT.AND P6, PT, R157, 0x59, !P6 ;  /* 0x000000599d00780c */ /* 0x000fc800077c4270 */
[----:B------:R-:W-:-:S04]  /*6d30*/  ISETP.LT.OR P6, PT, R155, 0x5a, P6 ;  /* 0x0000005a9b00780c */ /* 0x000fc800037c1670 */
[----:B------:R-:W-:Y:S02]  /*6d40*/  FSEL R126, R165, -INF , !P6 ;  /* 0xff800000a57e7808 */ /* 0x000fe40007000000 */
[----:B------:R-:W-:Y:S01]  /*6d50*/  LOP3.LUT P6, RZ, R16, 0x80000, RZ, 0xc0, !PT ;  /* 0x0008000010ff7812 */ /* 0x000fe200078cc0ff */
[--C-:B0-----:R-:W-:Y:S02]  /*6d60*/  IMAD.IADD R141, R163, 0x1, R8.reuse ;  /* 0x00000001a38d7824 */ /* 0x101fe400078e0208 */
[----:B------:R-:W-:-:S10]  /*6d70*/  IMAD.IADD R143, R167, 0x1, R8 ;  /* 0x00000001a78f7824 */ /* 0x000fd400078e0208 */
[----:B------:R-:W-:Y:S05]  /*6d80*/  @!P6 BRA `(.L_x_1281) ;  /* 0x000000000054e947 */ /* 0x000fea0003800000 */
[----:B------:R-:W-:Y:S01]  /*6d90*/  IADD3 R145, -R18, R17, R8 ;  /* 0x0000001112917210 */ /* 0x000fe20007ffe108 */
        /* <DEDUP_REMOVED lines=11> */
.L_x_1283:
[----:B------:R-:W-:-:S05]  /*6e50*/  IMAD.U32 R168, RZ, RZ, UR43 ;  /* 0x0000002bffa87e24 */ /* 0x000fca000f8e00ff */
[----:B------:R-:W-:-:S13]  /*6e60*/  ISETP.NE.AND P6, PT, R168, 0x1, PT ;  /* 0x00000001a800780c */ /* 0x000fda0003fc5270 */
[----:B------:R-:W0:Y:S02]  /*6e70*/  @P6 LDC.64 R8, c[0x0][0x9e8] ;  /* 0x00027a00ff086b82 */ /* 0x000e240000000a00 */
[----:B0-----:R-:W-:-:S05]  /*6e80*/  @P6 IMAD.HI.U32 R8, R145, R8, RZ ;  /* 0x0000000891086227 */ /* 0x001fca00078e00ff */
[----:B------:R-:W-:-:S07]  /*6e90*/  @P6 SHF.R.U32.HI R145, RZ, R9, R8 ;  /* 0x00000009ff916219 */ /* 0x000fce0000011608 */
.L_x_1284:
[----:B------:R-:W-:Y:S05]  /*6ea0*/  BSYNC B0 ;  /* 0x0000000000007941 */ /* 0x000fea0003800000 */
.L_x_1282:
[----:B------:R-:W-:-:S05]  /*6eb0*/  IMAD R8, R145, R168, R151 ;  /* 0x000000a891087224 */ /* 0x000fca00078e0297 */
[----:B------:R-:W-:Y:S02]  /*6ec0*/  VIADDMNMX R141, R8, R168, R141, PT ;  /* 0x000000a8088d7246 */ /* 0x000fe4000380018d */
[----:B------:R-:W-:-:S07]  /*6ed0*/  VIMNMX R143, R143, R8, !PT ;  /* 0x000000088f8f7248 */ /* 0x000fce0007fe0100 */
.L_x_1281:
[C---:B------:R-:W-:Y:S02]  /*6ee0*/  ISETP.GT.AND P1, PT, R143.reuse, 0x1, !P1 ;  /* 0x000000018f00780c */ /* 0x040fe40004f24270 */
        /* <DEDUP_REMOVED lines=45> */
[----:B------:R-:W-:Y:S02]  /*71c0*/  LOP3.LUT P2, RZ, R16, 0x40, RZ, 0xc0, !PT ;  /* 0x0000004010ff7812 */ /* 0x000fe4000784c0ff */
[----:B------:R-:W-:-:S02]  /*71d0*/  ISETP.LT.OR P1, PT, R141, 0x22, P1 ;  /* 0x000000228d00780c */ /* 0x000fc40000f21670 */
[----:B------:R-:W-:Y:S02]  /*71e0*/  FMNMX.FTZ R9, R146, R9, !PT ;  /* 0x0000000992097209 */ /* 0x000fe40007810000 */
[----:B------:R-:W-:Y:S02]  /*71f0*/  FSEL R124, R124, -INF , !P1 ;  /* 0xff8000007c7c7808 */ /* 0x000fe40004800000 */
[----:B------:R-:W-:Y:S02]  /*7200*/  LOP3.LUT P1, RZ, R16, 0x4000, RZ, 0xc0, !PT ;  /* 0x0000400010ff7812 */ /* 0x000fe4000782c0ff */
[----:B------:R-:W-:Y:S02]  /*7210*/  FMNMX.FTZ R9, R148, R9, !PT ;  /* 0x0000000994097209 */ /* 0x000fe40007810000 */
[----:B------:R-:W-:Y:S02]  /*7220*/  ISETP.GT.AND P1, PT, R143, 0x28, !P1 ;  /* 0x000000288f00780c */ /* 0x000fe40004f24270 */
[----:B------:R-:W-:-:S02]  /*7230*/  LOP3.LUT P6, RZ, R16, 0x20, RZ, 0xc0, !PT ;  /* 0x0000002010ff7812 */ /* 0x000fc400078cc0ff */
        /* <DEDUP_REMOVED lines=15> */
[----:B------:R-:W-:Y:S02]  /*7330*/  FMNMX.FTZ R9, R154, R9, !PT ;  /* 0x000000099a097209 */ /* 0x000fe40007810000 */
[----:B------:R-:W-:Y:S02]  /*7340*/  FSEL R178, R131, -INF , !P1 ;  /* 0xff80000083b27808 */ /* 0x000fe40004800000 */
[----:B------:R-:W-:-:S02]  /*7350*/  LOP3.LUT P1, RZ, R16, 0x800, RZ, 0xc0, !PT ;  /* 0x0000080010ff7812 */ /* 0x000fc4000782c0ff */
[----:B------:R-:W-:Y:S02]  /*7360*/  FMNMX.FTZ R8, R126, R9, !PT ;  /* 0x000000097e087209 */ /* 0x000fe40007810000 */
[C---:B------:R-:W-:Y:S02]  /*7370*/  ISETP.GT.AND P1, PT, R143.reuse, 0x31, !P1 ;  /* 0x000000318f00780c */ /* 0x040fe40004f24270 */
[----:B------:R-:W-:Y:S01]  /*7380*/  ISETP.GT.AND P3, PT, R143, 0x50, !P3 ;  /* 0x000000508f00780c */ /* 0x000fe20005f64270 */
[----:B------:R-:W0:Y:S01]  /*7390*/  SHFL.BFLY PT, R9, R8, 0x2, 0x1f ;  /* 0x0c401f0008097f89 */ /* 0x000e2200000e0000 */
        /* <DEDUP_REMOVED lines=8> */
[----:B------:R-:W-:-:S02]  /*7420*/  ISETP.GT.AND P5, PT, R143, 0x58, !P5 ;  /* 0x000000588f00780c */ /* 0x000fc40006fa4270 */
[----:B------:R-:W-:Y:S02]  /*7430*/  FSEL R134, R134, -INF , !P1 ;  /* 0xff80000086867808 */ /* 0x000fe40004800000 */
[----:B------:R-:W-:Y:S02]  /*7440*/  LOP3.LUT P1, RZ, R16, 0x200, RZ, 0xc0, !PT ;  /* 0x0000020010ff7812 */ /* 0x000fe4000782c0ff */
[----:B------:R-:W-:Y:S02]  /*7450*/  ISETP.LT.OR P4, PT, R141, 0x52, P4 ;  /* 0x000000528d00780c */ /* 0x000fe40002781670 */
[----:B------:R-:W-:Y:S02]  /*7460*/  ISETP.GT.AND P1, PT, R143, 0x39, !P1 ;  /* 0x000000398f00780c */ /* 0x000fe40004f24270 */
[----:B0-----:R-:W-:Y:S02]  /*7470*/  FMNMX.FTZ R121, R8, R9, !PT ;  /* 0x0000000908797209 */ /* 0x001fe40007810000 */
[C---:B------:R-:W-:Y:S01]  /*7480*/  ISETP.LT.OR P1, PT, R141.reuse, 0x3a, P1 ;  /* 0x0000003a8d00780c */ /* 0x040fe20000f21670 */
[----:B------:R-:W0:Y:S01]  /*7490*/  LDC R9, c[0x0][0x988] ;  /* 0x00026200ff097b82 */ /* 0x000e220000000800 */
[----:B------:R-:W-:Y:S01]  /*74a0*/  ISETP.LT.OR P5, PT, R141, 0x59, P5 ;  /* 0x000000598d00780c */ /* 0x000fe20002fa1670 */
[----:B------:R-:W1:Y:S01]  /*74b0*/  SHFL.BFLY PT, R10, R121, 0x1, 0x1f ;  /* 0x0c201f00790a7f89 */ /* 0x000e6200000e0000 */
[----:B------:R-:W-:-:S02]  /*74c0*/  FSEL R180, R135, -INF , !P1 ;  /* 0xff80000087b47808 */ /* 0x000fc40004800000 */
[----:B------:R-:W-:-:S04]  /*74d0*/  LOP3.LUT P1, RZ, R16, 0x100, RZ, 0xc0, !PT ;  /* 0x0000010010ff7812 */ /* 0x000fc8000782c0ff */
[----:B------:R-:W-:-:S04]  /*74e0*/  ISETP.GT.AND P1, PT, R143, 0x40, !P1 ;  /* 0x000000408f00780c */ /* 0x000fc80004f24270 */
[----:B------:R-:W-:-:S04]  /*74f0*/  ISETP.LT.OR P1, PT, R141, 0x41, P1 ;  /* 0x000000418d00780c */ /* 0x000fc80000f21670 */
[----:B------:R-:W-:Y:S02]  /*7500*/  FSEL R136, R136, -INF , !P1 ;  /* 0xff80000088887808 */ /* 0x000fe40004800000 */
[----:B------:R-:W-:-:S04]  /*7510*/  LOP3.LUT P1, RZ, R16, 0x80, RZ, 0xc0, !PT ;  /* 0x0000008010ff7812 */ /* 0x000fc8000782c0ff */
[----:B------:R-:W-:Y:S02]  /*7520*/  ISETP.GT.AND P1, PT, R143, 0x41, !P1 ;  /* 0x000000418f00780c */ /* 0x000fe40004f24270 */
[----:B-1----:R-:W-:Y:S02]  /*7530*/  FMNMX.FTZ R10, R121, R10, !PT ;  /* 0x0000000a790a7209 */ /* 0x002fe40007810000 */
[----:B------:R-:W-:-:S03]  /*7540*/  ISETP.LT.OR P1, PT, R141, 0x42, P1 ;  /* 0x000000428d00780c */ /* 0x000fc60000f21670 */
[----:B0-----:R-:W-:Y:S01]  /*7550*/  FMUL.FTZ R145, R10, R9 ;  /* 0x000000090a917220 */ /* 0x001fe20000410000 */
        /* <DEDUP_REMOVED lines=18> */
[--C-:B------:R-:W-:Y:S01]  /*7680*/  FFMA.FTZ R129, R212, R9, -R145.reuse ;  /* 0x00000009d4817223 */ /* 0x100fe20000010891 */
[----:B------:R-:W-:Y:S01]  /*7690*/  FMNMX.FTZ R21, R168, R21, !PT ;  /* 0x00000015a8157209 */ /* 0x000fe20007810000 */
[-CC-:B------:R-:W-:Y:S01]  /*76a0*/  FFMA.FTZ R212, R216, R9.reuse, -R145.reuse ;  /* 0x00000009d8d47223 */ /* 0x180fe20000010891 */
[----:B------:R-:W-:Y:S01]  /*76b0*/  FSEL R216, R125, -INF , !P4 ;  /* 0xff8000007dd87808 */ /* 0x000fe20006000000 */
        /* <DEDUP_REMOVED lines=10> */
[----:B------:R-:W-:Y:S01]  /*7760*/  MUFU.EX2 R188, R188 ;  /* 0x000000bc00bc7308 */ /* 0x000fe20000000800 */
[----:B------:R-:W-:Y:S01]  /*7770*/  FSEL R143, R10, RZ, P1 ;  /* 0x000000ff0a8f7208 */ /* 0x000fe20000800000 */
        /* <DEDUP_REMOVED lines=23> */
[----:B------:R-:W-:-:S02]  /*78f0*/  FFMA.FTZ R141, R156, R9, -R145 ;  /* 0x000000099c8d7223 */ /* 0x000fc40000010891 */
        /* <DEDUP_REMOVED lines=22> */
[----:B0-----:R-:W-:Y:S01]  /*7a60*/  FMNMX.FTZ R0, R131, R0, !PT ;  /* 0x0000000083007209 */ /* 0x001fe20007810000 */
[----:B------:R-:W-:-:S06]  /*7a70*/  FFMA.FTZ R131, R166, R9, -R145 ;  /* 0x00000009a6837223 */ /* 0x000fcc0000010891 */
[----:B------:R-:W-:Y:S01]  /*7a80*/  MUFU.EX2 R144, R144 ;  /* 0x0000009000907308 */ /* 0x000fe20000000800 */
[----:B------:R-:W0:Y:S07]  /*7a90*/  SHFL.BFLY PT, R125, R0, 0x1, 0x1f ;  /* 0x0c201f00007d7f89 */ /* 0x000e2e00000e0000 */
[----:B------:R-:W-:Y:S08]  /*7aa0*/  MUFU.EX2 R135, R135 ;  /* 0x0000008700877308 */ /* 0x000ff00000000800 */
[----:B------:R-:W-:Y:S08]  /*7ab0*/  MUFU.EX2 R142, R142 ;  /* 0x0000008e008e7308 */ /* 0x000ff00000000800 */
[----:B------:R-:W-:Y:S01]  /*7ac0*/  MUFU.EX2 R133, R133 ;  /* 0x0000008500857308 */ /* 0x000fe20000000800 */
[----:B0-----:R-:W-:Y:S01]  /*7ad0*/  FMNMX.FTZ R8, R0, R125, !PT ;  /* 0x0000007d00087209 */ /* 0x001fe20007810000 */
[----:B------:R-:W-:Y:S01]  /*7ae0*/  FADD.FTZ R0, -R143, R12 ;  /* 0x0000000c8f007221 */ /* 0x000fe20000010100 */
[----:B------:R-:W-:-:S02]  /*7af0*/  FFMA.FTZ R12, R126, R9, -R145 ;  /* 0x000000097e0c7223 */ /* 0x000fc40000010891 */
[C---:B------:R-:W-:Y:S01]  /*7b00*/  FSETP.NEU.FTZ.AND P1, PT, R8.reuse, -INF , PT ;  /* 0xff8000000800780b */ /* 0x040fe20003f3d000 */
[-C--:B------:R-:W-:Y:S01]  /*7b10*/  FMUL.FTZ R143, R8, R9.reuse ;  /* 0x00000009088f7220 */ /* 0x080fe20000410000 */
[----:B------:R-:W-:Y:S01]  /*7b20*/  FMUL.FTZ R0, R0, R9 ;  /* 0x0000000900007220 */ /* 0x000fe20000410000 */
[----:B------:R-:W-:Y:S03]  /*7b30*/  MUFU.EX2 R125, R154 ;  /* 0x0000009a007d7308 */ /* 0x000fe60000000800 */
[----:B------:R-:W-:-:S05]  /*7b40*/  FSEL R143, R143, RZ, P1 ;  /* 0x000000ff8f8f7208 */ /* 0x000fca0000800000 */
[-CC-:B------:R-:W-:Y:S01]  /*7b50*/  FFMA.FTZ R126, R2, R9.reuse, -R143.reuse ;  /* 0x00000009027e7223 */ /* 0x180fe2000001088f */
[----:B------:R-:W-:Y:S01]  /*7b60*/  FSEL R2, R8, RZ, P1 ;  /* 0x000000ff08027208 */ /* 0x000fe20000800000 */
[-CC-:B------:R-:W-:Y:S01]  /*7b70*/  FFMA.FTZ R189, R226, R9.reuse, -R143.reuse ;  /* 0x00000009e2bd7223 */ /* 0x180fe2000001088f */
[----:B------:R-:W0:Y:S01]  /*7b80*/  MUFU.EX2 R0, R0 ;  /* 0x0000000000007308 */ /* 0x000e220000000800 */
[-CC-:B------:R-:W-:Y:S01]  /*7b90*/  FFMA.FTZ R191, R168, R9.reuse, -R143.reuse ;  /* 0x00000009a8bf7223 */ /* 0x180fe2000001088f */
[-C--:B------:R-:W-:Y:S01]  /*7ba0*/  FFMA.FTZ R20, R20, R9.reuse, -R143 ;  /* 0x0000000914147223 */ /* 0x080fe2000001088f */
[----:B------:R-:W-:Y:S01]  /*7bb0*/  FADD.FTZ R2, -R2, R13 ;  /* 0x0000000d02027221 */ /* 0x000fe20000010100 */
[-CC-:B------:R-:W-:Y:S01]  /*7bc0*/  FFMA.FTZ R185, R170, R9.reuse, -R143.reuse ;  /* 0x00000009aab97223 */ /* 0x180fe2000001088f */
[-CC-:B------:R-:W-:Y:S01]  /*7bd0*/  FFMA.FTZ R120, R120, R9.reuse, -R143.reuse ;  /* 0x0000000978787223 */ /* 0x180fe2000001088f */
[-CC-:B------:R-:W-:Y:S01]  /*7be0*/  FFMA.FTZ R187, R172, R9.reuse, -R143.reuse ;  /* 0x00000009acbb7223 */ /* 0x180fe2000001088f */
[-C--:B------:R-:W-:Y:S01]  /*7bf0*/  FMUL.FTZ R2, R2, R9.reuse ;  /* 0x0000000902027220 */ /* 0x080fe20000410000 */
[----:B------:R-:W-:Y:S01]  /*7c00*/  MUFU.EX2 R189, R189 ;  /* 0x000000bd00bd7308 */ /* 0x000fe20000000800 */
[-CC-:B------:R-:W-:Y:S01]  /*7c10*/  FFMA.FTZ R122, R122, R9.reuse, -R143.reuse ;  /* 0x000000097a7a7223 */ /* 0x180fe2000001088f */
[-CC-:B------:R-:W-:Y:S01]  /*7c20*/  FFMA.FTZ R181, R174, R9.reuse, -R143.reuse ;  /* 0x00000009aeb57223 */ /* 0x180fe2000001088f */
[-CC-:B------:R-:W-:Y:S01]  /*7c30*/  FFMA.FTZ R124, R124, R9.reuse, -R143.reuse ;  /* 0x000000097c7c7223 */ /* 0x180fe2000001088f */
[-CC-:B------:R-:W-:Y:S01]  /*7c40*/  FFMA.FTZ R183, R128, R9.reuse, -R143.reuse ;  /* 0x0000000980b77223 */ /* 0x180fe2000001088f */
[-CC-:B------:R-:W-:Y:S01]  /*7c50*/  FFMA.FTZ R128, R176, R9.reuse, -R143.reuse ;  /* 0x00000009b0807223 */ /* 0x180fe2000001088f */
[-CC-:B------:R-:W-:Y:S01]  /*7c60*/  FFMA.FTZ R177, R178, R9.reuse, -R143.reuse ;  /* 0x00000009b2b17223 */ /* 0x180fe2000001088f */
[----:B------:R-:W-:Y:S01]  /*7c70*/  FFMA.FTZ R132, R132, R9, -R143 ;  /* 0x0000000984847223 */ /* 0x000fe2000001088f */
[----:B------:R-:W1:Y:S01]  /*7c80*/  MUFU.EX2 R2, R2 ;  /* 0x0000000200027308 */ /* 0x000e620000000800 */
[----:B0-----:R-:W-:Y:S01]  /*7c90*/  FFMA.FTZ R11, R0, R11, R123 ;  /* 0x0000000b000b7223 */ /* 0x001fe2000001007b */
[-CC-:B------:R-:W-:Y:S01]  /*7ca0*/  FFMA.FTZ R179, R134, R9.reuse, -R143.reuse ;  /* 0x0000000986b37223 */ /* 0x180fe2000001088f */
[-CC-:B------:R-:W-:Y:S01]  /*7cb0*/  FFMA.FTZ R134, R180, R9.reuse, -R143.reuse ;  /* 0x00000009b4867223 */ /* 0x180fe2000001088f */
[-C--:B------:R-:W-:Y:S01]  /*7cc0*/  FFMA.FTZ R173, R136, R9.reuse, -R143 ;  /* 0x0000000988ad7223 */ /* 0x080fe2000001088f */
[----:B------:R-:W-:Y:S01]  /*7cd0*/  FADD.FTZ R11, R188, R11 ;  /* 0x0000000bbc0b7221 */ /* 0x000fe20000010000 */
[-CC-:B------:R-:W-:Y:S01]  /*7ce0*/  FFMA.FTZ R136, R182, R9.reuse, -R143.reuse ;  /* 0x00000009b6887223 */ /* 0x180fe2000001088f */
[-C--:B------:R-:W-:Y:S01]  /*7cf0*/  FFMA.FTZ R175, R138, R9.reuse, -R143 ;  /* 0x000000098aaf7223 */ /* 0x080fe2000001088f */
[----:B------:R-:W0:Y:S01]  /*7d00*/  MUFU.EX2 R126, R126 ;  /* 0x0000007e007e7308 */ /* 0x000e220000000800 */
[----:B------:R-:W-:Y:S01]  /*7d10*/  FADD.FTZ R154, R190, R11 ;  /* 0x0000000bbe9a7221 */ /* 0x000fe20000010000 */
[-CC-:B------:R-:W-:Y:S01]  /*7d20*/  FFMA.FTZ R169, R140, R9.reuse, -R143.reuse ;  /* 0x000000098ca97223 */ /* 0x180fe2000001088f */
[-CC-:B------:R-:W-:Y:S01]  /*7d30*/  FFMA.FTZ R138, R184, R9.reuse, -R143.reuse ;  /* 0x00000009b88a7223 */ /* 0x180fe2000001088f */
[-CC-:B------:R-:W-:Y:S01]  /*7d40*/  FFMA.FTZ R216, R216, R9.reuse, -R143.reuse ;  /* 0x00000009d8d87223 */ /* 0x180fe2000001088f */
[----:B------:R-:W-:Y:S01]  /*7d50*/  FADD.FTZ R154, R129, R154 ;  /* 0x0000009a819a7221 */ /* 0x000fe20000010000 */
[-CC-:B------:R-:W-:Y:S01]  /*7d60*/  FFMA.FTZ R218, R218, R9.reuse, -R143.reuse ;  /* 0x00000009dada7223 */ /* 0x180fe2000001088f */
[----:B------:R-:W-:Y:S01]  /*7d70*/  FFMA.FTZ R143, R160, R9, -R143 ;  /* 0x00000009a08f7223 */ /* 0x000fe2000001088f */
[----:B------:R-:W2:Y:S01]  /*7d80*/  MUFU.EX2 R191, R191 ;  /* 0x000000bf00bf7308 */ /* 0x000ea20000000800 */
[----:B-1----:R-:W-:-:S07]  /*7d90*/  FFMA.FTZ R3, R2, R3, R189 ;  /* 0x0000000302037223 */ /* 0x002fce00000100bd */
[----:B------:R-:W1:Y:S01]  /*7da0*/  MUFU.EX2 R20, R20 ;  /* 0x0000001400147308 */ /* 0x000e620000000800 */
[----:B0-----:R-:W-:-:S07]  /*7db0*/  FADD.FTZ R150, R126, R3 ;  /* 0x000000037e967221 */ /* 0x001fce0000010000 */
[----:B------:R-:W0:Y:S01]  /*7dc0*/  MUFU.EX2 R185, R185 ;  /* 0x000000b900b97308 */ /* 0x000e220000000800 */
[----:B--2---:R-:W-:-:S07]  /*7dd0*/  FADD.FTZ R3, R191, R150 ;  /* 0x00000096bf037221 */ /* 0x004fce0000010000 */
[----:B------:R-:W2:Y:S01]  /*7de0*/  MUFU.EX2 R120, R120 ;  /* 0x0000007800787308 */ /* 0x000ea20000000800 */
[----:B-1----:R-:W-:Y:S01]  /*7df0*/  FADD.FTZ R150, R20, R3 ;  /* 0x0000000314967221 */ /* 0x002fe20000010000 */
[----:B------:R-:W-:-:S04]  /*7e00*/  FADD.FTZ R3, R121, R154 ;  /* 0x0000009a79037221 */ /* 0x000fc80000010000 */
[----:B------:R-:W-:Y:S02]  /*7e10*/  FADD.FTZ R3, R212, R3 ;  /* 0x00000003d4037221 */ /* 0x000fe40000010000 */
[----:B------:R-:W1:Y:S01]  /*7e20*/  MUFU.EX2 R187, R187 ;  /* 0x000000bb00bb7308 */ /* 0x000e620000000800 */
[----:B0-----:R-:W-:Y:S01]  /*7e30*/  FADD.FTZ R11, R185, R150 ;  /* 0x00000096b90b7221 */ /* 0x001fe20000010000 */
[----:B------:R-:W-:-:S04]  /*7e40*/  FADD.FTZ R154, R186, R3 ;  /* 0x00000003ba9a7221 */ /* 0x000fc80000010000 */
[----:B------:R-:W-:Y:S02]  /*7e50*/  FADD.FTZ R154, R127, R154 ;  /* 0x0000009a7f9a7221 */ /* 0x000fe40000010000 */
[----:B------:R-:W0:Y:S01]  /*7e60*/  MUFU.EX2 R122, R122 ;  /* 0x0000007a007a7308 */ /* 0x000e220000000800 */
[----:B--2---:R-:W-:-:S07]  /*7e70*/  FADD.FTZ R150, R120, R11 ;  /* 0x0000000b78967221 */ /* 0x004fce0000010000 */
[----:B------:R-:W2:Y:S01]  /*7e80*/  MUFU.EX2 R181, R181 ;  /* 0x000000b500b57308 */ /* 0x000ea20000000800 */
[----:B-1----:R-:W-:-:S07]  /*7e90*/  FADD.FTZ R3, R187, R150 ;  /* 0x00000096bb037221 */ /* 0x002fce0000010000 */
[----:B------:R-:W1:Y:S01]  /*7ea0*/  MUFU.EX2 R124, R124 ;  /* 0x0000007c007c7308 */ /* 0x000e620000000800 */
[----:B0-----:R-:W-:Y:S01]  /*7eb0*/  FADD.FTZ R150, R122, R3 ;  /* 0x000000037a967221 */ /* 0x001fe20000010000 */
[----:B------:R-:W-:-:S06]  /*7ec0*/  FADD.FTZ R3, R21, R154 ;  /* 0x0000009a15037221 */ /* 0x000fcc0000010000 */
[----:B------:R-:W0:Y:S01]  /*7ed0*/  MUFU.EX2 R183, R183 ;  /* 0x000000b700b77308 */ /* 0x000e220000000800 */
[----:B--2---:R-:W-:Y:S01]  /*7ee0*/  FADD.FTZ R11, R181, R150 ;  /* 0x00000096b50b7221 */ /* 0x004fe20000010000 */
[----:B------:R-:W-:-:S04]  /*7ef0*/  FADD.FTZ R150, R214, R3 ;  /* 0x00000003d6967221 */ /* 0x000fc80000010000 */
[----:B------:R-:W-:Y:S02]  /*7f00*/  FADD.FTZ R3, R139, R150 ;  /* 0x000000968b037221 */ /* 0x000fe40000010000 */
        /* <DEDUP_REMOVED lines=9> */
[----:B--2---:R-:W-:Y:S01]  /*7fa0*/  FADD.FTZ R154, R128, R11 ;  /* 0x0000000b809a7221 */ /* 0x004fe20000010000 */
[----:B------:R-:W-:-:S04]  /*7fb0*/  FADD.FTZ R140, R142, R3 ;  /* 0x000000038e8c7221 */ /* 0x000fc80000010000 */
[----:B------:R-:W-:Y:S02]  /*7fc0*/  FADD.FTZ R3, R133, R140 ;  /* 0x0000008c85037221 */ /* 0x000fe40000010000 */
        /* <DEDUP_REMOVED lines=27> */
[----:B0-----:R-:W-:-:S04]  /*8180*/  FADD.FTZ R150, R141, R150 ;  /* 0x000000968d967221 */ /* 0x001fc80000010000 */
[----:B------:R-:W-:-:S03]  /*8190*/  FADD.FTZ R11, R125, R150 ;  /* 0x000000967d0b7221 */ /* 0x000fc60000010000 */
[----:B------:R-:W0:Y:S01]  /*81a0*/  MUFU.EX2 R12, R12 ;  /* 0x0000000c000c7308 */ /* 0x000e220000000800 */
[----:B--2---:R-:W-:-:S07]  /*81b0*/  FADD.FTZ R140, R216, R140 ;  /* 0x0000008cd88c7221 */ /* 0x004fce0000010000 */
[----:B------:R-:W2:Y:S01]  /*81c0*/  MUFU.EX2 R143, R143 ;  /* 0x0000008f008f7308 */ /* 0x000ea20000000800 */
[----:B-1----:R-:W-:Y:S01]  /*81d0*/  FADD.FTZ R140, R171, R140 ;  /* 0x0000008cab8c7221 */ /* 0x002fe20000010000 */
[----:B0-----:R-:W-:-:S03]  /*81e0*/  FADD.FTZ R11, R12, R11 ;  /* 0x0000000b0c0b7221 */ /* 0x001fc60000010000 */
[----:B--2---:R-:W-:Y:S01]  /*81f0*/  FADD.FTZ R3, R143, R140 ;  /* 0x0000008c8f037221 */ /* 0x004fe20000010000 */
[----:B------:R-:W-:Y:S06]  /*8200*/  @!P0 BRA `(.L_x_1285) ;  /* 0x0000000000048947 */ /* 0x000fec0003800000 */
[----:B------:R-:W-:Y:S01]  /*8210*/  BPT.TRAP 0x1 ;  /* 0x000000040000795c */ /* 0x000fe20000300000 */
.L_x_1285:
[----:B------:R-:W-:Y:S01]  /*8220*/  UIADD3 UR6, UR6, 0x30860, URZ ;  /* 0x0003086006067890 */ /* 0x000fe2000fffe03f */
[C---:B------:R-:W-:Y:S01]  /*8230*/  ISETP.GT.AND P1, PT, R15.reuse, R14, PT ;  /* 0x0000000e0f00720c */ /* 0x040fe20003f24270 */
        /* <DEDUP_REMOVED lines=32> */
[----:B------:R-:W-:-:S07]  /*8440*/  IMAD.MOV.U32 R21, RZ, RZ, R15 ;  /* 0x000000ffff157224 */ /* 0x000fce00078e000f */
.L_x_1267:
[----:B------:R-:W-:Y:S01]  /*8450*/  ISETP.NE.AND P2, PT, R203, 0x1, PT ;  /* 0x00000001cb00780c */ /* 0x000fe20003f45270 */
[----:B------:R-:W-:Y:S01]  /*8460*/  VIADD R12, R22, 0x7f ;  /* 0x0000007f160c7836 */ /* 0x000fe20000000000 */
[----:B------:R-:W-:Y:S02]  /*8470*/  LOP3.LUT P1, RZ, R16, 0x80000, RZ, 0xc0, !PT ;  /* 0x0008000010ff7812 */ /* 0x000fe4000782c0ff */
[----:B------:R-:W-:-:S09]  /*8480*/  IADD3 R15, R17, 0x1, -R18 ;  /* 0x00000001110f7810 */ /* 0x000fd20007ffe812 */
[----:B------:R-:W0:Y:S08]  /*8490*/  @P2 LDC R13, c[0x0][0x44c] ;  /* 0x00011300ff0d2b82 */ /* 0x000e300000000800 */
[----:B------:R-:W1:Y:S01]  /*84a0*/  @P2 LDC R14, c[0x0][0x450] ;  /* 0x00011400ff0e2b82 */ /* 0x000e620000000800 */
[----:B0-----:R-:W-:-:S05]  /*84b0*/  @P2 IMAD.HI.U32 R13, R12, R13, RZ ;  /* 0x0000000d0c0d2227 */ /* 0x001fca00078e00ff */
[----:B-1----:R-:W-:-:S05]  /*84c0*/  @P2 SHF.R.U32.HI R12, RZ, R14, R13 ;  /* 0x0000000eff0c2219 */ /* 0x002fca000001160d */
[----:B------:R-:W-:-:S04]  /*84d0*/  IMAD.IADD R12, R15, 0x1, R12 ;  /* 0x000000010f0c7824 */ /* 0x000fc800078e020c */
[----:B------:R-:W-:Y:S01]  /*84e0*/  VIADD R13, R12, -UR50 ;  /* 0x800000320c0d7c36 */ /* 0x000fe20008000000 */
[----:B------:R-:W-:Y:S06]  /*84f0*/  @!P1 BRA `(.L_x_1287) ;  /* 0x0000000000449947 */ /* 0x000fec0003800000 */
[----:B------:R-:W-:-:S13]  /*8500*/  ISETP.GT.AND P1, PT, R12, -0x1, PT ;  /* 0xffffffff0c00780c */ /* 0x000fda0003f24270 */
[----:B------:R-:W-:Y:S05]  /*8510*/  @P1 BRA `(.L_x_1288) ;  /* 0x0000000000201947 */ /* 0x000fea0003800000 */
[----:B------:R-:W0:Y:S01]  /*8520*/  LDC R121, c[0x0][0x9e4] ;  /* 0x00027900ff797b82 */ /* 0x000e220000000800 */
[----:B------:R-:W-:Y:S02]  /*8530*/  LOP3.LUT R15, RZ, R12, RZ, 0x33, !PT ;  /* 0x0000000cff0f7212 */ /* 0x000fe400078e33ff */
[----:B0-----:R-:W-:-:S13]  /*8540*/  ISETP.NE.AND P1, PT, R121, 0x1, PT ;  /* 0x000000017900780c */ /* 0x001fda0003f25270 */
[----:B------:R-:W0:Y:S02]  /*8550*/  @P1 LDC.64 R122, c[0x0][0x9e8] ;  /* 0x00027a00ff7a1b82 */ /* 0x000e240000000a00 */
[----:B0-----:R-:W-:-:S05]  /*8560*/  @P1 IMAD.HI.U32 R12, R15, R122, RZ ;  /* 0x0000007a0f0c1227 */ /* 0x001fca00078e00ff */
[----:B------:R-:W-:-:S04]  /*8570*/  @P1 SHF.R.U32.HI R15, RZ, R123, R12 ;  /* 0x0000007bff0f1219 */ /* 0x000fc8000001160c */
[----:B------:R-:W-:Y:S01]  /*8580*/  LOP3.LUT R12, RZ, R15, RZ, 0x33, !PT ;  /* 0x0000000fff0c7212 */ /* 0x000fe200078e33ff */
[----:B------:R-:W-:Y:S06]  /*8590*/  BRA `(.L_x_1289) ;  /* 0x0000000000147947 */ /* 0x000fec0003800000 */
.L_x_1288:
[----:B------:R-:W0:Y:S02]  /*85a0*/  LDC R121, c[0x0][0x9e4] ;  /* 0x00027900ff797b82 */ /* 0x000e240000000800 */
[----:B0-----:R-:W-:-:S13]  /*85b0*/  ISETP.NE.AND P1, PT, R121, 0x1, PT ;  /* 0x000000017900780c */ /* 0x001fda0003f25270 */
[----:B------:R-:W0:Y:S02]  /*85c0*/  @P1 LDC.64 R14, c[0x0][0x9e8] ;  /* 0x00027a00ff0e1b82 */ /* 0x000e240000000a00 */
[----:B0-----:R-:W-:-:S05]  /*85d0*/  @P1 IMAD.HI.U32 R14, R12, R14, RZ ;  /* 0x0000000e0c0e1227 */ /* 0x001fca00078e00ff */
[----:B------:R-:W-:-:S07]  /*85e0*/  @P1 SHF.R.U32.HI R12, RZ, R15, R14 ;  /* 0x0000000fff0c1219 */ /* 0x000fce000001160e */
.L_x_1289:
[----:B------:R-:W-:-:S05]  /*85f0*/  IMAD R12, R12, R121, RZ ;  /* 0x000000790c0c7224 */ /* 0x000fca00078e02ff */
[----:B------:R-:W-:-:S07]  /*8600*/  VIMNMX R13, R13, R12, !PT ;  /* 0x0000000c0d0d7248 */ /* 0x000fce0007fe0100 */
.L_x_1287:
[----:B------:R-:W-:-:S04]  /*8610*/  VIADD R13, R13, 0x5f ;  /* 0x0000005f0d0d7836 */ /* 0x000fc80000000000 */
[----:B------:R-:W-:-:S05]  /*8620*/  IMAD.HI R13, R13, 0x2aaaaaab, RZ ;  /* 0x2aaaaaab0d0d7827 */ /* 0x000fca00078e02ff */
[----:B------:R-:W-:-:S04]  /*8630*/  SHF.R.U32.HI R12, RZ, 0x1f, R13 ;  /* 0x0000001fff0c7819 */ /* 0x000fc8000001160d */
[----:B------:R-:W-:-:S04]  /*8640*/  LEA.HI.SX32 R13, R13, R12, 0x1c ;  /* 0x0000000c0d0d7211 */ /* 0x000fc800078fe2ff */
[----:B------:R-:W-:-:S04]  /*8650*/  VIMNMX R12, R194, R13, !PT ;  /* 0x0000000dc20c7248 */ /* 0x000fc80007fe0100 */
[----:B------:R-:W-:-:S13]  /*8660*/  ISETP.GE.AND P1, PT, R21, R12, PT ;  /* 0x0000000c1500720c */ /* 0x000fda0003f26270 */
[----:B------:R-:W-:Y:S05]  /*8670*/  @!P1 BRA `(.L_x_1290) ;  /* 0x0000002400189947 */ /* 0x000fea0003800000 */
[----:B------:R-:W-:Y:S01]  /*8680*/  IMAD.MOV.U32 R15, RZ, RZ, R8 ;  /* 0x000000ffff0f7224 */ /* 0x000fe200078e0008 */
[----:B------:R-:W-:Y:S01]  /*8690*/  UMOV UR41, UR39 ;  /* 0x0000002700297c82 */ /* 0x000fe20008000000 */
[----:B------:R-:W-:Y:S01]  /*86a0*/  IMAD.MOV.U32 R13, RZ, RZ, R10 ;  /* 0x000000ffff0d7224 */ /* 0x000fe200078e000a */
[----:B------:R-:W-:Y:S01]  /*86b0*/  UMOV UR4, UR38 ;  /* 0x0000002600047c82 */ /* 0x000fe20008000000 */
[----:B------:R-:W-:-:S05]  /*86c0*/  ULDC UR5, c[0x0][0x9d8] ;  /* 0x0002760000057ab9 */ /* 0x000fca0000000800 */
.L_x_1301:
[----:B------:R-:W-:-:S04]  /*86d0*/  UISETP.NE.AND UP0, UPT, UR4, 0x1, UPT ;  /* 0x000000010400788c */ /* 0x000fc8000bf05270 */
[----:B------:R-:W-:-:S04]  /*86e0*/  USEL UR39, URZ, 0x1, UP0 ;  /* 0x000000013f277887 */ /* 0x000fc80008000000 */
[----:B------:R-:W-:Y:S01]  /*86f0*/  ULOP3.LUT UR39, UR41, UR39, URZ, 0x3c, !UPT ;  /* 0x0000002729277292 */ /* 0x000fe2000f8e3c3f */
[----:B------:R-:W-:Y:S11]  /*8700*/  @!P0 BRA `(.L_x_1291) ;  /* 0x0000000000048947 */ /* 0x000ff60003800000 */
[----:B------:R-:W-:Y:S01]  /*8710*/  BPT.TRAP 0x1 ;  /* 0x000000040000795c */ /* 0x000fe20000300000 */
.L_x_1291:
        /* <DEDUP_REMOVED lines=9> */
.L_x_1292:
[----:B-1----:R-:W-:Y:S05]  /*87b0*/  @P1 BRA `(.L_x_1293) ;  /* 0x0000000000081947 */ /* 0x002fea0003800000 */
[----:B------:R-:W1:Y:S02]  /*87c0*/  SYNCS.PHASECHK.TRANS64.TRYWAIT P1, [UR7+0x30830], R8 ;  /* 0x03083008ff0075a7 */ /* 0x000e640008020147 */
[----:B-1----:R-:W-:Y:S05]  /*87d0*/  @!P1 BRA `(.L_x_1294) ;  /* 0x000000ec00c49947 */ /* 0x002fea0003800000 */
.L_x_1293:
        /* <DEDUP_REMOVED lines=169> */
.L_x_1295:
[----:B------:R-:W-:Y:S01]  /*9270*/  ULEA UR6, UR4, UR40, 0x3 ;  /* 0x0000002804067291 */ /* 0x000fe2000f8e183f */
[----:B------:R-:W-:-:S05]  /*9280*/  IMAD.U32 R0, RZ, RZ, UR41 ;  /* 0x00000029ff007e24 */ /* 0x000fca000f8e00ff */
[----:B------:R-:W-:-:S04]  /*9290*/  SHF.L.U32 R0, R0, 0x1f, RZ ;  /* 0x0000001f00007819 */ /* 0x000fc800000006ff */
[----:B------:R2:W3:Y:S01]  /*92a0*/  SYNCS.PHASECHK.TRANS64.TRYWAIT P1, [UR6+0x30850], R0 ;  /* 0x03085000ff0075a7 */ /* 0x0004e20008020146 */
[----:B------:R-:W-:Y:S05]  /*92b0*/  @!P0 BRA `(.L_x_1296) ;  /* 0x0000000000048947 */ /* 0x000fea0003800000 */
[----:B------:R-:W-:Y:S01]  /*92c0*/  BPT.TRAP 0x1 ;  /* 0x000000040000795c */ /* 0x000fe20000300000 */
.L_x_1296:
[----:B---3--:R-:W-:Y:S05]  /*92d0*/  @P1 BRA `(.L_x_1297) ;  /* 0x0000000000081947 */ /* 0x008fea0003800000 */
[----:B------:R-:W3:Y:S02]  /*92e0*/  SYNCS.PHASECHK.TRANS64.TRYWAIT P1, [UR6+0x30850], R0 ;  /* 0x03085000ff0075a7 */ /* 0x000ee40008020146 */
[----:B---3--:R-:W-:Y:S05]  /*92f0*/  @!P1 BRA `(.L_x_1298) ;  /* 0x000000e400149947 */ /* 0x008fea0003800000 */
.L_x_1297:
        /* <DEDUP_REMOVED lines=38> */
.L_x_1299:
        /* <DEDUP_REMOVED lines=38> */
[----:B------:R-:W3:Y:S01]  /*97c0*/  MUFU.TANH R122, R122 ;  /* 0x0000007a007a7308 */ /* 0x000ee20000002400 */
[----:B----4-:R-:W-:Y:S01]  /*97d0*/  FMNMX.FTZ R121, R120, R15, !PT ;  /* 0x0000000f78797209 */ /* 0x010fe20007810000 */
        /* <DEDUP_REMOVED lines=19> */
[----:B------:R-:W-:-:S03]  /*9910*/  UIADD3 UR7, UR7, 0x30840, URZ ;  /* 0x0003084007077890 */ /* 0x000fc6000fffe03f */
[----:B------:R-:W3:Y:S01]  /*9920*/  MUFU.TANH R172, R172 ;  /* 0x000000ac00ac7308 */ /* 0x000ee20000002400 */
[----:B----4-:R-:W-:Y:S01]  /*9930*/  FMNMX.FTZ R9, R170, R9, !PT ;  /* 0x00000009aa097209 */ /* 0x010fe20007810000 */
[----:B------:R-:W-:-:S06]  /*9940*/  UPRMT UR7, UR60, 0x654, UR7 ;  /* 0x000006543c077896 */ /* 0x000fcc0008000007 */
[----:B------:R-:W4:Y:S01]  /*9950*/  MUFU.TANH R126, R126 ;  /* 0x0000007e007e7308 */ /* 0x000f220000002400 */
[----:B-1----:R-:W-:Y:S02]  /*9960*/  FMNMX.FTZ R121, R124, R121, !PT ;  /* 0x000000797c797209 */ /* 0x002fe40007810000 */
[----:B------:R-:W-:Y:S05]  /*9970*/  SYNCS.ARRIVE.TRANS64.RED.A1T0 RZ, [UR7], RZ ;  /* 0x000000ffffff79a7 */ /* 0x000fea0008100407 */
[----:B------:R-:W1:Y:S01]  /*9980*/  MUFU.TANH R174, R174 ;  /* 0x000000ae00ae7308 */ /* 0x000e620000002400 */
[----:B---3--:R-:W-:-:S07]  /*9990*/  FMNMX.FTZ R9, R172, R9, !PT ;  /* 0x00000009ac097209 */ /* 0x008fce0007810000 */
[----:B------:R-:W3:Y:S01]  /*99a0*/  MUFU.TANH R128, R128 ;  /* 0x0000008000807308 */ /* 0x000ee20000002400 */
[----:B----4-:R-:W-:-:S07]  /*99b0*/  FMNMX.FTZ R121, R126, R121, !PT ;  /* 0x000000797e797209 */ /* 0x010fce0007810000 */
[----:B------:R-:W4:Y:S01]  /*99c0*/  MUFU.TANH R176, R176 ;  /* 0x000000b000b07308 */ /* 0x000f220000002400 */
[----:B-1----:R-:W-:-:S07]  /*99d0*/  FMNMX.FTZ R9, R174, R9, !PT ;  /* 0x00000009ae097209 */ /* 0x002fce0007810000 */
        /* <DEDUP_REMOVED lines=37> */
[----:B---3--:R-:W-:Y:S01]  /*9c30*/  FMNMX.FTZ R123, R146, R121, !PT ;  /* 0x00000079927b7209 */ /* 0x008fe20007810000 */
[----:B------:R-:W-:-:S06]  /*9c40*/  FMUL.FTZ R121, R165, UR5 ;  /* 0x00000005a5797c20 */ /* 0x000fcc0008410000 */
        /* <DEDUP_REMOVED lines=24> */
[----:B------:R-:W2:Y:S01]  /*9dd0*/  MUFU.TANH R228, R228 ;  /* 0x000000e400e47308 */ /* 0x000ea20000002400 */
[----:B----4-:R-:W-:-:S07]  /*9de0*/  FMNMX.FTZ R9, R226, R9, !PT ;  /* 0x00000009e2097209 */ /* 0x010fce0007810000 */
[----:B------:R-:W3:Y:S01]  /*9df0*/  MUFU.TANH R162, R162 ;  /* 0x000000a200a27308 */ /* 0x000ee20000002400 */
[----:B-1----:R-:W-:-:S07]  /*9e00*/  FMNMX.FTZ R123, R160, R123, !PT ;  /* 0x0000007ba07b7209 */ /* 0x002fce0007810000 */
[----:B------:R-:W1:Y:S01]  /*9e10*/  MUFU.TANH R121, R121 ;  /* 0x0000007900797308 */ /* 0x000e620000002400 */
[----:B--2---:R-:W-:-:S07]  /*9e20*/  FMNMX.FTZ R0, R228, R9, !PT ;  /* 0x00000009e4007209 */ /* 0x004fce0007810000 */
[----:B------:R-:W2:Y:S01]  /*9e30*/  MUFU.TANH R164, R164 ;  /* 0x000000a400a47308 */ /* 0x000ea20000002400 */
[----:B---3--:R-:W-:-:S07]  /*9e40*/  FMNMX.FTZ R123, R162, R123, !PT ;  /* 0x0000007ba27b7209 */ /* 0x008fce0007810000 */
[----:B------:R-:W3:Y:S01]  /*9e50*/  MUFU.TANH R166, R166 ;  /* 0x000000a600a67308 */ /* 0x000ee20000002400 */
[----:B-1----:R-:W-:-:S05]  /*9e60*/  FMNMX.FTZ R0, R121, R0, !PT ;  /* 0x0000000079007209 */ /* 0x002fca0007810000 */
[----:B------:R-:W1:Y:S01]  /*9e70*/  SHFL.BFLY PT, R9, R0, 0x2, 0x1f ;  /* 0x0c401f0000097f89 */ /* 0x000e6200000e0000 */
[----:B--2---:R-:W-:-:S04]  /*9e80*/  FMNMX.FTZ R123, R164, R123, !PT ;  /* 0x0000007ba47b7209 */ /* 0x004fc80007810000 */
[----:B---3--:R-:W-:-:S05]  /*9e90*/  FMNMX.FTZ R123, R166, R123, !PT ;  /* 0x0000007ba67b7209 */ /* 0x008fca0007810000 */
[----:B0-----:R-:W0:Y:S01]  /*9ea0*/  SHFL.BFLY PT, R8, R123, 0x2, 0x1f ;  /* 0x0c401f007b087f89 */ /* 0x001e2200000e0000 */
[----:B-1----:R-:W-:Y:S02]  /*9eb0*/  FMNMX.FTZ R2, R0, R9, !PT ;  /* 0x0000000900027209 */ /* 0x002fe40007810000 */
[----:B------:R-:W1:Y:S03]  /*9ec0*/  LDC R9, c[0x0][0x988] ;  /* 0x00026200ff097b82 */ /* 0x000e660000000800 */
[----:B------:R-:W2:Y:S01]  /*9ed0*/  SHFL.BFLY PT, R125, R2, 0x1, 0x1f ;  /* 0x0c201f00027d7f89 */ /* 0x000ea200000e0000 */
[----:B0-----:R-:W-:-:S05]  /*9ee0*/  FMNMX.FTZ R127, R123, R8, !PT ;  /* 0x000000087b7f7209 */ /* 0x001fca0007810000 */
[----:B------:R-:W0:Y:S01]  /*9ef0*/  SHFL.BFLY PT, R8, R127, 0x1, 0x1f ;  /* 0x0c201f007f087f89 */ /* 0x000e2200000e0000 */
[----:B--2---:R-:W-:-:S05]  /*9f00*/  FMNMX.FTZ R10, R2, R125, !PT ;  /* 0x0000007d020a7209 */ /* 0x004fca0007810000 */
[C---:B------:R-:W-:Y:S01]  /*9f10*/  FADD.FTZ R13, -R10.reuse, R13 ;  /* 0x0000000d0a0d7221 */ /* 0x040fe20000010100 */
[----:B-1----:R-:W-:-:S03]  /*9f20*/  FMUL.FTZ R141, R10, R9 ;  /* 0x000000090a8d7220 */ /* 0x002fc60000410000 */
[-C--:B------:R-:W-:Y:S01]  /*9f30*/  FMUL.FTZ R125, R13, R9.reuse ;  /* 0x000000090d7d7220 */ /* 0x080fe20000410000 */
[-CC-:B------:R-:W-:Y:S01]  /*9f40*/  FFMA.FTZ R133, R214, R9.reuse, -R141.reuse ;  /* 0x00000009d6857223 */ /* 0x180fe2000001088d */
[-CC-:B------:R-:W-:Y:S01]  /*9f50*/  FFMA.FTZ R214, R121, R9.reuse, -R141.reuse ;  /* 0x0000000979d67223 */ /* 0x180fe2000001088d */
[-CC-:B------:R-:W-:Y:S01]  /*9f60*/  FFMA.FTZ R123, R172, R9.reuse, -R141.reuse ;  /* 0x00000009ac7b7223 */ /* 0x180fe2000001088d */
[----:B------:R1:W-:Y:S01]  /*9f70*/  MUFU.EX2 R0, R125 ;  /* 0x0000007d00007308 */ /* 0x0003e20000000800 */
[-CC-:B------:R-:W-:Y:S01]  /*9f80*/  FFMA.FTZ R180, R180, R9.reuse, -R141.reuse ;  /* 0x00000009b4b47223 */ /* 0x180fe2000001088d */
[-CC-:B------:R-:W-:Y:S01]  /*9f90*/  FFMA.FTZ R131, R190, R9.reuse, -R141.reuse ;  /* 0x00000009be837223 */ /* 0x180fe2000001088d */
[----:B0-----:R-:W-:Y:S01]  /*9fa0*/  FMNMX.FTZ R8, R127, R8, !PT ;  /* 0x000000087f087209 */ /* 0x001fe20007810000 */
[-CC-:B------:R-:W-:Y:S01]  /*9fb0*/  FFMA.FTZ R127, R182, R9.reuse, -R141.reuse ;  /* 0x00000009b67f7223 */ /* 0x180fe2000001088d */
[-CC-:B------:R-:W-:Y:S01]  /*9fc0*/  FFMA.FTZ R182, R184, R9.reuse, -R141.reuse ;  /* 0x00000009b8b67223 */ /* 0x180fe2000001088d */
[-CC-:B------:R-:W-:Y:S01]  /*9fd0*/  FFMA.FTZ R172, R216, R9.reuse, -R141.reuse ;  /* 0x00000009d8ac7223 */ /* 0x180fe2000001088d */
[-C--:B------:R-:W-:Y:S01]  /*9fe0*/  FFMA.FTZ R135, R218, R9.reuse, -R141 ;  /* 0x00000009da877223 */ /* 0x080fe2000001088d */
[C---:B------:R-:W-:Y:S01]  /*9ff0*/  FADD.FTZ R13, -R8.reuse, R15 ;  /* 0x0000000f080d7221 */ /* 0x040fe20000010100 */
[-C--:B------:R-:W-:Y:S01]  /*a000*/  FMUL.FTZ R121, R8, R9.reuse ;  /* 0x0000000908797220 */ /* 0x080fe20000410000 */
[-CC-:B------:R-:W-:Y:S01]  /*a010*/  FFMA.FTZ R15, R168, R9.reuse, -R141.reuse ;  /* 0x00000009a80f7223 */ /* 0x180fe2000001088d */
[-CC-:B------:R-:W-:Y:S01]  /*a020*/  FFMA.FTZ R168, R174, R9.reuse, -R141.reuse ;  /* 0x00000009aea87223 */ /* 0x180fe2000001088d */
[-C--:B------:R-:W-:Y:S01]  /*a030*/  FMUL.FTZ R129, R13, R9.reuse ;  /* 0x000000090d817220 */ /* 0x080fe20000410000 */
[-C--:B------:R-:W-:Y:S01]  /*a040*/  FFMA.FTZ R13, R14, R9.reuse, -R141 ;  /* 0x000000090e0d7223 */ /* 0x080fe2000001088d */
[-C--:B------:R-:W-:Y:S01]  /*a050*/  FFMA.FTZ R189, R120, R9.reuse, -R121 ;  /* 0x0000000978bd7223 */ /* 0x080fe20000010879 */
[-C--:B------:R-:W-:Y:S01]  /*a060*/  FFMA.FTZ R14, R20, R9.reuse, -R141 ;  /* 0x00000009140e7223 */ /* 0x080fe2000001088d */
[-CC-:B------:R-:W-:Y:S01]  /*a070*/  FFMA.FTZ R120, R122, R9.reuse, -R121.reuse ;  /* 0x000000097a787223 */ /* 0x180fe20000010879 */
[----:B------:R0:W-:Y:S01]  /*a080*/  MUFU.EX2 R2, R129 ;  /* 0x0000008100027308 */ /* 0x0001e20000000800 */
[-C--:B------:R-:W-:Y:S01]  /*a090*/  FFMA.FTZ R191, R124, R9.reuse, -R121 ;  /* 0x000000097cbf7223 */ /* 0x080fe20000010879 */
[-C--:B------:R-:W-:Y:S01]  /*a0a0*/  FFMA.FTZ R20, R170, R9.reuse, -R141 ;  /* 0x00000009aa147223 */ /* 0x080fe2000001088d */
[-CC-:B------:R-:W-:Y:S01]  /*a0b0*/  FFMA.FTZ R122, R126, R9.reuse, -R121.reuse ;  /* 0x000000097e7a7223 */ /* 0x180fe20000010879 */
[-CC-:B------:R-:W-:Y:S01]  /*a0c0*/  FFMA.FTZ R185, R128, R9.reuse, -R121.reuse ;  /* 0x0000000980b97223 */ /* 0x180fe20000010879 */
[-C--:B------:R-:W-:Y:S01]  /*a0d0*/  FFMA.FTZ R124, R130, R9.reuse, -R121 ;  /* 0x00000009827c7223 */ /* 0x080fe20000010879 */
[-C--:B-1----:R-:W-:Y:S01]  /*a0e0*/  FFMA.FTZ R125, R176, R9.reuse, -R141 ;  /* 0x00000009b07d7223 */ /* 0x082fe2000001088d */
[-CC-:B------:R-:W-:Y:S01]  /*a0f0*/  FFMA.FTZ R187, R132, R9.reuse, -R121.reuse ;  /* 0x0000000984bb7223 */ /* 0x180fe20000010879 */
[----:B------:R-:W1:Y:S01]  /*a100*/  MUFU.EX2 R13, R13 ;  /* 0x0000000d000d7308 */ /* 0x000e620000000800 */
[-CC-:B------:R-:W-:Y:S01]  /*a110*/  FFMA.FTZ R181, R136, R9.reuse, -R121.reuse ;  /* 0x0000000988b57223 */ /* 0x180fe20000010879 */
[-C--:B------:R-:W-:Y:S01]  /*a120*/  FFMA.FTZ R128, R138, R9.reuse, -R121 ;  /* 0x000000098a807223 */ /* 0x080fe20000010879 */
[-C--:B------:R-:W-:Y:S01]  /*a130*/  FFMA.FTZ R170, R178, R9.reuse, -R141 ;  /* 0x00000009b2aa7223 */ /* 0x080fe2000001088d */
[-CC-:B------:R-:W-:Y:S01]  /*a140*/  FFMA.FTZ R126, R134, R9.reuse, -R121.reuse ;  /* 0x00000009867e7223 */ /* 0x180fe20000010879 */
[-C--:B------:R-:W-:Y:S01]  /*a150*/  FFMA.FTZ R183, R140, R9.reuse, -R121 ;  /* 0x000000098cb77223 */ /* 0x080fe20000010879 */
[-C--:B0-----:R-:W-:Y:S01]  /*a160*/  FFMA.FTZ R129, R186, R9.reuse, -R141 ;  /* 0x00000009ba817223 */ /* 0x081fe2000001088d */
[-C--:B------:R-:W-:Y:S01]  /*a170*/  FFMA.FTZ R130, R142, R9.reuse, -R121 ;  /* 0x000000098e827223 */ /* 0x080fe20000010879 */
[----:B------:R-:W0:Y:S01]  /*a180*/  MUFU.EX2 R189, R189 ;  /* 0x000000bd00bd7308 */ /* 0x000e220000000800 */
[-C--:B------:R-:W-:Y:S01]  /*a190*/  FFMA.FTZ R176, R188, R9.reuse, -R141 ;  /* 0x00000009bcb07223 */ /* 0x080fe2000001088d */
[-CC-:B------:R-:W-:Y:S01]  /*a1a0*/  FFMA.FTZ R177, R144, R9.reuse, -R121.reuse ;  /* 0x0000000990b17223 */ /* 0x180fe20000010879 */
[-C--:B------:R-:W-:Y:S01]  /*a1b0*/  FFMA.FTZ R132, R146, R9.reuse, -R121 ;  /* 0x0000000992847223 */ /* 0x080fe20000010879 */
[-C--:B------:R-:W-:Y:S01]  /*a1c0*/  FFMA.FTZ R178, R212, R9.reuse, -R141 ;  /* 0x00000009d4b27223 */ /* 0x080fe2000001088d */
[-CC-:B------:R-:W-:Y:S01]  /*a1d0*/  FFMA.FTZ R179, R148, R9.reuse, -R121.reuse ;  /* 0x0000000994b37223 */ /* 0x180fe20000010879 */
[-CC-:B------:R-:W-:Y:S01]  /*a1e0*/  FFMA.FTZ R134, R150, R9.reuse, -R121.reuse ;  /* 0x0000000996867223 */ /* 0x180fe20000010879 */
[----:B------:R-:W-:Y:S01]  /*a1f0*/  FFMA.FTZ R173, R152, R9, -R121 ;  /* 0x0000000998ad7223 */ /* 0x000fe20000010879 */
[----:B------:R-:W2:Y:S01]  /*a200*/  MUFU.EX2 R14, R14 ;  /* 0x0000000e000e7308 */ /* 0x000ea20000000800 */
[----:B-1----:R-:W-:Y:S01]  /*a210*/  FFMA.FTZ R11, R0, R11, R13 ;  /* 0x0000000b000b7223 */ /* 0x002fe2000001000d */
[-C--:B------:R-:W-:Y:S01]  /*a220*/  FFMA.FTZ R174, R220, R9.reuse, -R141 ;  /* 0x00000009dcae7223 */ /* 0x080fe2000001088d */
[-C--:B------:R-:W-:Y:S01]  /*a230*/  FFMA.FTZ R175, R156, R9.reuse, -R121 ;  /* 0x000000099caf7223 */ /* 0x080fe20000010879 */
[-CC-:B------:R-:W-:Y:S01]  /*a240*/  FFMA.FTZ R137, R222, R9.reuse, -R141.reuse ;  /* 0x00000009de897223 */ /* 0x180fe2000001088d */
[-C--:B------:R-:W-:Y:S01]  /*a250*/  FFMA.FTZ R139, R224, R9.reuse, -R141 ;  /* 0x00000009e08b7223 */ /* 0x080fe2000001088d */
[-C--:B------:R-:W-:Y:S01]  /*a260*/  FFMA.FTZ R169, R160, R9.reuse, -R121 ;  /* 0x00000009a0a97223 */ /* 0x080fe20000010879 */
[----:B------:R-:W-:Y:S01]  /*a270*/  FFMA.FTZ R212, R226, R9, -R141 ;  /* 0x00000009e2d47223 */ /* 0x000fe2000001088d */
[----:B------:R-:W1:Y:S01]  /*a280*/  MUFU.EX2 R120, R120 ;  /* 0x0000007800787308 */ /* 0x000e620000000800 */
[----:B0-----:R-:W-:Y:S01]  /*a290*/  FFMA.FTZ R3, R2, R3, R189 ;  /* 0x0000000302037223 */ /* 0x001fe200000100bd */
[-C--:B------:R-:W-:Y:S01]  /*a2a0*/  FFMA.FTZ R162, R162, R9.reuse, -R121 ;  /* 0x00000009a2a27223 */ /* 0x080fe20000010879 */
[-C--:B------:R-:W-:Y:S01]  /*a2b0*/  FFMA.FTZ R143, R228, R9.reuse, -R141 ;  /* 0x00000009e48f7223 */ /* 0x080fe2000001088d */
[----:B------:R-:W-:-:S04]  /*a2c0*/  FFMA.FTZ R164, R164, R9, -R121 ;  /* 0x00000009a4a47223 */ /* 0x000fc80000010879 */
        /* <DEDUP_REMOVED lines=33> */
[-CC-:B------:R-:W-:Y:S01]  /*a4e0*/  FFMA.FTZ R138, R158, R9.reuse, -R121.reuse ;  /* 0x000000099e8a7223 */ /* 0x180fe20000010879 */
[----:B------:R-:W-:-:S05]  /*a4f0*/  FFMA.FTZ R121, R166, R9, -R121 ;  /* 0x00000009a6797223 */ /* 0x000fca0000010879 */
        /* <DEDUP_REMOVED lines=60> */
.L_x_1300:
        /* <DEDUP_REMOVED lines=34> */
.L_x_1290:
[----:B------:R-:W-:-:S13]  /*aae0*/  ISETP.GE.AND P1, PT, R21, R194, PT ;  /* 0x000000c21500720c */ /* 0x000fda0003f26270 */
        /* <DEDUP_REMOVED lines=8> */
[----:B------:R-:W-:-:S05]  /*ab70*/  ULDC UR50, c[0x0][0x9e0] ;  /* 0x0002780000327ab9 */ /* 0x000fca0000000800 */
.L_x_1321:
[----:B------:R-:W-:-:S04]  /*ab80*/  UIADD3 UR38, UR4, 0x1, URZ ;  /* 0x0000000104267890 */ /* 0x000fc8000fffe03f */
[----:B------:R-:W-:-:S04]  /*ab90*/  UISETP.NE.AND UP0, UPT, UR38, 0x2, UPT ;  /* 0x000000022600788c */ /* 0x000fc8000bf05270 */
[----:B------:R-:W-:Y:S02]  /*aba0*/  USEL UR39, URZ, 0x1, UP0 ;  /* 0x000000013f277887 */ /* 0x000fe40008000000 */
[----:B------:R-:W-:Y:S02]  /*abb0*/  USEL UR38, UR38, URZ, UP0 ;  /* 0x0000003f26267287 */ /* 0x000fe40008000000 */
[----:B------:R-:W-:Y:S01]  /*abc0*/  ULOP3.LUT UR39, UR7, UR39, URZ, 0x3c, !UPT ;  /* 0x0000002707277292 */ /* 0x000fe2000f8e3c3f */
[----:B------:R-:W-:Y:S11]  /*abd0*/  @!P0 BRA `(.L_x_1303) ;  /* 0x0000000000048947 */ /* 0x000ff60003800000 */
[----:B------:R-:W-:Y:S01]  /*abe0*/  BPT.TRAP 0x1 ;  /* 0x000000040000795c */ /* 0x000fe20000300000 */
.L_x_1303:
[----:B------:R-:W-:Y:S01]  /*abf0*/  ULEA UR6, UR38, UR40, 0x3 ;  /* 0x0000002826067291 */ /* 0x000fe2000f8e183f */
[----:B------:R-:W-:-:S05]  /*ac00*/  IMAD.U32 R8, RZ, RZ, UR39 ;  /* 0x00000027ff087e24 */ /* 0x000fca000f8e00ff */
[----:B------:R-:W-:-:S04]  /*ac10*/  SHF.L.U32 R8, R8, 0x1f, RZ ;  /* 0x0000001f08087819 */ /* 0x000fc800000006ff */
[----:B------:R0:W1:Y:S01]  /*ac20*/  SYNCS.PHASECHK.TRANS64.TRYWAIT P1, [UR6+0x30830], R8 ;  /* 0x03083008ff0075a7 */ /* 0x0000620008020146 */
[----:B------:R-:W-:Y:S05]  /*ac30*/  @!P0 BRA `(.L_x_1304) ;  /* 0x0000000000048947 */ /* 0x000fea0003800000 */
[----:B------:R-:W-:Y:S01]  /*ac40*/  BPT.TRAP 0x1 ;  /* 0x000000040000795c */ /* 0x000fe20000300000 */
.L_x_1304:
[----:B-1----:R-:W-:Y:S05]  /*ac50*/  @P1 BRA `(.L_x_1305) ;  /* 0x0000000000081947 */ /* 0x002fea0003800000 */
[----:B------:R-:W1:Y:S02]  /*ac60*/  SYNCS.PHASECHK.TRANS64.TRYWAIT P1, [UR6+0x30830], R8 ;  /* 0x03083008ff0075a7 */ /* 0x000e640008020146 */
[----:B-1----:R-:W-:Y:S05]  /*ac70*/  @!P1 BRA `(.L_x_1306) ;  /* 0x000000c800cc9947 */ /* 0x002fea0003800000 */
.L_x_1305:
        /* <DEDUP_REMOVED lines=169> */
.L_x_1307:
[----:B------:R-:W-:Y:S01]  /*b710*/  ULEA UR6, UR4, UR40, 0x3 ;  /* 0x0000002804067291 */ /* 0x000fe2000f8e183f */
[----:B------:R-:W-:-:S05]  /*b720*/  IMAD.U32 R0, RZ, RZ, UR7 ;  /* 0x00000007ff007e24 */ /* 0x000fca000f8e00ff */
[----:B------:R-:W-:-:S04]  /*b730*/  SHF.L.U32 R0, R0, 0x1f, RZ ;  /* 0x0000001f00007819 */ /* 0x000fc800000006ff */
[----:B------:R2:W3:Y:S01]  /*b740*/  SYNCS.PHASECHK.TRANS64.TRYWAIT P1, [UR6+0x30850], R0 ;  /* 0x03085000ff0075a7 */ /* 0x0004e20008020146 */
[----:B------:R-:W-:Y:S05]  /*b750*/  @!P0 BRA `(.L_x_1308) ;  /* 0x0000000000048947 */ /* 0x000fea0003800000 */
[----:B------:R-:W-:Y:S01]  /*b760*/  BPT.TRAP 0x1 ;  /* 0x000000040000795c */ /* 0x000fe20000300000 */
.L_x_1308:
[----:B---3--:R-:W-:Y:S05]  /*b770*/  @P1 BRA `(.L_x_1309) ;  /* 0x0000000000081947 */ /* 0x008fea0003800000 */
[----:B------:R-:W3:Y:S02]  /*b780*/  SYNCS.PHASECHK.TRANS64.TRYWAIT P1, [UR6+0x30850], R0 ;  /* 0x03085000ff0075a7 */ /* 0x000ee40008020146 */
[----:B---3--:R-:W-:Y:S05]  /*b790*/  @!P1 BRA `(.L_x_1310) ;  /* 0x000000c0001c9947 */ /* 0x008fea0003800000 */
.L_x_1309:
        /* <DEDUP_REMOVED lines=38> */
.L_x_1311:
[----:B------:R-:W-:Y:S01]  /*ba00*/  ISETP.NE.AND P2, PT, R203, 0x1, PT ;  /* 0x00000001cb00780c */ /* 0x000fe20003f45270 */
[----:B------:R-:W-:Y:S01]  /*ba10*/  FMUL.FTZ R10, R126, UR5 ;  /* 0x000000057e0a7c20 */ /* 0x000fe20008410000 */
[----:B------:R-:W-:Y:S01]  /*ba20*/  FMUL.FTZ R14, R127, UR5 ;  /* 0x000000057f0e7c20 */ /* 0x000fe20008410000 */
[----:B-1----:R-:W-:Y:S01]  /*ba30*/  FMUL.FTZ R9, R140, UR5 ;  /* 0x000000058c097c20 */ /* 0x002fe20008410000 */
[----:B------:R-:W-:Y:S01]  /*ba40*/  FMUL.FTZ R140, R141, UR5 ;  /* 0x000000058d8c7c20 */ /* 0x000fe20008410000 */
[----:B------:R-:W-:Y:S01]  /*ba50*/  FMUL.FTZ R141, R144, UR5 ;  /* 0x00000005908d7c20 */ /* 0x000fe20008410000 */
[----:B------:R-:W-:Y:S01]  /*ba60*/  FMUL.FTZ R144, R149, UR5 ;  /* 0x0000000595907c20 */ /* 0x000fe20008410000 */
[----:B------:R-:W-:Y:S01]  /*ba70*/  FMUL.FTZ R149, R157, UR5 ;  /* 0x000000059d957c20 */ /* 0x000fe20008410000 */
[----:B------:R-:W-:Y:S01]  /*ba80*/  IMAD.IADD R157, R192, 0x1, R22 ;  /* 0x00000001c09d7824 */ /* 0x000fe200078e0216 */
[----:B------:R-:W-:Y:S01]  /*ba90*/  ULEA UR4, UR38, UR40, 0x3 ;  /* 0x0000002826047291 */ /* 0x000fe2000f8e183f */
[----:B------:R-:W-:Y:S01]  /*baa0*/  FMUL.FTZ R214, R128, UR5 ;  /* 0x0000000580d67c20 */ /* 0x000fe20008410000 */
[----:B------:R-:W-:Y:S01]  /*bab0*/  FMUL.FTZ R128, R143, UR5 ;  /* 0x000000058f807c20 */ /* 0x000fe20008410000 */
[----:B------:R-:W-:Y:S01]  /*bac0*/  FMUL.FTZ R143, R148, UR5 ;  /* 0x00000005948f7c20 */ /* 0x000fe20008410000 */
[----:B------:R-:W1:Y:S01]  /*bad0*/  @P2 LDC R126, c[0x0][0x44c] ;  /* 0x00011300ff7e2b82 */ /* 0x000e620000000800 */
[----:B------:R-:W-:Y:S01]  /*bae0*/  UIADD3 UR4, UR4, 0x30840, URZ ;  /* 0x0003084004047890 */ /* 0x000fe2000fffe03f */
[----:B------:R-:W-:-:S02]  /*baf0*/  IMAD R169, R21, -0x60, RZ ;  /* 0xffffffa015a97824 */ /* 0x000fc400078e02ff */
[----:B0-----:R-:W-:Y:S01]  /*bb00*/  FMUL.FTZ R8, R120, UR5 ;  /* 0x0000000578087c20 */ /* 0x001fe20008410000 */
[----:B------:R-:W-:Y:S01]  /*bb10*/  FMUL.FTZ R212, R125, UR5 ;  /* 0x000000057dd47c20 */ /* 0x000fe20008410000 */
[----:B------:R-:W-:Y:S01]  /*bb20*/  FMUL.FTZ R15, R130, UR5 ;  /* 0x00000005820f7c20 */ /* 0x000fe20008410000 */
[----:B------:R-:W-:Y:S01]  /*bb30*/  FMUL.FTZ R186, R121, UR5 ;  /* 0x0000000579ba7c20 */ /* 0x000fe20008410000 */
[----:B--2---:R-:W-:Y:S01]  /*bb40*/  FMUL.FTZ R0, R122, UR5 ;  /* 0x000000057a007c20 */ /* 0x004fe20008410000 */
[----:B------:R-:W0:Y:S01]  /*bb50*/  @P2 LDC R127, c[0x0][0x450] ;  /* 0x00011400ff7f2b82 */ /* 0x000e220000000800 */
        /* <DEDUP_REMOVED lines=37> */
[----:B------:R-:W-:Y:S01]  /*bdb0*/  FMUL.FTZ R164, R164, UR5 ;  /* 0x00000005a4a47c20 */ /* 0x000fe20008410000 */
[----:B------:R-:W-:Y:S01]  /*bdc0*/  LOP3.LUT P1, RZ, R16, 0x80000, RZ, 0xc0, !PT ;  /* 0x0008000010ff7812 */ /* 0x000fe2000782c0ff */
[----:B------:R-:W-:Y:S01]  /*bdd0*/  IMAD R126, R23, -0x2, R126 ;  /* 0xfffffffe177e7824 */ /* 0x000fe200078e027e */
[----:B------:R-:W1:Y:S01]  /*bde0*/  MUFU.TANH R8, R8 ;  /* 0x0000000800087308 */ /* 0x000e620000002400 */
[----:B------:R-:W-:Y:S01]  /*bdf0*/  SYNCS.ARRIVE.TRANS64.RED.A1T0 RZ, [UR4], RZ ;  /* 0x000000ffffff79a7 */ /* 0x000fe20008100404 */
[----:B------:R-:W-:Y:S01]  /*be00*/  ULOP3.LUT UR4, URZ, UR43, URZ, 0x33, !UPT ;  /* 0x0000002b3f047292 */ /* 0x000fe2000f8e333f */
[----:B------:R-:W-:Y:S01]  /*be10*/  VIADD R155, R126, 0xffffffff ;  /* 0xffffffff7e9b7836 */ /* 0x000fe20000000000 */
[----:B------:R-:W-:-:S04]  /*be20*/  IADD3 R127, -R18, R126, R17 ;  /* 0x0000007e127f7210 */ /* 0x000fc80007ffe111 */
[----:B------:R-:W2:Y:S01]  /*be30*/  MUFU.TANH R186, R186 ;  /* 0x000000ba00ba7308 */ /* 0x000ea20000002400 */
[C---:B------:R-:W-:Y:S02]  /*be40*/  VIADD R166, R127.reuse, UR50 ;  /* 0x000000327fa67c36 */ /* 0x040fe40008000000 */
[----:B------:R-:W-:Y:S02]  /*be50*/  VIADD R167, R127, UR4 ;  /* 0x000000047fa77c36 */ /* 0x000fe40008000000 */
[--C-:B0-----:R-:W-:Y:S02]  /*be60*/  IMAD.IADD R159, R166, 0x1, R148.reuse ;  /* 0x00000001a69f7824 */ /* 0x101fe400078e0294 */
[----:B------:R-:W-:Y:S01]  /*be70*/  IMAD.IADD R161, R167, 0x1, R148 ;  /* 0x00000001a7a17824 */ /* 0x000fe200078e0294 */
[----:B------:R-:W0:Y:S08]  /*be80*/  MUFU.TANH R0, R0 ;  /* 0x0000000000007308 */ /* 0x000e300000002400 */
        /* <DEDUP_REMOVED lines=58> */
.L_x_1314:
[----:B------:R-:W-:-:S05]  /*c230*/  IMAD.U32 R150, RZ, RZ, UR41 ;  /* 0x00000029ff967e24 */ /* 0x000fca000f8e00ff */
[----:B------:R-:W-:-:S13]  /*c240*/  ISETP.NE.AND P1, PT, R150, 0x1, PT ;  /* 0x000000019600780c */ /* 0x000fda0003f25270 */
[----:B------:R-:W1:Y:S02]  /*c250*/  @P1 LDC.64 R126, c[0x0][0x9e8] ;  /* 0x00027a00ff7e1b82 */ /* 0x000e640000000a00 */
[----:B-1----:R-:W-:-:S05]  /*c260*/  @P1 IMAD.HI.U32 R126, R148, R126, RZ ;  /* 0x0000007e947e1227 */ /* 0x002fca00078e00ff */
[----:B------:R-:W-:-:S07]  /*c270*/  @P1 SHF.R.U32.HI R148, RZ, R127, R126 ;  /* 0x0000007fff941219 */ /* 0x000fce000001167e */
.L_x_1315:
[----:B------:R-:W-:Y:S05]  /*c280*/  BSYNC B0 ;  /* 0x0000000000007941 */ /* 0x000fea0003800000 */
.L_x_1313:
[----:B------:R-:W-:-:S05]  /*c290*/  IMAD R148, R148, R150, R155 ;  /* 0x0000009694947224 */ /* 0x000fca00078e029b */
[----:B------:R-:W-:Y:S02]  /*c2a0*/  VIADDMNMX R159, R148, R150, R159, PT ;  /* 0x00000096949f7246 */ /* 0x000fe4000380019f */
[----:B------:R-:W-:-:S07]  /*c2b0*/  VIMNMX R161, R161, R148, !PT ;  /* 0x00000094a1a17248 */ /* 0x000fce0007fe0100 */
.L_x_1312:
        /* <DEDUP_REMOVED lines=94> */
[----:B------:R-:W-:Y:S01]  /*c8a0*/  ISETP.GT.AND P3, PT, R161, 0x41, !P4 ;  /* 0x00000041a100780c */ /* 0x000fe20006764270 */
[----:B------:R-:W0:Y:S03]  /*c8b0*/  SHFL.IDX PT, R145, R157, 0x1, 0x1c1f ;  /* 0x003c1f009d917f89 */ /* 0x000e2600000e0000 */
        /* <DEDUP_REMOVED lines=8> */
[----:B------:R-:W-:Y:S01]  /*c940*/  ISETP.GE.AND P4, PT, R169, 0x4a, PT ;  /* 0x0000004aa900780c */ /* 0x000fe20003f86270 */
[--C-:B0-----:R-:W-:Y:S01]  /*c950*/  IMAD.IADD R141, R166, 0x1, R145.reuse ;  /* 0x00000001a68d7824 */ /* 0x101fe200078e0291 */
[----:B------:R-:W-:Y:S01]  /*c960*/  FSEL R146, R147, -INF , !P3 ;  /* 0xff80000093927808 */ /* 0x000fe20005800000 */
[----:B------:R-:W-:Y:S01]  /*c970*/  IMAD.IADD R143, R167, 0x1, R145 ;  /* 0x00000001a78f7824 */ /* 0x000fe200078e0291 */
        /* <DEDUP_REMOVED lines=26> */
[----:B------:R-:W-:-:S04]  /*cb20*/  ISETP.GT.AND P6, PT, R161, 0x59, !P6 ;  /* 0x00000059a100780c */ /* 0x000fc800077c4270 */
        /* <DEDUP_REMOVED lines=16> */
.L_x_1318:
[----:B------:R-:W-:-:S05]  /*cc30*/  IMAD.U32 R166, RZ, RZ, UR41 ;  /* 0x00000029ffa67e24 */ /* 0x000fca000f8e00ff */
[----:B------:R-:W-:-:S13]  /*cc40*/  ISETP.NE.AND P6, PT, R166, 0x1, PT ;  /* 0x00000001a600780c */ /* 0x000fda0003fc5270 */
[----:B------:R-:W0:Y:S02]  /*cc50*/  @P6 LDC.64 R8, c[0x0][0x9e8] ;  /* 0x00027a00ff086b82 */ /* 0x000e240000000a00 */
[----:B0-----:R-:W-:-:S05]  /*cc60*/  @P6 IMAD.HI.U32 R8, R145, R8, RZ ;  /* 0x0000000891086227 */ /* 0x001fca00078e00ff */
[----:B------:R-:W-:-:S07]  /*cc70*/  @P6 SHF.R.U32.HI R145, RZ, R9, R8 ;  /* 0x00000009ff916219 */ /* 0x000fce0000011608 */
.L_x_1319:
[----:B------:R-:W-:Y:S05]  /*cc80*/  BSYNC B0 ;  /* 0x0000000000007941 */ /* 0x000fea0003800000 */
.L_x_1317:
[----:B------:R-:W-:-:S05]  /*cc90*/  IMAD R8, R145, R166, R155 ;  /* 0x000000a691087224 */ /* 0x000fca00078e029b */
[----:B------:R-:W-:Y:S02]  /*cca0*/  VIADDMNMX R141, R8, R166, R141, PT ;  /* 0x000000a6088d7246 */ /* 0x000fe4000380018d */
[----:B------:R-:W-:-:S07]  /*ccb0*/  VIMNMX R143, R143, R8, !PT ;  /* 0x000000088f8f7248 */ /* 0x000fce0007fe0100 */
.L_x_1316:
        /* <DEDUP_REMOVED lines=43> */
[C---:B------:R-:W-:Y:S02]  /*cf70*/  LOP3.LUT P1, RZ, R16.reuse, 0x8000, RZ, 0xc0, !PT ;  /* 0x0000800010ff7812 */ /* 0x040fe4000782c0ff */
[----:B------:R-:W-:Y:S02]  /*cf80*/  LOP3.LUT P2, RZ, R16, 0x40, RZ, 0xc0, !PT ;  /* 0x0000004010ff7812 */ /* 0x000fe4000784c0ff */
        /* <DEDUP_REMOVED lines=87> */
[--C-:B------:R-:W-:Y:S01]  /*d500*/  FFMA.FTZ R188, R186, R9, -R131.reuse ;  /* 0x00000009babc7223 */ /* 0x100fe20000010883 */
[----:B------:R-:W-:Y:S01]  /*d510*/  FSEL R164, R132, -INF , !P2 ;  /* 0xff80000084a47808 */ /* 0x000fe20005000000 */
[----:B------:R-:W-:Y:S01]  /*d520*/  MUFU.EX2 R123, R123 ;  /* 0x0000007b007b7308 */ /* 0x000fe20000000800 */
[----:B------:R-:W-:Y:S01]  /*d530*/  FMNMX.FTZ R15, R20, R15, !PT ;  /* 0x0000000f140f7209 */ /* 0x000fe20007810000 */
[-CC-:B------:R-:W-:Y:S01]  /*d540*/  FFMA.FTZ R190, R190, R9.reuse, -R131.reuse ;  /* 0x00000009bebe7223 */ /* 0x180fe20000010883 */
[----:B------:R-:W-:Y:S01]  /*d550*/  FSEL R145, R10, RZ, P1 ;  /* 0x000000ff0a917208 */ /* 0x000fe20000800000 */
[--C-:B------:R-:W-:Y:S01]  /*d560*/  FFMA.FTZ R186, R218, R9, -R131.reuse ;  /* 0x00000009daba7223 */ /* 0x100fe20000010883 */
[----:B------:R-:W-:Y:S01]  /*d570*/  FMNMX.FTZ R15, R120, R15, !PT ;  /* 0x0000000f780f7209 */ /* 0x000fe20007810000 */
[-CC-:B------:R-:W-:Y:S01]  /*d580*/  FFMA.FTZ R125, R220, R9.reuse, -R131.reuse ;  /* 0x00000009dc7d7223 */ /* 0x180fe20000010883 */
[--C-:B------:R-:W-:Y:S01]  /*d590*/  FFMA.FTZ R222, R222, R9, -R131.reuse ;  /* 0x00000009dede7223 */ /* 0x100fe20000010883 */
[----:B------:R-:W-:Y:S01]  /*d5a0*/  MUFU.EX2 R188, R188 ;  /* 0x000000bc00bc7308 */ /* 0x000fe20000000800 */
[----:B------:R-:W-:Y:S01]  /*d5b0*/  FMNMX.FTZ R15, R170, R15, !PT ;  /* 0x0000000faa0f7209 */ /* 0x000fe20007810000 */
[-CC-:B------:R-:W-:Y:S01]  /*d5c0*/  FFMA.FTZ R224, R224, R9.reuse, -R131.reuse ;  /* 0x00000009e0e07223 */ /* 0x180fe20000010883 */
[-CC-:B------:R-:W-:Y:S01]  /*d5d0*/  FFMA.FTZ R135, R148, R9.reuse, -R131.reuse ;  /* 0x0000000994877223 */ /* 0x180fe20000010883 */
        /* <DEDUP_REMOVED lines=14> */
[----:B------:R-:W-:-:S03]  /*d6c0*/  FFMA.FTZ R140, R140, R9, -R131 ;  /* 0x000000098c8c7223 */ /* 0x000fc60000010883 */
[----:B------:R-:W-:-:S03]  /*d6d0*/  FMNMX.FTZ R15, R130, R15, !PT ;  /* 0x0000000f820f7209 */ /* 0x000fc60007810000 */
[----:B------:R-:W-:Y:S01]  /*d6e0*/  MUFU.EX2 R121, R121 ;  /* 0x0000007900797308 */ /* 0x000fe20000000800 */
[----:B------:R-:W-:-:S04]  /*d6f0*/  FMNMX.FTZ R15, R176, R15, !PT ;  /* 0x0000000fb00f7209 */ /* 0x000fc80007810000 */
        /* <DEDUP_REMOVED lines=14> */
[----:B------:R-:W-:Y:S01]  /*d7e0*/  FMNMX.FTZ R0, R164, R133, !PT ;  /* 0x00000085a4007209 */ /* 0x000fe20007810000 */
[----:B------:R-:W-:-:S04]  /*d7f0*/  FFMA.FTZ R133, R152, R9, -R131 ;  /* 0x0000000998857223 */ /* 0x000fc80000010883 */
[----:B------:R-:W0:Y:S02]  /*d800*/  SHFL.BFLY PT, R137, R0, 0x2, 0x1f ;  /* 0x0c401f0000897f89 */ /* 0x000e2400000e0000 */
[----:B------:R-:W-:Y:S08]  /*d810*/  MUFU.EX2 R129, R129 ;  /* 0x0000008100817308 */ /* 0x000ff00000000800 */
[----:B------:R-:W-:Y:S08]  /*d820*/  MUFU.EX2 R158, R158 ;  /* 0x0000009e009e7308 */ /* 0x000ff00000000800 */
[----:B------:R-:W-:Y:S01]  /*d830*/  MUFU.EX2 R135, R135 ;  /* 0x0000008700877308 */ /* 0x000fe20000000800 */
[----:B0-----:R-:W-:Y:S01]  /*d840*/  FMNMX.FTZ R8, R0, R137, !PT ;  /* 0x0000008900087209 */ /* 0x001fe20007810000 */
[----:B------:R-:W-:Y:S01]  /*d850*/  FADD.FTZ R0, -R145, R12 ;  /* 0x0000000c91007221 */ /* 0x000fe20000010100 */
[-CC-:B------:R-:W-:Y:S01]  /*d860*/  FFMA.FTZ R137, R144, R9.reuse, -R131.reuse ;  /* 0x0000000990897223 */ /* 0x180fe20000010883 */
[----:B------:R-:W-:-:S04]  /*d870*/  FFMA.FTZ R131, R126, R9, -R131 ;  /* 0x000000097e837223 */ /* 0x000fc80000010883 */
[----:B------:R-:W-:Y:S01]  /*d880*/  MUFU.EX2 R150, R150 ;  /* 0x0000009600967308 */ /* 0x000fe20000000800 */
[----:B------:R-:W0:Y:S01]  /*d890*/  SHFL.BFLY PT, R143, R8, 0x1, 0x1f ;  /* 0x0c201f00088f7f89 */ /* 0x000e2200000e0000 */
[----:B------:R-:W-:-:S06]  /*d8a0*/  FMUL.FTZ R0, R0, R9 ;  /* 0x0000000900007220 */ /* 0x000fcc0000410000 */
[----:B------:R-:W1:Y:S08]  /*d8b0*/  MUFU.EX2 R0, R0 ;  /* 0x0000000000007308 */ /* 0x000e700000000800 */
[----:B------:R-:W-:Y:S08]  /*d8c0*/  MUFU.EX2 R133, R133 ;  /* 0x0000008500857308 */ /* 0x000ff00000000800 */
[----:B------:R-:W-:Y:S01]  /*d8d0*/  MUFU.EX2 R148, R148 ;  /* 0x0000009400947308 */ /* 0x000fe20000000800 */
[----:B0-----:R-:W-:Y:S01]  /*d8e0*/  FMNMX.FTZ R8, R8, R143, !PT ;  /* 0x0000008f08087209 */ /* 0x001fe20007810000 */
[----:B-1----:R-:W-:-:S03]  /*d8f0*/  FFMA.FTZ R11, R0, R11, R123 ;  /* 0x0000000b000b7223 */ /* 0x002fc6000001007b */
[C---:B------:R-:W-:Y:S01]  /*d900*/  FSETP.NEU.FTZ.AND P1, PT, R8.reuse, -INF , PT ;  /* 0xff8000000800780b */ /* 0x040fe20003f3d000 */
[----:B------:R-:W-:Y:S01]  /*d910*/  FMUL.FTZ R143, R8, R9 ;  /* 0x00000009088f7220 */ /* 0x000fe20000410000 */
[----:B------:R-:W-:Y:S01]  /*d920*/  FADD.FTZ R11, R188, R11 ;  /* 0x0000000bbc0b7221 */ /* 0x000fe20000010000 */
[----:B------:R-:W-:Y:S03]  /*d930*/  MUFU.EX2 R132, R132 ;  /* 0x0000008400847308 */ /* 0x000fe60000000800 */
[----:B------:R-:W-:-:S05]  /*d940*/  FSEL R143, R143, RZ, P1 ;  /* 0x000000ff8f8f7208 */ /* 0x000fca0000800000 */
[-CC-:B------:R-:W-:Y:S01]  /*d950*/  FFMA.FTZ R12, R2, R9.reuse, -R143.reuse ;  /* 0x00000009020c7223 */ /* 0x180fe2000001088f */
[----:B------:R-:W-:Y:S01]  /*d960*/  FSEL R2, R8, RZ, P1 ;  /* 0x000000ff08027208 */ /* 0x000fe20000800000 */
[-CC-:B------:R-:W-:Y:S01]  /*d970*/  FFMA.FTZ R189, R226, R9.reuse, -R143.reuse ;  /* 0x00000009e2bd7223 */ /* 0x180fe2000001088f */
[-CC-:B------:R-:W-:Y:S01]  /*d980*/  FFMA.FTZ R191, R166, R9.reuse, -R143.reuse ;  /* 0x00000009a6bf7223 */ /* 0x180fe2000001088f */
[-CC-:B------:R-:W-:Y:S01]  /*d990*/  FFMA.FTZ R14, R14, R9.reuse, -R143.reuse ;  /* 0x000000090e0e7223 */ /* 0x180fe2000001088f */
[-C--:B------:R-:W-:Y:S01]  /*d9a0*/  FFMA.FTZ R185, R168, R9.reuse, -R143 ;  /* 0x00000009a8b97223 */ /* 0x080fe2000001088f */
[----:B------:R-:W-:Y:S01]  /*d9b0*/  FADD.FTZ R2, -R2, R13 ;  /* 0x0000000d02027221 */ /* 0x000fe20000010100 */
[----:B------:R-:W-:Y:S01]  /*d9c0*/  MUFU.EX2 R12, R12 ;  /* 0x0000000c000c7308 */ /* 0x000fe20000000800 */
[-CC-:B------:R-:W-:Y:S01]  /*d9d0*/  FFMA.FTZ R20, R20, R9.reuse, -R143.reuse ;  /* 0x0000000914147223 */ /* 0x180fe2000001088f */
[-CC-:B------:R-:W-:Y:S01]  /*d9e0*/  FFMA.FTZ R187, R120, R9.reuse, -R143.reuse ;  /* 0x0000000978bb7223 */ /* 0x180fe2000001088f */
[-C--:B------:R-:W-:Y:S01]  /*d9f0*/  FMUL.FTZ R2, R2, R9.reuse ;  /* 0x0000000902027220 */ /* 0x080fe20000410000 */
[-CC-:B------:R-:W-:Y:S01]  /*da00*/  FFMA.FTZ R120, R170, R9.reuse, -R143.reuse ;  /* 0x00000009aa787223 */ /* 0x180fe2000001088f */
[-CC-:B------:R-:W-:Y:S01]  /*da10*/  FFMA.FTZ R177, R130, R9.reuse, -R143.reuse ;  /* 0x0000000982b17223 */ /* 0x180fe2000001088f */
[-C--:B------:R-:W-:Y:S01]  /*da20*/  FFMA.FTZ R130, R134, R9.reuse, -R143 ;  /* 0x0000000986827223 */ /* 0x080fe2000001088f */
[----:B------:R-:W-:Y:S01]  /*da30*/  FADD.FTZ R134, R190, R11 ;  /* 0x0000000bbe867221 */ /* 0x000fe20000010000 */
[----:B------:R-:W-:Y:S01]  /*da40*/  MUFU.EX2 R189, R189 ;  /* 0x000000bd00bd7308 */ /* 0x000fe20000000800 */
[-CC-:B------:R-:W-:Y:S01]  /*da50*/  FFMA.FTZ R181, R122, R9.reuse, -R143.reuse ;  /* 0x000000097ab57223 */ /* 0x180fe2000001088f */
[-CC-:B------:R-:W-:Y:S01]  /*da60*/  FFMA.FTZ R122, R172, R9.reuse, -R143.reuse ;  /* 0x00000009ac7a7223 */ /* 0x180fe2000001088f */
[----:B------:R-:W-:Y:S01]  /*da70*/  FADD.FTZ R134, R127, R134 ;  /* 0x000000867f867221 */ /* 0x000fe20000010000 */
[-CC-:B------:R-:W-:Y:S01]  /*da80*/  FFMA.FTZ R183, R174, R9.reuse, -R143.reuse ;  /* 0x00000009aeb77223 */ /* 0x180fe2000001088f */
[-CC-:B------:R-:W-:Y:S01]  /*da90*/  FFMA.FTZ R126, R128, R9.reuse, -R143.reuse ;  /* 0x00000009807e7223 */ /* 0x180fe2000001088f */
[-CC-:B------:R-:W-:Y:S01]  /*daa0*/  FFMA.FTZ R128, R176, R9.reuse, -R143.reuse ;  /* 0x00000009b0807223 */ /* 0x180fe2000001088f */
[-CC-:B------:R-:W-:Y:S01]  /*dab0*/  FFMA.FTZ R179, R178, R9.reuse, -R143.reuse ;  /* 0x00000009b2b37223 */ /* 0x180fe2000001088f */
[----:B------:R-:W0:Y:S01]  /*dac0*/  MUFU.EX2 R2, R2 ;  /* 0x0000000200027308 */ /* 0x000e220000000800 */
[-CC-:B------:R-:W-:Y:S01]  /*dad0*/  FFMA.FTZ R173, R180, R9.reuse, -R143.reuse ;  /* 0x00000009b4ad7223 */ /* 0x180fe2000001088f */
[-CC-:B------:R-:W-:Y:S01]  /*dae0*/  FFMA.FTZ R175, R182, R9.reuse, -R143.reuse ;  /* 0x00000009b6af7223 */ /* 0x180fe2000001088f */
[-CC-:B------:R-:W-:Y:S01]  /*daf0*/  FFMA.FTZ R169, R184, R9.reuse, -R143.reuse ;  /* 0x00000009b8a97223 */ /* 0x180fe2000001088f */
[-CC-:B------:R-:W-:Y:S01]  /*db00*/  FFMA.FTZ R214, R214, R9.reuse, -R143.reuse ;  /* 0x00000009d6d67223 */ /* 0x180fe2000001088f */
[----:B------:R-:W-:-:S03]  /*db10*/  FFMA.FTZ R216, R216, R9, -R143 ;  /* 0x00000009d8d87223 */ /* 0x000fc6000001088f */
[----:B------:R-:W1:Y:S08]  /*db20*/  MUFU.EX2 R191, R191 ;  /* 0x000000bf00bf7308 */ /* 0x000e700000000800 */
[----:B------:R-:W2:Y:S01]  /*db30*/  MUFU.EX2 R14, R14 ;  /* 0x0000000e000e7308 */ /* 0x000ea20000000800 */
[----:B0-----:R-:W-:-:S04]  /*db40*/  FFMA.FTZ R3, R2, R3, R189 ;  /* 0x0000000302037223 */ /* 0x001fc800000100bd */
[----:B------:R-:W-:-:S03]  /*db50*/  FADD.FTZ R144, R12, R3 ;  /* 0x000000030c907221 */ /* 0x000fc60000010000 */
[----:B------:R-:W0:Y:S01]  /*db60*/  MUFU.EX2 R185, R185 ;  /* 0x000000b900b97308 */ /* 0x000e220000000800 */
[----:B-1----:R-:W-:-:S07]  /*db70*/  FADD.FTZ R3, R191, R144 ;  /* 0x00000090bf037221 */ /* 0x002fce0000010000 */
[----:B------:R-:W1:Y:S01]  /*db80*/  MUFU.EX2 R20, R20 ;  /* 0x0000001400147308 */ /* 0x000e620000000800 */
[----:B--2---:R-:W-:Y:S01]  /*db90*/  FADD.FTZ R144, R14, R3 ;  /* 0x000000030e907221 */ /* 0x004fe20000010000 */
[----:B------:R-:W-:Y:S01]  /*dba0*/  FADD.FTZ R3, R121, R134 ;  /* 0x0000008679037221 */ /* 0x000fe20000010000 */
[----:B------:R-:W-:-:S03]  /*dbb0*/  FFMA.FTZ R134, R136, R9, -R143 ;  /* 0x0000000988867223 */ /* 0x000fc6000001088f */
[----:B------:R-:W-:Y:S02]  /*dbc0*/  FADD.FTZ R3, R212, R3 ;  /* 0x00000003d4037221 */ /* 0x000fe40000010000 */
[----:B------:R-:W2:Y:S01]  /*dbd0*/  MUFU.EX2 R187, R187 ;  /* 0x000000bb00bb7308 */ /* 0x000ea20000000800 */
[----:B0-----:R-:W-:Y:S01]  /*dbe0*/  FADD.FTZ R11, R185, R144 ;  /* 0x00000090b90b7221 */ /* 0x001fe20000010000 */
[----:B------:R-:W-:-:S04]  /*dbf0*/  FADD.FTZ R136, R186, R3 ;  /* 0x00000003ba887221 */ /* 0x000fc80000010000 */
[----:B------:R-:W-:Y:S02]  /*dc00*/  FADD.FTZ R136, R125, R136 ;  /* 0x000000887d887221 */ /* 0x000fe40000010000 */
[----:B------:R-:W0:Y:S01]  /*dc10*/  MUFU.EX2 R120, R120 ;  /* 0x0000007800787308 */ /* 0x000e220000000800 */
[----:B-1----:R-:W-:-:S07]  /*dc20*/  FADD.FTZ R144, R20, R11 ;  /* 0x0000000b14907221 */ /* 0x002fce0000010000 */
[----:B------:R-:W1:Y:S01]  /*dc30*/  MUFU.EX2 R181, R181 ;  /* 0x000000b500b57308 */ /* 0x000e620000000800 */
[----:B--2---:R-:W-:-:S07]  /*dc40*/  FADD.FTZ R3, R187, R144 ;  /* 0x00000090bb037221 */ /* 0x004fce0000010000 */
[----:B------:R-:W2:Y:S01]  /*dc50*/  MUFU.EX2 R122, R122 ;  /* 0x0000007a007a7308 */ /* 0x000ea20000000800 */
[----:B0-----:R-:W-:Y:S01]  /*dc60*/  FADD.FTZ R144, R120, R3 ;  /* 0x0000000378907221 */ /* 0x001fe20000010000 */
[----:B------:R-:W-:Y:S01]  /*dc70*/  FADD.FTZ R3, R15, R136 ;  /* 0x000000880f037221 */ /* 0x000fe20000010000 */
[-CC-:B------:R-:W-:Y:S01]  /*dc80*/  FFMA.FTZ R136, R138, R9.reuse, -R143.reuse ;  /* 0x000000098a887223 */ /* 0x180fe2000001088f */
[----:B------:R-:W-:-:S04]  /*dc90*/  FFMA.FTZ R143, R164, R9, -R143 ;  /* 0x00000009a48f7223 */ /* 0x000fc8000001088f */
        /* <DEDUP_REMOVED lines=9> */
[----:B0-----:R-:W-:Y:S01]  /*dd30*/  FADD.FTZ R11, R183, R152 ;  /* 0x00000098b70b7221 */ /* 0x001fe20000010000 */
[----:B------:R-:W-:-:S04]  /*dd40*/  FADD.FTZ R138, R150, R3 ;  /* 0x00000003968a7221 */ /* 0x000fc80000010000 */
[----:B------:R-:W-:Y:S02]  /*dd50*/  FADD.FTZ R3, R133, R138 ;  /* 0x0000008a85037221 */ /* 0x000fe40000010000 */
[----:B------:R-:W0:Y:S01]  /*dd60*/  MUFU.EX2 R128, R128 ;  /* 0x0000008000807308 */ /* 0x000e220000000800 */
[----:B-1----:R-:W-:Y:S01]  /*dd70*/  FADD.FTZ R144, R126, R11 ;  /* 0x0000000b7e907221 */ /* 0x002fe20000010000 */
[----:B------:R-:W-:-:S06]  /*dd80*/  FADD.FTZ R3, R148, R3 ;  /* 0x0000000394037221 */ /* 0x000fcc0000010000 */
[----:B------:R-:W1:Y:S01]  /*dd90*/  MUFU.EX2 R179, R179 ;  /* 0x000000b300b37308 */ /* 0x000e620000000800 */
[----:B--2---:R-:W-:-:S07]  /*dda0*/  FADD.FTZ R11, R177, R144 ;  /* 0x00000090b10b7221 */ /* 0x004fce0000010000 */
[----:B------:R-:W2:Y:S01]  /*ddb0*/  MUFU.EX2 R130, R130 ;  /* 0x0000008200827308 */ /* 0x000ea20000000800 */
[----:B0-----:R-:W-:-:S07]  /*ddc0*/  FADD.FTZ R144, R128, R11 ;  /* 0x0000000b80907221 */ /* 0x001fce0000010000 */
        /* <DEDUP_REMOVED lines=35> */
.L_x_1320:
        /* <DEDUP_REMOVED lines=34> */
.L_x_1302:
        /* <DEDUP_REMOVED lines=99> */
.L_x_1322:
[----:B------:R-:W-:Y:S01]  /*e850*/  ULEA UR5, UR38, UR40, 0x3 ;  /* 0x0000002826057291 */ /* 0x000fe2000f8e183f */
[----:B------:R-:W-:-:S05]  /*e860*/  IMAD.U32 R0, RZ, RZ, UR39 ;  /* 0x00000027ff007e24 */ /* 0x000fca000f8e00ff */
[----:B------:R-:W-:-:S04]  /*e870*/  SHF.L.U32 R0, R0, 0x1f, RZ ;  /* 0x0000001f00007819 */ /* 0x000fc800000006ff */
[----:B------:R0:W1:Y:S01]  /*e880*/  SYNCS.PHASECHK.TRANS64.TRYWAIT P1, [UR5+0x30850], R0 ;  /* 0x03085000ff0075a7 */ /* 0x0000620008020145 */
[----:B------:R-:W-:Y:S05]  /*e890*/  @!P0 BRA `(.L_x_1323) ;  /* 0x0000000000048947 */ /* 0x000fea0003800000 */
[----:B------:R-:W-:Y:S01]  /*e8a0*/  BPT.TRAP 0x1 ;  /* 0x000000040000795c */ /* 0x000fe20000300000 */
.L_x_1323:
[----:B-1----:R-:W-:Y:S05]  /*e8b0*/  @P1 BRA `(.L_x_1324) ;  /* 0x0000000000081947 */ /* 0x002fea0003800000 */
[----:B------:R-:W1:Y:S02]  /*e8c0*/  SYNCS.PHASECHK.TRANS64.TRYWAIT P1, [UR5+0x30850], R0 ;  /* 0x03085000ff0075a7 */ /* 0x000e640008020145 */
[----:B-1----:R-:W-:Y:S05]  /*e8d0*/  @!P1 BRA `(.L_x_1325) ;  /* 0x0000008c00e49947 */ /* 0x002fea0003800000 */
.L_x_1324:
[----:B------:R-:W-:Y:S01]  /*e8e0*/  UIADD3 UR40, UR40, 0x400, URZ ;  /* 0x0000040028287890 */ /* 0x000fe2000fffe03f */
[----:B------:R-:W-:Y:S01]  /*e8f0*/  WARPGROUP.ARRIVE ;  /* 0x00000000000079c5 */ /* 0x000fe20000000000 */
[----:B------:R-:W-:Y:S01]  /*e900*/  UMOV UR7, 0x40000040 ;  /* 0x4000004000077882 */ /* 0x000fe20000000000 */
[----:B01----:R-:W0:Y:S01]  /*e910*/  SHFL.BFLY PT, R0, R11, 0x2, 0x1f ;  /* 0x0c401f000b007f89 */ /* 0x003e2200000e0000 */
[----:B------:R-:W-:Y:S01]  /*e920*/  USHF.R.U32.HI UR40, URZ, 0x4, UR40 ;  /* 0x000000043f287899 */ /* 0x000fe20008011628 */
[----:B------:R-:W-:Y:S02]  /*e930*/  IMAD.MOV.U32 R17, RZ, RZ, RZ ;  /* 0x000000ffff117224 */ /* 0x000fe400078e00ff */
[----:B------:R-:W1:Y:S01]  /*e940*/  SHFL.BFLY PT, R2, R3, 0x2, 0x1f ;  /* 0x0c401f0003027f89 */ /* 0x000e6200000e0000 */
[----:B------:R-:W-:-:S04]  /*e950*/  ULOP3.LUT UR40, UR40, 0x3fff, URZ, 0xc0, !UPT ;  /* 0x00003fff28287892 */ /* 0x000fc8000f8ec03f */
[----:B------:R-:W-:-:S04]  /*e960*/  ULOP3.LUT UR4, UR40, 0x3000000, URZ, 0xfc, !UPT ;  /* 0x0300000028047892 */ /* 0x000fc8000f8efc3f */
[----:B------:R-:W-:-:S07]  /*e970*/  UIMAD UR4, UR38, 0x900, UR4 ;  /* 0x00000900260478a4 */ /* 0x000fce000f8e0204 */
[----:B------:R-:W-:Y:S02]  /*e980*/  UMOV UR6, UR4 ;  /* 0x0000000400067c82 */ /* 0x000fe40008000000 */
[----:B------:R-:W-:Y:S01]  /*e990*/  HGMMA.64x192x16.F32 R24, R188, gdesc[UR4].tnspB, R24, gsb0 ;  /* 0x42e00004bc187df0 */ /* 0x000fe20008000818 */
[----:B------:R-:W-:Y:S01]  /*e9a0*/  UIADD3 UR6, UR4, 0x80, URZ ;  /* 0x0000008004067890 */ /* 0x000fe2000fffe03f */
[----:B0-----:R-:W-:Y:S01]  /*e9b0*/  FADD.FTZ R0, R0, R11 ;  /* 0x0000000b00007221 */ /* 0x001fe20000010000 */
[----:B------:R-:W-:Y:S01]  /*e9c0*/  UMOV UR7, 0x40000040 ;  /* 0x4000004000077882 */ /* 0x000fe20000000000 */
[----:B-1----:R-:W-:-:S03]  /*e9d0*/  FADD.FTZ R2, R2, R3 ;  /* 0x0000000302027221 */ /* 0x002fc60000010000 */
[----:B------:R-:W0:Y:S04]  /*e9e0*/  SHFL.BFLY PT, R5, R0, 0x1, 0x1f ;  /* 0x0c201f0000057f89 */ /* 0x000e2800000e0000 */
[----:B------:R-:W1:Y:S01]  /*e9f0*/  SHFL.BFLY PT, R7, R2, 0x1, 0x1f ;  /* 0x0c201f0002077f89 */ /* 0x000e6200000e0000 */
[----:B0-----:R-:W-:Y:S01]  /*ea00*/  FADD.FTZ R12, R0, R5 ;  /* 0x00000005000c7221 */ /* 0x001fe20000010000 */
[----:B------:R-:W-:Y:S02]  /*ea10*/  IMAD.MOV.U32 R5, RZ, RZ, RZ ;  /* 0x000000ffff057224 */ /* 0x000fe400078e00ff */
[----:B------:R-:W-:Y:S02]  /*ea20*/  IMAD.MOV.U32 R0, RZ, RZ, -0x800000 ;  /* 0xff800000ff007424 */ /* 0x000fe400078e00ff */
[----:B-1----:R-:W-:Y:S01]  /*ea30*/  FADD.FTZ R13, R2, R7 ;  /* 0x00000007020d7221 */ /* 0x002fe20000010000 */
[----:B------:R-:W-:Y:S01]  /*ea40*/  FSETP.NE.FTZ.AND P1, PT, R12, RZ, PT ;  /* 0x000000ff0c00720b */ /* 0x000fe20003f35000 */
[----:B------:R-:W-:-:S03]  /*ea50*/  IMAD.MOV.U32 R2, RZ, RZ, -0x800000 ;  /* 0xff800000ff027424 */ /* 0x000fc600078e00ff */
[----:B------:R-:W-:-:S09]  /*ea60*/  FSETP.NE.FTZ.AND P2, PT, R13, RZ, PT ;  /* 0x000000ff0d00720b */ /* 0x000fd20003f55000 */
[----:B------:R-:W0:Y:S01]  /*ea70*/  @P1 MUFU.LG2 R4, R12 ;  /* 0x0000000c00041308 */ /* 0x000e220000000c00 */
[----:B------:R-:W-:-:S03]  /*ea80*/  @P1 FMUL.FTZ R3, R9, 0.69314718246459960938 ;  /* 0x3f31721809031820 */ /* 0x000fc60000410000 */
[----:B------:R-:W-:-:S04]  /*ea90*/  @P2 FMUL.FTZ R14, R9, 0.69314718246459960938 ;  /* 0x3f317218090e2820 */ /* 0x000fc80000410000 */
        /* <DEDUP_REMOVED lines=34> */
.L_x_1326:
[----:B------:R-:W-:Y:S01]  /*ecc0*/  UIADD3 UR4, UR5, 0x30860, URZ ;  /* 0x0003086005047890 */ /* 0x000fe2000fffe03f */
[-C--:B------:R-:W-:Y:S01]  /*ecd0*/  FMUL.FTZ R4, R24, R5.reuse ;  /* 0x0000000518047220 */ /* 0x080fe20000410000 */
[----:B------:R-:W-:Y:S01]  /*ece0*/  UIADD3 UR38, UR38, 0x1, URZ ;  /* 0x0000000126267890 */ /* 0x000fe2000fffe03f */
[----:B------:R-:W-:Y:S01]  /*ecf0*/  FMUL.FTZ R3, R32, R5 ;  /* 0x0000000520037220 */ /* 0x000fe20000410000 */
[----:B------:R-:W-:Y:S01]  /*ed00*/  UPRMT UR4, UR60, 0x654, UR4 ;  /* 0x000006543c047896 */ /* 0x000fe20008000004 */
[----:B------:R-:W-:Y:S01]  /*ed10*/  FMUL.FTZ R130, R63, R17 ;  /* 0x000000113f827220 */ /* 0x000fe20000410000 */
[----:B------:R-:W-:Y:S01]  /*ed20*/  UISETP.NE.AND UP0, UPT, UR38, 0x2, UPT ;  /* 0x000000022600788c */ /* 0x000fe2000bf05270 */
[-C--:B------:R-:W-:Y:S01]  /*ed30*/  FMUL.FTZ R25, R25, R5.reuse ;  /* 0x0000000519197220 */ /* 0x080fe20000410000 */
[-C--:B------:R-:W-:Y:S01]  /*ed40*/  FMUL.FTZ R6, R28, R5.reuse ;  /* 0x000000051c067220 */ /* 0x080fe20000410000 */
[-C--:B------:R-:W-:Y:S01]  /*ed50*/  FMUL.FTZ R7, R29, R5.reuse ;  /* 0x000000051d077220 */ /* 0x080fe20000410000 */
[-C--:B------:R-:W-:Y:S01]  /*ed60*/  FMUL.FTZ R120, R33, R5.reuse ;  /* 0x0000000521787220 */ /* 0x080fe20000410000 */
[-C--:B------:R-:W-:Y:S01]  /*ed70*/  FMUL.FTZ R36, R36, R5.reuse ;  /* 0x0000000524247220 */ /* 0x080fe20000410000 */
[-C--:B------:R-:W-:Y:S01]  /*ed80*/  FMUL.FTZ R37, R37, R5.reuse ;  /* 0x0000000525257220 */ /* 0x080fe20000410000 */
[----:B------:R-:W-:Y:S01]  /*ed90*/  SYNCS.ARRIVE.TRANS64.RED.A1T0 RZ, [UR4], RZ ;  /* 0x000000ffffff79a7 */ /* 0x000fe20008100404 */
        /* <DEDUP_REMOVED lines=87> */
[-C--:B------:R-:W-:Y:S01]  /*f310*/  FMUL.FTZ R118, R118, R17.reuse ;  /* 0x0000001176767220 */ /* 0x080fe20000410000 */
[----:B------:R-:W-:Y:S01]  /*f320*/  FMUL.FTZ R119, R119, R17 ;  /* 0x0000001177777220 */ /* 0x000fe20000410000 */
[----:B------:R-:W-:Y:S01]  /*f330*/  VIADD R201, R201, 0x1 ;  /* 0x00000001c9c97836 */ /* 0x000fe20000000000 */
[----:B------:R-:W-:-:S02]  /*f340*/  USEL UR38, UR38, URZ, UP0 ;  /* 0x0000003f26267287 */ /* 0x000fc40008000000 */
[----:B------:R-:W-:-:S12]  /*f350*/  ULOP3.LUT UR39, UR39, UR4, URZ, 0x3c, !UPT ;  /* 0x0000000427277292 */ /* 0x000fd8000f8e3c3f */
.L_x_1248:
[----:B------:R-:W0:Y:S01]  /*f360*/  S2R R18, SR_CgaCtaId ;  /* 0x0000000000127919 */ /* 0x000e220000008800 */
[----:B------:R-:W-:Y:S01]  /*f370*/  MOV R17, 0x400 ;  /* 0x0000040000117802 */ /* 0x000fe20000000f00 */
[----:B------:R-:W-:Y:S01]  /*f380*/  BSSY B0, `(.L_x_1327) ;  /* 0x0000256000007945 */ /* 0x000fe20003800000 */
[----:B------:R-:W-:Y:S02]  /*f390*/  BAR.SYNC.DEFER_BLOCKING 0x5, 0x180 ;  /* 0x0146000000007b1d */ /* 0x000fe40000010000 */
[----:B0-----:R-:W-:-:S05]  /*f3a0*/  LEA R17, R18, R17, 0x18 ;  /* 0x0000001112117211 */ /* 0x001fca00078ec0ff */
[----:B------:R0:W1:Y:S01]  /*f3b0*/  LDS.128 R40, [R17+0x308d0] ;  /* 0x0308d00011287984 */ /* 0x0000620000000c00 */
[----:B------:R-:W-:Y:S06]  /*f3c0*/  BAR.ARV 0x4, 0x180 ;  /* 0x0106000000007b1d */ /* 0x000fec0000002000 */
[----:B------:R-:W-:Y:S05]  /*f3d0*/  @P0 BRA `(.L_x_1328) ;  /* 0x0000001800500947 */ /* 0x000fea0003800000 */
[----:B------:R-:W2:Y:S01]  /*f3e0*/  S2R R18, SR_SWINHI ;  /* 0x0000000000127919 */ /* 0x000ea20000002f00 */
[----:B------:R-:W-:Y:S02]  /*f3f0*/  F2FP.F16.F32.PACK_AB R4, R25, R4 ;  /* 0x000000041904723e */ /* 0x000fe400000000ff */
[----:B------:R-:W-:Y:S01]  /*f400*/  F2FP.F16.F32.PACK_AB R6, R7, R6 ;  /* 0x000000060706723e */ /* 0x000fe200000000ff */
[----:B------:R-:W-:Y:S01]  /*f410*/  BAR.SYNC.DEFER_BLOCKING 0x1, 0x100 ;  /* 0x0044000000007b1d */ /* 0x000fe20000010000 */
        /* <DEDUP_REMOVED lines=14> */
[----:B------:R-:W-:Y:S02]  /*f500*/  MOV R20, R17 ;  /* 0x0000001100147202 */ /* 0x000fe40000000f00 */
[----:B--2---:R-:W-:-:S02]  /*f510*/  MOV R21, R18 ;  /* 0x0000001200157202 */ /* 0x004fc40000000f00 */
[----:B------:R-:W-:Y:S02]  /*f520*/  F2FP.F16.F32.PACK_AB R97, R63, R98 ;  /* 0x000000623f61723e */ /* 0x000fe400000000ff */
[----:B------:R-:W-:Y:S01]  /*f530*/  F2FP.F16.F32.PACK_AB R104, R105, R104 ;  /* 0x000000686968723e */ /* 0x000fe200000000ff */
[----:B------:R-:W-:Y:S01]  /*f540*/  IMAD.WIDE R58, R206, 0x2, R20 ;  /* 0x00000002ce3a7825 */ /* 0x000fe200078e0214 */
[----:B------:R-:W-:Y:S02]  /*f550*/  F2FP.F16.F32.PACK_AB R98, R101, R100 ;  /* 0x000000646562723e */ /* 0x000fe400000000ff */
[----:B------:R-:W-:Y:S02]  /*f560*/  F2FP.F16.F32.PACK_AB R99, R56, R99 ;  /* 0x000000633863723e */ /* 0x000fe400000000ff */
[C---:B------:R-:W-:Y:S02]  /*f570*/  IADD3 R75, P2, R58.reuse, 0x20, RZ ;  /* 0x000000203a4b7810 */ /* 0x040fe40007f5e0ff */
[----:B------:R-:W-:-:S02]  /*f580*/  IADD3 R145, P4, R58, 0x4040, RZ ;  /* 0x000040403a917810 */ /* 0x000fc40007f9e0ff */
[----:B------:R-:W-:Y:S01]  /*f590*/  LOP3.LUT R18, R75, 0x380, RZ, 0xc0, !PT ;  /* 0x000003804b127812 */ /* 0x000fe200078ec0ff */
[--C-:B------:R-:W-:Y:S01]  /*f5a0*/  IMAD.X R27, RZ, RZ, R59.reuse, P2 ;  /* 0x000000ffff1b7224 */ /* 0x100fe200010e063b */
[----:B------:R-:W-:Y:S01]  /*f5b0*/  IADD3 R143, P0, R58, 0x4020, RZ ;  /* 0x000040203a8f7810 */ /* 0x000fe20007f1e0ff */
[--C-:B------:R-:W-:Y:S01]  /*f5c0*/  IMAD.X R47, RZ, RZ, R59.reuse, P4 ;  /* 0x000000ffff2f7224 */ /* 0x100fe200020e063b */
[----:B------:R-:W-:Y:S02]  /*f5d0*/  SHF.R.U64 R18, R18, 0x3, RZ ;  /* 0x0000000312127819 */ /* 0x000fe400000012ff */
[C---:B------:R-:W-:Y:S01]  /*f5e0*/  IADD3 R141, P5, R58.reuse, 0x4000, RZ ;  /* 0x000040003a8d7810 */ /* 0x040fe20007fbe0ff */
[--C-:B------:R-:W-:Y:S01]  /*f5f0*/  IMAD.X R45, RZ, RZ, R59.reuse, P0 ;  /* 0x000000ffff2d7224 */ /* 0x100fe200000e063b */
[C---:B------:R-:W-:Y:S02]  /*f600*/  LOP3.LUT R29, R58.reuse, 0x380, RZ, 0xc0, !PT ;  /* 0x000003803a1d7812 */ /* 0x040fe400078ec0ff */
[C---:B------:R-:W-:Y:S01]  /*f610*/  IADD3 R103, P1, R58.reuse, 0x40, RZ ;  /* 0x000000403a677810 */ /* 0x040fe20007f3e0ff */
[----:B------:R-:W-:Y:S01]  /*f620*/  IMAD.X R39, RZ, RZ, R59, P5 ;  /* 0x000000ffff277224 */ /* 0x000fe200028e063b */
[----:B------:R-:W-:-:S02]  /*f630*/  IADD3 R139, P6, R58, 0x60, RZ ;  /* 0x000000603a8b7810 */ /* 0x000fc40007fde0ff */
[----:B-1----:R-:W-:Y:S01]  /*f640*/  LOP3.LUT R40, R145, 0x380, RZ, 0xc0, !PT ;  /* 0x0000038091287812 */ /* 0x002fe200078ec0ff */
[--C-:B------:R-:W-:Y:S01]  /*f650*/  IMAD.X R31, RZ, RZ, R59.reuse, P1 ;  /* 0x000000ffff1f7224 */ /* 0x100fe200008e063b */
[----:B------:R-:W-:Y:S01]  /*f660*/  LOP3.LUT R26, R18, R75, RZ, 0x3c, !PT ;  /* 0x0000004b121a7212 */ /* 0x000fe200078e3cff */
[----:B------:R-:W-:Y:S01]  /*f670*/  IMAD.X R35, RZ, RZ, R59, P6 ;  /* 0x000000ffff237224 */ /* 0x000fe200030e063b */
[----:B------:R-:W-:Y:S02]  /*f680*/  LOP3.LUT R18, R143, 0x380, RZ, 0xc0, !PT ;  /* 0x000003808f127812 */ /* 0x000fe400078ec0ff */
[----:B------:R-:W-:Y:S02]  /*f690*/  SHF.R.U64 R29, R29, 0x3, RZ ;  /* 0x000000031d1d7819 */ /* 0x000fe400000012ff */
[----:B------:R-:W-:Y:S02]  /*f6a0*/  SHF.R.U64 R40, R40, 0x3, RZ ;  /* 0x0000000328287819 */ /* 0x000fe400000012ff */
[----:B------:R-:W-:-:S02]  /*f6b0*/  IADD3 R153, P5, R58, 0x8060, RZ ;  /* 0x000080603a997810 */ /* 0x000fc40007fbe0ff */
[C---:B------:R-:W-:Y:S02]  /*f6c0*/  IADD3 R147, P3, R58.reuse, 0x4060, RZ ;  /* 0x000040603a937810 */ /* 0x040fe40007f7e0ff */
[C---:B------:R-:W-:Y:S02]  /*f6d0*/  IADD3 R149, P2, R58.reuse, 0x8000, RZ ;  /* 0x000080003a957810 */ /* 0x040fe40007f5e0ff */
[C---:B------:R-:W-:Y:S01]  /*f6e0*/  IADD3 R151, P1, R58.reuse, 0x8020, RZ ;  /* 0x000080203a977810 */ /* 0x040fe20007f3e0ff */
[--C-:B------:R-:W-:Y:S01]  /*f6f0*/  IMAD.X R49, RZ, RZ, R59.reuse, P3 ;  /* 0x000000ffff317224 */ /* 0x100fe200018e063b */
[----:B------:R-:W-:Y:S01]  /*f700*/  IADD3 R54, P6, R58, 0x8040, RZ ;  /* 0x000080403a367810 */ /* 0x000fe20007fde0ff */
[--C-:B------:R-:W-:Y:S01]  /*f710*/  IMAD.X R51, RZ, RZ, R59.reuse, P2 ;  /* 0x000000ffff337224 */ /* 0x100fe200010e063b */
[----:B------:R-:W-:Y:S01]  /*f720*/  SHF.R.U64 R18, R18, 0x3, RZ ;  /* 0x0000000312127819 */ /* 0x000fe200000012ff */
[--C-:B------:R-:W-:Y:S01]  /*f730*/  IMAD.X R53, RZ, RZ, R59.reuse, P1 ;  /* 0x000000ffff357224 */ /* 0x100fe200008e063b */
[----:B------:R-:W-:Y:S01]  /*f740*/  LOP3.LUT R30, R103, 0x380, RZ, 0xc0, !PT ;  /* 0x00000380671e7812 */ /* 0x000fe200078ec0ff */
[----:B------:R-:W-:Y:S01]  /*f750*/  IMAD.X R55, RZ, RZ, R59, P6 ;  /* 0x000000ffff377224 */ /* 0x000fe200030e063b */
[----:B------:R-:W-:-:S02]  /*f760*/  LOP3.LUT R58, R29, R58, RZ, 0x3c, !PT ;  /* 0x0000003a1d3a7212 */ /* 0x000fc400078e3cff */
[----:B------:R-:W-:Y:S02]  /*f770*/  LOP3.LUT R34, R139, 0x380, RZ, 0xc0, !PT ;  /* 0x000003808b227812 */ /* 0x000fe400078ec0ff */
[----:B------:R-:W-:Y:S02]  /*f780*/  LOP3.LUT R46, R40, R145, RZ, 0x3c, !PT ;  /* 0x00000091282e7212 */ /* 0x000fe400078e3cff */
[----:B------:R-:W-:Y:S02]  /*f790*/  LOP3.LUT R38, R141, 0x380, RZ, 0xc0, !PT ;  /* 0x000003808d267812 */ /* 0x000fe400078ec0ff */
[----:B------:R-:W-:Y:S02]  /*f7a0*/  LOP3.LUT R40, R153, 0x380, RZ, 0xc0, !PT ;  /* 0x0000038099287812 */ /* 0x000fe400078ec0ff */
[----:B------:R-:W-:Y:S02]  /*f7b0*/  LOP3.LUT R44, R18, R143, RZ, 0x3c, !PT ;  /* 0x0000008f122c7212 */ /* 0x000fe400078e3cff */
[----:B------:R-:W-:-:S02]  /*f7c0*/  IADD3.X R29, RZ, R59, RZ, P5, !PT ;  /* 0x0000003bff1d7210 */ /* 0x000fc40002ffe4ff */
[----:B------:R-:W-:Y:S02]  /*f7d0*/  SHF.R.U64 R30, R30, 0x3, RZ ;  /* 0x000000031e1e7819 */ /* 0x000fe400000012ff */
[----:B------:R-:W-:Y:S02]  /*f7e0*/  LOP3.LUT R18, R151, 0x380, RZ, 0xc0, !PT ;  /* 0x0000038097127812 */ /* 0x000fe400078ec0ff */
[----:B------:R-:W-:Y:S02]  /*f7f0*/  SHF.R.U64 R34, R34, 0x3, RZ ;  /* 0x0000000322227819 */ /* 0x000fe400000012ff */
[----:B------:R-:W-:Y:S02]  /*f800*/  LOP3.LUT R48, R147, 0x380, RZ, 0xc0, !PT ;  /* 0x0000038093307812 */ /* 0x000fe400078ec0ff */
[----:B------:R-:W-:Y:S02]  /*f810*/  MOV R59, R58 ;  /* 0x0000003a003b7202 */ /* 0x000fe40000000f00 */
[----:B------:R-:W-:-:S02]  /*f820*/  LOP3.LUT R25, R54, 0x380, RZ, 0xc0, !PT ;  /* 0x0000038036197812 */ /* 0x000fc400078ec0ff */
[----:B------:R-:W-:Y:S01]  /*f830*/  SHF.R.U64 R38, R38, 0x3, RZ ;  /* 0x0000000326267819 */ /* 0x000fe200000012ff */
[----:B------:R1:W-:Y:S01]  /*f840*/  STSM.16.M88.4 [R59], R4 ;  /* 0x000000043b007844 */ /* 0x0003e20000000200 */
[----:B------:R-:W-:Y:S02]  /*f850*/  SHF.R.U64 R40, R40, 0x3, RZ ;  /* 0x0000000328287819 */ /* 0x000fe400000012ff */
[----:B------:R-:W-:Y:S02]  /*f860*/  LOP3.LUT R30, R30, R103, RZ, 0x3c, !PT ;  /* 0x000000671e1e7212 */ /* 0x000fe400078e3cff */
[----:B------:R-:W-:Y:S02]  /*f870*/  SHF.R.U64 R18, R18, 0x3, RZ ;  /* 0x0000000312127819 */ /* 0x000fe400000012ff */
[----:B------:R-:W-:Y:S02]  /*f880*/  LOP3.LUT R34, R34, R139, RZ, 0x3c, !PT ;  /* 0x0000008b22227212 */ /* 0x000fe400078e3cff */
[----:B------:R-:W-:-:S02]  /*f890*/  SHF.R.U64 R48, R48, 0x3, RZ ;  /* 0x0000000330307819 */ /* 0x000fc400000012ff */
[----:B------:R-:W-:Y:S02]  /*f8a0*/  SHF.R.U64 R25, R25, 0x3, RZ ;  /* 0x0000000319197819 */ /* 0x000fe400000012ff */
[----:B------:R-:W-:Y:S02]  /*f8b0*/  LOP3.LUT R38, R38, R141, RZ, 0x3c, !PT ;  /* 0x0000008d26267212 */ /* 0x000fe400078e3cff */
[----:B------:R-:W-:Y:S02]  /*f8c0*/  LOP3.LUT R28, R40, R153, RZ, 0x3c, !PT ;  /* 0x00000099281c7212 */ /* 0x000fe400078e3cff */
[----:B------:R-:W-:Y:S02]  /*f8d0*/  MOV R58, R26 ;  /* 0x0000001a003a7202 */ /* 0x000fe40000000f00 */
[----:B-1----:R-:W-:Y:S02]  /*f8e0*/  F2FP.F16.F32.PACK_AB R4, R120, R3 ;  /* 0x000000037804723e */ /* 0x002fe400000000ff */
[----:B------:R-:W-:-:S02]  /*f8f0*/  F2FP.F16.F32.PACK_AB R5, R135, R128 ;  /* 0x000000808705723e */ /* 0x000fc400000000ff */
[----:B------:R-:W-:Y:S02]  /*f900*/  F2FP.F16.F32.PACK_AB R6, R37, R36 ;  /* 0x000000242506723e */ /* 0x000fe400000000ff */
[----:B------:R-:W-:Y:S01]  /*f910*/  F2FP.F16.F32.PACK_AB R7, R132, R127 ;  /* 0x0000007f8407723e */ /* 0x000fe200000000ff */
[----:B------:R-:W1:Y:S01]  /*f920*/  LDC.64 R36, c[0x0][0xc00] ;  /* 0x00030000ff247b82 */ /* 0x000e620000000a00 */
[----:B------:R-:W-:Y:S02]  /*f930*/  LOP3.LUT R52, R18, R151, RZ, 0x3c, !PT ;  /* 0x0000009712347212 */ /* 0x000fe400078e3cff */
[----:B------:R-:W-:Y:S01]  /*f940*/  MOV R40, R30 ;  /* 0x0000001e00287202 */ /* 0x000fe20000000f00 */
[----:B------:R-:W-:Y:S01]  /*f950*/  STSM.16.M88.4 [R58], R4 ;  /* 0x000000043a007844 */ /* 0x000fe20000000200 */
[----:B------:R-:W-:Y:S02]  /*f960*/  LOP3.LUT R48, R48, R147, RZ, 0x3c, !PT ;  /* 0x0000009330307212 */ /* 0x000fe400078e3cff */
[----:B------:R-:W-:Y:S01]  /*f970*/  LOP3.LUT R54, R25, R54, RZ, 0x3c, !PT ;  /* 0x0000003619367212 */ /* 0x000fe200078e3cff */
[----:B------:R-:W-:Y:S01]  /*f980*/  STSM.16.M88.4 [R40], R8 ;  /* 0x0000000828007844 */ /* 0x000fe20000000200 */
[----:B------:R-:W-:-:S02]  /*f990*/  MOV R18, R34 ;  /* 0x0000002200127202 */ /* 0x000fc40000000f00 */
[----:B------:R-:W-:Y:S02]  /*f9a0*/  MOV R38, R38 ;  /* 0x0000002600267202 */ /* 0x000fe40000000f00 */
[----:B------:R-:W-:Y:S01]  /*f9b0*/  F2FP.F16.F32.PACK_AB R25, R129, R122 ;  /* 0x0000007a8119723e */ /* 0x000fe200000000ff */
[----:B------:R2:W-:Y:S01]  /*f9c0*/  STSM.16.M88.4 [R18], R12 ;  /* 0x0000000c12007844 */ /* 0x0005e20000000200 */
[----:B------:R-:W-:Y:S02]  /*f9d0*/  F2FP.F16.F32.PACK_AB R26, R61, R60 ;  /* 0x0000003c3d1a723e */ /* 0x000fe400000000ff */
[----:B------:R-:W-:Y:S02]  /*f9e0*/  F2FP.F16.F32.PACK_AB R27, R130, R121 ;  /* 0x00000079821b723e */ /* 0x000fe400000000ff */
[----:B------:R-:W-:Y:S02]  /*f9f0*/  MOV R3, R28 ;  /* 0x0000001c00037202 */ /* 0x000fe40000000f00 */
[----:B------:R-:W-:Y:S01]  /*fa00*/  MOV R44, R44 ;  /* 0x0000002c002c7202 */ /* 0x000fe20000000f00 */
[----:B------:R-:W-:Y:S01]  /*fa10*/  STSM.16.M88.4 [R38], R24 ;  /* 0x0000001826007844 */ /* 0x000fe20000000200 */
[----:B------:R-:W-:-:S02]  /*fa20*/  F2FP.F16.F32.PACK_AB R28, R65, R64 ;  /* 0x00000040411c723e */ /* 0x000fc400000000ff */
[----:B------:R-:W-:Y:S01]  /*fa30*/  F2FP.F16.F32.PACK_AB R112, R113, R112 ;  /* 0x000000707170723e */ /* 0x000fe200000000ff */
[----:B------:R-:W-:Y:S01]  /*fa40*/  ULDC UR4, c[0x0][0xa88] ;  /* 0x0002a20000047ab9 */ /* 0x000fe20000000800 */
[----:B------:R-:W-:Y:S01]  /*fa50*/  F2FP.F16.F32.PACK_AB R29, R67, R66 ;  /* 0x00000042431d723e */ /* 0x000fe200000000ff */
[----:B------:R-:W-:Y:S01]  /*fa60*/  IMAD.MOV.U32 R64, RZ, RZ, RZ ;  /* 0x000000ffff407224 */ /* 0x000fe200078e00ff */
[----:B------:R-:W-:Y:S01]  /*fa70*/  F2FP.F16.F32.PACK_AB R30, R69, R68 ;  /* 0x00000044451e723e */ /* 0x000fe200000000ff */
[----:B--2---:R-:W2:Y:S01]  /*fa80*/  LDC.64 R12, c[0x0][0xc00] ;  /* 0x00030000ff0c7b82 */ /* 0x004ea20000000a00 */
[----:B------:R-:W-:Y:S02]  /*fa90*/  F2FP.F16.F32.PACK_AB R31, R71, R70 ;  /* 0x00000046471f723e */ /* 0x000fe400000000ff */
[----:B------:R-:W-:Y:S02]  /*faa0*/  MOV R46, R46 ;  /* 0x0000002e002e7202 */ /* 0x000fe40000000f00 */
[----:B------:R-:W-:Y:S01]  /*fab0*/  F2FP.F16.F32.PACK_AB R34, R77, R76 ;  /* 0x0000004c4d22723e */ /* 0x000fe200000000ff */
[----:B------:R-:W-:Y:S01]  /*fac0*/  STSM.16.M88.4 [R44], R28 ;  /* 0x0000001c2c007844 */ /* 0x000fe20000000200 */
[----:B------:R-:W-:Y:S01]  /*fad0*/  F2FP.F16.F32.PACK_AB R35, R79, R78 ;  /* 0x0000004e4f23723e */ /* 0x000fe200000000ff */
[----:B------:R-:W3:Y:S01]  /*fae0*/  LDC R40, c[0x0][0xbe8] ;  /* 0x0002fa00ff287b82 */ /* 0x000ee20000000800 */
[----:B------:R-:W-:-:S02]  /*faf0*/  MOV R48, R48 ;  /* 0x0000003000307202 */ /* 0x000fc40000000f00 */
[----:B------:R-:W-:Y:S01]  /*fb00*/  F2FP.F16.F32.PACK_AB R4, R81, R80 ;  /* 0x000000505104723e */ /* 0x000fe200000000ff */
[----:B------:R-:W-:Y:S01]  /*fb10*/  STSM.16.M88.4 [R46], R32 ;  /* 0x000000202e007844 */ /* 0x000fe20000000200 */
[----:B------:R-:W-:Y:S02]  /*fb20*/  F2FP.F16.F32.PACK_AB R5, R83, R82 ;  /* 0x000000525305723e */ /* 0x000fe400000000ff */
[----:B------:R-:W-:Y:S02]  /*fb30*/  F2FP.F16.F32.PACK_AB R6, R85, R84 ;  /* 0x000000545506723e */ /* 0x000fe400000000ff */
[----:B------:R-:W-:Y:S02]  /*fb40*/  F2FP.F16.F32.PACK_AB R7, R87, R86 ;  /* 0x000000565707723e */ /* 0x000fe400000000ff */
[----:B------:R-:W-:Y:S02]  /*fb50*/  LOP3.LUT R50, R149, 0x380, RZ, 0xc0, !PT ;  /* 0x0000038095327812 */ /* 0x000fe400078ec0ff */
[----:B------:R-:W-:Y:S01]  /*fb60*/  F2FP.F16.F32.PACK_AB R8, R89, R88 ;  /* 0x000000585908723e */ /* 0x000fe200000000ff */
[----:B------:R4:W-:Y:S01]  /*fb70*/  STSM.16.M88.4 [R48], R4 ;  /* 0x0000000430007844 */ /* 0x0009e20000000200 */
[----:B------:R-:W-:Y:S01]  /*fb80*/  SHF.R.U64 R50, R50, 0x3, RZ ;  /* 0x0000000332327819 */ /* 0x000fe200000012ff */
[----:B--2---:R-:W-:Y:S01]  /*fb90*/  IMAD.WIDE R12, R199, 0x4, R12 ;  /* 0x00000004c70c7825 */ /* 0x004fe200078e020c */
[----:B------:R-:W-:-:S02]  /*fba0*/  F2FP.F16.F32.PACK_AB R9, R91, R90 ;  /* 0x0000005a5b09723e */ /* 0x000fc400000000ff */
[----:B------:R-:W-:Y:S02]  /*fbb0*/  LOP3.LUT R50, R50, R149, RZ, 0x3c, !PT ;  /* 0x0000009532327212 */ /* 0x000fe400078e3cff */
[----:B------:R-:W-:Y:S02]  /*fbc0*/  F2FP.F16.F32.PACK_AB R10, R93, R92 ;  /* 0x0000005c5d0a723e */ /* 0x000fe400000000ff */
[----:B------:R-:W-:Y:S02]  /*fbd0*/  MOV R50, R50 ;  /* 0x0000003200327202 */ /* 0x000fe40000000f00 */
[----:B------:R-:W-:Y:S02]  /*fbe0*/  F2FP.F16.F32.PACK_AB R11, R95, R94 ;  /* 0x0000005e5f0b723e */ /* 0x000fe400000000ff */
[----:B------:R-:W-:Y:S02]  /*fbf0*/  MOV R52, R52 ;  /* 0x0000003400347202 */ /* 0x000fe40000000f00 */
[----:B------:R-:W-:Y:S01]  /*fc00*/  F2FP.F16.F32.PACK_AB R105, R107, R106 ;  /* 0x0000006a6b69723e */ /* 0x000fe200000000ff */
[----:B----4-:R-:W2:Y:S01]  /*fc10*/  LDC.64 R4, c[0x0][0xc08] ;  /* 0x00030200ff047b82 */ /* 0x010ea20000000a00 */
[----:B------:R-:W-:Y:S01]  /*fc20*/  MOV R54, R54 ;  /* 0x0000003600367202 */ /* 0x000fe20000000f00 */
[----:B------:R-:W-:Y:S01]  /*fc30*/  STSM.16.M88.4 [R50], R8 ;  /* 0x0000000832007844 */ /* 0x000fe20000000200 */
[----:B------:R-:W-:-:S02]  /*fc40*/  F2FP.F16.F32.PACK_AB R106, R109, R108 ;  /* 0x0000006c6d6a723e */ /* 0x000fc400000000ff */
[----:B------:R-:W-:Y:S01]  /*fc50*/  F2FP.F16.F32.PACK_AB R107, R111, R110 ;  /* 0x0000006e6f6b723e */ /* 0x000fe200000000ff */
[----:B------:R-:W-:Y:S01]  /*fc60*/  STSM.16.M88.4 [R52], R96 ;  /* 0x0000006034007844 */ /* 0x000fe20000000200 */
[----:B------:R-:W-:Y:S02]  /*fc70*/  F2FP.F16.F32.PACK_AB R113, R115, R114 ;  /* 0x000000727371723e */ /* 0x000fe400000000ff */
[----:B------:R-:W-:Y:S01]  /*fc80*/  F2FP.F16.F32.PACK_AB R114, R117, R116 ;  /* 0x000000747572723e */ /* 0x000fe200000000ff */
[----:B------:R-:W-:Y:S01]  /*fc90*/  STSM.16.M88.4 [R54], R104 ;  /* 0x0000006836007844 */ /* 0x000fe20000000200 */
[----:B------:R-:W-:Y:S02]  /*fca0*/  F2FP.F16.F32.PACK_AB R115, R119, R118 ;  /* 0x000000767773723e */ /* 0x000fe400000000ff */
[----:B-1----:R-:W-:-:S03]  /*fcb0*/  ISETP.NE.U32.AND P0, PT, R36, RZ, PT ;  /* 0x000000ff2400720c */ /* 0x002fc60003f05070 */
[----:B------:R1:W-:Y:S01]  /*fcc0*/  STSM.16.M88.4 [R3], R112 ;  /* 0x0000007003007844 */ /* 0x0003e20000000200 */
[----:B------:R-:W-:Y:S01]  /*fcd0*/  BAR.SYNC.DEFER_BLOCKING 0x1, 0x100 ;  /* 0x0044000000007b1d */ /* 0x000fe20000010000 */
[----:B------:R-:W-:Y:S02]  /*fce0*/  ISETP.NE.AND.EX P0, PT, R37, RZ, PT, P0 ;  /* 0x000000ff2500720c */ /* 0x000fe40003f05300 */
[----:B--2---:R-:W-:-:S04]  /*fcf0*/  ISETP.NE.U32.AND P2, PT, R4, RZ, PT ;  /* 0x000000ff0400720c */ /* 0x004fc80003f45070 */
[----:B------:R-:W-:-:S13]  /*fd00*/  ISETP.NE.AND.EX P2, PT, R5, RZ, PT, P2 ;  /* 0x000000ff0500720c */ /* 0x000fda0003f45320 */
[----:B------:R-:W2:Y:S01]  /*fd10*/  @P2 LDC.64 R4, c[0x0][0xc08] ;  /* 0x00030200ff042b82 */ /* 0x000ea20000000a00 */
[----:B-1----:R-:W-:Y:S01]  /*fd20*/  IMAD.U32 R3, RZ, RZ, UR4 ;  /* 0x00000004ff037e24 */ /* 0x002fe2000f8e00ff */
[----:B------:R1:W5:Y:S01]  /*fd30*/  @P0 LDG.E R64, desc[UR36][R12.64] ;  /* 0x000000240c400981 */ /* 0x000362000c1e1900 */
[----:B---3--:R-:W-:-:S13]  /*fd40*/  ISETP.NE.AND P1, PT, R40, 0x1, PT ;  /* 0x000000012800780c */ /* 0x008fda0003f25270 */
[----:B------:R-:W3:Y:S01]  /*fd50*/  @P1 LDC R6, c[0x0][0xbec] ;  /* 0x0002fb00ff061b82 */ /* 0x000ee20000000800 */
[----:B--2---:R-:W-:-:S07]  /*fd60*/  @P2 IMAD.WIDE R4, R199, 0x4, R4 ;  /* 0x00000004c7042825 */ /* 0x004fce00078e0204 */
[----:B------:R-:W2:Y:S01]  /*fd70*/  @P1 LDC R9, c[0x0][0xbf0] ;  /* 0x0002fc00ff091b82 */ /* 0x000ea20000000800 */
[----:B------:R1:W5:Y:S01]  /*fd80*/  @P2 LDG.E R3, desc[UR36][R4.64] ;  /* 0x0000002404032981 */ /* 0x000362000c1e1900 */
[----:B------:R-:W-:Y:S05]  /*fd90*/  @P2 BRA `(.L_x_1329) ;  /* 0x0000000000102947 */ /* 0x000fea0003800000 */
[----:B------:R-:W-:Y:S05]  /*fda0*/  @!P0 BRA `(.L_x_1329) ;  /* 0x00000000000c8947 */ /* 0x000fea0003800000 */
[----:B-1----:R-:W4:Y:S04]  /*fdb0*/  LDG.E R4, desc[UR36][R12.64] ;  /* 0x000000240c047981 */ /* 0x002f28000c1e1900 */
[----:B-----5:R-:W4:Y:S02]  /*fdc0*/  LDG.E R3, desc[UR36][R12.64+0x4] ;  /* 0x000004240c037981 */ /* 0x020f24000c1e1900 */
[----:B----4-:R-:W-:-:S07]  /*fdd0*/  IMAD.IADD R3, R3, 0x1, -R4 ;  /* 0x0000000103037824 */ /* 0x010fce00078e0a04 */
.L_x_1329:
[----:B------:R-:W-:Y:S01]  /*fde0*/  SHF.R.S32.HI R18, RZ, 0x1f, R198 ;  /* 0x0000001fff127819 */ /* 0x000fe200000114c6 */
[----:B-1----:R-:W-:Y:S01]  /*fdf0*/  IMAD.IADD R13, R192, 0x1, R22 ;  /* 0x00000001c00d7824 */ /* 0x002fe200078e0216 */
[----:B------:R-:W-:Y:S01]  /*fe00*/  ULDC.64 UR4, c[0x0][0xb90] ;  /* 0x0002e40000047ab9 */ /* 0x000fe20000000a00 */
[----:B-----5:R-:W-:Y:S01]  /*fe10*/  SHF.R.S32.HI R65, RZ, 0x1f, R64 ;  /* 0x0000001fff417819 */ /* 0x020fe20000011440 */
[----:B------:R-:W-:Y:S01]  /*fe20*/  IMAD.IADD R14, R205, 0x1, R22 ;  /* 0x00000001cd0e7824 */ /* 0x000fe200078e0216 */
[----:B------:R-:W-:Y:S01]  /*fe30*/  SHF.R.S32.HI R8, RZ, 0x1f, R199 ;  /* 0x0000001fff087819 */ /* 0x000fe200000114c7 */
[----:B------:R-:W-:Y:S01]  /*fe40*/  IMAD R5, R18, UR4, RZ ;  /* 0x0000000412057c24 */ /* 0x000fe2000f8e02ff */
[----:B------:R-:W-:Y:S01]  /*fe50*/  SEL R67, R199, RZ, !P0 ;  /* 0x000000ffc7437207 */ /* 0x000fe20004000000 */
[----:B---3--:R-:W-:Y:S01]  /*fe60*/  @P1 IMAD.HI.U32 R6, R13, R6, RZ ;  /* 0x000000060d061227 */ /* 0x008fe200078e00ff */
[----:B------:R-:W-:Y:S01]  /*fe70*/  SEL R66, R8, RZ, !P0 ;  /* 0x000000ff08427207 */ /* 0x000fe20004000000 */
[----:B------:R-:W1:Y:S02]  /*fe80*/  @P1 LDC R71, c[0x0][0xbec] ;  /* 0x0002fb00ff471b82 */ /* 0x000e640000000800 */
[----:B------:R-:W-:Y:S01]  /*fe90*/  IMAD.MOV.U32 R7, RZ, RZ, R13 ;  /* 0x000000ffff077224 */ /* 0x000fe200078e000d */
[----:B--2---:R-:W-:Y:S01]  /*fea0*/  @P1 SHF.R.U32.HI R7, RZ, R9, R6 ;  /* 0x00000009ff071219 */ /* 0x004fe20000011606 */
[----:B------:R-:W-:-:S02]  /*feb0*/  IMAD R11, R198, UR5, R5 ;  /* 0x00000005c60b7c24 */ /* 0x000fc4000f8e0205 */
[----:B------:R-:W-:Y:S01]  /*fec0*/  IMAD.WIDE.U32 R4, R198, UR4, R64 ;  /* 0x00000004c6047c25 */ /* 0x000fe2000f8e0040 */
[----:B------:R-:W-:Y:S01]  /*fed0*/  ULDC.64 UR4, c[0x0][0xb98] ;  /* 0x0002e60000047ab9 */ /* 0x000fe20000000a00 */
[----:B------:R-:W2:Y:S02]  /*fee0*/  @P1 LDC R73, c[0x0][0xbf0] ;  /* 0x0002fc00ff491b82 */ /* 0x000ea40000000800 */
[----:B------:R-:W-:Y:S02]  /*fef0*/  IMAD R9, R200, 0x40, R193 ;  /* 0x00000040c8097824 */ /* 0x000fe400078e02c1 */
[----:B------:R-:W-:Y:S02]  /*ff00*/  IMAD.IADD R5, R5, 0x1, R11 ;  /* 0x0000000105057824 */ /* 0x000fe400078e020b */
[----:B------:R-:W-:Y:S02]  /*ff10*/  IMAD.MOV R11, RZ, RZ, -R7 ;  /* 0x000000ffff0b7224 */ /* 0x000fe400078e0a07 */
[----:B------:R-:W-:-:S04]  /*ff20*/  IMAD.WIDE R20, R9, 0x2, R20 ;  /* 0x0000000209147825 */ /* 0x000fc800078e0214 */
[----:B------:R-:W-:Y:S01]  /*ff30*/  IMAD R6, R66, UR4, RZ ;  /* 0x0000000442067c24 */ /* 0x000fe2000f8e02ff */
[C---:B------:R-:W-:Y:S01]  /*ff40*/  IADD3 R29, P3, R20.reuse, 0x6000, RZ ;  /* 0x00006000141d7810 */ /* 0x040fe20007f7e0ff */
[C---:B------:R-:W-:Y:S01]  /*ff50*/  IMAD.WIDE.U32 R4, R67.reuse, UR4, R4 ;  /* 0x0000000443047c25 */ /* 0x040fe2000f8e0004 */
[C---:B------:R-:W-:Y:S02]  /*ff60*/  IADD3 R25, P5, R20.reuse, 0x3000, RZ ;  /* 0x0000300014197810 */ /* 0x040fe40007fbe0ff */
[----:B------:R-:W-:Y:S01]  /*ff70*/  IADD3 R49, P4, R20, 0x4000, RZ ;  /* 0x0000400014317810 */ /* 0x000fe20007f9e0ff */
[----:B------:R-:W-:Y:S01]  /*ff80*/  IMAD R9, R40, R11, R13 ;  /* 0x0000000b28097224 */ /* 0x000fe200078e020d */
[----:B------:R-:W-:Y:S01]  /*ff90*/  SHF.R.S32.HI R11, RZ, 0x1f, R7 ;  /* 0x0000001fff0b7819 */ /* 0x000fe20000011407 */
[----:B------:R-:W-:Y:S01]  /*ffa0*/  IMAD R8, R67, UR5, R6 ;  /* 0x0000000543087c24 */ /* 0x000fe2000f8e0206 */
[----:B------:R-:W-:Y:S01]  /*ffb0*/  IADD3 R4, P0, R7, R4, RZ ;  /* 0x0000000407047210 */ /* 0x000fe20007f1e0ff */
[----:B------:R-:W-:Y:S01]  /*ffc0*/  ULDC.64 UR4, c[0x0][0xb88] ;  /* 0x0002e20000047ab9 */ /* 0x000fe20000000a00 */
[----:B------:R-:W-:Y:S01]  /*ffd0*/  SHF.R.S32.HI R6, RZ, 0x1f, R9 ;  /* 0x0000001fff067819 */ /* 0x000fe20000011409 */
[----:B------:R-:W-:Y:S01]  /*ffe0*/  IMAD R69, R3, R40, RZ ;  /* 0x0000002803457224 */ /* 0x000fe200078e02ff */
[----:B------:R-:W-:-:S02]  /*fff0*/  IADD3.X R5, R11, R5, R8, P0, !PT ;  /* 0x000000050b057210 */ /* 0x000fc400007fe408 */
[----:B------:R-:W-:Y:S01]  /*10000*/  IADD3 R7, P2, R20, 0x1000, RZ ;  /* 0x0000100014077810 */ /* 0x000fe20007f5e0ff */
[----:B------:R-:W-:Y:S01]  /*10010*/  IMAD R6, R6, UR4, RZ ;  /* 0x0000000406067c24 */ /* 0x000fe2000f8e02ff */
[----:B------:R-:W-:Y:S01]  /*10020*/  IADD3 R13, P6, R20, 0x2000, RZ ;  /* 0x00002000140d7810 */ /* 0x000fe20007fde0ff */
[----:B------:R-:W-:Y:S01]  /*10030*/  IMAD.WIDE.U32 R4, R9, UR4, R4 ;  /* 0x0000000409047c25 */ /* 0x000fe2000f8e0004 */
[----:B------:R-:W-:Y:S02]  /*10040*/  LOP3.LUT R8, R7, 0x380, RZ, 0xc0, !PT ;  /* 0x0000038007087812 */ /* 0x000fe400078ec0ff */
[----:B------:R-:W-:Y:S01]  /*10050*/  LOP3.LUT R28, R29, 0x380, RZ, 0xc0, !PT ;  /* 0x000003801d1c7812 */ /* 0x000fe200078ec0ff */
[----:B------:R-:W-:Y:S01]  /*10060*/  IMAD R11, R9, UR5, R6 ;  /* 0x00000005090b7c24 */ /* 0x000fe2000f8e0206 */
[----:B------:R-:W-:Y:S01]  /*10070*/  ULDC.64 UR4, c[0x0][0xb50] ;  /* 0x0002d40000047ab9 */ /* 0x000fe20000000a00 */
[----:B------:R-:W-:Y:S01]  /*10080*/  SHF.R.U64 R8, R8, 0x3, RZ ;  /* 0x0000000308087819 */ /* 0x000fe200000012ff */
[----:B------:R-:W-:Y:S01]  /*10090*/  IMAD.X R9, RZ, RZ, R21, P2 ;  /* 0x000000ffff097224 */ /* 0x000fe200010e0615 */
[----:B------:R-:W-:Y:S01]  /*100a0*/  LEA R10, P0, R4, UR4, 0x2 ;  /* 0x00000004040a7c11 */ /* 0x000fe2000f8010ff */
[----:B------:R-:W-:Y:S01]  /*100b0*/  IMAD.IADD R5, R5, 0x1, R11 ;  /* 0x0000000105057824 */ /* 0x000fe200078e020b */
[----:B------:R-:W-:-:S02]  /*100c0*/  LOP3.LUT R8, R8, R7, RZ, 0x3c, !PT ;  /* 0x0000000708087212 */ /* 0x000fc400078e3cff */
[----:B------:R-:W-:Y:S01]  /*100d0*/  IADD3 R33, P2, R20, 0x7000, RZ ;  /* 0x0000700014217810 */ /* 0x000fe20007f5e0ff */
[----:B------:R-:W-:Y:S01]  /*100e0*/  SHFL.IDX PT, R46, R10, RZ, 0x1c1f ;  /* 0x001c1fff0a2e7589 */ /* 0x000fe200000e0000 */
[----:B------:R-:W-:Y:S01]  /*100f0*/  LEA.HI.X R7, R4, UR5, R5, 0x2, P0 ;  /* 0x0000000504077c11 */ /* 0x000fe200080f1405 */
[----:B------:R-:W-:Y:S01]  /*10100*/  VIADD R4, R14, 0x8 ;  /* 0x000000080e047836 */ /* 0x000fe20000000000 */
[----:B------:R-:W-:Y:S01]  /*10110*/  IADD3 R37, P0, R20, 0x5000, RZ ;  /* 0x0000500014257810 */ /* 0x000fe20007f1e0ff */
[----:B------:R-:W-:Y:S01]  /*10120*/  SHFL.IDX PT, R54, R10, 0x1, 0x1c1f ;  /* 0x003c1f000a367f89 */ /* 0x000fe200000e0000 */
[----:B------:R-:W-:Y:S01]  /*10130*/  LOP3.LUT R32, R33, 0x380, RZ, 0xc0, !PT ;  /* 0x0000038021207812 */ /* 0x000fe200078ec0ff */
[----:B------:R-:W-:Y:S01]  /*10140*/  ULDC.64 UR4, c[0x0][0xaa0] ;  /* 0x0002a80000047ab9 */ /* 0x000fe20000000a00 */
[----:B------:R-:W-:Y:S01]  /*10150*/  LOP3.LUT R36, R37, 0x380, RZ, 0xc0, !PT ;  /* 0x0000038025247812 */ /* 0x000fe200078ec0ff */
[----:B------:R-:W3:Y:S01]  /*10160*/  SHFL.IDX PT, R47, R7, RZ, 0x1c1f ;  /* 0x001c1fff072f7589 */ /* 0x000ee200000e0000 */
[----:B------:R-:W-:-:S02]  /*10170*/  LOP3.LUT R12, R13, 0x380, RZ, 0xc0, !PT ;  /* 0x000003800d0c7812 */ /* 0x000fc400078ec0ff */
[----:B------:R-:W-:Y:S01]  /*10180*/  SHF.R.U64 R36, R36, 0x3, RZ ;  /* 0x0000000324247819 */ /* 0x000fe200000012ff */
[----:B------:R-:W4:Y:S01]  /*10190*/  SHFL.IDX PT, R55, R7, 0x1, 0x1c1f ;  /* 0x003c1f0007377f89 */ /* 0x000f2200000e0000 */
[----:B------:R-:W-:Y:S02]  /*101a0*/  LOP3.LUT R24, R25, 0x380, RZ, 0xc0, !PT ;  /* 0x0000038019187812 */ /* 0x000fe400078ec0ff */
[----:B------:R-:W-:Y:S02]  /*101b0*/  LOP3.LUT R48, R49, 0x380, RZ, 0xc0, !PT ;  /* 0x0000038031307812 */ /* 0x000fe400078ec0ff */
[----:B------:R-:W-:Y:S02]  /*101c0*/  SHF.R.U64 R28, R28, 0x3, RZ ;  /* 0x000000031c1c7819 */ /* 0x000fe400000012ff */
[----:B------:R-:W-:Y:S01]  /*101d0*/  LOP3.LUT R36, R36, R37, RZ, 0x3c, !PT ;  /* 0x0000002524247212 */ /* 0x000fe200078e3cff */
[----:B------:R-:W-:Y:S01]  /*101e0*/  IMAD.X R37, RZ, RZ, R21, P0 ;  /* 0x000000ffff257224 */ /* 0x000fe200000e0615 */
[----:B------:R-:W-:-:S02]  /*101f0*/  SHF.R.U64 R32, R32, 0x3, RZ ;  /* 0x0000000320207819 */ /* 0x000fc400000012ff */
[----:B------:R-:W-:Y:S02]  /*10200*/  SHF.R.U64 R12, R12, 0x3, RZ ;  /* 0x000000030c0c7819 */ /* 0x000fe400000012ff */
[----:B------:R-:W-:Y:S02]  /*10210*/  SHF.R.U64 R24, R24, 0x3, RZ ;  /* 0x0000000318187819 */ /* 0x000fe400000012ff */
[----:B------:R-:W-:Y:S02]  /*10220*/  SHF.R.U64 R48, R48, 0x3, RZ ;  /* 0x0000000330307819 */ /* 0x000fe400000012ff */
[----:B------:R-:W-:Y:S02]  /*10230*/  LOP3.LUT P0, RZ, R202, 0x3, RZ, 0xc0, !PT ;  /* 0x00000003caff7812 */ /* 0x000fe4000780c0ff */
[----:B------:R-:W-:Y:S01]  /*10240*/  LOP3.LUT R28, R28, R29, RZ, 0x3c, !PT ;  /* 0x0000001d1c1c7212 */ /* 0x000fe200078e3cff */
[--C-:B------:R-:W-:Y:S01]  /*10250*/  IMAD.X R29, RZ, RZ, R21.reuse, P3 ;  /* 0x000000ffff1d7224 */ /* 0x100fe200018e0615 */
[----:B------:R-:W-:Y:S01]  /*10260*/  LOP3.LUT R32, R32, R33, RZ, 0x3c, !PT ;  /* 0x0000002120207212 */ /* 0x000fe200078e3cff */
[----:B------:R-:W-:Y:S01]  /*10270*/  IMAD.X R33, RZ, RZ, R21, P2 ;  /* 0x000000ffff217224 */ /* 0x000fe200010e0615 */
[----:B------:R-:W-:-:S02]  /*10280*/  IADD3 R6, P3, R20, 0xb000, RZ ;  /* 0x0000b00014067810 */ /* 0x000fc40007f7e0ff */
[----:B------:R-:W-:Y:S01]  /*10290*/  LOP3.LUT R12, R12, R13, RZ, 0x3c, !PT ;  /* 0x0000000d0c0c7212 */ /* 0x000fe200078e3cff */
[--C-:B------:R-:W-:Y:S01]  /*102a0*/  IMAD.X R13, RZ, RZ, R21.reuse, P6 ;  /* 0x000000ffff0d7224 */ /* 0x100fe200030e0615 */
[----:B------:R-:W-:Y:S01]  /*102b0*/  LOP3.LUT R24, R24, R25, RZ, 0x3c, !PT ;  /* 0x0000001918187212 */ /* 0x000fe200078e3cff */
[--C-:B------:R-:W-:Y:S01]  /*102c0*/  IMAD.X R25, RZ, RZ, R21.reuse, P5 ;  /* 0x000000ffff197224 */ /* 0x100fe200028e0615 */
[----:B------:R-:W-:Y:S01]  /*102d0*/  LOP3.LUT R48, R48, R49, RZ, 0x3c, !PT ;  /* 0x0000003130307212 */ /* 0x000fe200078e3cff */
[--C-:B------:R-:W-:Y:S01]  /*102e0*/  IMAD.X R49, RZ, RZ, R21.reuse, P4 ;  /* 0x000000ffff317224 */ /* 0x100fe200020e0615 */
[-C--:B------:R-:W-:Y:S01]  /*102f0*/  ISETP.GE.OR P2, PT, R14, R69.reuse, P0 ;  /* 0x000000450e00720c */ /* 0x080fe20000746670 */
[----:B------:R-:W-:Y:S01]  /*10300*/  IMAD.X R45, RZ, RZ, R21, P3 ;  /* 0x000000ffff2d7224 */ /* 0x000fe200018e0615 */
[----:B------:R-:W-:Y:S02]  /*10310*/  ISETP.GE.OR P0, PT, R4, R69, P0 ;  /* 0x000000450400720c */ /* 0x000fe40000706670 */
[----:B------:R-:W-:-:S02]  /*10320*/  IADD3 R61, P6, R20, 0x8000, RZ ;  /* 0x00008000143d7810 */ /* 0x000fc40007fde0ff */
[C---:B------:R-:W-:Y:S02]  /*10330*/  IADD3 R57, P5, R20.reuse, 0x9000, RZ ;  /* 0x0000900014397810 */ /* 0x040fe40007fbe0ff */
[C---:B------:R-:W-:Y:S02]  /*10340*/  IADD3 R53, P4, R20.reuse, 0xa000, RZ ;  /* 0x0000a00014357810 */ /* 0x040fe40007f9e0ff */
[----:B------:R-:W-:Y:S02]  /*10350*/  LOP3.LUT R5, R20, 0x380, RZ, 0xc0, !PT ;  /* 0x0000038014057812 */ /* 0x000fe400078ec0ff */
[----:B------:R-:W-:Y:S01]  /*10360*/  LOP3.LUT R3, R6, 0x380, RZ, 0xc0, !PT ;  /* 0x0000038006037812 */ /* 0x000fe200078ec0ff */
[----:B---3--:R-:W-:Y:S01]  /*10370*/  @!P2 ST.E desc[UR36][R46.64], R0 ;  /* 0x000000002e00a985 */ /* 0x008fe2000c101924 */
[----:B------:R-:W-:Y:S02]  /*10380*/  LOP3.LUT R60, R61, 0x380, RZ, 0xc0, !PT ;  /* 0x000003803d3c7812 */ /* 0x000fe400078ec0ff */
[----:B------:R-:W-:Y:S01]  /*10390*/  LOP3.LUT R56, R57, 0x380, RZ, 0xc0, !PT ;  /* 0x0000038039387812 */ /* 0x000fe200078ec0ff */
[----:B----4-:R3:W-:Y:S01]  /*103a0*/  @!P0 ST.E desc[UR36][R54.64], R2 ;  /* 0x0000000236008985 */ /* 0x0107e2000c101924 */
[----:B------:R-:W-:-:S02]  /*103b0*/  LOP3.LUT R52, R53, 0x380, RZ, 0xc0, !PT ;  /* 0x0000038035347812 */ /* 0x000fc400078ec0ff */
[----:B------:R-:W-:Y:S01]  /*103c0*/  SHF.R.U64 R5, R5, 0x3, RZ ;  /* 0x0000000305057819 */ /* 0x000fe200000012ff */
[----:B------:R-:W5:Y:S01]  /*103d0*/  LD.E.128 R8, desc[UR36][R8.64] ;  /* 0x0000002408087980 */ /* 0x000f62000c101d00 */
[----:B------:R-:W-:Y:S02]  /*103e0*/  SHF.R.U64 R3, R3, 0x3, RZ ;  /* 0x0000000303037819 */ /* 0x000fe400000012ff */
[----:B------:R-:W-:Y:S01]  /*103f0*/  SHF.R.U64 R60, R60, 0x3, RZ ;  /* 0x000000033c3c7819 */ /* 0x000fe200000012ff */
[----:B------:R-:W5:Y:S01]  /*10400*/  LD.E.128 R12, desc[UR36][R12.64] ;  /* 0x000000240c0c7980 */ /* 0x000f62000c101d00 */
[----:B------:R-:W-:Y:S02]  /*10410*/  SHF.R.U64 R56, R56, 0x3, RZ ;  /* 0x0000000338387819 */ /* 0x000fe400000012ff */
[----:B------:R-:W-:Y:S01]  /*10420*/  SHF.R.U64 R52, R52, 0x3, RZ ;  /* 0x0000000334347819 */ /* 0x000fe200000012ff */
[----:B------:R-:W5:Y:S01]  /*10430*/  LD.E.128 R24, desc[UR36][R24.64] ;  /* 0x0000002418187980 */ /* 0x000f62000c101d00 */
[----:B------:R-:W-:-:S02]  /*10440*/  LOP3.LUT R20, R5, R20, RZ, 0x3c, !PT ;  /* 0x0000001405147212 */ /* 0x000fc400078e3cff */
[----:B------:R-:W-:Y:S01]  /*10450*/  LOP3.LUT R44, R3, R6, RZ, 0x3c, !PT ;  /* 0x00000006032c7212 */ /* 0x000fe200078e3cff */
[----:B------:R-:W-:Y:S01]  /*10460*/  IMAD R3, R65, UR4, RZ ;  /* 0x0000000441037c24 */ /* 0x000fe2000f8e02ff */
[----:B------:R-:W-:Y:S01]  /*10470*/  LOP3.LUT R60, R60, R61, RZ, 0x3c, !PT ;  /* 0x0000003d3c3c7212 */ /* 0x000fe200078e3cff */
[--C-:B------:R-:W-:Y:S01]  /*10480*/  IMAD.X R61, RZ, RZ, R21.reuse, P6 ;  /* 0x000000ffff3d7224 */ /* 0x100fe200030e0615 */
[----:B------:R-:W-:Y:S01]  /*10490*/  LOP3.LUT R56, R56, R57, RZ, 0x3c, !PT ;  /* 0x0000003938387212 */ /* 0x000fe200078e3cff */
[--C-:B------:R-:W-:Y:S01]  /*104a0*/  IMAD.X R57, RZ, RZ, R21.reuse, P5 ;  /* 0x000000ffff397224 */ /* 0x100fe200028e0615 */
[----:B------:R-:W-:Y:S01]  /*104b0*/  LOP3.LUT R52, R52, R53, RZ, 0x3c, !PT ;  /* 0x0000003534347212 */ /* 0x000fe200078e3cff */
[----:B------:R-:W-:Y:S01]  /*104c0*/  IMAD.X R53, RZ, RZ, R21, P4 ;  /* 0x000000ffff357224 */ /* 0x000fe200020e0615 */
[----:B------:R4:W5:Y:S04]  /*104d0*/  LD.E.128 R4, desc[UR36][R20.64] ;  /* 0x0000002414047980 */ /* 0x000968000c101d00 */
[----:B------:R-:W5:Y:S04]  /*104e0*/  LD.E.128 R48, desc[UR36][R48.64] ;  /* 0x0000002430307980 */ /* 0x000f68000c101d00 */
[----:B------:R-:W5:Y:S01]  /*104f0*/  LD.E.128 R36, desc[UR36][R36.64] ;  /* 0x0000002424247980 */ /* 0x000f62000c101d00 */
[----:B----4-:R-:W-:-:S02]  /*10500*/  IMAD R21, R64, UR5, R3 ;  /* 0x0000000540157c24 */ /* 0x010fc4000f8e0203 */
[----:B---3--:R-:W-:Y:S01]  /*10510*/  IMAD.WIDE.U32 R2, R64, UR4, RZ ;  /* 0x0000000440027c25 */ /* 0x008fe2000f8e00ff */
[----:B------:R-:W-:Y:S01]  /*10520*/  ULDC.64 UR4, c[0x0][0xae8] ;  /* 0x0002ba0000047ab9 */ /* 0x000fe20000000a00 */
[----:B------:R-:W5:Y:S02]  /*10530*/  LD.E.128 R28, desc[UR36][R28.64] ;  /* 0x000000241c1c7980 */ /* 0x000f64000c101d00 */
[----:B------:R-:W-:Y:S02]  /*10540*/  IMAD.IADD R3, R3, 0x1, R21 ;  /* 0x0000000103037824 */ /* 0x000fe400078e0215 */
[----:B------:R-:W-:Y:S01]  /*10550*/  IMAD R21, R197, 0x20, R200 ;  /* 0x00000020c5157824 */ /* 0x000fe200078e02c8 */
[----:B------:R-:W5:Y:S01]  /*10560*/  LD.E.128 R32, desc[UR36][R32.64] ;  /* 0x0000002420207980 */ /* 0x000f62000c101d00 */
[----:B------:R-:W-:Y:S02]  /*10570*/  IMAD R65, R18, UR4, RZ ;  /* 0x0000000412417c24 */ /* 0x000fe4000f8e02ff */
[----:B------:R-:W-:Y:S01]  /*10580*/  IMAD.IADD R20, R22, 0x1, R21 ;  /* 0x0000000116147824 */ /* 0x000fe200078e0215 */
[----:B------:R-:W5:Y:S01]  /*10590*/  LD.E.128 R60, desc[UR36][R60.64] ;  /* 0x000000243c3c7980 */ /* 0x000f62000c101d00 */
[----:B------:R-:W-:-:S02]  /*105a0*/  IMAD R65, R198, UR5, R65 ;  /* 0x00000005c6417c24 */ /* 0x000fc4000f8e0241 */
[----:B-1----:R-:W-:Y:S01]  /*105b0*/  @P1 IMAD.HI.U32 R0, R20, R71, RZ ;  /* 0x0000004714001227 */ /* 0x002fe200078e00ff */
[----:B------:R-:W5:Y:S03]  /*105c0*/  LD.E.128 R56, desc[UR36][R56.64] ;  /* 0x0000002438387980 */ /* 0x000f66000c101d00 */
[----:B------:R-:W-:Y:S01]  /*105d0*/  IMAD.WIDE.U32 R2, R198, UR4, R2 ;  /* 0x00000004c6027c25 */ /* 0x000fe2000f8e0002 */
[----:B------:R-:W-:Y:S01]  /*105e0*/  ULDC.64 UR4, c[0x0][0xaf0] ;  /* 0x0002bc0000047ab9 */ /* 0x000fe20000000a00 */
[----:B------:R-:W5:Y:S02]  /*105f0*/  LD.E.128 R52, desc[UR36][R52.64] ;  /* 0x0000002434347980 */ /* 0x000f64000c101d00 */
[----:B------:R-:W-:Y:S01]  /*10600*/  IMAD.MOV.U32 R21, RZ, RZ, R20 ;  /* 0x000000ffff157224 */ /* 0x000fe200078e0014 */
[----:B--2---:R-:W-:Y:S01]  /*10610*/  @P1 SHF.R.U32.HI R21, RZ, R73, R0 ;  /* 0x00000049ff151219 */ /* 0x004fe20000011600 */
[----:B------:R-:W-:Y:S01]  /*10620*/  IMAD.IADD R3, R3, 0x1, R65 ;  /* 0x0000000103037824 */ /* 0x000fe200078e0241 */
[----:B------:R-:W5:Y:S01]  /*10630*/  LD.E.128 R44, desc[UR36][R44.64] ;  /* 0x000000242c2c7980 */ /* 0x000f62000c101d00 */
[----:B------:R-:W-:Y:S01]  /*10640*/  IMAD R18, R66, UR4, RZ ;  /* 0x0000000442127c24 */ /* 0x000fe2000f8e02ff */
[----:B------:R-:W-:Y:S01]  /*10650*/  SHF.R.S32.HI R0, RZ, 0x1f, R21 ;  /* 0x0000001fff007819 */ /* 0x000fe20000011415 */
[C---:B------:R-:W-:Y:S01]  /*10660*/  IMAD.WIDE.U32 R2, R67.reuse, UR4, R2 ;  /* 0x0000000443027c25 */ /* 0x040fe2000f8e0002 */
[----:B------:R-:W-:Y:S01]  /*10670*/  @!PT LDS RZ, [RZ] ;  /* 0x00000000fffff984 */ /* 0x000fe20000000800 */
[----:B------:R-:W-:Y:S01]  /*10680*/  @!PT LDS RZ, [RZ] ;  /* 0x00000000fffff984 */ /* 0x000fe20000000800 */
[----:B------:R-:W-:Y:S01]  /*10690*/  @!PT LDS RZ, [RZ] ;  /* 0x00000000fffff984 */ /* 0x000fe20000000800 */
[----:B------:R-:W-:Y:S01]  /*106a0*/  @!PT LDS RZ, [RZ] ;  /* 0x00000000fffff984 */ /* 0x000fe20000000800 */
[----:B------:R1:W-:Y:S06]  /*106b0*/  MEMBAR.ALL.CTA ;  /* 0x0000000000007992 */ /* 0x0003ec0000008000 */
[----:B-1----:R-:W1:Y:S01]  /*106c0*/  FENCE.VIEW.ASYNC.S ;  /* 0x00000000000073c6 */ /* 0x002e620000000000 */
[----:B------:R-:W-:Y:S01]  /*106d0*/  IMAD R65, R67, UR5, R18 ;  /* 0x0000000543417c24 */ /* 0x000fe2000f8e0212 */
[----:B------:R-:W-:Y:S01]  /*106e0*/  ULDC.64 UR4, c[0x0][0xae0] ;  /* 0x0002b80000047ab9 */ /* 0x000fe20000000a00 */
[----:B------:R-:W-:-:S02]  /*106f0*/  IMAD.MOV R67, RZ, RZ, -R21 ;  /* 0x000000ffff437224 */ /* 0x000fc400078e0a15 */
[----:B------:R-:W-:Y:S02]  /*10700*/  IMAD.IADD R3, R3, 0x1, R65 ;  /* 0x0000000103037824 */ /* 0x000fe400078e0241 */
[----:B------:R-:W-:Y:S02]  /*10710*/  IMAD R0, R0, UR4, RZ ;  /* 0x0000000400007c24 */ /* 0x000fe4000f8e02ff */
[----:B------:R-:W-:Y:S02]  /*10720*/  IMAD R65, R40, R67, R20 ;  /* 0x0000004328417224 */ /* 0x000fe400078e0214 */
[C---:B------:R-:W-:Y:S02]  /*10730*/  IMAD R67, R21.reuse, UR5, R0 ;  /* 0x0000000515437c24 */ /* 0x040fe4000f8e0200 */
[----:B------:R-:W-:Y:S01]  /*10740*/  IMAD.WIDE.U32 R2, R21, UR4, R2 ;  /* 0x0000000415027c25 */ /* 0x000fe2000f8e0002 */
[----:B------:R-:W-:Y:S01]  /*10750*/  SHF.R.S32.HI R0, RZ, 0x1f, R65 ;  /* 0x0000001fff007819 */ /* 0x000fe20000011441 */
[----:B------:R-:W-:-:S02]  /*10760*/  ULDC.64 UR4, c[0x0][0xad8] ;  /* 0x0002b60000047ab9 */ /* 0x000fc40000000a00 */
[----:B------:R-:W-:Y:S02]  /*10770*/  IMAD.IADD R3, R3, 0x1, R67 ;  /* 0x0000000103037824 */ /* 0x000fe400078e0243 */
[----:B------:R-:W-:Y:S02]  /*10780*/  IMAD R18, R0, UR4, RZ ;  /* 0x0000000400127c24 */ /* 0x000fe4000f8e02ff */
[----:B------:R-:W-:Y:S02]  /*10790*/  IMAD.IADD R40, R200, 0x1, R22 ;  /* 0x00000001c8287824 */ /* 0x000fe400078e0216 */
[C---:B------:R-:W-:Y:S02]  /*107a0*/  IMAD R21, R65.reuse, UR5, R18 ;  /* 0x0000000541157c24 */ /* 0x040fe4000f8e0212 */
[----:B------:R-:W-:Y:S01]  /*107b0*/  IMAD.WIDE.U32 R2, R65, UR4, R2 ;  /* 0x0000000441027c25 */ /* 0x000fe2000f8e0002 */
[----:B------:R-:W-:Y:S01]  /*107c0*/  ISETP.GE.AND P2, PT, R40, R69, PT ;  /* 0x000000452800720c */ /* 0x000fe20003f46270 */
[----:B------:R-:W-:-:S02]  /*107d0*/  ULDC.64 UR4, c[0x0][0xa80] ;  /* 0x0002a00000047ab9 */ /* 0x000fc40000000a00 */
[----:B------:R-:W-:Y:S01]  /*107e0*/  VIADD R0, R40, 0x20 ;  /* 0x0000002028007836 */ /* 0x000fe20000000000 */
[----:B------:R-:W-:Y:S01]  /*107f0*/  LEA R18, P3, R2, UR4, 0x1 ;  /* 0x0000000402127c11 */ /* 0x000fe2000f8608ff */
[----:B------:R-:W-:Y:S02]  /*10800*/  IMAD.IADD R3, R3, 0x1, R21 ;  /* 0x0000000103037824 */ /* 0x000fe400078e0215 */
[----:B0-----:R-:W-:Y:S01]  /*10810*/  VIADD R17, R17, 0x30820 ;  /* 0x0003082011117836 */ /* 0x001fe20000000000 */
[-C--:B------:R-:W-:Y:S01]  /*10820*/  ISETP.GE.AND P1, PT, R0, R69.reuse, PT ;  /* 0x000000450000720c */ /* 0x080fe20003f26270 */
[----:B------:R-:W-:Y:S01]  /*10830*/  VIADD R0, R40, 0x40 ;  /* 0x0000004028007836 */ /* 0x000fe20000000000 */
[----:B------:R-:W-:Y:S02]  /*10840*/  LEA.HI.X R22, R2, UR5, R3, 0x1, P3 ;  /* 0x0000000502167c11 */ /* 0x000fe400098f0c03 */
[----:B------:R-:W-:Y:S01]  /*10850*/  PRMT R17, RZ, 0x654, R17 ;  /* 0x00000654ff117816 */ /* 0x000fe20000000011 */
[----:B-1----:R0:W1:Y:S01]  /*10860*/  SHFL.IDX PT, R64, R18, RZ, 0x181f ;  /* 0x00181fff12407589 */ /* 0x00206200000e0000 */
        /* <DEDUP_REMOVED lines=12> */
[C---:B------:R-:W-:Y:S02]  /*10930*/  @!P2 LEA R64, P6, R196.reuse, R64, 0x1 ;  /* 0x00000040c440a211 */ /* 0x040fe400078c08ff */
[-C--:B------:R-:W-:Y:S01]  /*10940*/  @!P3 LEA.HI.X R21, R195, R0.reuse, R208, 0x1, P5 ;  /* 0x00000000c315b211 */ /* 0x080fe200028f0cd0 */
[----:B-----5:R3:W-:Y:S01]  /*10950*/  @!P4 ST.E.128 desc[UR36][R2.64], R4 ;  /* 0x000000040200c985 */ /* 0x0207e2000c101d24 */
[----:B------:R-:W-:-:S03]  /*10960*/  @!P2 LEA.HI.X R65, R196, R0, R207, 0x1, P6 ;  /* 0x00000000c441a211 */ /* 0x000fc600030f0ccf */
[----:B------:R3:W-:Y:S04]  /*10970*/  @!P3 ST.E.128 desc[UR36][R20.64], R48 ;  /* 0x000000301400b985 */ /* 0x0007e8000c101d24 */
[----:B------:R3:W-:Y:S02]  /*10980*/  @!P2 ST.E.128 desc[UR36][R64.64], R60 ;  /* 0x0000003c4000a985 */ /* 0x0007e4000c101d24 */
.L_x_1331:
[----:B------:R-:W-:Y:S05]  /*10990*/  BSYNC B1 ;  /* 0x0000000000017941 */ /* 0x000fea0003800000 */
.L_x_1330:
        /* <DEDUP_REMOVED lines=10> */
[C---:B------:R-:W-:Y:S02]  /*10a40*/  @!P6 LEA R6, P3, R196.reuse, R6, 0x1 ;  /* 0x00000006c406e211 */ /* 0x040fe400078608ff */
[-C--:B----4-:R-:W-:Y:S02]  /*10a50*/  @!P4 LEA.HI.X R3, R193, R0.reuse, R209, 0x1, P1 ;  /* 0x00000000c103c211 */ /* 0x090fe400008f0cd1 */
[-C--:B------:R-:W-:Y:S02]  /*10a60*/  @!P5 LEA.HI.X R5, R195, R0.reuse, R208, 0x1, P2 ;  /* 0x00000000c305d211 */ /* 0x080fe400010f0cd0 */
[----:B------:R-:W-:Y:S01]  /*10a70*/  @!P6 LEA.HI.X R7, R196, R0, R207, 0x1, P3 ;  /* 0x00000000c407e211 */ /* 0x000fe200018f0ccf */
[----:B------:R3:W-:Y:S04]  /*10a80*/  @!P4 ST.E.128 desc[UR36][R2.64], R8 ;  /* 0x000000080200c985 */ /* 0x0007e8000c101d24 */
[----:B------:R3:W-:Y:S04]  /*10a90*/  @!P5 ST.E.128 desc[UR36][R4.64], R36 ;  /* 0x000000240400d985 */ /* 0x0007e8000c101d24 */
[----:B------:R3:W-:Y:S02]  /*10aa0*/  @!P6 ST.E.128 desc[UR36][R6.64], R56 ;  /* 0x000000380600e985 */ /* 0x0007e4000c101d24 */
.L_x_1333:
[----:B------:R-:W-:Y:S05]  /*10ab0*/  BSYNC B1 ;  /* 0x0000000000017941 */ /* 0x000fea0003800000 */
.L_x_1332:
        /* <DEDUP_REMOVED lines=11> */
[-C--:B0-----:R-:W-:Y:S02]  /*10b70*/  @!P3 LEA.HI.X R3, R193, R0.reuse, R209, 0x1, P0 ;  /* 0x00000000c103b211 */ /* 0x081fe400000f0cd1 */
[-C--:B------:R-:W-:Y:S02]  /*10b80*/  @!P4 LEA.HI.X R5, R195, R0.reuse, R208, 0x1, P1 ;  /* 0x00000000c305c211 */ /* 0x080fe400008f0cd0 */
[----:B------:R-:W-:Y:S01]  /*10b90*/  @!P5 LEA.HI.X R7, R196, R0, R207, 0x1, P2 ;  /* 0x00000000c407d211 */ /* 0x000fe200010f0ccf */
[----:B------:R0:W-:Y:S04]  /*10ba0*/  @!P3 ST.E.128 desc[UR36][R2.64], R12 ;  /* 0x0000000c0200b985 */ /* 0x0001e8000c101d24 */
[----:B------:R0:W-:Y:S04]  /*10bb0*/  @!P4 ST.E.128 desc[UR36][R4.64], R28 ;  /* 0x0000001c0400c985 */ /* 0x0001e8000c101d24 */
[----:B------:R0:W-:Y:S02]  /*10bc0*/  @!P5 ST.E.128 desc[UR36][R6.64], R52 ;  /* 0x000000340600d985 */ /* 0x0001e4000c101d24 */
.L_x_1335:
[----:B------:R-:W-:Y:S05]  /*10bd0*/  BSYNC B1 ;  /* 0x0000000000017941 */ /* 0x000fea0003800000 */
.L_x_1334:
[----:B0-----:R-:W-:Y:S01]  /*10be0*/  VIADD R0, R40, 0x60 ;  /* 0x0000006028007836 */ /* 0x001fe20000000000 */
[----:B--2-4-:R-:W0:Y:S04]  /*10bf0*/  SHFL.IDX PT, R22, R22, 0x3, 0x181f ;  /* 0x00781f0016167f89 */ /* 0x014e2800000e0000 */
[----:B------:R-:W-:Y:S01]  /*10c00*/  ISETP.GE.AND P0, PT, R0, R69, PT ;  /* 0x000000450000720c */ /* 0x000fe20003f06270 */
[----:B------:R-:W2:-:S12]  /*10c10*/  SHFL.IDX PT, R18, R18, 0x3, 0x181f ;  /* 0x00781f0012127f89 */ /* 0x000e9800000e0000 */
        /* <DEDUP_REMOVED lines=16> */
.L_x_1328:
[----:B------:R-:W2:Y:S08]  /*10d20*/  LDC.64 R4, c[0x0][0xc00] ;  /* 0x00030000ff047b82 */ /* 0x000eb00000000a00 */
[----:B------:R-:W3:Y:S01]  /*10d30*/  LDC.64 R2, c[0x0][0xc00] ;  /* 0x00030000ff027b82 */ /* 0x000ee20000000a00 */
[----:B------:R-:W-:Y:S01]  /*10d40*/  ULDC UR4, c[0x0][0xa88] ;  /* 0x0002a20000047ab9 */ /* 0x000fe20000000800 */
[----:B------:R-:W-:-:S06]  /*10d50*/  IMAD.MOV.U32 R6, RZ, RZ, RZ ;  /* 0x000000ffff067224 */ /* 0x000fcc00078e00ff */
[----:B------:R-:W4:Y:S01]  /*10d60*/  LDC R21, c[0x0][0xbe8] ;  /* 0x0002fa00ff157b82 */ /* 0x000f220000000800 */
[----:B--2---:R-:W-:-:S04]  /*10d70*/  ISETP.NE.U32.AND P0, PT, R4, RZ, PT ;  /* 0x000000ff0400720c */ /* 0x004fc80003f05070 */
[----:B------:R-:W-:-:S03]  /*10d80*/  ISETP.NE.AND.EX P0, PT, R5, RZ, PT, P0 ;  /* 0x000000ff0500720c */ /* 0x000fc60003f05300 */
[----:B------:R-:W2:Y:S01]  /*10d90*/  LDC.64 R4, c[0x0][0xc08] ;  /* 0x00030200ff047b82 */ /* 0x000ea20000000a00 */
[----:B---3--:R-:W-:-:S04]  /*10da0*/  IMAD.WIDE R2, R199, 0x4, R2 ;  /* 0x00000004c7027825 */ /* 0x008fc800078e0202 */
[----:B------:R-:W-:-:S05]  /*10db0*/  IMAD.U32 R0, RZ, RZ, UR4 ;  /* 0x00000004ff007e24 */ /* 0x000fca000f8e00ff */
[----:B------:R3:W5:Y:S01]  /*10dc0*/  @P0 LDG.E R6, desc[UR36][R2.64] ;  /* 0x0000002402060981 */ /* 0x000762000c1e1900 */
[----:B--2---:R-:W-:-:S04]  /*10dd0*/  ISETP.NE.U32.AND P1, PT, R4, RZ, PT ;  /* 0x000000ff0400720c */ /* 0x004fc80003f25070 */
[----:B------:R-:W-:-:S13]  /*10de0*/  ISETP.NE.AND.EX P1, PT, R5, RZ, PT, P1 ;  /* 0x000000ff0500720c */ /* 0x000fda0003f25310 */
[----:B------:R-:W2:Y:S02]  /*10df0*/  @P1 LDC.64 R4, c[0x0][0xc08] ;  /* 0x00030200ff041b82 */ /* 0x000ea40000000a00 */
[----:B--2---:R-:W-:-:S05]  /*10e00*/  @P1 IMAD.WIDE R4, R199, 0x4, R4 ;  /* 0x00000004c7041825 */ /* 0x004fca00078e0204 */
[----:B------:R3:W5:Y:S01]  /*10e10*/  @P1 LDG.E R0, desc[UR36][R4.64] ;  /* 0x0000002404001981 */ /* 0x000762000c1e1900 */
[----:B----4-:R-:W-:Y:S02]  /*10e20*/  ISETP.NE.AND P2, PT, R21, 0x1, PT ;  /* 0x000000011500780c */ /* 0x010fe40003f45270 */
[----:B------:R-:W-:Y:S02]  /*10e30*/  ISETP.GE.AND P3, PT, R210, 0x80, PT ;  /* 0x00000080d200780c */ /* 0x000fe40003f66270 */
[----:B------:R-:W-:-:S09]  /*10e40*/  SHF.R.S32.HI R7, RZ, 0x1f, R199 ;  /* 0x0000001fff077819 */ /* 0x000fd200000114c7 */
[----:B------:R-:W2:Y:S08]  /*10e50*/  @P2 LDC R14, c[0x0][0xbec] ;  /* 0x0002fb00ff0e2b82 */ /* 0x000eb00000000800 */
[----:B------:R-:W4:Y:S01]  /*10e60*/  @P2 LDC R25, c[0x0][0xbf0] ;  /* 0x0002fc00ff192b82 */ /* 0x000f220000000800 */
[----:B---3--:R-:W-:Y:S05]  /*10e70*/  @P1 BRA `(.L_x_1337) ;  /* 0x0000000000101947 */ /* 0x008fea0003800000 */
[----:B------:R-:W-:Y:S05]  /*10e80*/  @!P0 BRA `(.L_x_1337) ;  /* 0x00000000000c8947 */ /* 0x000fea0003800000 */
[----:B------:R-:W3:Y:S04]  /*10e90*/  LDG.E R5, desc[UR36][R2.64] ;  /* 0x0000002402057981 */ /* 0x000ee8000c1e1900 */
[----:B-----5:R-:W3:Y:S02]  /*10ea0*/  LDG.E R0, desc[UR36][R2.64+0x4] ;  /* 0x0000042402007981 */ /* 0x020ee4000c1e1900 */
[----:B---3--:R-:W-:-:S07]  /*10eb0*/  IMAD.IADD R0, R0, 0x1, -R5 ;  /* 0x0000000100007824 */ /* 0x008fce00078e0a05 */
.L_x_1337:
[----:B------:R-:W-:Y:S01]  /*10ec0*/  BSSY B1, `(.L_x_1338) ;  /* 0x000002d000017945 */ /* 0x000fe20003800000 */
[----:B------:R-:W-:Y:S02]  /*10ed0*/  SHF.R.S32.HI R10, RZ, 0x1f, R198 ;  /* 0x0000001fff0a7819 */ /* 0x000fe400000114c6 */
[----:B------:R-:W-:Y:S02]  /*10ee0*/  SEL R13, R199, RZ, !P0 ;  /* 0x000000ffc70d7207 */ /* 0x000fe40004000000 */
[----:B------:R-:W-:Y:S02]  /*10ef0*/  SEL R12, R7, RZ, !P0 ;  /* 0x000000ff070c7207 */ /* 0x000fe40004000000 */
[----:B-----5:R-:W-:Y:S01]  /*10f00*/  SHF.R.S32.HI R11, RZ, 0x1f, R6 ;  /* 0x0000001fff0b7819 */ /* 0x020fe20000011406 */
[----:B------:R-:W-:Y:S06]  /*10f10*/  @P3 BRA `(.L_x_1339) ;  /* 0x00000000009c3947 */ /* 0x000fec0003800000 */
[----:B------:R-:W3:Y:S01]  /*10f20*/  S2R R3, SR_TID.X ;  /* 0x0000000000037919 */ /* 0x000ee20000002100 */
[----:B------:R-:W5:Y:S02]  /*10f30*/  LDC R9, c[0x0][0xbe8] ;  /* 0x0002fa00ff097b82 */ /* 0x000f640000000800 */
[----:B-----5:R-:W-:Y:S01]  /*10f40*/  IMAD R2, R0, R9, RZ ;  /* 0x0000000900027224 */ /* 0x020fe200078e02ff */
[----:B---3--:R-:W-:-:S04]  /*10f50*/  IADD3 R8, R22, -0x80, R3 ;  /* 0xffffff8016087810 */ /* 0x008fc80007ffe003 */
[----:B------:R-:W-:-:S13]  /*10f60*/  ISETP.GE.AND P0, PT, R8, R2, PT ;  /* 0x000000020800720c */ /* 0x000fda0003f06270 */
[----:B------:R-:W-:Y:S05]  /*10f70*/  @P0 BRA `(.L_x_1339) ;  /* 0x0000000000840947 */ /* 0x000fea0003800000 */
[----:B------:R-:W-:Y:S01]  /*10f80*/  ISETP.NE.AND P0, PT, R9, 0x1, PT ;  /* 0x000000010900780c */ /* 0x000fe20003f05270 */
[----:B------:R-:W-:Y:S01]  /*10f90*/  ULDC.64 UR4, c[0x0][0xb90] ;  /* 0x0002e40000047ab9 */ /* 0x000fe20000000a00 */
[----:B------:R-:W-:Y:S02]  /*10fa0*/  IMAD.MOV.U32 R2, RZ, RZ, R6 ;  /* 0x000000ffff027224 */ /* 0x000fe400078e0006 */
[----:B------:R-:W-:Y:S02]  /*10fb0*/  IMAD R7, R10, UR4, RZ ;  /* 0x000000040a077c24 */ /* 0x000fe4000f8e02ff */
[----:B------:R-:W-:Y:S02]  /*10fc0*/  IMAD.MOV.U32 R3, RZ, RZ, R11 ;  /* 0x000000ffff037224 */ /* 0x000fe400078e000b */
[----:B------:R-:W-:Y:S02]  /*10fd0*/  IMAD.MOV.U32 R5, RZ, RZ, R8 ;  /* 0x000000ffff057224 */ /* 0x000fe400078e0008 */
[----:B------:R-:W-:-:S03]  /*10fe0*/  IMAD.WIDE.U32 R2, R198, UR4, R2 ;  /* 0x00000004c6027c25 */ /* 0x000fc6000f8e0002 */
[----:B------:R-:W3:Y:S01]  /*10ff0*/  @P0 LDC R15, c[0x0][0xbec] ;  /* 0x0002fb00ff0f0b82 */ /* 0x000ee20000000800 */
[----:B------:R-:W-:Y:S01]  /*11000*/  IMAD R7, R198, UR5, R7 ;  /* 0x00000005c6077c24 */ /* 0x000fe2000f8e0207 */
[----:B------:R-:W-:-:S03]  /*11010*/  ULDC.64 UR4, c[0x0][0xb98] ;  /* 0x0002e60000047ab9 */ /* 0x000fc60000000a00 */
[----:B------:R-:W-:-:S03]  /*11020*/  IMAD.IADD R3, R3, 0x1, R7 ;  /* 0x0000000103037824 */ /* 0x000fc600078e0207 */
[----:B0-----:R-:W0:Y:S01]  /*11030*/  @P0 LDC R17, c[0x0][0xbf0] ;  /* 0x0002fc00ff110b82 */ /* 0x001e220000000800 */
[----:B------:R-:W-:-:S04]  /*11040*/  IMAD.WIDE.U32 R2, R13, UR4, R2 ;  /* 0x000000040d027c25 */ /* 0x000fc8000f8e0002 */
[----:B---3--:R-:W-:-:S05]  /*11050*/  @P0 IMAD.HI.U32 R4, R8, R15, RZ ;  /* 0x0000000f08040227 */ /* 0x008fca00078e00ff */
[----:B0-----:R-:W-:Y:S01]  /*11060*/  @P0 SHF.R.U32.HI R5, RZ, R17, R4 ;  /* 0x00000011ff050219 */ /* 0x001fe20000011604 */
[----:B------:R-:W-:-:S03]  /*11070*/  IMAD R4, R12, UR4, RZ ;  /* 0x000000040c047c24 */ /* 0x000fc6000f8e02ff */
[----:B------:R-:W-:Y:S01]  /*11080*/  IADD3 R2, P0, R5, R2, RZ ;  /* 0x0000000205027210 */ /* 0x000fe20007f1e0ff */
[----:B------:R-:W-:-:S04]  /*11090*/  IMAD.MOV R7, RZ, RZ, -R5 ;  /* 0x000000ffff077224 */ /* 0x000fc800078e0a05 */
[----:B------:R-:W-:Y:S01]  /*110a0*/  IMAD R7, R9, R7, R8 ;  /* 0x0000000709077224 */ /* 0x000fe200078e0208 */
[----:B------:R-:W-:Y:S01]  /*110b0*/  SHF.R.S32.HI R9, RZ, 0x1f, R5 ;  /* 0x0000001fff097819 */ /* 0x000fe20000011405 */
[----:B------:R-:W-:Y:S01]  /*110c0*/  IMAD R8, R13, UR5, R4 ;  /* 0x000000050d087c24 */ /* 0x000fe2000f8e0204 */
[----:B------:R-:W-:Y:S02]  /*110d0*/  ULDC.64 UR4, c[0x0][0xb88] ;  /* 0x0002e20000047ab9 */ /* 0x000fe40000000a00 */
[----:B------:R-:W-:Y:S02]  /*110e0*/  SHF.R.S32.HI R4, RZ, 0x1f, R7 ;  /* 0x0000001fff047819 */ /* 0x000fe40000011407 */
[----:B------:R-:W-:-:S03]  /*110f0*/  IADD3.X R3, R9, R3, R8, P0, !PT ;  /* 0x0000000309037210 */ /* 0x000fc600007fe408 */
[----:B------:R-:W-:Y:S02]  /*11100*/  IMAD R4, R4, UR4, RZ ;  /* 0x0000000404047c24 */ /* 0x000fe4000f8e02ff */
[----:B------:R-:W-:-:S04]  /*11110*/  IMAD.WIDE.U32 R2, R7, UR4, R2 ;  /* 0x0000000407027c25 */ /* 0x000fc8000f8e0002 */
[----:B------:R-:W-:Y:S01]  /*11120*/  IMAD R5, R7, UR5, R4 ;  /* 0x0000000507057c24 */ /* 0x000fe2000f8e0204 */
[----:B------:R-:W-:Y:S02]  /*11130*/  ULDC.64 UR4, c[0x0][0xb50] ;  /* 0x0002d40000047ab9 */ /* 0x000fe40000000a00 */
[----:B------:R-:W-:Y:S01]  /*11140*/  LEA R4, P0, R2, UR4, 0x2 ;  /* 0x0000000402047c11 */ /* 0x000fe2000f8010ff */
[----:B------:R-:W-:-:S05]  /*11150*/  IMAD.IADD R3, R3, 0x1, R5 ;  /* 0x0000000103037824 */ /* 0x000fca00078e0205 */
[----:B------:R-:W-:Y:S01]  /*11160*/  LEA.HI.X R5, R2, UR5, R3, 0x2, P0 ;  /* 0x0000000502057c11 */ /* 0x000fe200080f1403 */
[----:B------:R-:W-:-:S05]  /*11170*/  IMAD.MOV.U32 R3, RZ, RZ, -0x800000 ;  /* 0xff800000ff037424 */ /* 0x000fca00078e00ff */
[----:B------:R3:W-:Y:S02]  /*11180*/  STG.E desc[UR36][R4.64], R3 ;  /* 0x0000000304007986 */ /* 0x0007e4000c101924 */
.L_x_1339:
[----:B------:R-:W-:Y:S05]  /*11190*/  BSYNC B1 ;  /* 0x0000000000017941 */ /* 0x000fea0003800000 */
.L_x_1338:
[----:B------:R-:W-:Y:S01]  /*111a0*/  ULDC.64 UR4, c[0x0][0xaa0] ;  /* 0x0002a80000047ab9 */ /* 0x000fe20000000a00 */
[----:B------:R-:W-:Y:S01]  /*111b0*/  IMAD R7, R197, 0x20, R200 ;  /* 0x00000020c5077824 */ /* 0x000fe200078e02c8 */
[----:B------:R-:W-:Y:S01]  /*111c0*/  BSSY B1, `(.L_x_1340) ;  /* 0x000003b000017945 */ /* 0x000fe20003800000 */
[----:B---3--:R-:W-:Y:S02]  /*111d0*/  IMAD R3, R11, UR4, RZ ;  /* 0x000000040b037c24 */ /* 0x008fe4000f8e02ff */
[----:B------:R-:W-:Y:S02]  /*111e0*/  IMAD.IADD R9, R22, 0x1, R7 ;  /* 0x0000000116097824 */ /* 0x000fe400078e0207 */
[C---:B------:R-:W-:Y:S02]  /*111f0*/  IMAD R5, R6.reuse, UR5, R3 ;  /* 0x0000000506057c24 */ /* 0x040fe4000f8e0203 */
[----:B------:R-:W-:Y:S01]  /*11200*/  IMAD.WIDE.U32 R2, R6, UR4, RZ ;  /* 0x0000000406027c25 */ /* 0x000fe2000f8e00ff */
[----:B------:R-:W-:-:S03]  /*11210*/  ULDC.64 UR4, c[0x0][0xae8] ;  /* 0x0002ba0000047ab9 */ /* 0x000fc60000000a00 */
[----:B------:R-:W-:Y:S02]  /*11220*/  IMAD.IADD R3, R3, 0x1, R5 ;  /* 0x0000000103037824 */ /* 0x000fe400078e0205 */
[----:B------:R-:W-:Y:S02]  /*11230*/  IMAD R7, R10, UR4, RZ ;  /* 0x000000040a077c24 */ /* 0x000fe4000f8e02ff */
[----:B--2---:R-:W-:-:S04]  /*11240*/  @P2 IMAD.HI.U32 R4, R9, R14, RZ ;  /* 0x0000000e09042227 */ /* 0x004fc800078e00ff */
[C---:B------:R-:W-:Y:S02]  /*11250*/  IMAD R7, R198.reuse, UR5, R7 ;  /* 0x00000005c6077c24 */ /* 0x040fe4000f8e0207 */
[----:B------:R-:W-:Y:S01]  /*11260*/  IMAD.WIDE.U32 R2, R198, UR4, R2 ;  /* 0x00000004c6027c25 */ /* 0x000fe2000f8e0002 */
[----:B------:R-:W-:-:S03]  /*11270*/  ULDC.64 UR4, c[0x0][0xaf0] ;  /* 0x0002bc0000047ab9 */ /* 0x000fc60000000a00 */
[----:B------:R-:W-:Y:S01]  /*11280*/  IMAD.MOV.U32 R5, RZ, RZ, R9 ;  /* 0x000000ffff057224 */ /* 0x000fe200078e0009 */
[----:B----4-:R-:W-:Y:S01]  /*11290*/  @P2 SHF.R.U32.HI R5, RZ, R25, R4 ;  /* 0x00000019ff052219 */ /* 0x010fe20000011604 */
[----:B------:R-:W-:Y:S02]  /*112a0*/  IMAD R6, R12, UR4, RZ ;  /* 0x000000040c067c24 */ /* 0x000fe4000f8e02ff */
[----:B------:R-:W-:Y:S01]  /*112b0*/  IMAD.IADD R3, R3, 0x1, R7 ;  /* 0x0000000103037824 */ /* 0x000fe200078e0207 */
[----:B------:R-:W-:Y:S01]  /*112c0*/  SHF.R.S32.HI R4, RZ, 0x1f, R5 ;  /* 0x0000001fff047819 */ /* 0x000fe20000011405 */
[C---:B------:R-:W-:Y:S02]  /*112d0*/  IMAD R7, R13.reuse, UR5, R6 ;  /* 0x000000050d077c24 */ /* 0x040fe4000f8e0206 */
[----:B------:R-:W-:Y:S01]  /*112e0*/  IMAD.WIDE.U32 R2, R13, UR4, R2 ;  /* 0x000000040d027c25 */ /* 0x000fe2000f8e0002 */
[----:B------:R-:W-:-:S03]  /*112f0*/  ULDC.64 UR4, c[0x0][0xae0] ;  /* 0x0002b80000047ab9 */ /* 0x000fc60000000a00 */
[----:B------:R-:W-:Y:S02]  /*11300*/  IMAD.MOV R6, RZ, RZ, -R5 ;  /* 0x000000ffff067224 */ /* 0x000fe400078e0a05 */
        /* <DEDUP_REMOVED lines=10> */
[----:B------:R-:W-:Y:S02]  /*113b0*/  IMAD R21, R0, R21, RZ ;  /* 0x0000001500157224 */ /* 0x000fe400078e02ff */
[C---:B------:R-:W-:Y:S02]  /*113c0*/  IMAD R5, R7.reuse, UR5, R4 ;  /* 0x0000000507057c24 */ /* 0x040fe4000f8e0204 */
[----:B------:R-:W-:Y:S01]  /*113d0*/  IMAD.WIDE.U32 R2, R7, UR4, R2 ;  /* 0x0000000407027c25 */ /* 0x000fe2000f8e0002 */
[----:B------:R-:W-:Y:S01]  /*113e0*/  ISETP.GE.AND P2, PT, R22, R21, PT ;  /* 0x000000151600720c */ /* 0x000fe20003f46270 */
[----:B------:R-:W-:-:S02]  /*113f0*/  ULDC.64 UR4, c[0x0][0xa80] ;  /* 0x0002a00000047ab9 */ /* 0x000fc40000000a00 */
[----:B------:R-:W-:Y:S01]  /*11400*/  VIADD R0, R22, 0x20 ;  /* 0x0000002016007836 */ /* 0x000fe20000000000 */
[----:B------:R-:W-:Y:S01]  /*11410*/  LEA R4, P3, R2, UR4, 0x1 ;  /* 0x0000000402047c11 */ /* 0x000fe2000f8608ff */
[----:B------:R-:W-:-:S03]  /*11420*/  IMAD.IADD R3, R3, 0x1, R5 ;  /* 0x0000000103037824 */ /* 0x000fc600078e0205 */
[-C--:B------:R-:W-:Y:S01]  /*11430*/  ISETP.GE.AND P1, PT, R0, R21.reuse, PT ;  /* 0x000000150000720c */ /* 0x080fe20003f26270 */
[----:B------:R-:W-:Y:S01]  /*11440*/  VIADD R0, R22, 0x40 ;  /* 0x0000004016007836 */ /* 0x000fe20000000000 */
[----:B------:R-:W-:Y:S02]  /*11450*/  LEA.HI.X R5, R2, UR5, R3, 0x1, P3 ;  /* 0x0000000502057c11 */ /* 0x000fe400098f0c03 */
[----:B------:R2:W3:Y:S02]  /*11460*/  SHFL.IDX PT, R2, R4, RZ, 0x181f ;  /* 0x00181fff04027589 */ /* 0x0004e400000e0000 */
[----:B------:R-:W-:Y:S02]  /*11470*/  ISETP.GE.AND P0, PT, R0, R21, PT ;  /* 0x000000150000720c */ /* 0x000fe40003f06270 */
[----:B------:R2:W4:Y:S01]  /*11480*/  SHFL.IDX PT, R0, R5, RZ, 0x181f ;  /* 0x00181fff05007589 */ /* 0x00052200000e0000 */
[----:B------:R-:W-:Y:S10]  /*11490*/  @P2 BRA `(.L_x_1341) ;  /* 0x0000000000342947 */ /* 0x000ff40003800000 */
[----:B------:R-:W-:Y:S02]  /*114a0*/  ULDC UR4, c[0x0][0xac8] ;  /* 0x0002b20000047ab9 */ /* 0x000fe40000000800 */
[----:B------:R-:W-:Y:S02]  /*114b0*/  ISETP.GE.AND P4, PT, R193, UR4, PT ;  /* 0x00000004c1007c0c */ /* 0x000fe4000bf86270 */
[----:B------:R-:W-:Y:S02]  /*114c0*/  ISETP.GE.AND P3, PT, R195, UR4, PT ;  /* 0x00000004c3007c0c */ /* 0x000fe4000bf66270 */
[----:B------:R-:W-:-:S09]  /*114d0*/  ISETP.GE.AND P2, PT, R196, UR4, PT ;  /* 0x00000004c4007c0c */ /* 0x000fd2000bf46270 */
[-C--:B---3--:R-:W-:Y:S02]  /*114e0*/  @!P4 LEA R6, P6, R193, R2.reuse, 0x1 ;  /* 0x00000002c106c211 */ /* 0x088fe400078c08ff */
[----:B------:R-:W-:Y:S02]  /*114f0*/  @!P3 LEA R8, P5, R195, R2, 0x1 ;  /* 0x00000002c308b211 */ /* 0x000fe400078a08ff */
[----:B----4-:R-:W-:Y:S02]  /*11500*/  @!P4 LEA.HI.X R7, R193, R0, R209, 0x1, P6 ;  /* 0x00000000c107c211 */ /* 0x010fe400030f0cd1 */
[C---:B------:R-:W-:Y:S02]  /*11510*/  @!P2 LEA R2, P6, R196.reuse, R2, 0x1 ;  /* 0x00000002c402a211 */ /* 0x040fe400078c08ff */
[-C--:B------:R-:W-:Y:S01]  /*11520*/  @!P3 LEA.HI.X R9, R195, R0.reuse, R208, 0x1, P5 ;  /* 0x00000000c309b211 */ /* 0x080fe200028f0cd0 */
[----:B------:R3:W-:Y:S01]  /*11530*/  @!P4 ST.E.128 desc[UR36][R6.64], RZ ;  /* 0x000000ff0600c985 */ /* 0x0007e2000c101d24 */
[----:B------:R-:W-:-:S03]  /*11540*/  @!P2 LEA.HI.X R3, R196, R0, R207, 0x1, P6 ;  /* 0x00000000c403a211 */ /* 0x000fc600030f0ccf */
[----:B------:R3:W-:Y:S04]  /*11550*/  @!P3 ST.E.128 desc[UR36][R8.64], RZ ;  /* 0x000000ff0800b985 */ /* 0x0007e8000c101d24 */
[----:B------:R3:W-:Y:S02]  /*11560*/  @!P2 ST.E.128 desc[UR36][R2.64], RZ ;  /* 0x000000ff0200a985 */ /* 0x0007e4000c101d24 */
.L_x_1341:
[----:B------:R-:W-:Y:S05]  /*11570*/  BSYNC B1 ;  /* 0x0000000000017941 */ /* 0x000fea0003800000 */
.L_x_1340:
        /* <DEDUP_REMOVED lines=14> */
[----:B------:R0:W-:Y:S04]  /*11660*/  @!P4 ST.E.128 desc[UR36][R6.64], RZ ;  /* 0x000000ff0600c985 */ /* 0x0001e8000c101d24 */
[----:B------:R0:W-:Y:S04]  /*11670*/  @!P5 ST.E.128 desc[UR36][R8.64], RZ ;  /* 0x000000ff0800d985 */ /* 0x0001e8000c101d24 */
[----:B------:R0:W-:Y:S02]  /*11680*/  @!P6 ST.E.128 desc[UR36][R2.64], RZ ;  /* 0x000000ff0200e985 */ /* 0x0001e4000c101d24 */
.L_x_1343:
[----:B------:R-:W-:Y:S05]  /*11690*/  BSYNC B1 ;  /* 0x0000000000017941 */ /* 0x000fea0003800000 */
.L_x_1342:
        /* <DEDUP_REMOVED lines=10> */
[C---:B------:R-:W-:Y:S02]  /*11740*/  @!P5 LEA R2, P2, R196.reuse, R2, 0x1 ;  /* 0x00000002c402d211 */ /* 0x040fe400078408ff */
[-C--:B------:R-:W-:Y:S02]  /*11750*/  @!P3 LEA.HI.X R7, R193, R0.reuse, R209, 0x1, P0 ;  /* 0x00000000c107b211 */ /* 0x080fe400000f0cd1 */
[-C--:B------:R-:W-:Y:S02]  /*11760*/  @!P4 LEA.HI.X R9, R195, R0.reuse, R208, 0x1, P1 ;  /* 0x00000000c309c211 */ /* 0x080fe400008f0cd0 */
[----:B------:R-:W-:Y:S01]  /*11770*/  @!P5 LEA.HI.X R3, R196, R0, R207, 0x1, P2 ;  /* 0x00000000c403d211 */ /* 0x000fe200010f0ccf */
[----:B------:R0:W-:Y:S04]  /*11780*/  @!P3 ST.E.128 desc[UR36][R6.64], RZ ;  /* 0x000000ff0600b985 */ /* 0x0001e8000c101d24 */
[----:B------:R0:W-:Y:S04]  /*11790*/  @!P4 ST.E.128 desc[UR36][R8.64], RZ ;  /* 0x000000ff0800c985 */ /* 0x0001e8000c101d24 */
[----:B------:R0:W-:Y:S02]  /*117a0*/  @!P5 ST.E.128 desc[UR36][R2.64], RZ ;  /* 0x000000ff0200d985 */ /* 0x0001e4000c101d24 */
.L_x_1345:
[----:B------:R-:W-:Y:S05]  /*117b0*/  BSYNC B1 ;  /* 0x0000000000017941 */ /* 0x000fea0003800000 */
.L_x_1344:
        /* <DEDUP_REMOVED lines=9> */
[-C--:B0-234-:R-:W-:Y:S02]  /*11850*/  @!P3 LEA R4, P0, R193, R2.reuse, 0x1 ;  /* 0x00000002c104b211 */ /* 0x09dfe400078008ff */
        /* <DEDUP_REMOVED lines=8> */
.L_x_1336:
[----:B------:R-:W-:Y:S05]  /*118e0*/  BSYNC B0 ;  /* 0x0000000000007941 */ /* 0x000fea0003800000 */
.L_x_1327:
[----:B------:R-:W-:Y:S02]  /*118f0*/  ULDC UR4, c[0x0][0xc3c] ;  /* 0x00030f0000047ab9 */ /* 0x000fe40000000800 */
[----:B-1----:R-:W-:-:S13]  /*11900*/  ISETP.GE.AND P0, PT, R43, UR4, PT ;  /* 0x000000042b007c0c */ /* 0x002fda000bf06270 */
[----:B------:R-:W-:Y:S05]  /*11910*/  @!P0 BRA `(.L_x_1346) ;  /* 0xfffffef000f48947 */ /* 0x000fea000383ffff */
[----:B------:R-:W-:Y:S05]  /*11920*/  EXIT ;  /* 0x000000000000794d */ /* 0x000fea0003800000 */
.L_x_1237:
[----:B------:R-:W-:-:S08]  /*11930*/  NOP ;  /* 0x0000000000007918 */ /* 0x000fd00000000000 */
[----:B------:R-:W0:-:S00]  /*11940*/  USETMAXREG.DEALLOC.CTAPOOL 0x28 ;  /* 0x00000028000079c8 */ /* 0x000e0000080e0500 */
[----:B0-----:R-:W-:Y:S01]  /*11950*/  LOP3.LUT R2, R2, 0x3, RZ, 0xc0, !PT ;  /* 0x0000000302027812 */ /* 0x001fe200078ec0ff */
[----:B------:R-:W-:Y:S01]  /*11960*/  IMAD.MOV.U32 R4, RZ, RZ, RZ ;  /* 0x000000ffff047224 */ /* 0x000fe200078e00ff */
[----:B------:R-:W-:-:S04]  /*11970*/  LOP3.LUT R16, R16, 0xfffffeff, RZ, 0xc0, !PT ;  /* 0xfffffeff10107812 */ /* 0x000fc800078ec0ff */
[----:B------:R-:W0:Y:S02]  /*11980*/  SHFL.IDX PT, R2, R2, RZ, 0x1f ;  /* 0x00001fff02027589 */ /* 0x000e2400000e0000 */
[----:B0-----:R-:W-:-:S13]  /*11990*/  ISETP.NE.AND P0, PT, R2, RZ, PT ;  /* 0x000000ff0200720c */ /* 0x001fda0003f05270 */
[----:B------:R-:W-:Y:S01]  /*119a0*/  @P0 LOP3.LUT R16, R16, 0x100, RZ, 0xfc, !PT ;  /* 0x0000010010100812 */ /* 0x000fe200078efcff */
[----:B------:R-:W-:Y:S06]  /*119b0*/  @!P0 BRA `(.L_x_1347) ;  /* 0x00000000001c8947 */ /* 0x000fec0003800000 */
[----:B------:R-:W0:Y:S08]  /*119c0*/  S2UR UR5, SR_CgaCtaId ;  /* 0x00000000000579c3 */ /* 0x000e300000008800 */
[----:B------:R-:W-:Y:S06]  /*119d0*/  BAR.SYNC.DEFER_BLOCKING 0x5, 0x180 ;  /* 0x0146000000007b1d */ /* 0x000fec0000010000 */
[----:B------:R-:W-:-:S02]  /*119e0*/  UMOV UR4, 0x400 ;  /* 0x0000040000047882 */ /* 0x000fc40000000000 */
[----:B0-----:R-:W-:-:S09]  /*119f0*/  ULEA UR4, UR5, UR4, 0x18 ;  /* 0x0000000405047291 */ /* 0x001fd2000f8ec03f */
[----:B------:R-:W0:Y:S01]  /*11a00*/  LDS.128 R24, [UR4+0x308d0] ;  /* 0x0308d004ff187984 */ /* 0x000e220008000c00 */
[----:B------:R-:W-:Y:S06]  /*11a10*/  BAR.ARV 0x4, 0x180 ;  /* 0x0106000000007b1d */ /* 0x000fec0000002000 */
[----:B------:R-:W-:Y:S05]  /*11a20*/  BRA `(.L_x_1348) ;  /* 0x0000000800887947 */ /* 0x000fea0003800000 */
.L_x_1347:
[----:B------:R-:W-:Y:S01]  /*11a30*/  LOP3.LUT R5, R0, 0x1f, RZ, 0xc0, !PT ;  /* 0x0000001f00057812 */ /* 0x000fe200078ec0ff */
[----:B------:R-:W-:Y:S01]  /*11a40*/  ULDC UR4, c[0x0][0xc3c] ;  /* 0x00030f0000047ab9 */ /* 0x000fe20000000800 */
[----:B------:R-:W0:Y:S01]  /*11a50*/  S2UR UR6, SR_CTAID.X ;  /* 0x00000000000679c3 */ /* 0x000e220000002500 */
[----:B------:R-:W-:Y:S01]  /*11a60*/  ULDC UR5, c[0x0][0xc38] ;  /* 0x00030e0000057ab9 */ /* 0x000fe20000000800 */
[----:B------:R-:W-:-:S04]  /*11a70*/  ISETP.NE.AND P0, PT, R5, 0x1f, PT ;  /* 0x0000001f0500780c */ /* 0x000fc80003f05270 */
[----:B------:R-:W-:-:S13]  /*11a80*/  ISETP.GE.OR P1, PT, R5, UR4, !P0 ;  /* 0x0000000405007c0c */ /* 0x000fda000c726670 */
[----:B------:R-:W1:Y:S02]  /*11a90*/  @!P1 LDC.64 R2, c[0x0][0xc80] ;  /* 0x00032000ff029b82 */ /* 0x000e640000000a00 */
[----:B-1----:R-:W-:-:S05]  /*11aa0*/  @!P1 IMAD.WIDE.U32 R2, R5, 0x4, R2 ;  /* 0x0000000405029825 */ /* 0x002fca00078e0002 */
        /* <DEDUP_REMOVED lines=8> */
[----:B--2---:R-:W1:Y:S02]  /*11b30*/  SHFL.UP PT, R6, R4, 0x1, RZ ;  /* 0x0420000004067989 */ /* 0x004e6400000e00ff */
[----:B-1----:R-:W-:-:S05]  /*11b40*/  SEL R7, R6, RZ, P1 ;  /* 0x000000ff06077207 */ /* 0x002fca0000800000 */
[----:B------:R-:W-:-:S05]  /*11b50*/  IMAD.IADD R7, R4, 0x1, R7 ;  /* 0x0000000104077824 */ /* 0x000fca00078e0207 */
[----:B------:R-:W1:Y:S02]  /*11b60*/  SHFL.UP PT, R6, R7, 0x2, RZ ;  /* 0x0440000007067989 */ /* 0x000e6400000e00ff */
        /* <DEDUP_REMOVED lines=11> */
[----:B------:R-:W1:Y:S02]  /*11c20*/  SHFL.IDX PT, R6, R8, 0x1f, 0x1f ;  /* 0x03e01f0008067f89 */ /* 0x000e6400000e0000 */
[----:B-1----:R-:W-:-:S04]  /*11c30*/  IMAD R6, R6, UR5, RZ ;  /* 0x0000000506067c24 */ /* 0x002fc8000f8e02ff */
[----:B------:R-:W-:Y:S01]  /*11c40*/  IMAD.MOV.U32 R3, RZ, RZ, R6 ;  /* 0x000000ffff037224 */ /* 0x000fe200078e0006 */
[----:B0-----:R-:W-:-:S13]  /*11c50*/  ISETP.GT.AND P6, PT, R6, UR6, PT ;  /* 0x0000000606007c0c */ /* 0x001fda000bfc4270 */
[----:B------:R-:W-:Y:S05]  /*11c60*/  @P6 BRA `(.L_x_1349) ;  /* 0x0000000000906947 */ /* 0x000fea0003800000 */
[----:B------:R-:W-:Y:S01]  /*11c70*/  IMAD.MOV.U32 R6, RZ, RZ, R3 ;  /* 0x000000ffff067224 */ /* 0x000fe200078e0003 */
[----:B------:R-:W-:Y:S01]  /*11c80*/  UMOV UR4, URZ ;  /* 0x0000003f00047c82 */ /* 0x000fe20008000000 */
[----:B------:R-:W-:-:S05]  /*11c90*/  ULDC UR5, c[0x0][0xc38] ;  /* 0x00030e0000057ab9 */ /* 0x000fca0000000800 */
.L_x_1353:
        /* <DEDUP_REMOVED lines=12> */
.L_x_1352:
[----:B------:R-:W-:Y:S05]  /*11d60*/  BSYNC B0 ;  /* 0x0000000000007941 */ /* 0x000fea0003800000 */
.L_x_1351:
[----:B0----5:R-:W0:Y:S02]  /*11d70*/  SHFL.UP PT, R2, R4, 0x1, RZ ;  /* 0x0420000004027989 */ /* 0x021e2400000e00ff */
[----:B0-----:R-:W-:-:S05]  /*11d80*/  SEL R3, R2, RZ, P1 ;  /* 0x000000ff02037207 */ /* 0x001fca0000800000 */
[----:B------:R-:W-:-:S05]  /*11d90*/  IMAD.IADD R3, R4, 0x1, R3 ;  /* 0x0000000104037824 */ /* 0x000fca00078e0203 */
[----:B------:R-:W0:Y:S02]  /*11da0*/  SHFL.UP PT, R2, R3, 0x2, RZ ;  /* 0x0440000003027989 */ /* 0x000e2400000e00ff */
        /* <DEDUP_REMOVED lines=16> */
.L_x_1349:
[----:B------:R-:W-:-:S04]  /*11eb0*/  IMAD.IADD R13, R6, 0x1, -R3 ;  /* 0x00000001060d7824 */ /* 0x000fc800078e0a03 */
[----:B------:R-:W-:-:S05]  /*11ec0*/  IMAD R2, R8, UR5, R13 ;  /* 0x0000000508027c24 */ /* 0x000fca000f8e020d */
[----:B------:R-:W-:Y:S02]  /*11ed0*/  ISETP.GT.AND P0, PT, R2, UR6, PT ;  /* 0x0000000602007c0c */ /* 0x000fe4000bf04270 */
[----:B------:R-:W0:Y:S11]  /*11ee0*/  LDC.64 R2, c[0x0][0xc90] ;  /* 0x00032400ff027b82 */ /* 0x000e360000000a00 */
[----:B------:R-:W-:-:S04]  /*11ef0*/  VOTE.ANY R9, PT, !P0 ;  /* 0x0000000000097806 */ /* 0x000fc800040e0100 */
[----:B------:R-:W1:Y:S02]  /*11f00*/  POPC R15, R9 ;  /* 0x00000009000f7309 */ /* 0x000e640000000000 */
[----:B-1----:R-:W-:-:S04]  /*11f10*/  VIADD R27, R15, UR4 ;  /* 0x000000040f1b7c36 */ /* 0x002fc80008000000 */
[----:B0-----:R-:W-:-:S05]  /*11f20*/  IMAD.WIDE R2, R27, 0x4, R2 ;  /* 0x000000041b027825 */ /* 0x001fca00078e0202 */
[----:B------:R-:W2:Y:S01]  /*11f30*/  LDG.E R7, desc[UR36][R2.64] ;  /* 0x0000002402077981 */ /* 0x000ea2000c1e1900 */
[----:B------:R-:W-:-:S03]  /*11f40*/  ISETP.NE.AND P0, PT, R9, RZ, PT ;  /* 0x000000ff0900720c */ /* 0x000fc60003f05270 */
[----:B------:R-:W2:Y:S02]  /*11f50*/  SHFL.IDX PT, R4, R4, R15, 0x1f ;  /* 0x00001f0f04047589 */ /* 0x000ea400000e0000 */
[----:B--2---:R-:W-:-:S05]  /*11f60*/  IMAD R6, R4, R7, RZ ;  /* 0x0000000704067224 */ /* 0x004fca00078e02ff */
[----:B------:R-:W-:-:S04]  /*11f70*/  IABS R12, R6 ;  /* 0x00000006000c7213 */ /* 0x000fc80000000000 */
[----:B------:R-:W0:Y:S08]  /*11f80*/  I2F.RP R10, R12 ;  /* 0x0000000c000a7306 */ /* 0x000e300000209400 */
[----:B0-----:R-:W0:Y:S02]  /*11f90*/  MUFU.RCP R10, R10 ;  /* 0x0000000a000a7308 */ /* 0x001e240000001000 */
[----:B0-----:R-:W-:-:S06]  /*11fa0*/  VIADD R11, R10, 0xffffffe ;  /* 0x0ffffffe0a0b7836 */ /* 0x001fcc0000000000 */
[----:B------:R0:W1:Y:S01]  /*11fb0*/  F2I.FTZ.U32.TRUNC.NTZ R3, R11 ;  /* 0x0000000b00037305 */ /* 0x000062000021f000 */
[----:B------:R-:W-:Y:S05]  /*11fc0*/  @!P0 BRA `(.L_x_1354) ;  /* 0x0000000000088947 */ /* 0x000fea0003800000 */
[----:B------:R-:W-:-:S05]  /*11fd0*/  VIADD R9, R15, 0xffffffff ;  /* 0xffffffff0f097836 */ /* 0x000fca0000000000 */
[----:B------:R2:W3:Y:S02]  /*11fe0*/  SHFL.IDX PT, R24, R8, R9, 0x1f ;  /* 0x00001f0908187589 */ /* 0x0004e400000e0000 */
.L_x_1354:
[----:B---3--:R-:W-:Y:S01]  /*11ff0*/  IMAD R24, R24, UR5, R13 ;  /* 0x0000000518187c24 */ /* 0x008fe2000f8e020d */
[----:B------:R-:W-:Y:S01]  /*12000*/  IABS R2, R6 ;  /* 0x0000000600027213 */ /* 0x000fe20000000000 */
[----:B01----:R-:W-:-:S03]  /*12010*/  IMAD.MOV R11, RZ, RZ, -R3 ;  /* 0x000000ffff0b7224 */ /* 0x003fc600078e0a03 */
[----:B--2---:R-:W-:Y:S01]  /*12020*/  IADD3 R9, -R24, UR6, RZ ;  /* 0x0000000618097c10 */ /* 0x004fe2000fffe1ff */
[----:B------:R-:W-:Y:S02]  /*12030*/  IMAD.MOV R10, RZ, RZ, -R2 ;  /* 0x000000ffff0a7224 */ /* 0x000fe400078e0a02 */
[----:B------:R-:W-:Y:S01]  /*12040*/  IMAD R11, R11, R12, RZ ;  /* 0x0000000c0b0b7224 */ /* 0x000fe200078e02ff */
[----:B------:R-:W-:Y:S01]  /*12050*/  IABS R8, R9 ;  /* 0x0000000900087213 */ /* 0x000fe20000000000 */
[----:B------:R-:W-:-:S04]  /*12060*/  IMAD.MOV.U32 R2, RZ, RZ, RZ ;  /* 0x000000ffff027224 */ /* 0x000fc800078e00ff */
        /* <DEDUP_REMOVED lines=12> */
[----:B------:R-:W-:-:S06]  /*12130*/  @P0 VIADD R2, R2, 0x1 ;  /* 0x0000000102020836 */ /* 0x000fcc0000000000 */
[----:B------:R-:W-:Y:S01]  /*12140*/  @!P2 IMAD.MOV R2, RZ, RZ, -R2 ;  /* 0x000000ffff02a224 */ /* 0x000fe200078e0a02 */
[----:B------:R-:W-:-:S05]  /*12150*/  @!P1 LOP3.LUT R2, RZ, R6, RZ, 0x33, !PT ;  /* 0x00000006ff029212 */ /* 0x000fca00078e33ff */
[----:B------:R-:W-:Y:S02]  /*12160*/  IMAD R13, R7, R2, RZ ;  /* 0x00000002070d7224 */ /* 0x000fe400078e02ff */
[----:B------:R-:W-:Y:S02]  /*12170*/  IMAD.MOV R2, RZ, RZ, -R2 ;  /* 0x000000ffff027224 */ /* 0x000fe400078e0a02 */
[----:B------:R-:W-:Y:S02]  /*12180*/  IMAD.MOV R8, RZ, RZ, -R13 ;  /* 0x000000ffff087224 */ /* 0x000fe400078e0a0d */
[----:B------:R-:W-:Y:S02]  /*12190*/  IMAD R6, R6, R2, R9 ;  /* 0x0000000206067224 */ /* 0x000fe400078e0209 */
[----:B------:R-:W-:Y:S01]  /*121a0*/  IMAD.MOV.U32 R2, RZ, RZ, RZ ;  /* 0x000000ffff027224 */ /* 0x000fe200078e00ff */
[----:B------:R-:W-:Y:S02]  /*121b0*/  VIADDMNMX R15, R8, UR5, R7, PT ;  /* 0x00000005080f7c46 */ /* 0x000fe4000b800107 */
[----:B------:R-:W-:-:S02]  /*121c0*/  IABS R11, R6 ;  /* 0x00000006000b7213 */ /* 0x000fc40000000000 */
[----:B------:R-:W-:Y:S01]  /*121d0*/  IABS R8, R15 ;  /* 0x0000000f00087213 */ /* 0x000fe20000000000 */
[----:B------:R-:W-:-:S03]  /*121e0*/  IMAD.MOV R26, RZ, RZ, -R15 ;  /* 0x000000ffff1a7224 */ /* 0x000fc600078e0a0f */
[----:B------:R-:W0:Y:S08]  /*121f0*/  I2F.RP R7, R8 ;  /* 0x0000000800077306 */ /* 0x000e300000209400 */
[----:B0-----:R-:W0:Y:S02]  /*12200*/  MUFU.RCP R7, R7 ;  /* 0x0000000700077308 */ /* 0x001e240000001000 */
[----:B0-----:R-:W-:-:S06]  /*12210*/  VIADD R3, R7, 0xffffffe ;  /* 0x0ffffffe07037836 */ /* 0x001fcc0000000000 */
[----:B------:R-:W0:Y:S02]  /*12220*/  F2I.FTZ.U32.TRUNC.NTZ R3, R3 ;  /* 0x0000000300037305 */ /* 0x000e24000021f000 */
[----:B0-----:R-:W-:-:S04]  /*12230*/  IMAD.MOV R10, RZ, RZ, -R3 ;  /* 0x000000ffff0a7224 */ /* 0x001fc800078e0a03 */
[----:B------:R-:W-:Y:S01]  /*12240*/  IMAD.MOV.U32 R9, RZ, RZ, R10 ;  /* 0x000000ffff097224 */ /* 0x000fe200078e000a */
[----:B------:R-:W-:-:S03]  /*12250*/  IABS R10, R15 ;  /* 0x0000000f000a7213 */ /* 0x000fc60000000000 */
[----:B------:R-:W-:-:S04]  /*12260*/  IMAD R9, R9, R8, RZ ;  /* 0x0000000809097224 */ /* 0x000fc800078e02ff */
[----:B------:R-:W-:-:S04]  /*12270*/  IMAD.HI.U32 R2, R3, R9, R2 ;  /* 0x0000000903027227 */ /* 0x000fc800078e0002 */
[----:B------:R-:W-:Y:S02]  /*12280*/  IMAD.MOV R3, RZ, RZ, -R10 ;  /* 0x000000ffff037224 */ /* 0x000fe400078e0a0a */
        /* <DEDUP_REMOVED lines=8> */
[----:B------:R-:W-:Y:S01]  /*12310*/  ISETP.GE.AND P2, PT, R3, RZ, PT ;  /* 0x000000ff0300720c */ /* 0x000fe20003f46270 */
[----:B------:R-:W-:-:S06]  /*12320*/  IMAD.IADD R3, R6, 0x1, R13 ;  /* 0x0000000106037824 */ /* 0x000fcc00078e020d */
[----:B------:R-:W-:-:S06]  /*12330*/  @P0 VIADD R2, R2, 0x1 ;  /* 0x0000000102020836 */ /* 0x000fcc0000000000 */
[----:B------:R-:W-:Y:S01]  /*12340*/  @!P2 IMAD.MOV R2, RZ, RZ, -R2 ;  /* 0x000000ffff02a224 */ /* 0x000fe200078e0a02 */
[----:B------:R-:W-:-:S04]  /*12350*/  @!P1 LOP3.LUT R2, RZ, R15, RZ, 0x33, !PT ;  /* 0x0000000fff029212 */ /* 0x000fc800078e33ff */
[----:B------:R-:W-:Y:S01]  /*12360*/  LOP3.LUT R25, RZ, R2, RZ, 0x33, !PT ;  /* 0x00000002ff197212 */ /* 0x000fe200078e33ff */
[----:B------:R-:W-:-:S04]  /*12370*/  IMAD R26, R2, R26, R3 ;  /* 0x0000001a021a7224 */ /* 0x000fc800078e0203 */
[----:B------:R-:W-:Y:S01]  /*12380*/  IMAD.IADD R25, R4, 0x1, R25 ;  /* 0x0000000104197824 */ /* 0x000fe200078e0219 */
[----:B------:R-:W-:Y:S06]  /*12390*/  BRA `(.L_x_1355) ;  /* 0x0000000000147947 */ /* 0x000fec0003800000 */
.L_x_1350:
[----:B------:R-:W-:Y:S01]  /*123a0*/  ULDC UR4, c[0x0][0xc3c] ;  /* 0x00030f0000047ab9 */ /* 0x000fe20000000800 */
[----:B------:R-:W-:Y:S02]  /*123b0*/  IMAD.MOV.U32 R25, RZ, RZ, RZ ;  /* 0x000000ffff197224 */ /* 0x000fe400078e00ff */
[----:B------:R-:W-:Y:S02]  /*123c0*/  IMAD.U32 R24, RZ, RZ, UR6 ;  /* 0x00000006ff187e24 */ /* 0x000fe4000f8e00ff */
[----:B------:R-:W-:Y:S02]  /*123d0*/  IMAD.MOV.U32 R26, RZ, RZ, RZ ;  /* 0x000000ffff1a7224 */ /* 0x000fe400078e00ff */
[----:B------:R-:W-:-:S07]  /*123e0*/  IMAD.U32 R27, RZ, RZ, UR4 ;  /* 0x00000004ff1b7e24 */ /* 0x000fce000f8e00ff */
.L_x_1355:
[----:B------:R-:W-:-:S13]  /*123f0*/  ISETP.NE.AND P0, PT, R5, RZ, PT ;  /* 0x000000ff0500720c */ /* 0x000fda0003f05270 */
[----:B------:R-:W0:Y:S01]  /*12400*/  @!P0 S2R R3, SR_CgaCtaId ;  /* 0x0000000000038919 */ /* 0x000e220000008800 */
[----:B------:R-:W-:-:S04]  /*12410*/  @!P0 MOV R2, 0x400 ;  /* 0x0000040000028802 */ /* 0x000fc80000000f00 */
[----:B0-----:R-:W-:-:S05]  /*12420*/  @!P0 LEA R2, R3, R2, 0x18 ;  /* 0x0000000203028211 */ /* 0x001fca00078ec0ff */
[----:B------:R1:W-:Y:S01]  /*12430*/  @!P0 STS.128 [R2+0x308d0], R24 ;  /* 0x0308d01802008388 */ /* 0x0003e20000000c00 */
[----:B------:R-:W-:Y:S06]  /*12440*/  BAR.ARV 0x5, 0x180 ;  /* 0x0146000000007b1d */ /* 0x000fec0000002000 */
.L_x_1348:
[----:B------:R2:W-:Y:S01]  /*12450*/  STL [R1+0x24], RZ ;  /* 0x000024ff01007387 */ /* 0x0005e20000100800 */
[----:B------:R-:W-:Y:S01]  /*12460*/  ULDC UR4, c[0x0][0xc3c] ;  /* 0x00030f0000047ab9 */ /* 0x000fe20000000800 */
[----:B------:R-:W-:Y:S01]  /*12470*/  IMAD.MOV.U32 R28, RZ, RZ, 0x1 ;  /* 0x00000001ff1c7424 */ /* 0x000fe200078e00ff */
[----:B0-----:R-:W-:Y:S01]  /*12480*/  ISETP.GE.AND P0, PT, R27, UR4, PT ;  /* 0x000000041b007c0c */ /* 0x001fe2000bf06270 */
[----:B------:R-:W-:-:S12]  /*12490*/  IMAD.MOV.U32 R23, RZ, RZ, RZ ;  /* 0x000000ffff177224 */ /* 0x000fd800078e00ff */
[----:B--2---:R-:W-:Y:S05]  /*124a0*/  @P0 BRA `(.L_x_1356) ;  /* 0x0000004c004c0947 */ /* 0x004fea0003800000 */
[----:B------:R-:W2:Y:S01]  /*124b0*/  LDL R4, [R1+0x10] ;  /* 0x0000100001047983 */ /* 0x000ea20000100800 */
[----:B------:R-:W0:Y:S01]  /*124c0*/  S2UR UR5, SR_CgaCtaId ;  /* 0x00000000000579c3 */ /* 0x000e220000008800 */
[C---:B------:R-:W-:Y:S01]  /*124d0*/  IMAD.SHL.U32 R32, R0.reuse, 0x8, RZ ;  /* 0x0000000800207824 */ /* 0x040fe200078e00ff */
[----:B------:R-:W-:Y:S01]  /*124e0*/  UMOV UR4, 0x400 ;  /* 0x0000040000047882 */ /* 0x000fe20000000000 */
[----:B-1----:R-:W-:Y:S01]  /*124f0*/  LOP3.LUT R2, R0, 0x7f, RZ, 0xc0, !PT ;  /* 0x0000007f00027812 */ /* 0x002fe200078ec0ff */
[----:B------:R-:W-:Y:S01]  /*12500*/  BSSY B8, `(.L_x_1356) ;  /* 0x00004cd000087945 */ /* 0x000fe20003800000 */
[----:B------:R-:W-:Y:S01]  /*12510*/  IMAD.MOV.U32 R28, RZ, RZ, 0x1 ;  /* 0x00000001ff1c7424 */ /* 0x000fe200078e00ff */
[----:B------:R-:W-:Y:S01]  /*12520*/  LOP3.LUT R3, R32, 0x1f8, RZ, 0xc0, !PT ;  /* 0x000001f820037812 */ /* 0x000fe200078ec0ff */
[----:B------:R-:W-:Y:S01]  /*12530*/  IMAD.MOV.U32 R23, RZ, RZ, RZ ;  /* 0x000000ffff177224 */ /* 0x000fe200078e00ff */
[----:B------:R-:W-:Y:S01]  /*12540*/  SHF.R.U32.HI R2, RZ, 0x3, R2 ;  /* 0x00000003ff027819 */ /* 0x000fe20000011602 */
[----:B------:R-:W-:Y:S01]  /*12550*/  ULDC UR38, c[0x0][0xc] ;  /* 0x0000030000267ab9 */ /* 0x000fe20000000800 */
[----:B------:R-:W-:Y:S01]  /*12560*/  LOP3.LUT R3, R3, 0x38, R0, 0x78, !PT ;  /* 0x0000003803037812 */ /* 0x000fe200078e7800 */
[----:B------:R-:W-:-:S03]  /*12570*/  IMAD.SHL.U32 R0, R0, 0x10, RZ ;  /* 0x0000001000007824 */ /* 0x000fc600078e00ff */
[----:B------:R-:W-:Y:S02]  /*12580*/  LOP3.LUT R36, R3, 0x200, R32, 0xf8, !PT ;  /* 0x0000020003247812 */ /* 0x000fe400078ef820 */
[----:B------:R-:W-:Y:S02]  /*12590*/  LOP3.LUT R32, R32, 0x38, RZ, 0xc0, !PT ;  /* 0x0000003820207812 */ /* 0x000fe400078ec0ff */
[----:B------:R-:W-:Y:S02]  /*125a0*/  LOP3.LUT R0, R2, 0x70, R0, 0xf8, !PT ;  /* 0x0000007002007812 */ /* 0x000fe400078ef800 */
[C---:B------:R-:W-:Y:S02]  /*125b0*/  LOP3.LUT R34, R32.reuse, 0x40, RZ, 0xfc, !PT ;  /* 0x0000004020227812 */ /* 0x040fe400078efcff */
[----:B------:R-:W-:Y:S01]  /*125c0*/  LOP3.LUT R33, R32, 0x80, RZ, 0xfc, !PT ;  /* 0x0000008020217812 */ /* 0x000fe200078efcff */
[----:B0-----:R-:W-:-:S06]  /*125d0*/  ULEA UR4, UR5, UR4, 0x18 ;  /* 0x0000000405047291 */ /* 0x001fcc000f8ec03f */
[----:B------:R-:W-:-:S04]  /*125e0*/  IMAD.U32 R17, RZ, RZ, UR4 ;  /* 0x00000004ff117e24 */ /* 0x000fc8000f8e00ff */
[----:B------:R-:W-:Y:S01]  /*125f0*/  IMAD R37, R36, 0x2, R17 ;  /* 0x0000000224257824 */ /* 0x000fe200078e0211 */
[----:B--2---:R-:W-:-:S05]  /*12600*/  LOP3.LUT R4, R4, 0x2, RZ, 0xfc, !PT ;  /* 0x0000000204047812 */ /* 0x004fca00078efcff */
[----:B------:R0:W-:Y:S04]  /*12610*/  STL [R1+0x28], R4 ;  /* 0x0000280401007387 */ /* 0x0001e80000100800 */
[----:B------:R0:W-:Y:S02]  /*12620*/  STL [R1+0x24], RZ ;  /* 0x000024ff01007387 */ /* 0x0001e40000100800 */
.L_x_1427:
[----:B------:R-:W-:Y:S05]  /*12630*/  YIELD ;  /* 0x0000000000007946 */ /* 0x000fea0003800000 */
[----:B------:R-:W-:Y:S01]  /*12640*/  ULDC.64 UR4, c[0x0][0xa28] ;  /* 0x00028a0000047ab9 */ /* 0x000fe20000000a00 */
[----:B------:R-:W-:Y:S01]  /*12650*/  IMAD.MOV.U32 R19, RZ, RZ, RZ ;  /* 0x000000ffff137224 */ /* 0x000fe200078e00ff */
[----:B------:R-:W-:-:S04]  /*12660*/  ISETP.NE.U32.AND P0, PT, RZ, UR4, PT ;  /* 0x00000004ff007c0c */ /* 0x000fc8000bf05070 */
[----:B------:R-:W-:Y:S01]  /*12670*/  ISETP.NE.AND.EX P0, PT, RZ, UR5, PT, P0 ;  /* 0x00000005ff007c0c */ /* 0x000fe2000bf05300 */
[----:B------:R-:W-:-:S12]  /*12680*/  ULDC.64 UR4, c[0x0][0xa18] ;  /* 0x0002860000047ab9 */ /* 0x000fd80000000a00 */
[----:B-1----:R-:W1:Y:S02]  /*12690*/  @P0 LDC.64 R2, c[0x0][0xa28] ;  /* 0x00028a00ff020b82 */ /* 0x002e640000000a00 */
[----:B-1----:R-:W-:-:S05]  /*126a0*/  @P0 IMAD.WIDE R2, R27, 0x4, R2 ;  /* 0x000000041b020825 */ /* 0x002fca00078e0202 */
[----:B--2---:R1:W2:Y:S01]  /*126b0*/  @P0 LDG.E R19, desc[UR36][R2.64] ;  /* 0x0000002402130981 */ /* 0x0042a2000c1e1900 */
[----:B------:R-:W-:Y:S01]  /*126c0*/  ISETP.NE.U32.AND P0, PT, RZ, UR4, PT ;  /* 0x00000004ff007c0c */ /* 0x000fe2000bf05070 */
[----:B------:R-:W-:Y:S01]  /*126d0*/  IMAD.MOV.U32 R35, RZ, RZ, RZ ;  /* 0x000000ffff237224 */ /* 0x000fe200078e00ff */
[----:B------:R-:W-:Y:S02]  /*126e0*/  LOP3.LUT R16, R16, 0xffffff7f, RZ, 0xc0, !PT ;  /* 0xffffff7f10107812 */ /* 0x000fe400078ec0ff */
[----:B------:R-:W-:Y:S01]  /*126f0*/  ISETP.NE.AND.EX P1, PT, RZ, UR5, PT, P0 ;  /* 0x00000005ff007c0c */ /* 0x000fe2000bf25300 */
[----:B------:R-:W-:Y:S02]  /*12700*/  ULDC.64 UR4, c[0x0][0xa00] ;  /* 0x0002800000047ab9 */ /* 0x000fe40000000a00 */
[----:B------:R-:W-:Y:S01]  /*12710*/  ISETP.NE.U32.AND P0, PT, RZ, UR4, PT ;  /* 0x00000004ff007c0c */ /* 0x000fe2000bf05070 */
[----:B-1----:R-:W1:Y:S03]  /*12720*/  LDC.64 R2, c[0x0][0xa00] ;  /* 0x00028000ff027b82 */ /* 0x002e660000000a00 */
[----:B------:R-:W-:Y:S01]  /*12730*/  ISETP.NE.AND.EX P2, PT, RZ, UR5, PT, P0 ;  /* 0x00000005ff007c0c */ /* 0x000fe2000bf45300 */
[----:B------:R-:W-:-:S05]  /*12740*/  ULDC.64 UR4, c[0x0][0x418] ;  /* 0x0001060000047ab9 */ /* 0x000fca0000000a00 */
[----:B0-----:R-:W0:Y:S07]  /*12750*/  @P1 LDC.64 R4, c[0x0][0xa18] ;  /* 0x00028600ff041b82 */ /* 0x001e2e0000000a00 */
[----:B------:R-:W-:Y:S01]  /*12760*/  @P2 LOP3.LUT R16, R16, 0x80, RZ, 0xfc, !PT ;  /* 0x0000008010102812 */ /* 0x000fe200078efcff */
[----:B-1----:R-:W-:-:S05]  /*12770*/  IMAD.WIDE R2, R27, 0x4, R2 ;  /* 0x000000041b027825 */ /* 0x002fca00078e0202 */
[----:B------:R1:W5:Y:S01]  /*12780*/  @P2 LDG.E R35, desc[UR36][R2.64] ;  /* 0x0000002402232981 */ /* 0x000362000c1e1900 */
[----:B0-----:R-:W-:-:S05]  /*12790*/  @P1 IMAD.WIDE R4, R27, 0x4, R4 ;  /* 0x000000041b041825 */ /* 0x001fca00078e0204 */
[----:B------:R1:W5:Y:S01]  /*127a0*/  @P1 LDG.E R29, desc[UR36][R4.64] ;  /* 0x00000024041d1981 */ /* 0x000362000c1e1900 */
[----:B------:R-:W-:-:S03]  /*127b0*/  UISETP.NE.U32.AND UP0, UPT, UR4, URZ, UPT ;  /* 0x0000003f0400728c */ /* 0x000fc6000bf05070 */
[----:B------:R-:W-:Y:S01]  /*127c0*/  ULDC UR4, c[0x0][0x424] ;  /* 0x0001090000047ab9 */ /* 0x000fe20000000800 */
[----:B------:R-:W-:-:S03]  /*127d0*/  UISETP.NE.AND.EX UP0, UPT, UR5, URZ, UPT, UP0 ;  /* 0x0000003f0500728c */ /* 0x000fc6000bf05300 */
[----:B------:R-:W-:Y:S01]  /*127e0*/  ULDC UR5, c[0x0][0x2f0] ;  /* 0x0000bc0000057ab9 */ /* 0x000fe20000000800 */
[----:B------:R-:W-:-:S04]  /*127f0*/  USEL UR4, UR4, 0x1, UP0 ;  /* 0x0000000104047887 */ /* 0x000fc80008000000 */
[----:B------:R-:W-:-:S06]  /*12800*/  UIMAD UR4, UR4, UR5, URZ ;  /* 0x00000005040472a4 */ /* 0x000fcc000f8e023f */
[----:B------:R-:W-:Y:S01]  /*12810*/  IMAD.U32 R0, RZ, RZ, UR4 ;  /* 0x00000004ff007e24 */ /* 0x000fe2000f8e00ff */
[----:B--2---:R1:W-:Y:S01]  /*12820*/  STL [R1+0x4], R19 ;  /* 0x0000041301007387 */ /* 0x0043e20000100800 */
[----:B---3--:R-:W-:Y:S05]  /*12830*/  @P1 BRA `(.L_x_1357) ;  /* 0x0000000000181947 */ /* 0x008fea0003800000 */
[----:B------:R-:W-:Y:S02]  /*12840*/  ULDC UR4, c[0x0][0x288] ;  /* 0x0000a20000047ab9 */ /* 0x000fe40000000800 */
[----:B-----5:R-:W-:Y:S01]  /*12850*/  IMAD.U32 R29, RZ, RZ, UR4 ;  /* 0x00000004ff1d7e24 */ /* 0x020fe2000f8e00ff */
[----:B------:R-:W-:Y:S06]  /*12860*/  @!P2 BRA `(.L_x_1357) ;  /* 0x00000000000ca947 */ /* 0x000fec0003800000 */
[----:B-1----:R-:W2:Y:S04]  /*12870*/  LDG.E R4, desc[UR36][R2.64] ;  /* 0x0000002402047981 */ /* 0x002ea8000c1e1900 */
[----:B------:R-:W2:Y:S02]  /*12880*/  LDG.E R29, desc[UR36][R2.64+0x4] ;  /* 0x00000424021d7981 */ /* 0x000ea4000c1e1900 */
[----:B--2---:R-:W-:-:S07]  /*12890*/  IMAD.IADD R29, R29, 0x1, -R4 ;  /* 0x000000011d1d7824 */ /* 0x004fce00078e0a04 */
.L_x_1357:
[----:B------:R-:W-:Y:S02]  /*128a0*/  ULDC.64 UR4, c[0x0][0xa20] ;  /* 0x0002880000047ab9 */ /* 0x000fe40000000a00 */
[----:B------:R-:W-:-:S04]  /*128b0*/  ISETP.NE.U32.AND P0, PT, RZ, UR4, PT ;  /* 0x00000004ff007c0c */ /* 0x000fc8000bf05070 */
[----:B------:R-:W-:-:S13]  /*128c0*/  ISETP.NE.AND.EX P0, PT, RZ, UR5, PT, P0 ;  /* 0x00000005ff007c0c */ /* 0x000fda000bf05300 */
[----:B------:R-:W-:Y:S05]  /*128d0*/  @!P0 BRA `(.L_x_1358) ;  /* 0x0000000000108947 */ /* 0x000fea0003800000 */
[----:B-1----:R-:W0:Y:S02]  /*128e0*/  LDC.64 R2, c[0x0][0xa20] ;  /* 0x00028800ff027b82 */ /* 0x002e240000000a00 */
[----:B0-----:R-:W-:-:S05]  /*128f0*/  IMAD.WIDE R2, R27, 0x4, R2 ;  /* 0x000000041b027825 */ /* 0x001fca00078e0202 */
[----:B------:R0:W5:Y:S01]  /*12900*/  LDG.E R0, desc[UR36][R2.64] ;  /* 0x0000002402007981 */ /* 0x000162000c1e1900 */
[----:B------:R-:W-:Y:S05]  /*12910*/  BRA `(.L_x_1359) ;  /* 0x0000000000247947 */ /* 0x000fea0003800000 */
.L_x_1358:
[----:B------:R-:W-:Y:S02]  /*12920*/  ULDC.64 UR4, c[0x0][0xa08] ;  /* 0x0002820000047ab9 */ /* 0x000fe40000000a00 */
[----:B------:R-:W-:-:S04]  /*12930*/  ISETP.NE.U32.AND P0, PT, RZ, UR4, PT ;  /* 0x00000004ff007c0c */ /* 0x000fc8000bf05070 */
[----:B------:R-:W-:-:S13]  /*12940*/  ISETP.NE.AND.EX P0, PT, RZ, UR5, PT, P0 ;  /* 0x00000005ff007c0c */ /* 0x000fda000bf05300 */
[----:B------:R-:W-:Y:S05]  /*12950*/  @!P0 BRA `(.L_x_1359) ;  /* 0x0000000000148947 */ /* 0x000fea0003800000 */
[----:B-1----:R-:W0:Y:S02]  /*12960*/  LDC.64 R2, c[0x0][0xa08] ;  /* 0x00028200ff027b82 */ /* 0x002e240000000a00 */
[----:B0-----:R-:W-:-:S05]  /*12970*/  IMAD.WIDE R2, R27, 0x4, R2 ;  /* 0x000000041b027825 */ /* 0x001fca00078e0202 */
[----:B------:R-:W2:Y:S04]  /*12980*/  LDG.E R0, desc[UR36][R2.64] ;  /* 0x0000002402007981 */ /* 0x000ea8000c1e1900 */
[----:B------:R-:W2:Y:S02]  /*12990*/  LDG.E R5, desc[UR36][R2.64+0x4] ;  /* 0x0000042402057981 */ /* 0x000ea4000c1e1900 */
[----:B--2---:R-:W-:-:S07]  /*129a0*/  IMAD.IADD R0, R5, 0x1, -R0 ;  /* 0x0000000105007824 */ /* 0x004fce00078e0a00 */
.L_x_1359:
[----:B01----:R-:W0:Y:S01]  /*129b0*/  LDC R2, c[0x0][0x448] ;  /* 0x00011200ff027b82 */ /* 0x003e220000000800 */
[----:B-----5:R-:W-:Y:S01]  /*129c0*/  IMAD.IADD R30, R0, 0x1, -R19 ;  /* 0x00000001001e7824 */ /* 0x020fe200078e0a13 */
[----:B------:R-:W-:Y:S01]  /*129d0*/  LOP3.LUT R16, R16, 0xffffffbf, RZ, 0xc0, !PT ;  /* 0xffffffbf10107812 */ /* 0x000fe200078ec0ff */
[----:B------:R-:W-:-:S03]  /*129e0*/  IMAD.SHL.U32 R25, R25, 0x80, RZ ;  /* 0x0000008019197824 */ /* 0x000fc600078e00ff */
[----:B------:R1:W-:Y:S01]  /*129f0*/  STL [R1], R30 ;  /* 0x0000001e01007387 */ /* 0x0003e20000100800 */
[----:B------:R-:W-:Y:S01]  /*12a00*/  VIADD R4, R25, 0x7f ;  /* 0x0000007f19047836 */ /* 0x000fe20000000000 */
[----:B0-----:R-:W-:Y:S02]  /*12a10*/  ISETP.NE.AND P2, PT, R2, 0x1, PT ;  /* 0x000000010200780c */ /* 0x001fe40003f45270 */
[----:B------:R-:W0:Y:S11]  /*12a20*/  LDC.64 R2, c[0x0][0x9e0] ;  /* 0x00027800ff027b82 */ /* 0x000e360000000a00 */
[----:B------:R-:W2:Y:S01]  /*12a30*/  @P2 LDC R5, c[0x0][0x44c] ;  /* 0x00011300ff052b82 */ /* 0x000ea20000000800 */
[----:B------:R-:W-:-:S07]  /*12a40*/  @P2 LOP3.LUT R16, R16, 0x40, RZ, 0xfc, !PT ;  /* 0x0000004010102812 */ /* 0x000fce00078efcff */
[----:B------:R-:W3:Y:S01]  /*12a50*/  @P2 LDC R6, c[0x0][0x450] ;  /* 0x00011400ff062b82 */ /* 0x000ee20000000800 */
[----:B0-----:R-:W-:Y:S01]  /*12a60*/  ISETP.GE.AND P1, PT, R3, 0x1, PT ;  /* 0x000000010300780c */ /* 0x001fe20003f26270 */
[----:B--2---:R-:W-:-:S05]  /*12a70*/  @P2 IMAD.HI.U32 R5, R4, R5, RZ ;  /* 0x0000000504052227 */ /* 0x004fca00078e00ff */
[----:B---3--:R-:W-:Y:S02]  /*12a80*/  @P2 SHF.R.U32.HI R4, RZ, R6, R5 ;  /* 0x00000006ff042219 */ /* 0x008fe40000011605 */
[----:B------:R-:W-:-:S05]  /*12a90*/  IADD3 R5, R30, 0x1, -R29 ;  /* 0x000000011e057810 */ /* 0x000fca0007ffe81d */
[----:B------:R-:W-:-:S04]  /*12aa0*/  IMAD.IADD R7, R5, 0x1, R4 ;  /* 0x0000000105077824 */ /* 0x000fc800078e0204 */
[----:B------:R-:W-:Y:S01]  /*12ab0*/  IMAD.IADD R2, R7, 0x1, R2 ;  /* 0x0000000107027824 */ /* 0x000fe200078e0202 */
[----:B-1----:R-:W-:Y:S06]  /*12ac0*/  @!P1 BRA `(.L_x_1360) ;  /* 0x0000000000489947 */ /* 0x002fec0003800000 */
[C---:B------:R-:W-:Y:S01]  /*12ad0*/  ISETP.GT.AND P0, PT, R7.reuse, RZ, PT ;  /* 0x000000ff0700720c */ /* 0x040fe20003f04270 */
[----:B------:R-:W-:Y:S01]  /*12ae0*/  BSSY B0, `(.L_x_1361) ;  /* 0x000000e000007945 */ /* 0x000fe20003800000 */
[----:B------:R-:W-:-:S11]  /*12af0*/  VIADD R0, R7, 0xffffffff ;  /* 0xffffffff07007836 */ /* 0x000fd60000000000 */
        /* <DEDUP_REMOVED lines=8> */
.L_x_1362:
[----:B------:R-:W-:-:S13]  /*12b80*/  ISETP.NE.AND P0, PT, R3, 0x1, PT ;  /* 0x000000010300780c */ /* 0x000fda0003f05270 */
[----:B------:R-:W0:Y:S02]  /*12b90*/  @P0 LDC.64 R4, c[0x0][0x9e8] ;  /* 0x00027a00ff040b82 */ /* 0x000e240000000a00 */
[----:B0-----:R-:W-:-:S05]  /*12ba0*/  @P0 IMAD.HI.U32 R4, R0, R4, RZ ;  /* 0x0000000400040227 */ /* 0x001fca00078e00ff */
[----:B------:R-:W-:-:S07]  /*12bb0*/  @P0 SHF.R.U32.HI R0, RZ, R5, R4 ;  /* 0x00000005ff000219 */ /* 0x000fce0000011604 */
.L_x_1363:
[----:B------:R-:W-:Y:S05]  /*12bc0*/  BSYNC B0 ;  /* 0x0000000000007941 */ /* 0x000fea0003800000 */
.L_x_1361:
[----:B------:R-:W-:-:S05]  /*12bd0*/  IMAD R5, R0, R3, R3 ;  /* 0x0000000300057224 */ /* 0x000fca00078e0203 */
[----:B------:R-:W-:-:S07]  /*12be0*/  VIMNMX R2, R2, R5, PT ;  /* 0x0000000502027248 */ /* 0x000fce0003fe0100 */
.L_x_1360:
[----:B------:R-:W0:Y:S01]  /*12bf0*/  @P2 LDC R4, c[0x0][0x44c] ;  /* 0x00011300ff042b82 */ /* 0x000e220000000800 */
[----:B------:R-:W-:Y:S01]  /*12c00*/  VIADD R2, R2, 0x5f ;  /* 0x0000005f02027836 */ /* 0x000fe20000000000 */
[----:B------:R-:W-:Y:S01]  /*12c10*/  ULDC UR4, c[0x0][0x9dc] ;  /* 0x0002770000047ab9 */ /* 0x000fe20000000800 */
[----:B------:R-:W-:-:S05]  /*12c20*/  IMAD.MOV.U32 R0, RZ, RZ, R25 ;  /* 0x000000ffff007224 */ /* 0x000fca00078e0019 */
[----:B------:R-:W1:Y:S01]  /*12c30*/  @P2 LDC R5, c[0x0][0x450] ;  /* 0x00011400ff052b82 */ /* 0x000e620000000800 */
[----:B0-----:R-:W-:-:S05]  /*12c40*/  @P2 IMAD.HI.U32 R4, R25, R4, RZ ;  /* 0x0000000419042227 */ /* 0x001fca00078e00ff */
[----:B-1----:R-:W-:Y:S01]  /*12c50*/  @P2 SHF.R.U32.HI R0, RZ, R5, R4 ;  /* 0x00000005ff002219 */ /* 0x002fe20000011604 */
[----:B------:R-:W-:-:S04]  /*12c60*/  IMAD.HI R4, R2, 0x2aaaaaab, RZ ;  /* 0x2aaaaaab02047827 */ /* 0x000fc800078e02ff */
[----:B------:R-:W-:Y:S01]  /*12c70*/  VIADD R2, R30, 0x5f ;  /* 0x0000005f1e027836 */ /* 0x000fe20000000000 */
[----:B------:R-:W-:-:S03]  /*12c80*/  SHF.R.U32.HI R5, RZ, 0x1f, R4 ;  /* 0x0000001fff057819 */ /* 0x000fc60000011604 */
[----:B------:R-:W-:Y:S01]  /*12c90*/  IMAD.HI R2, R2, 0x2aaaaaab, RZ ;  /* 0x2aaaaaab02027827 */ /* 0x000fe200078e02ff */
[----:B------:R-:W-:-:S04]  /*12ca0*/  LEA.HI.SX32 R4, R4, R5, 0x1c ;  /* 0x0000000504047211 */ /* 0x000fc800078fe2ff */
[----:B------:R-:W-:-:S04]  /*12cb0*/  SHF.R.U32.HI R5, RZ, 0x1f, R2 ;  /* 0x0000001fff057819 */ /* 0x000fc80000011602 */
[----:B------:R-:W-:Y:S02]  /*12cc0*/  LEA.HI.SX32 R5, R2, R5, 0x1c ;  /* 0x0000000502057211 */ /* 0x000fe400078fe2ff */
[----:B------:R-:W-:Y:S02]  /*12cd0*/  IADD3 R2, R0, R30, -R29 ;  /* 0x0000001e00027210 */ /* 0x000fe40007ffe81d */
[----:B------:R-:W-:-:S03]  /*12ce0*/  VIMNMX R22, R5, R4, PT ;  /* 0x0000000405167248 */ /* 0x000fc60003fe0100 */
[----:B------:R-:W-:Y:S02]  /*12cf0*/  VIADD R0, R2, -UR4 ;  /* 0x8000000402007c36 */ /* 0x000fe40008000000 */
[----:B------:R0:W-:Y:S01]  /*12d00*/  STL [R1+0x20], R22 ;  /* 0x0000201601007387 */ /* 0x0001e20000100800 */
[----:B------:R-:W-:Y:S05]  /*12d10*/  @!P1 BRA `(.L_x_1364) ;  /* 0x0000000000449947 */ /* 0x000fea0003800000 */
[----:B------:R-:W-:Y:S01]  /*12d20*/  ISETP.GT.AND P0, PT, R2, -0x1, PT ;  /* 0xffffffff0200780c */ /* 0x000fe20003f04270 */
[----:B------:R-:W-:-:S12]  /*12d30*/  BSSY B0, `(.L_x_1365) ;  /* 0x000000d000007945 */ /* 0x000fd80003800000 */
[----:B------:R-:W-:Y:S05]  /*12d40*/  @P0 BRA `(.L_x_1366) ;  /* 0x00000000001c0947 */ /* 0x000fea0003800000 */
[----:B------:R-:W-:Y:S02]  /*12d50*/  ISETP.NE.AND P0, PT, R3, 0x1, PT ;  /* 0x000000010300780c */ /* 0x000fe40003f05270 */
[----:B------:R-:W-:-:S11]  /*12d60*/  LOP3.LUT R7, RZ, R2, RZ, 0x33, !PT ;  /* 0x00000002ff077212 */ /* 0x000fd600078e33ff */
[----:B------:R-:W1:Y:S02]  /*12d70*/  @P0 LDC.64 R4, c[0x0][0x9e8] ;  /* 0x00027a00ff040b82 */ /* 0x000e640000000a00 */
[----:B-1----:R-:W-:-:S05]  /*12d80*/  @P0 IMAD.HI.U32 R4, R7, R4, RZ ;  /* 0x0000000407040227 */ /* 0x002fca00078e00ff */
[----:B------:R-:W-:-:S04]  /*12d90*/  @P0 SHF.R.U32.HI R7, RZ, R5, R4 ;  /* 0x00000005ff070219 */ /* 0x000fc80000011604 */
[----:B------:R-:W-:Y:S01]  /*12da0*/  LOP3.LUT R2, RZ, R7, RZ, 0x33, !PT ;  /* 0x00000007ff027212 */ /* 0x000fe200078e33ff */
[----:B------:R-:W-:Y:S06]  /*12db0*/  BRA `(.L_x_1367) ;  /* 0x0000000000107947 */ /* 0x000fec0003800000 */
.L_x_1366:
[----:B------:R-:W-:-:S13]  /*12dc0*/  ISETP.NE.AND P0, PT, R3, 0x1, PT ;  /* 0x000000010300780c */ /* 0x000fda0003f05270 */
[----:B------:R-:W1:Y:S02]  /*12dd0*/  @P0 LDC.64 R4, c[0x0][0x9e8] ;  /* 0x00027a00ff040b82 */ /* 0x000e640000000a00 */
[----:B-1----:R-:W-:-:S05]  /*12de0*/  @P0 IMAD.HI.U32 R4, R2, R4, RZ ;  /* 0x0000000402040227 */ /* 0x002fca00078e00ff */
[----:B------:R-:W-:-:S07]  /*12df0*/  @P0 SHF.R.U32.HI R2, RZ, R5, R4 ;  /* 0x00000005ff020219 */ /* 0x000fce0000011604 */
.L_x_1367:
[----:B------:R-:W-:Y:S05]  /*12e00*/  BSYNC B0 ;  /* 0x0000000000007941 */ /* 0x000fea0003800000 */
.L_x_1365:
[----:B------:R-:W-:-:S05]  /*12e10*/  IMAD R3, R2, R3, RZ ;  /* 0x0000000302037224 */ /* 0x000fca00078e02ff */
[----:B------:R-:W-:-:S07]  /*12e20*/  VIMNMX R0, R0, R3, !PT ;  /* 0x0000000300007248 */ /* 0x000fce0007fe0100 */
.L_x_1364:
[----:B------:R-:W-:Y:S01]  /*12e30*/  IMAD.HI R0, R0, 0x2aaaaaab, RZ ;  /* 0x2aaaaaab00007827 */ /* 0x000fe200078e02ff */
[----:B------:R-:W-:Y:S04]  /*12e40*/  BSSY B7, `(.L_x_1368) ;  /* 0x0000377000077945 */ /* 0x000fe80003800000 */
[----:B------:R-:W-:-:S04]  /*12e50*/  SHF.R.U32.HI R3, RZ, 0x1f, R0 ;  /* 0x0000001fff037819 */ /* 0x000fc80000011600 */
[----:B------:R-:W-:-:S04]  /*12e60*/  LEA.HI.SX32 R3, R0, R3, 0x1c ;  /* 0x0000000300037211 */ /* 0x000fc800078fe2ff */
[----:B------:R-:W-:-:S04]  /*12e70*/  VIMNMX R2, RZ, R3, !PT ;  /* 0x00000003ff027248 */ /* 0x000fc80007fe0100 */
[----:B------:R-:W-:Y:S01]  /*12e80*/  ISETP.GT.AND P0, PT, R22, R2, PT ;  /* 0x000000021600720c */ /* 0x000fe20003f04270 */
[----:B------:R1:W-:-:S12]  /*12e90*/  STL [R1+0x8], R2 ;  /* 0x0000080201007387 */ /* 0x0003d80000100800 */
[----:B-1----:R-:W-:Y:S05]  /*12ea0*/  @P0 BRA `(.L_x_1369) ;  /* 0x0000000000440947 */ /* 0x002fea0003800000 */
[----:B------:R-:W1:Y:S02]  /*12eb0*/  S2R R2, SR_TID.X ;  /* 0x0000000000027919 */ /* 0x000e640000002100 */
[----:B-1----:R-:W-:-:S04]  /*12ec0*/  LOP3.LUT R2, R2, 0x7f, RZ, 0xc0, !PT ;  /* 0x0000007f02027812 */ /* 0x002fc800078ec0ff */
[----:B------:R-:W-:-:S13]  /*12ed0*/  ISETP.NE.AND P0, PT, R2, RZ, PT ;  /* 0x000000ff0200720c */ /* 0x000fda0003f05270 */
[----:B------:R-:W-:Y:S05]  /*12ee0*/  @P0 BRA `(.L_x_1370) ;  /* 0x0000003400b00947 */ /* 0x000fea0003800000 */
[----:B------:R-:W1:Y:S01]  /*12ef0*/  S2R R5, SR_LANEID ;  /* 0x0000000000057919 */ /* 0x000e620000000000 */
[----:B------:R-:W-:Y:S01]  /*12f00*/  VOTEU.ANY UR4, UPT, PT ;  /* 0x0000000000047886 */ /* 0x000fe200038e0100 */
[----:B------:R-:W2:Y:S01]  /*12f10*/  LDC.64 R2, c[0x0][0xc60] ;  /* 0x00031800ff027b82 */ /* 0x000ea20000000a00 */
[----:B------:R-:W1:Y:S02]  /*12f20*/  FLO.U32 R0, UR4 ;  /* 0x0000000400007d00 */ /* 0x000e6400080e0000 */
[----:B-1----:R-:W-:-:S06]  /*12f30*/  ISETP.EQ.U32.AND P0, PT, R0, R5, PT ;  /* 0x000000050000720c */ /* 0x002fcc0003f02070 */
[----:B------:R-:W2:Y:S07]  /*12f40*/  POPC R5, UR4 ;  /* 0x0000000400057d09 */ /* 0x000eae0008000000 */
[----:B--2---:R-:W2:Y:S01]  /*12f50*/  @P0 ATOMG.E.ADD.STRONG.GPU PT, R3, desc[UR36][R2.64], R5 ;  /* 0x00000005020309a8 */ /* 0x004ea200081ee1e4 */
[----:B------:R-:W1:Y:S02]  /*12f60*/  S2R R4, SR_LTMASK ;  /* 0x0000000000047919 */ /* 0x000e640000003900 */
[----:B-1----:R-:W-:-:S04]  /*12f70*/  LOP3.LUT R4, R4, UR4, RZ, 0xc0, !PT ;  /* 0x0000000404047c12 */ /* 0x002fc8000f8ec0ff */
[----:B------:R-:W1:Y:S01]  /*12f80*/  POPC R7, R4 ;  /* 0x0000000400077309 */ /* 0x000e620000000000 */
[----:B--2---:R-:W1:Y:S02]  /*12f90*/  SHFL.IDX PT, R0, R3, R0, 0x1f ;  /* 0x00001f0003007589 */ /* 0x004e6400000e0000 */
[----:B-1----:R-:W-:Y:S01]  /*12fa0*/  IADD3 R24, R0, UR38, R7 ;  /* 0x0000002600187c10 */ /* 0x002fe2000fffe007 */
[----:B------:R-:W-:Y:S06]  /*12fb0*/  BRA `(.L_x_1370) ;  /* 0x00000034007c7947 */ /* 0x000fec0003800000 */
.L_x_1369:
        /* <DEDUP_REMOVED lines=8> */
[----:B------:R-:W-:Y:S02]  /*13040*/  IMAD.U32 R4, RZ, RZ, UR6 ;  /* 0x00000006ff047e24 */ /* 0x000fe4000f8e00ff */
[----:B------:R-:W1:Y:S01]  /*13050*/  LDC.64 R2, c[0x4][R2] ;  /* 0x0100000002027b82 */ /* 0x000e620000000a00 */
        /* <DEDUP_REMOVED lines=9> */
[----:B01----:R-:W-:Y:S05]  /*130f0*/  CALL.ABS.NOINC R2 ;  /* 0x0000000002007343 */ /* 0x003fea0003c00000 */
.L_x_1372:
[----:B------:R-:W-:Y:S05]  /*13100*/  BSYNC B6 ;  /* 0x0000000000067941 */ /* 0x000fea0003800000 */
.L_x_1371:
        /* <DEDUP_REMOVED lines=10> */
[----:B------:R-:W-:Y:S01]  /*131b0*/  MOV R10, UR4 ;  /* 0x00000004000a7c02 */ /* 0x000fe20008000f00 */
[----:B------:R-:W-:Y:S02]  /*131c0*/  IMAD.U32 R5, RZ, RZ, UR7 ;  /* 0x00000007ff057e24 */ /* 0x000fe4000f8e00ff */
[----:B------:R-:W-:Y:S02]  /*131d0*/  IMAD.U32 R6, RZ, RZ, UR8 ;  /* 0x00000008ff067e24 */ /* 0x000fe4000f8e00ff */
[----:B------:R-:W-:-:S02]  /*131e0*/  IMAD.U32 R7, RZ, RZ, UR9 ;  /* 0x00000009ff077e24 */ /* 0x000fc4000f8e00ff */
[----:B------:R-:W-:Y:S02]  /*131f0*/  IMAD.U32 R11, RZ, RZ, UR5 ;  /* 0x00000005ff0b7e24 */ /* 0x000fe4000f8e00ff */
[----:B------:R-:W-:Y:S02]  /*13200*/  IMAD.MOV.U32 R8, RZ, RZ, 0x70 ;  /* 0x00000070ff087424 */ /* 0x000fe400078e00ff */
[----:B------:R-:W-:Y:S02]  /*13210*/  IMAD.MOV.U32 R12, RZ, RZ, 0x1 ;  /* 0x00000001ff0c7424 */ /* 0x000fe400078e00ff */
[----:B-1----:R-:W-:-:S07]  /*13220*/  IMAD.MOV.U32 R13, RZ, RZ, RZ ;  /* 0x000000ffff0d7224 */ /* 0x002fce00078e00ff */
[----:B------:R-:W-:-:S07]  /*13230*/  LEPC R20, `(.L_x_1375) ;  /* 0x000000001014794e */ /* 0x000fce0000000000 */
[----:B0-2---:R-:W-:Y:S05]  /*13240*/  CALL.ABS.NOINC R2 ;  /* 0x0000000002007343 */ /* 0x005fea0003c00000 */
.L_x_1375:
[----:B------:R0:W1:Y:S01]  /*13250*/  LDC.64 R2, c[0x4][R18] ;  /* 0x0100000012027b82 */ /* 0x0000620000000a00 */
[----:B------:R-:W-:Y:S01]  /*13260*/  ULDC.64 UR6, c[0x4][0x88] ;  /* 0x0100220000067ab9 */ /* 0x000fe20000000a00 */
[----:B------:R-:W-:Y:S01]  /*13270*/  ULDC.64 UR8, c[0x4][0x90] ;  /* 0x0100240000087ab9 */ /* 0x000fe20000000a00 */
[----:B------:R-:W-:Y:S01]  /*13280*/  ULDC.64 UR4, c[0x4][0x18] ;  /* 0x0100060000047ab9 */ /* 0x000fe20000000a00 */
[----:B------:R-:W-:Y:S02]  /*13290*/  IMAD.U32 R4, RZ, RZ, UR6 ;  /* 0x00000006ff047e24 */ /* 0x000fe4000f8e00ff */
[----:B------:R-:W-:Y:S02]  /*132a0*/  IMAD.U32 R5, RZ, RZ, UR7 ;  /* 0x00000007ff057e24 */ /* 0x000fe4000f8e00ff */
[----:B------:R-:W-:Y:S02]  /*132b0*/  IMAD.U32 R6, RZ, RZ, UR8 ;  /* 0x00000008ff067e24 */ /* 0x000fe4000f8e00ff */
[----:B------:R-:W-:-:S02]  /*132c0*/  IMAD.U32 R7, RZ, RZ, UR9 ;  /* 0x00000009ff077e24 */ /* 0x000fc4000f8e00ff */
[----:B------:R-:W-:Y:S02]  /*132d0*/  IMAD.U32 R10, RZ, RZ, UR4 ;  /* 0x00000004ff0a7e24 */ /* 0x000fe4000f8e00ff */
[----:B------:R-:W-:Y:S02]  /*132e0*/  IMAD.U32 R11, RZ, RZ, UR5 ;  /* 0x00000005ff0b7e24 */ /* 0x000fe4000f8e00ff */
[----:B------:R-:W-:Y:S02]  /*132f0*/  IMAD.MOV.U32 R8, RZ, RZ, 0x70 ;  /* 0x00000070ff087424 */ /* 0x000fe400078e00ff */
[----:B------:R-:W-:Y:S02]  /*13300*/  IMAD.MOV.U32 R12, RZ, RZ, 0x1 ;  /* 0x00000001ff0c7424 */ /* 0x000fe400078e00ff */
[----:B0-----:R-:W-:-:S07]  /*13310*/  IMAD.MOV.U32 R13, RZ, RZ, RZ ;  /* 0x000000ffff0d7224 */ /* 0x001fce00078e00ff */
[----:B------:R-:W-:-:S07]  /*13320*/  LEPC R20, `(.L_x_1374) ;  /* 0x000000001014794e */ /* 0x000fce0000000000 */
[----:B-1----:R-:W-:Y:S05]  /*13330*/  CALL.ABS.NOINC R2 ;  /* 0x0000000002007343 */ /* 0x002fea0003c00000 */
.L_x_1374:
[----:B------:R-:W-:Y:S05]  /*13340*/  BSYNC B6 ;  /* 0x0000000000067941 */ /* 0x000fea0003800000 */
.L_x_1373:
[----:B------:R-:W-:Y:S01]  /*13350*/  ULDC.64 UR4, c[0x0][0x9f8] ;  /* 0x00027e0000047ab9 */ /* 0x000fe20000000a00 */
[----:B------:R-:W-:Y:S01]  /*13360*/  IMAD.MOV.U32 R31, RZ, RZ, R27 ;  /* 0x000000ffff1f7224 */ /* 0x000fe200078e001b */
[----:B------:R-:W-:Y:S01]  /*13370*/  ISETP.NE.U32.AND P0, PT, RZ, UR4, PT ;  /* 0x00000004ff007c0c */ /* 0x000fe2000bf05070 */
[----:B------:R-:W1:Y:S01]  /*13380*/  S2R R18, SR_TID.X ;  /* 0x0000000000127919 */ /* 0x000e620000002100 */
[----:B------:R-:W2:Y:S01]  /*13390*/  LDC R6, c[0x0][0x430] ;  /* 0x00010c00ff067b82 */ /* 0x000ea20000000800 */
[----:B0-----:R-:W-:Y:S01]  /*133a0*/  VIADD R22, R22, 0xffffffff ;  /* 0xffffffff16167836 */ /* 0x001fe20000000000 */
[----:B------:R-:W-:Y:S01]  /*133b0*/  ISETP.NE.AND.EX P0, PT, RZ, UR5, PT, P0 ;  /* 0x00000005ff007c0c */ /* 0x000fe2000bf05300 */
[----:B------:R-:W-:-:S12]  /*133c0*/  ULDC UR4, c[0x0][0x2f4] ;  /* 0x0000bd0000047ab9 */ /* 0x000fd80000000800 */
[----:B------:R-:W0:Y:S01]  /*133d0*/  @P0 LDC.64 R2, c[0x0][0x9f8] ;  /* 0x00027e00ff020b82 */ /* 0x000e220000000a00 */
[----:B-1----:R-:W-:-:S04]  /*133e0*/  LOP3.LUT R18, R18, 0x7f, RZ, 0xc0, !PT ;  /* 0x0000007f12127812 */ /* 0x002fc800078ec0ff */
[----:B------:R-:W-:Y:S01]  /*133f0*/  SHF.R.U32.HI R20, RZ, 0x3, R18 ;  /* 0x00000003ff147819 */ /* 0x000fe20000011612 */
[----:B0-----:R-:W-:-:S05]  /*13400*/  @P0 IMAD.WIDE R2, R27, 0x4, R2 ;  /* 0x000000041b020825 */ /* 0x001fca00078e0202 */
[----:B------:R0:W3:Y:S01]  /*13410*/  @P0 LDG.E R31, desc[UR36][R2.64] ;  /* 0x00000024021f0981 */ /* 0x0000e2000c1e1900 */
[----:B--2---:R-:W-:Y:S02]  /*13420*/  ISETP.NE.AND P1, PT, R6, 0x1, PT ;  /* 0x000000010600780c */ /* 0x004fe40003f25270 */
[----:B------:R-:W-:Y:S01]  /*13430*/  LOP3.LUT R16, R16, 0xffffffdf, RZ, 0xc0, !PT ;  /* 0xffffffdf10107812 */ /* 0x000fe200078ec0ff */
[----:B------:R-:W1:Y:S10]  /*13440*/  S2R R18, SR_TID.X ;  /* 0x0000000000127919 */ /* 0x000e740000002100 */
[----:B------:R-:W2:Y:S01]  /*13450*/  @P1 LDC R4, c[0x0][0x434] ;  /* 0x00010d00ff041b82 */ /* 0x000ea20000000800 */
[----:B------:R-:W-:-:S02]  /*13460*/  ISETP.GE.AND P2, PT, R32, UR4, PT ;  /* 0x0000000420007c0c */ /* 0x000fc4000bf46270 */
[----:B------:R-:W-:-:S05]  /*13470*/  @P1 LOP3.LUT R16, R16, 0x20, RZ, 0xfc, !PT ;  /* 0x0000002010101812 */ /* 0x000fca00078efcff */
[----:B------:R-:W4:Y:S01]  /*13480*/  @P1 LDC R0, c[0x0][0x438] ;  /* 0x00010e00ff001b82 */ /* 0x000f220000000800 */
[----:B-1----:R-:W-:-:S05]  /*13490*/  IMAD.SHL.U32 R18, R18, 0x10, RZ ;  /* 0x0000001012127824 */ /* 0x002fca00078e00ff */
[----:B------:R-:W-:-:S05]  /*134a0*/  LOP3.LUT R18, R20, 0x70, R18, 0xf8, !PT ;  /* 0x0000007014127812 */ /* 0x000fca00078ef812 */
[----:B------:R-:W-:-:S05]  /*134b0*/  IMAD R5, R22, 0x60, R18 ;  /* 0x0000006016057824 */ /* 0x000fca00078e0212 */
[C---:B------:R-:W-:Y:S01]  /*134c0*/  ISETP.GE.AND P0, PT, R5.reuse, R30, PT ;  /* 0x0000001e0500720c */ /* 0x040fe20003f06270 */
[----:B------:R-:W-:-:S03]  /*134d0*/  IMAD.IADD R5, R5, 0x1, R19 ;  /* 0x0000000105057824 */ /* 0x000fc600078e0213 */
[----:B------:R-:W-:Y:S01]  /*134e0*/  ISETP.GT.U32.OR P0, PT, R18, 0x5f, P0 ;  /* 0x0000005f1200780c */ /* 0x000fe20000704470 */
[----:B--2---:R-:W-:-:S04]  /*134f0*/  @P1 IMAD.HI.U32 R7, R5, R4, RZ ;  /* 0x0000000405071227 */ /* 0x004fc800078e00ff */
[----:B------:R-:W-:Y:S01]  /*13500*/  IMAD.MOV.U32 R4, RZ, RZ, R5 ;  /* 0x000000ffff047224 */ /* 0x000fe200078e0005 */
[----:B----4-:R-:W-:-:S05]  /*13510*/  @P1 SHF.R.U32.HI R4, RZ, R0, R7 ;  /* 0x00000000ff041219 */ /* 0x010fca0000011607 */
[--C-:B------:R-:W-:Y:S02]  /*13520*/  IMAD.MOV R0, RZ, RZ, -R4.reuse ;  /* 0x000000ffff007224 */ /* 0x100fe400078e0a04 */
[----:B0-----:R-:W0:Y:S02]  /*13530*/  @!P0 LDC.64 R2, c[0x0][0x428] ;  /* 0x00010a00ff028b82 */ /* 0x001e240000000a00 */
[----:B------:R-:W-:Y:S01]  /*13540*/  IMAD R0, R6, R0, R5 ;  /* 0x0000000006007224 */ /* 0x000fe200078e0205 */
[----:B------:R-:W-:Y:S02]  /*13550*/  @!P0 SHF.R.S32.HI R5, RZ, 0x1f, R4 ;  /* 0x0000001fff058819 */ /* 0x000fe40000011404 */
[----:B------:R-:W-:-:S04]  /*13560*/  LOP3.LUT R16, R16, 0xfffffffb, RZ, 0xc0, !PT ;  /* 0xfffffffb10107812 */ /* 0x000fc800078ec0ff */
[----:B------:R-:W-:-:S04]  /*13570*/  @P2 LOP3.LUT R16, R16, 0x4, RZ, 0xfc, !PT ;  /* 0x0000000410102812 */ /* 0x000fc800078efcff */
[----:B------:R-:W-:Y:S01]  /*13580*/  LOP3.LUT R16, R16, 0xfffffffe, RZ, 0xc0, !PT ;  /* 0xfffffffe10107812 */ /* 0x000fe200078ec0ff */
[----:B------:R-:W-:-:S03]  /*13590*/  UMOV UR5, 0xffffffff ;  /* 0xffffffff00057882 */ /* 0x000fc60000000000 */
[----:B------:R-:W-:Y:S02]  /*135a0*/  LOP3.LUT R16, R16, 0xfffffffd, RZ, 0xc0, !PT ;  /* 0xfffffffd10107812 */ /* 0x000fe400078ec0ff */
[----:B---3--:R-:W-:Y:S01]  /*135b0*/  SHF.R.S32.HI R6, RZ, 0x1f, R31 ;  /* 0x0000001fff067819 */ /* 0x008fe2000001141f */
[----:B0-----:R-:W-:-:S04]  /*135c0*/  @!P0 IMAD.WIDE.U32 R4, R31, R2, R4 ;  /* 0x000000021f048225 */ /* 0x001fc800078e0004 */
[----:B------:R0:W-:Y:S02]  /*135d0*/  STL [R1+0xc], R6 ;  /* 0x00000c0601007387 */ /* 0x0001e40000100800 */
[----:B0-----:R-:W-:-:S04]  /*135e0*/  @!P0 IMAD R6, R6, R2, RZ ;  /* 0x0000000206068224 */ /* 0x001fc800078e02ff */
[----:B------:R-:W-:Y:S02]  /*135f0*/  @!P0 IMAD R6, R31, R3, R6 ;  /* 0x000000031f068224 */ /* 0x000fe400078e0206 */
[----:B------:R-:W0:Y:S02]  /*13600*/  @!P0 LDC.64 R2, c[0x0][0x418] ;  /* 0x00010600ff028b82 */ /* 0x000e240000000a00 */
[----:B------:R-:W-:Y:S01]  /*13610*/  @!P0 IMAD.IADD R6, R5, 0x1, R6 ;  /* 0x0000000105068824 */ /* 0x000fe200078e0206 */
[----:B0-----:R-:W-:-:S04]  /*13620*/  @!P0 LEA R2, P1, R4, R2, 0x2 ;  /* 0x0000000204028211 */ /* 0x001fc800078210ff */
[----:B------:R-:W-:Y:S01]  /*13630*/  @!P0 LEA.HI.X R3, R4, R3, R6, 0x2, P1 ;  /* 0x0000000304038211 */ /* 0x000fe200008f1406 */
[----:B------:R-:W-:Y:S01]  /*13640*/  IMAD.MOV.U32 R4, RZ, RZ, RZ ;  /* 0x000000ffff047224 */ /* 0x000fe200078e00ff */
[----:B------:R-:W-:-:S05]  /*13650*/  ISETP.GE.AND P1, PT, R34, UR4, PT ;  /* 0x0000000422007c0c */ /* 0x000fca000bf26270 */
[----:B------:R0:W5:Y:S01]  /*13660*/  @!P0 LDG.E R4, desc[UR36][R2.64] ;  /* 0x0000002402048981 */ /* 0x000162000c1e1900 */
[----:B------:R-:W-:-:S07]  /*13670*/  ISETP.GE.AND P0, PT, R33, UR4, PT ;  /* 0x0000000421007c0c */ /* 0x000fce000bf06270 */
[----:B------:R-:W-:-:S06]  /*13680*/  @P1 LOP3.LUT R16, R16, 0x2, RZ, 0xfc, !PT ;  /* 0x0000000210101812 */ /* 0x000fcc00078efcff */
[----:B------:R-:W-:Y:S01]  /*13690*/  @P0 LOP3.LUT R16, R16, 0x1, RZ, 0xfc, !PT ;  /* 0x0000000110100812 */ /* 0x000fe200078efcff */
[----:B0-----:R-:W-:Y:S06]  /*136a0*/  BRA.DIV UR5, `(.L_x_1376) ;  /* 0x0000004205887947 */ /* 0x001fec000b800000 */
.L_x_1444:
[----:B------:R-:W2:Y:S01]  /*136b0*/  LDL R2, [R1+0x28] ;  /* 0x0000280001027983 */ /* 0x000ea20000100800 */
[----:B------:R-:W-:Y:S02]  /*136c0*/  ISETP.GT.U32.AND P1, PT, R18, 0x5f, PT ;  /* 0x0000005f1200780c */ /* 0x000fe40003f24070 */
[----:B------:R-:W-:Y:S02]  /*136d0*/  LOP3.LUT R16, R16, 0xffffffef, RZ, 0xc0, !PT ;  /* 0xffffffef10107812 */ /* 0x000fe400078ec0ff */
[----:B------:R-:W-:Y:S02]  /*136e0*/  SHF.R.S32.HI R30, RZ, 0x1f, R26 ;  /* 0x0000001fff1e7819 */ /* 0x000fe4000001141a */
[----:B------:R-:W-:-:S07]  /*136f0*/  LOP3.LUT R16, R16, 0xfffffff7, RZ, 0xc0, !PT ;  /* 0xfffffff710107812 */ /* 0x000fce00078ec0ff */
[----:B------:R-:W-:Y:S02]  /*13700*/  @P1 LOP3.LUT R16, R16, 0x8, RZ, 0xfc, !PT ;  /* 0x0000000810101812 */ /* 0x000fe400078efcff */
[----:B--2---:R-:W-:-:S13]  /*13710*/  ISETP.NE.AND P0, PT, R2, 0x3, PT ;  /* 0x000000030200780c */ /* 0x004fda0003f05270 */
[----:B------:R-:W-:Y:S01]  /*13720*/  @P0 LOP3.LUT R16, R16, 0x10, RZ, 0xfc, !PT ;  /* 0x0000001010100812 */ /* 0x000fe200078efcff */
[----:B------:R-:W-:Y:S06]  /*13730*/  @!P0 BRA `(.L_x_1377) ;  /* 0x0000000000048947 */ /* 0x000fec0003800000 */
[----:B------:R-:W-:Y:S01]  /*13740*/  BPT.TRAP 0x1 ;  /* 0x000000040000795c */ /* 0x000fe20000300000 */
.L_x_1377:
        /* <DEDUP_REMOVED lines=25> */
.L_x_1445:
[----:B------:R-:W-:Y:S05]  /*138e0*/  BSYNC B0 ;  /* 0x0000000000007941 */ /* 0x000fea0003800000 */
.L_x_1378:
[----:B------:R-:W2:Y:S01]  /*138f0*/  LDL R9, [R1] ;  /* 0x0000000001097983 */ /* 0x000ea20000100800 */
[----:B------:R-:W-:Y:S01]  /*13900*/  ULDC.64 UR4, c[0x0][0x300] ;  /* 0x0000c00000047ab9 */ /* 0x000fe20000000a00 */
[----:B------:R-:W-:Y:S01]  /*13910*/  LOP3.LUT P4, RZ, R16, 0x4, RZ, 0xc0, !PT ;  /* 0x0000000410ff7812 */ /* 0x000fe2000788c0ff */
[----:B------:R-:W-:Y:S01]  /*13920*/  IMAD R5, R5, UR4, RZ ;  /* 0x0000000405057c24 */ /* 0x000fe2000f8e02ff */
[----:B------:R-:W1:Y:S01]  /*13930*/  S2R R8, SR_TID.X ;  /* 0x0000000000087919 */ /* 0x000e620000002100 */
[----:B0-----:R-:W-:Y:S01]  /*13940*/  IMAD.WIDE.U32 R2, R0, UR4, RZ ;  /* 0x0000000400027c25 */ /* 0x001fe2000f8e00ff */
        /* <DEDUP_REMOVED lines=16> */
[----:B------:R-:W-:Y:S01]  /*13a50*/  IMAD.IADD R0, R3, 0x1, R0 ;  /* 0x0000000103007824 */ /* 0x000fe200078e0200 */
[----:B------:R-:W-:Y:S01]  /*13a60*/  UMOV UR4, 0xffffffff ;  /* 0xffffffff00047882 */ /* 0x000fe20000000000 */
[----:B-1----:R-:W-:-:S03]  /*13a70*/  LOP3.LUT R8, R8, 0x7f, RZ, 0xc0, !PT ;  /* 0x0000007f08087812 */ /* 0x002fc600078ec0ff */
        /* <DEDUP_REMOVED lines=20> */
[----:B------:R-:W-:-:S03]  /*13bc0*/  @P1 IMAD R8, R5, 0x2, R17 ;  /* 0x0000000205081824 */ /* 0x000fc600078e0211 */
        /* <DEDUP_REMOVED lines=47> */
.L_x_1459:
        /* <DEDUP_REMOVED lines=12> */
.L_x_1381:
        /* <DEDUP_REMOVED lines=11> */
.L_x_1382:
[----:B------:R2:W-:Y:S02]  /*14030*/  SYNCS.ARRIVE.TRANS64.A1T0 RZ, [R7+URZ+0x30830], RZ ;  /* 0x030830ff07ff79a7 */ /* 0x0005e4000810003f */
[----:B------:R-:W-:Y:S05]  /*14040*/  WARPSYNC.ALL ;  /* 0x0000000000007948 */ /* 0x000fea0003800000 */
[----:B------:R-:W-:Y:S01]  /*14050*/  ULDC.64 UR4, c[0x0][0x298] ;  /* 0x0000a60000047ab9 */ /* 0x000fe20000000a00 */
[----:B-1----:R-:W-:Y:S01]  /*14060*/  VIADD R2, R17, 0x12400 ;  /* 0x0001240011027836 */ /* 0x002fe20000000000 */
[----:B------:R-:W-:Y:S01]  /*14070*/  SHF.R.S32.HI R0, RZ, 0x1f, R35 ;  /* 0x0000001fff007819 */ /* 0x000fe20000011423 */
[----:B0-----:R-:W-:Y:S01]  /*14080*/  IMAD.WIDE.U32 R4, R35, UR4, RZ ;  /* 0x0000000423047c25 */ /* 0x001fe2000f8e00ff */
[----:B------:R-:W-:Y:S01]  /*14090*/  BSSY B6, `(.L_x_1383) ;  /* 0x0000018000067945 */ /* 0x000fe20003800000 */
[----:B------:R-:W-:Y:S01]  /*140a0*/  BAR.SYNC.DEFER_BLOCKING 0x8, 0x180 ;  /* 0x0206000000007b1d */ /* 0x000fe20000010000 */
[----:B------:R-:W-:Y:S01]  /*140b0*/  LOP3.LUT P0, RZ, R2, 0x3ff, RZ, 0xc0, !PT ;  /* 0x000003ff02ff7812 */ /* 0x000fe2000780c0ff */
[----:B------:R-:W-:-:S04]  /*140c0*/  IMAD R0, R0, UR4, RZ ;  /* 0x0000000400007c24 */ /* 0x000fc8000f8e02ff */
[----:B------:R-:W-:Y:S01]  /*140d0*/  IMAD R0, R35, UR5, R0 ;  /* 0x0000000523007c24 */ /* 0x000fe2000f8e0200 */
[----:B------:R0:W-:Y:S03]  /*140e0*/  STL.64 [R1+0x18], R4 ;  /* 0x0000180401007387 */ /* 0x0001e60000100a00 */
[----:B------:R-:W-:-:S04]  /*140f0*/  IMAD.IADD R35, R5, 0x1, R0 ;  /* 0x0000000105237824 */ /* 0x000fc800078e0200 */
[----:B------:R-:W-:Y:S05]  /*14100*/  @!P0 BRA `(.L_x_1384) ;  /* 0x0000000000408947 */ /* 0x000fea0003800000 */
[----:B------:R-:W-:Y:S01]  /*14110*/  MOV R2, 0x0 ;  /* 0x0000000000027802 */ /* 0x000fe20000000f00 */
[----:B------:R-:W-:Y:S01]  /*14120*/  ULDC.64 UR6, c[0x4][0x88] ;  /* 0x0100220000067ab9 */ /* 0x000fe20000000a00 */
[----:B------:R-:W-:Y:S01]  /*14130*/  ULDC.64 UR8, c[0x4][0x90] ;  /* 0x0100240000087ab9 */ /* 0x000fe20000000a00 */
[----:B------:R-:W-:Y:S01]  /*14140*/  ULDC.64 UR4, c[0x4][0x20] ;  /* 0x0100080000047ab9 */ /* 0x000fe20000000a00 */
[----:B0-----:R-:W-:Y:S02]  /*14150*/  IMAD.U32 R4, RZ, RZ, UR6 ;  /* 0x00000006ff047e24 */ /* 0x001fe4000f8e00ff */
[----:B------:R-:W0:Y:S01]  /*14160*/  LDC.64 R2, c[0x4][R2] ;  /* 0x0100000002027b82 */ /* 0x000e220000000a00 */
[----:B------:R-:W-:Y:S02]  /*14170*/  IMAD.U32 R5, RZ, RZ, UR7 ;  /* 0x00000007ff057e24 */ /* 0x000fe4000f8e00ff */
[----:B------:R-:W-:Y:S02]  /*14180*/  IMAD.U32 R6, RZ, RZ, UR8 ;  /* 0x00000008ff067e24 */ /* 0x000fe4000f8e00ff */
[----:B--2---:R-:W-:-:S02]  /*14190*/  IMAD.U32 R7, RZ, RZ, UR9 ;  /* 0x00000009ff077e24 */ /* 0x004fc4000f8e00ff */
[----:B------:R-:W-:Y:S02]  /*141a0*/  IMAD.U32 R10, RZ, RZ, UR4 ;  /* 0x00000004ff0a7e24 */ /* 0x000fe4000f8e00ff */
[----:B------:R-:W-:Y:S02]  /*141b0*/  IMAD.U32 R11, RZ, RZ, UR5 ;  /* 0x00000005ff0b7e24 */ /* 0x000fe4000f8e00ff */
[----:B------:R-:W-:Y:S02]  /*141c0*/  IMAD.MOV.U32 R8, RZ, RZ, 0x70 ;  /* 0x00000070ff087424 */ /* 0x000fe400078e00ff */
[----:B------:R-:W-:Y:S02]  /*141d0*/  IMAD.MOV.U32 R12, RZ, RZ, 0x1 ;  /* 0x00000001ff0c7424 */ /* 0x000fe400078e00ff */
[----:B------:R-:W-:-:S07]  /*141e0*/  IMAD.MOV.U32 R13, RZ, RZ, RZ ;  /* 0x000000ffff0d7224 */ /* 0x000fce00078e00ff */
[----:B------:R-:W-:-:S07]  /*141f0*/  LEPC R20, `(.L_x_1384) ;  /* 0x000000001014794e */ /* 0x000fce0000000000 */
[----:B0-----:R-:W-:Y:S05]  /*14200*/  CALL.ABS.NOINC R2 ;  /* 0x0000000002007343 */ /* 0x001fea0003c00000 */
.L_x_1384:
[----:B------:R-:W-:Y:S05]  /*14210*/  BSYNC B6 ;  /* 0x0000000000067941 */ /* 0x000fea0003800000 */
.L_x_1383:
[----:B------:R-:W3:Y:S01]  /*14220*/  LDL.LU.64 R20, [R1+0x18] ;  /* 0x0000180001147983 */ /* 0x000ee20000300a00 */
[----:B------:R-:W-:Y:S01]  /*14230*/  ULDC.64 UR4, c[0x0][0x2d8] ;  /* 0x0000b60000047ab9 */ /* 0x000fe20000000a00 */
[----:B------:R-:W-:Y:S01]  /*14240*/  LOP3.LUT P6, RZ, R16, 0x80, RZ, 0xc0, !PT ;  /* 0x0000008010ff7812 */ /* 0x000fe200078cc0ff */
[----:B------:R-:W-:Y:S01]  /*14250*/  IMAD R0, R30, UR4, RZ ;  /* 0x000000041e007c24 */ /* 0x000fe2000f8e02ff */
[----:B0-----:R-:W-:Y:S01]  /*14260*/  SHF.R.S32.HI R4, RZ, 0x1f, R27 ;  /* 0x0000001fff047819 */ /* 0x001fe2000001141b */
[----:B------:R-:W-:Y:S02]  /*14270*/  IMAD.MOV.U32 R3, RZ, RZ, R35 ;  /* 0x000000ffff037224 */ /* 0x000fe400078e0023 */
[----:B------:R-:W-:Y:S01]  /*14280*/  IMAD R5, R26, UR5, R0 ;  /* 0x000000051a057c24 */ /* 0x000fe2000f8e0200 */
[----:B------:R-:W-:Y:S02]  /*14290*/  SEL R4, R4, RZ, !P6 ;  /* 0x000000ff04047207 */ /* 0x000fe40007000000 */
[----:B------:R-:W-:Y:S01]  /*142a0*/  SEL R0, R27, RZ, !P6 ;  /* 0x000000ff1b007207 */ /* 0x000fe20007000000 */
[----:B---3--:R-:W-:Y:S01]  /*142b0*/  IMAD.MOV.U32 R2, RZ, RZ, R20 ;  /* 0x000000ffff027224 */ /* 0x008fe200078e0014 */
[----:B------:R-:W0:Y:S01]  /*142c0*/  LDC R21, c[0x0][0x448] ;  /* 0x00011200ff157b82 */ /* 0x000e220000000800 */
[----:B------:R-:W1:Y:S02]  /*142d0*/  S2R R20, SR_TID.X ;  /* 0x0000000000147919 */ /* 0x000e640000002100 */
[----:B------:R-:W-:Y:S01]  /*142e0*/  IMAD.WIDE.U32 R2, R26, UR4, R2 ;  /* 0x000000041a027c25 */ /* 0x000fe2000f8e0002 */
[----:B------:R-:W-:-:S03]  /*142f0*/  ULDC.64 UR4, c[0x0][0x2e0] ;  /* 0x0000b80000047ab9 */ /* 0x000fc60000000a00 */
[----:B------:R-:W-:Y:S02]  /*14300*/  IMAD R4, R4, UR4, RZ ;  /* 0x0000000404047c24 */ /* 0x000fe4000f8e02ff */
[----:B------:R-:W-:Y:S02]  /*14310*/  IMAD.IADD R3, R3, 0x1, R5 ;  /* 0x0000000103037824 */ /* 0x000fe400078e0205 */
[C---:B------:R-:W-:Y:S02]  /*14320*/  IMAD R5, R0.reuse, UR5, R4 ;  /* 0x0000000500057c24 */ /* 0x040fe4000f8e0204 */
[----:B------:R-:W-:Y:S01]  /*14330*/  IMAD.WIDE.U32 R2, R0, UR4, R2 ;  /* 0x0000000400027c25 */ /* 0x000fe2000f8e0002 */
[----:B------:R-:W-:-:S03]  /*14340*/  ULDC.64 UR4, c[0x0][0x2d0] ;  /* 0x0000b40000047ab9 */ /* 0x000fc60000000a00 */
[----:B------:R-:W-:Y:S01]  /*14350*/  IMAD.IADD R3, R3, 0x1, R5 ;  /* 0x0000000103037824 */ /* 0x000fe200078e0205 */
[----:B0-----:R-:W-:Y:S02]  /*14360*/  ISETP.NE.AND P6, PT, R21, 0x1, PT ;  /* 0x000000011500780c */ /* 0x001fe40003fc5270 */
[----:B-1----:R-:W-:-:S04]  /*14370*/  LOP3.LUT R20, R20, 0x7f, RZ, 0xc0, !PT ;  /* 0x0000007f14147812 */ /* 0x002fc800078ec0ff */
[----:B------:R-:W-:-:S07]  /*14380*/  SHF.R.U32.HI R21, RZ, 0x3, R20 ;  /* 0x00000003ff157819 */ /* 0x000fce0000011614 */
[----:B------:R-:W0:Y:S01]  /*14390*/  @P6 LDC R6, c[0x0][0x44c] ;  /* 0x00011300ff066b82 */ /* 0x000e220000000800 */
[----:B------:R-:W1:Y:S07]  /*143a0*/  S2R R20, SR_TID.X ;  /* 0x0000000000147919 */ /* 0x000e6e0000002100 */
[----:B------:R-:W3:Y:S01]  /*143b0*/  @P6 LDC R5, c[0x0][0x450] ;  /* 0x00011400ff056b82 */ /* 0x000ee20000000800 */
[----:B-1----:R-:W-:-:S05]  /*143c0*/  IMAD.SHL.U32 R20, R20, 0x10, RZ ;  /* 0x0000001014147824 */ /* 0x002fca00078e00ff */
[----:B------:R-:W-:-:S05]  /*143d0*/  LOP3.LUT R20, R21, 0x70, R20, 0xf8, !PT ;  /* 0x0000007015147812 */ /* 0x000fca00078ef814 */
[----:B------:R-:W-:Y:S02]  /*143e0*/  IMAD.IADD R0, R20, 0x1, R25 ;  /* 0x0000000114007824 */ /* 0x000fe400078e0219 */
[----:B------:R-:W1:Y:S02]  /*143f0*/  S2R R20, SR_TID.X ;  /* 0x0000000000147919 */ /* 0x000e640000002100 */
[----:B0-----:R-:W-:-:S04]  /*14400*/  @P6 IMAD.HI.U32 R6, R0, R6, RZ ;  /* 0x0000000600066227 */ /* 0x001fc800078e00ff */
[----:B------:R-:W-:Y:S01]  /*14410*/  IMAD.MOV.U32 R4, RZ, RZ, R0 ;  /* 0x000000ffff047224 */ /* 0x000fe200078e0000 */
[----:B---3--:R-:W-:Y:S02]  /*14420*/  @P6 SHF.R.U32.HI R4, RZ, R5, R6 ;  /* 0x00000005ff046219 */ /* 0x008fe40000011606 */
[----:B------:R-:W0:Y:S03]  /*14430*/  LDC R6, c[0x0][0x448] ;  /* 0x00011200ff067b82 */ /* 0x000e260000000800 */
[----:B------:R-:W-:Y:S02]  /*14440*/  IMAD.MOV R5, RZ, RZ, -R4 ;  /* 0x000000ffff057224 */ /* 0x000fe400078e0a04 */
[----:B------:R-:W-:Y:S01]  /*14450*/  IMAD.WIDE.U32 R2, R4, UR4, R2 ;  /* 0x0000000404027c25 */ /* 0x000fe2000f8e0002 */
[----:B-1----:R-:W-:-:S03]  /*14460*/  LOP3.LUT R20, R20, 0x7f, RZ, 0xc0, !PT ;  /* 0x0000007f14147812 */ /* 0x002fc600078ec0ff */
[----:B0-----:R-:W-:Y:S01]  /*14470*/  IMAD R0, R6, R5, R0 ;  /* 0x0000000506007224 */ /* 0x001fe200078e0200 */
[----:B------:R-:W-:Y:S02]  /*14480*/  SHF.R.S32.HI R5, RZ, 0x1f, R4 ;  /* 0x0000001fff057819 */ /* 0x000fe40000011404 */
[----:B--2---:R-:W-:-:S03]  /*14490*/  SHF.R.U32.HI R7, RZ, 0x3, R20 ;  /* 0x00000003ff077819 */ /* 0x004fc60000011614 */
        /* <DEDUP_REMOVED lines=11> */
[----:B------:R-:W-:Y:S02]  /*14550*/  ULDC UR4, c[0x0][0x2b8] ;  /* 0x0000ae0000047ab9 */ /* 0x000fe40000000800 */
[----:B------:R-:W-:Y:S02]  /*14560*/  ISETP.GE.AND P3, PT, R32, UR4, PT ;  /* 0x0000000420007c0c */ /* 0x000fe4000bf66270 */
[----:B------:R-:W-:Y:S01]  /*14570*/  LEA.HI.X R4, R2, UR5, R4, 0x1, P0 ;  /* 0x0000000502047c11 */ /* 0x000fe200080f0c04 */
[----:B------:R-:W-:Y:S01]  /*14580*/  UMOV UR5, 0xffffffff ;  /* 0xffffffff00057882 */ /* 0x000fe20000000000 */
[----:B------:R-:W-:-:S02]  /*14590*/  ISETP.GE.AND P2, PT, R34, UR4, PT ;  /* 0x0000000422007c0c */ /* 0x000fc4000bf46270 */
[----:B------:R-:W-:Y:S01]  /*145a0*/  ISETP.GE.AND P0, PT, R33, UR4, PT ;  /* 0x0000000421007c0c */ /* 0x000fe2000bf06270 */
[----:B------:R-:W-:-:S12]  /*145b0*/  BRA.DIV UR5, `(.L_x_1385) ;  /* 0x0000003e05347947 */ /* 0x000fd8000b800000 */
[----:B------:R-:W0:Y:S01]  /*145c0*/  SHFL.IDX PT, R3, R0, RZ, 0x181f ;  /* 0x00181fff00037589 */ /* 0x000e2200000e0000 */
[----:B------:R-:W-:Y:S02]  /*145d0*/  IMAD R29, R29, R6, RZ ;  /* 0x000000061d1d7224 */ /* 0x000fe400078e02ff */
[----:B------:R-:W-:Y:S01]  /*145e0*/  IMAD.IADD R25, R7, 0x1, R25 ;  /* 0x0000000107197824 */ /* 0x000fe200078e0219 */
[----:B------:R-:W1:Y:S04]  /*145f0*/  SHFL.IDX PT, R2, R4, RZ, 0x181f ;  /* 0x00181fff04027589 */ /* 0x000e6800000e0000 */
[----:B------:R-:W-:Y:S01]  /*14600*/  ISETP.GE.AND P1, PT, R25, R29, PT ;  /* 0x0000001d1900720c */ /* 0x000fe20003f26270 */
[----:B------:R-:W-:-:S12]  /*14610*/  SHFL.IDX PT, R14, R0, 0x7, 0x181f ;  /* 0x00f81f00000e7f89 */ /* 0x000fd800000e0000 */
[----:B0-----:R-:W-:-:S05]  /*14620*/  @!P1 LEA R5, P4, R32, R3, 0x1 ;  /* 0x0000000320059211 */ /* 0x001fca00078808ff */
[----:B-1----:R-:W-:Y:S02]  /*14630*/  @!P1 IMAD.X R3, RZ, RZ, R2, P4 ;  /* 0x000000ffff039224 */ /* 0x002fe400020e0602 */
[----:B------:R-:W-:Y:S02]  /*14640*/  @!P1 IMAD.MOV.U32 R2, RZ, RZ, R5 ;  /* 0x000000ffff029224 */ /* 0x000fe400078e0005 */
[----:B------:R-:W-:-:S03]  /*14650*/  VIADD R5, R25, 0x10 ;  /* 0x0000001019057836 */ /* 0x000fc60000000000 */
[----:B------:R-:W-:Y:S04]  /*14660*/  @!P1 LDGSTS.E.BYPASS.LTC128B.128 [R37+0x12400], desc[UR36][R2.64], !P3 ;  /* 0x1240000002259fae */ /* 0x000fe8000d901d64 */
[----:B------:R-:W-:Y:S04]  /*14670*/  @!P1 LDGSTS.E.BYPASS.LTC128B.128 [R37+0x16400], desc[UR36][R2.64+0x80], !P2 ;  /* 0x1640008002259fae */ /* 0x000fe8000d101d64 */
[----:B------:R0:W-:Y:S01]  /*14680*/  @!P1 LDGSTS.E.BYPASS.LTC128B.128 [R37+0x1a400], desc[UR36][R2.64+0x100], !P0 ;  /* 0x1a40010002259fae */ /* 0x0001e2000c101d64 */
[----:B------:R-:W-:-:S03]  /*14690*/  ISETP.GE.AND P1, PT, R5, R29, PT ;  /* 0x0000001d0500720c */ /* 0x000fc60003f26270 */
[----:B0-----:R-:W0:Y:S04]  /*146a0*/  SHFL.IDX PT, R3, R0, 0x1, 0x181f ;  /* 0x00381f0000037f89 */ /* 0x001e2800000e0000 */
[----:B------:R-:W1:Y:S06]  /*146b0*/  SHFL.IDX PT, R2, R4, 0x1, 0x181f ;  /* 0x00381f0004027f89 */ /* 0x000e6c00000e0000 */
[----:B0-----:R-:W-:-:S05]  /*146c0*/  @!P1 LEA R5, P4, R32, R3, 0x1 ;  /* 0x0000000320059211 */ /* 0x001fca00078808ff */
[----:B-1----:R-:W-:Y:S02]  /*146d0*/  @!P1 IMAD.X R6, RZ, RZ, R2, P4 ;  /* 0x000000ffff069224 */ /* 0x002fe400020e0602 */
[----:B------:R-:W-:Y:S02]  /*146e0*/  @!P1 IMAD.MOV.U32 R2, RZ, RZ, R5 ;  /* 0x000000ffff029224 */ /* 0x000fe400078e0005 */
        /* <DEDUP_REMOVED lines=10> */
[----:B------:R-:W-:Y:S01]  /*14790*/  @!P1 IMAD.MOV.U32 R2, RZ, RZ, R5 ;  /* 0x000000ffff029224 */ /* 0x000fe200078e0005 */
[----:B------:R-:W-:Y:S01]  /*147a0*/  IADD3 R5, R25, 0x30, RZ ;  /* 0x0000003019057810 */ /* 0x000fe20007ffe0ff */
[----:B------:R-:W-:-:S05]  /*147b0*/  @!P1 IMAD.MOV.U32 R3, RZ, RZ, R6 ;  /* 0x000000ffff039224 */ /* 0x000fca00078e0006 */
        /* <DEDUP_REMOVED lines=38> */
[----:B------:R-:W1:Y:S04]  /*14a20*/  SHFL.IDX PT, R2, R4, 0x6, 0x181f ;  /* 0x00d81f0004027f89 */ /* 0x000e6800000e0000 */
[----:B------:R-:W2:Y:S02]  /*14a30*/  SHFL.IDX PT, R4, R4, 0x7, 0x181f ;  /* 0x00f81f0004047f89 */ /* 0x000ea400000e0000 */
[----:B0-----:R-:W-:-:S05]  /*14a40*/  @!P1 LEA R5, P4, R32, R3, 0x1 ;  /* 0x0000000320059211 */ /* 0x001fca00078808ff */
[----:B-1----:R-:W-:Y:S02]  /*14a50*/  @!P1 IMAD.X R6, RZ, RZ, R2, P4 ;  /* 0x000000ffff069224 */ /* 0x002fe400020e0602 */
[----:B------:R-:W-:Y:S02]  /*14a60*/  @!P1 IMAD.MOV.U32 R2, RZ, RZ, R5 ;  /* 0x000000ffff029224 */ /* 0x000fe400078e0005 */
[----:B------:R-:W-:-:S05]  /*14a70*/  @!P1 IMAD.MOV.U32 R3, RZ, RZ, R6 ;  /* 0x000000ffff039224 */ /* 0x000fca00078e0006 */
[----:B------:R0:W-:Y:S04]  /*14a80*/  @!P1 LDGSTS.E.BYPASS.LTC128B.128 [R37+0x15400], desc[UR36][R2.64], !P3 ;  /* 0x1540000002259fae */ /* 0x0001e8000d901d64 */
[----:B------:R0:W-:Y:S04]  /*14a90*/  @!P1 LDGSTS.E.BYPASS.LTC128B.128 [R37+0x19400], desc[UR36][R2.64+0x80], !P2 ;  /* 0x1940008002259fae */ /* 0x0001e8000d101d64 */
[----:B--2---:R0:W-:Y:S02]  /*14aa0*/  @!P1 LDGSTS.E.BYPASS.LTC128B.128 [R37+0x1d400], desc[UR36][R2.64+0x100], !P0 ;  /* 0x1d40010002259fae */ /* 0x0041e4000c101d64 */
.L_x_1476:
[----:B------:R-:W-:Y:S01]  /*14ab0*/  VIADD R0, R25, 0x70 ;  /* 0x0000007019007836 */ /* 0x000fe20000000000 */
[----:B------:R-:W-:Y:S04]  /*14ac0*/  BSSY B0, `(.L_x_1386) ;  /* 0x000000b000007945 */ /* 0x000fe80003800000 */
[----:B------:R-:W-:-:S13]  /*14ad0*/  ISETP.GE.AND P1, PT, R0, R29, PT ;  /* 0x0000001d0000720c */ /* 0x000fda0003f26270 */
[----:B------:R-:W-:Y:S05]  /*14ae0*/  @P1 BRA `(.L_x_1387) ;  /* 0x0000000000201947 */ /* 0x000fea0003800000 */
[----:B0-----:R-:W-:-:S05]  /*14af0*/  LEA R2, P1, R32, R14, 0x1 ;  /* 0x0000000e20027211 */ /* 0x001fca00078208ff */
[----:B------:R-:W-:-:S05]  /*14b00*/  IMAD.X R3, RZ, RZ, R4, P1 ;  /* 0x000000ffff037224 */ /* 0x000fca00008e0604 */
[----:B------:R-:W-:Y:S01]  /*14b10*/  @!PT LDS RZ, [RZ] ;  /* 0x00000000fffff984 */ /* 0x000fe20000000800 */
[----:B------:R-:W-:Y:S01]  /*14b20*/  @!PT LDS RZ, [RZ] ;  /* 0x00000000fffff984 */ /* 0x000fe20000000800 */
[----:B------:R-:W-:Y:S01]  /*14b30*/  @!PT LDS RZ, [RZ] ;  /* 0x00000000fffff984 */ /* 0x000fe20000000800 */
[----:B------:R1:W-:Y:S04]  /*14b40*/  LDGSTS.E.BYPASS.LTC128B.128 [R37+0x15c00], desc[UR36][R2.64], !P3 ;  /* 0x15c0000002257fae */ /* 0x0003e8000d901d64 */
[----:B------:R1:W-:Y:S04]  /*14b50*/  LDGSTS.E.BYPASS.LTC128B.128 [R37+0x19c00], desc[UR36][R2.64+0x80], !P2 ;  /* 0x19c0008002257fae */ /* 0x0003e8000d101d64 */
[----:B------:R1:W-:Y:S02]  /*14b60*/  LDGSTS.E.BYPASS.LTC128B.128 [R37+0x1dc00], desc[UR36][R2.64+0x100], !P0 ;  /* 0x1dc0010002257fae */ /* 0x0003e4000c101d64 */
.L_x_1387:
[----:B------:R-:W-:Y:S05]  /*14b70*/  BSYNC B0 ;  /* 0x0000000000007941 */ /* 0x000fea0003800000 */
.L_x_1386:
[----:B------:R-:W-:Y:S01]  /*14b80*/  NOP ;  /* 0x0000000000007918 */ /* 0x000fe20000000000 */
[----:B------:R-:W-:-:S13]  /*14b90*/  PLOP3.LUT P0, PT, PT, PT, PT, 0x80, 0x0 ;  /* 0x000000000000781c */ /* 0x000fda0003f0f070 */
.L_x_1388:
[----:B------:R-:W-:Y:S02]  /*14ba0*/  PLOP3.LUT P1, PT, P1, P0, PT, 0xa2, 0x0 ;  /* 0x000000000000781c */ /* 0x000fe40000f21472 */
[----:B------:R-:W-:-:S08]  /*14bb0*/  @P0 R2UR P1, UR4, R17 ;  /* 0x00000000110402ca */ /* 0x000fd00000020000 */
[----:B------:R-:W-:-:S05]  /*14bc0*/  @P0 PLOP3.LUT P0, PT, P1, PT, PT, 0x80, 0x0 ;  /* 0x000000000000081c */ /* 0x000fca0000f0f070 */
[----:B------:R-:W-:Y:S01]  /*14bd0*/  @!P1 SYNCS.ARRIVE.TRANS64.RED.A0T1 RZ, [UR4+0x30800], RZ ;  /* 0x030800ffffff99a7 */ /* 0x000fe20008200404 */
[----:B------:R-:W-:Y:S07]  /*14be0*/  @!P1 ARRIVES.LDGSTSBAR.64.TRANSCNT [UR4+0x30800] ;  /* 0x03080000ff0099b0 */ /* 0x000fee0008000a84 */
[----:B------:R-:W-:Y:S05]  /*14bf0*/  @P0 BRA.U.ANY `(.L_x_1388) ;  /* 0xfffffffd00e80947 */ /* 0x000fea000393ffff */
[----:B01----:R-:W2:Y:S04]  /*14c00*/  LDL.LU R3, [R1+0x24] ;  /* 0x0000240001037983 */ /* 0x003ea80000300800 */
[----:B------:R-:W3:Y:S01]  /*14c10*/  LDL.LU R2, [R1+0x20] ;  /* 0x0000200001027983 */ /* 0x000ee20000300800 */
[----:B--2---:R-:W-:Y:S02]  /*14c20*/  VIADD R3, R3, 0x1 ;  /* 0x0000000103037836 */ /* 0x004fe40000000000 */
[----:B---3--:R-:W-:-:S03]  /*14c30*/  VIADD R6, R2, 0xfffffffe ;  /* 0xfffffffe02067836 */ /* 0x008fc60000000000 */
[----:B------:R0:W-:Y:S01]  /*14c40*/  STL [R1+0x24], R3 ;  /* 0x0000240301007387 */ /* 0x0001e20000100800 */
        /* <DEDUP_REMOVED lines=9> */
.L_x_1477:
[----:B------:R-:W-:Y:S05]  /*14ce0*/  BSYNC B0 ;  /* 0x0000000000007941 */ /* 0x000fea0003800000 */
.L_x_1389:
[----:B------:R-:W2:Y:S01]  /*14cf0*/  LDL R2, [R1+0x8] ;  /* 0x0000080001027983 */ /* 0x000ea20000100800 */
[----:B------:R-:W-:Y:S01]  /*14d00*/  BSSY B0, `(.L_x_1391) ;  /* 0x000010d000007945 */ /* 0x000fe20003800000 */
[----:B--2---:R-:W-:-:S13]  /*14d10*/  ISETP.GE.AND P0, PT, R6, R2, PT ;  /* 0x000000020600720c */ /* 0x004fda0003f06270 */
[----:B------:R-:W-:Y:S05]  /*14d20*/  @!P0 BRA `(.L_x_1392) ;  /* 0x0000001000288947 */ /* 0x000fea0003800000 */
[----:B------:R-:W-:Y:S01]  /*14d30*/  ULDC UR4, c[0x0][0x2f4] ;  /* 0x0000bd0000047ab9 */ /* 0x000fe20000000800 */
[----:B------:R-:W-:Y:S01]  /*14d40*/  IMAD.MOV.U32 R10, RZ, RZ, R23 ;  /* 0x000000ffff0a7224 */ /* 0x000fe200078e0017 */
[----:B------:R-:W-:Y:S01]  /*14d50*/  ISETP.GE.AND P3, PT, R32, UR4, PT ;  /* 0x0000000420007c0c */ /* 0x000fe2000bf66270 */
[----:B------:R-:W-:Y:S01]  /*14d60*/  IMAD.MOV.U32 R20, RZ, RZ, R28 ;  /* 0x000000ffff147224 */ /* 0x000fe200078e001c */
[----:B------:R-:W-:Y:S01]  /*14d70*/  ISETP.GE.AND P2, PT, R34, UR4, PT ;  /* 0x0000000422007c0c */ /* 0x000fe2000bf46270 */
[----:B------:R-:W-:Y:S01]  /*14d80*/  IMAD.MOV.U32 R29, RZ, RZ, R22 ;  /* 0x000000ffff1d7224 */ /* 0x000fe200078e0016 */
[----:B------:R-:W-:-:S13]  /*14d90*/  ISETP.GE.AND P1, PT, R33, UR4, PT ;  /* 0x0000000421007c0c */ /* 0x000fda000bf26270 */
.L_x_1405:
[----:B------:R-:W2:Y:S01]  /*14da0*/  LDL R4, [R1+0x4] ;  /* 0x0000040001047983 */ /* 0x000ea20000100800 */
[----:B0-----:R-:W0:Y:S03]  /*14db0*/  LDC R0, c[0x0][0x430] ;  /* 0x00010c00ff007b82 */ /* 0x001e260000000800 */
[----:B------:R-:W3:Y:S01]  /*14dc0*/  LDL R7, [R1+0xc] ;  /* 0x00000c0001077983 */ /* 0x000ee20000100800 */
[----:B------:R-:W1:Y:S03]  /*14dd0*/  S2R R2, SR_TID.X ;  /* 0x0000000000027919 */ /* 0x000e660000002100 */
[----:B------:R-:W4:Y:S01]  /*14de0*/  LDL R8, [R1+0x28] ;  /* 0x0000280001087983 */ /* 0x000f220000100800 */
[----:B0-----:R-:W-:Y:S02]  /*14df0*/  ISETP.NE.AND P0, PT, R0, 0x1, PT ;  /* 0x000000010000780c */ /* 0x001fe40003f05270 */
[----:B------:R-:W0:Y:S11]  /*14e00*/  S2R R0, SR_TID.X ;  /* 0x0000000000007919 */ /* 0x000e360000002100 */
[----:B------:R-:W2:Y:S01]  /*14e10*/  @P0 LDC R3, c[0x0][0x438] ;  /* 0x00010e00ff030b82 */ /* 0x000ea20000000800 */
[----:B-1----:R-:W-:-:S04]  /*14e20*/  LOP3.LUT R2, R2, 0x7f, RZ, 0xc0, !PT ;  /* 0x0000007f02027812 */ /* 0x002fc800078ec0ff */
[----:B------:R-:W-:Y:S01]  /*14e30*/  SHF.R.U32.HI R2, RZ, 0x3, R2 ;  /* 0x00000003ff027819 */ /* 0x000fe20000011602 */
[----:B0-----:R-:W-:-:S05]  /*14e40*/  IMAD.SHL.U32 R0, R0, 0x10, RZ ;  /* 0x0000001000007824 */ /* 0x001fca00078e00ff */
[----:B------:R-:W-:Y:S02]  /*14e50*/  LOP3.LUT R0, R2, 0x70, R0, 0xf8, !PT ;  /* 0x0000007002007812 */ /* 0x000fe400078ef800 */
[----:B------:R-:W0:Y:S02]  /*14e60*/  @P0 LDC R2, c[0x0][0x434] ;  /* 0x00010d00ff020b82 */ /* 0x000e240000000800 */
[----:B------:R-:W-:Y:S01]  /*14e70*/  ISETP.GT.U32.AND P5, PT, R0, 0x5f, PT ;  /* 0x0000005f0000780c */ /* 0x000fe20003fa4070 */
[----:B------:R-:W-:Y:S05]  /*14e80*/  YIELD ;  /* 0x0000000000007946 */ /* 0x000fea0003800000 */
[----:B------:R-:W-:Y:S01]  /*14e90*/  ULDC UR4, c[0x0][0x430] ;  /* 0x00010c0000047ab9 */ /* 0x000fe20000000800 */
[----:B--2---:R-:W-:-:S06]  /*14ea0*/  IMAD R9, R6, 0x60, R4 ;  /* 0x0000006006097824 */ /* 0x004fcc00078e0204 */
[----:B------:R-:W1:Y:S01]  /*14eb0*/  @!P5 LDC.64 R4, c[0x0][0x428] ;  /* 0x00010a00ff04db82 */ /* 0x000e620000000a00 */
[----:B------:R-:W-:-:S04]  /*14ec0*/  IMAD.IADD R9, R0, 0x1, R9 ;  /* 0x0000000100097824 */ /* 0x000fc800078e0209 */
[----:B0-----:R-:W-:-:S04]  /*14ed0*/  @P0 IMAD.HI.U32 R2, R9, R2, RZ ;  /* 0x0000000209020227 */ /* 0x001fc800078e00ff */
[----:B------:R-:W-:Y:S01]  /*14ee0*/  IMAD.MOV.U32 R0, RZ, RZ, R9 ;  /* 0x000000ffff007224 */ /* 0x000fe200078e0009 */
[----:B------:R-:W-:-:S04]  /*14ef0*/  @P0 SHF.R.U32.HI R0, RZ, R3, R2 ;  /* 0x00000003ff000219 */ /* 0x000fc80000011602 */
[--C-:B------:R-:W-:Y:S01]  /*14f00*/  @!P5 SHF.R.S32.HI R3, RZ, 0x1f, R0.reuse ;  /* 0x0000001fff03d819 */ /* 0x100fe20000011400 */
[----:B------:R-:W-:-:S04]  /*14f10*/  @!P5 IMAD.MOV.U32 R2, RZ, RZ, R0 ;  /* 0x000000ffff02d224 */ /* 0x000fc800078e0000 */
[----:B-1----:R-:W-:-:S04]  /*14f20*/  @!P5 IMAD.WIDE.U32 R2, R31, R4, R2 ;  /* 0x000000041f02d225 */ /* 0x002fc800078e0002 */
[----:B---3--:R-:W-:-:S04]  /*14f30*/  @!P5 IMAD R4, R7, R4, RZ ;  /* 0x000000040704d224 */ /* 0x008fc800078e02ff */
[----:B------:R-:W-:Y:S02]  /*14f40*/  @!P5 IMAD R7, R31, R5, R4 ;  /* 0x000000051f07d224 */ /* 0x000fe400078e0204 */
[----:B------:R-:W0:Y:S01]  /*14f50*/  @!P5 LDC.64 R4, c[0x0][0x418] ;  /* 0x00010600ff04db82 */ /* 0x000e220000000a00 */
[----:B------:R-:W-:Y:S02]  /*14f60*/  IMAD.MOV R0, RZ, RZ, -R0 ;  /* 0x000000ffff007224 */ /* 0x000fe400078e0a00 */
[----:B------:R-:W-:Y:S02]  /*14f70*/  @!P5 IMAD.IADD R3, R7, 0x1, R3 ;  /* 0x000000010703d824 */ /* 0x000fe400078e0203 */
[----:B------:R-:W-:Y:S02]  /*14f80*/  IMAD R9, R0, UR4, R9 ;  /* 0x0000000400097c24 */ /* 0x000fe4000f8e0209 */
[----:B------:R-:W-:Y:S01]  /*14f90*/  IMAD.MOV.U32 R0, RZ, RZ, RZ ;  /* 0x000000ffff007224 */ /* 0x000fe200078e00ff */
[----:B0-----:R-:W-:-:S04]  /*14fa0*/  @!P5 LEA R4, P0, R2, R4, 0x2 ;  /* 0x000000040204d211 */ /* 0x001fc800078010ff */
[----:B------:R-:W-:-:S05]  /*14fb0*/  @!P5 LEA.HI.X R5, R2, R5, R3, 0x2, P0 ;  /* 0x000000050205d211 */ /* 0x000fca00000f1403 */
[----:B------:R0:W5:Y:S01]  /*14fc0*/  @!P5 LDG.E R0, desc[UR36][R4.64] ;  /* 0x000000240400d981 */ /* 0x000162000c1e1900 */
[----:B----4-:R-:W-:Y:S01]  /*14fd0*/  ISETP.NE.AND P4, PT, R8, 0x3, PT ;  /* 0x000000030800780c */ /* 0x010fe20003f85270 */
[----:B------:R-:W-:-:S05]  /*14fe0*/  VIADD R23, R10, 0x1 ;  /* 0x000000010a177836 */ /* 0x000fca0000000000 */
[----:B------:R-:W-:-:S04]  /*14ff0*/  ISETP.NE.AND P0, PT, R23, 0x2, PT ;  /* 0x000000021700780c */ /* 0x000fc80003f05270 */
[----:B------:R-:W-:Y:S01]  /*15000*/  SEL R28, RZ, 0x1, P0 ;  /* 0x00000001ff1c7807 */ /* 0x000fe20000000000 */
[----:B------:R-:W-:Y:S01]  /*15010*/  IMAD.MOV.U32 R22, RZ, RZ, R6 ;  /* 0x000000ffff167224 */ /* 0x000fe200078e0006 */
[----:B------:R-:W-:Y:S02]  /*15020*/  SEL R23, R23, RZ, P0 ;  /* 0x000000ff17177207 */ /* 0x000fe40000000000 */
[----:B------:R-:W-:Y:S01]  /*15030*/  LOP3.LUT R28, R20, R28, RZ, 0x3c, !PT ;  /* 0x0000001c141c7212 */ /* 0x000fe200078e3cff */
[----:B0-----:R-:W-:Y:S06]  /*15040*/  @!P4 BRA `(.L_x_1393) ;  /* 0x000000000004c947 */ /* 0x001fec0003800000 */
[----:B------:R-:W-:Y:S01]  /*15050*/  BPT.TRAP 0x1 ;  /* 0x000000040000795c */ /* 0x000fe20000300000 */
.L_x_1393:
[----:B------:R-:W-:Y:S01]  /*15060*/  IMAD R7, R23, 0x8, R17 ;  /* 0x0000000817077824 */ /* 0x000fe200078e0211 */
[----:B------:R-:W-:Y:S01]  /*15070*/  SHF.L.U32 R2, R28, 0x1f, RZ ;  /* 0x0000001f1c027819 */ /* 0x000fe200000006ff */
[----:B------:R-:W-:Y:S03]  /*15080*/  BSSY B1, `(.L_x_1394) ;  /* 0x0000003000017945 */ /* 0x000fe60003800000 */
[----:B------:R-:W0:Y:S02]  /*15090*/  SYNCS.PHASECHK.TRANS64.TRYWAIT P0, [R7+URZ+0x30840], R2 ;  /* 0x03084002070075a7 */ /* 0x000e24000800017f */
[----:B0-----:R-:W-:Y:S05]  /*150a0*/  @!P0 BRA `(.L_x_1395) ;  /* 0x0000003c00448947 */ /* 0x001fea0003800000 */
.L_x_1478:
[----:B------:R-:W-:Y:S05]  /*150b0*/  BSYNC B1 ;  /* 0x0000000000017941 */ /* 0x000fea0003800000 */
.L_x_1394:
        /* <DEDUP_REMOVED lines=27> */
[----:B------:R-:W-:Y:S01]  /*15270*/  LOP3.LUT P6, RZ, R16, 0x4, RZ, 0xc0, !PT ;  /* 0x0000000410ff7812 */ /* 0x000fe200078cc0ff */
[----:B------:R-:W-:Y:S01]  /*15280*/  IMAD R5, R5, 0x2, R17 ;  /* 0x0000000205057824 */ /* 0x000fe200078e0211 */
[----:B------:R-:W1:Y:S04]  /*15290*/  SHFL.IDX PT, R3, R6, RZ, 0x181f ;  /* 0x00181fff06037589 */ /* 0x000e6800000e0000 */
        /* <DEDUP_REMOVED lines=35> */
.L_x_1492:
[----:B------:R-:W-:Y:S02]  /*154d0*/  LOP3.LUT P6, RZ, R16, 0x4, RZ, 0xc0, !PT ;  /* 0x0000000410ff7812 */ /* 0x000fe400078cc0ff */
[----:B--2---:R-:W-:-:S05]  /*154e0*/  IADD3 R2, P0, R2, R4, RZ ;  /* 0x0000000402027210 */ /* 0x004fca0007f1e0ff */
[----:B------:R-:W-:Y:S01]  /*154f0*/  IMAD.X R3, RZ, RZ, R35, P0 ;  /* 0x000000ffff037224 */ /* 0x000fe200000e0623 */
        /* <DEDUP_REMOVED lines=8> */
.L_x_1397:
        /* <DEDUP_REMOVED lines=11> */
.L_x_1398:
[----:B------:R1:W-:Y:S01]  /*15630*/  SYNCS.ARRIVE.TRANS64.A1T0 RZ, [R7+URZ+0x30830], RZ ;  /* 0x030830ff07ff79a7 */ /* 0x0003e2000810003f */
[----:B------:R-:W-:Y:S05]  /*15640*/  @!P5 BRA `(.L_x_1399) ;  /* 0x000000000004d947 */ /* 0x000fea0003800000 */
[----:B------:R-:W-:Y:S01]  /*15650*/  BPT.TRAP 0x1 ;  /* 0x000000040000795c */ /* 0x000fe20000300000 */
.L_x_1399:
[----:B------:R-:W-:Y:S01]  /*15660*/  SHF.L.U32 R2, R20, 0x1f, RZ ;  /* 0x0000001f14027819 */ /* 0x000fe200000006ff */
[----:B0-----:R-:W-:Y:S01]  /*15670*/  IMAD R6, R10, 0x8, R17 ;  /* 0x000000080a067824 */ /* 0x001fe200078e0211 */
[----:B------:R-:W-:Y:S03]  /*15680*/  BSSY B1, `(.L_x_1400) ;  /* 0x0000003000017945 */ /* 0x000fe60003800000 */
[----:B------:R-:W0:Y:S02]  /*15690*/  SYNCS.PHASECHK.TRANS64.TRYWAIT P0, [R6+URZ+0x30860], R2 ;  /* 0x03086002060075a7 */ /* 0x000e24000800017f */
[----:B0-----:R-:W-:Y:S05]  /*156a0*/  @!P0 BRA `(.L_x_1401) ;  /* 0x0000003c00b88947 */ /* 0x001fea0003800000 */
.L_x_1493:
[----:B------:R-:W-:Y:S05]  /*156b0*/  BSYNC B1 ;  /* 0x0000000000017941 */ /* 0x000fea0003800000 */
.L_x_1400:
[----:B------:R-:W1:Y:S01]  /*156c0*/  LDL R5, [R1] ;  /* 0x0000000001057983 */ /* 0x000e620000100800 */
[----:B------:R-:W2:Y:S01]  /*156d0*/  S2R R3, SR_TID.X ;  /* 0x0000000000037919 */ /* 0x000ea20000002100 */
[----:B------:R-:W-:Y:S01]  /*156e0*/  UMOV UR4, 0xffffffff ;  /* 0xffffffff00047882 */ /* 0x000fe20000000000 */
[----:B--2---:R-:W-:-:S04]  /*156f0*/  LOP3.LUT R3, R3, 0x7f, RZ, 0xc0, !PT ;  /* 0x0000007f03037812 */ /* 0x004fc800078ec0ff */
[----:B------:R-:W-:Y:S01]  /*15700*/  SHF.R.U32.HI R3, RZ, 0x3, R3 ;  /* 0x00000003ff037819 */ /* 0x000fe20000011603 */
[----:B-1----:R-:W-:Y:S02]  /*15710*/  IMAD R7, R29, -0x60, R5 ;  /* 0xffffffa01d077824 */ /* 0x002fe400078e0205 */
[----:B------:R-:W-:Y:S02]  /*15720*/  IMAD R5, R10, 0x4800, R36 ;  /* 0x000048000a057824 */ /* 0x000fe400078e0224 */
[----:B------:R-:W-:Y:S01]  /*15730*/  IMAD.IADD R7, R7, 0x1, -R3 ;  /* 0x0000000107077824 */ /* 0x000fe200078e0a03 */
[----:B------:R-:W-:Y:S06]  /*15740*/  BRA.DIV UR4, `(.L_x_1402) ;  /* 0x0000003e04a47947 */ /* 0x000fec000b800000 */
[----:B0-----:R-:W0:Y:S01]  /*15750*/  SHFL.IDX PT, R2, R18, RZ, 0x181f ;  /* 0x00181fff12027589 */ /* 0x001e2200000e0000 */
[----:B------:R-:W-:-:S03]  /*15760*/  IMAD R5, R5, 0x2, R17 ;  /* 0x0000000205057824 */ /* 0x000fc600078e0211 */
[----:B------:R-:W1:Y:S01]  /*15770*/  SHFL.IDX PT, R3, R19, RZ, 0x181f ;  /* 0x00181fff13037589 */ /* 0x000e6200000e0000 */
[----:B0-----:R-:W-:-:S05]  /*15780*/  IADD3 R2, P0, R2, R4, RZ ;  /* 0x0000000402027210 */ /* 0x001fca0007f1e0ff */
[----:B-1----:R-:W-:Y:S01]  /*15790*/  IMAD.X R3, RZ, RZ, R3, P0 ;  /* 0x000000ffff037224 */ /* 0x002fe200000e0603 */
[----:B------:R-:W-:-:S13]  /*157a0*/  ISETP.LT.OR P0, PT, R7, 0x1, P3 ;  /* 0x000000010700780c */ /* 0x000fda0001f01670 */
[----:B------:R-:W-:Y:S01]  /*157b0*/  @!PT LDS RZ, [RZ] ;  /* 0x00000000fffff984 */ /* 0x000fe20000000800 */
        /* <DEDUP_REMOVED lines=46> */
[----:B0-2---:R0:W1:Y:S02]  /*15aa0*/  SHFL.IDX PT, R2, R18, 0x5, 0x181f ;  /* 0x00b81f0012027f89 */ /* 0x00506400000e0000 */
.L_x_1507:
[----:B-1----:R-:W-:Y:S01]  /*15ab0*/  IADD3 R2, P0, R2, R4, RZ ;  /* 0x0000000402027210 */ /* 0x002fe20007f1e0ff */
        /* <DEDUP_REMOVED lines=13> */
[----:B-1----:R-:W-:Y:S01]  /*15b90*/  IMAD.WIDE.U32 R2, R9, UR4, RZ ;  /* 0x0000000409027c25 */ /* 0x002fe2000f8e00ff */
        /* <DEDUP_REMOVED lines=13> */
[----:B0-----:R-:W-:-:S04]  /*15c70*/  LEA R18, P0, R2, UR4, 0x1 ;  /* 0x0000000402127c11 */ /* 0x001fc8000f8008ff */
[----:B------:R-:W-:Y:S02]  /*15c80*/  LEA.HI.X R19, R2, UR5, R3, 0x1, P0 ;  /* 0x0000000502137c11 */ /* 0x000fe400080f0c03 */
[----:B------:R-:W-:-:S13]  /*15c90*/  PLOP3.LUT P0, PT, PT, PT, PT, 0x80, 0x0 ;  /* 0x000000000000781c */ /* 0x000fda0003f0f070 */
.L_x_1403:
        /* <DEDUP_REMOVED lines=11> */
.L_x_1404:
[----:B------:R-:W2:Y:S01]  /*15d50*/  LDL R0, [R1+0x8] ;  /* 0x0000080001007983 */ /* 0x000ea20000100800 */
[----:B------:R0:W-:Y:S01]  /*15d60*/  SYNCS.ARRIVE.TRANS64.A1T0 RZ, [R6+URZ+0x30850], RZ ;  /* 0x030850ff06ff79a7 */ /* 0x0001e2000810003f */
[----:B------:R-:W-:Y:S02]  /*15d70*/  IMAD.MOV.U32 R10, RZ, RZ, R23 ;  /* 0x000000ffff0a7224 */ /* 0x000fe400078e0017 */
[----:B------:R-:W-:Y:S02]  /*15d80*/  IMAD.MOV.U32 R20, RZ, RZ, R28 ;  /* 0x000000ffff147224 */ /* 0x000fe400078e001c */
[----:B------:R-:W-:Y:S02]  /*15d90*/  IMAD.MOV.U32 R29, RZ, RZ, R22 ;  /* 0x000000ffff1d7224 */ /* 0x000fe400078e0016 */
[C---:B0-----:R-:W-:Y:S01]  /*15da0*/  VIADD R6, R22.reuse, 0xffffffff ;  /* 0xffffffff16067836 */ /* 0x041fe20000000000 */
[----:B--2---:R-:W-:-:S13]  /*15db0*/  ISETP.GT.AND P0, PT, R22, R0, PT ;  /* 0x000000001600720c */ /* 0x004fda0003f04270 */
[----:B------:R-:W-:Y:S05]  /*15dc0*/  @P0 BRA `(.L_x_1405) ;  /* 0xffffffec00f40947 */ /* 0x000fea000383ffff */
.L_x_1392:
[----:B------:R-:W-:Y:S05]  /*15dd0*/  BSYNC B0 ;  /* 0x0000000000007941 */ /* 0x000fea0003800000 */
.L_x_1391:
        /* <DEDUP_REMOVED lines=16> */
[----:B0-----:R-:W-:-:S07]  /*15ee0*/  IADD3 R24, R0, UR38, R7 ;  /* 0x0000002600187c10 */ /* 0x001fce000fffe007 */
.L_x_1407:
[----:B------:R-:W-:Y:S05]  /*15ef0*/  BSYNC B0 ;  /* 0x0000000000007941 */ /* 0x000fea0003800000 */
.L_x_1406:
[----:B------:R-:W2:Y:S02]  /*15f00*/  LDL R0, [R1+0x28] ;  /* 0x0000280001007983 */ /* 0x000ea40000100800 */
[----:B--2---:R-:W-:-:S13]  /*15f10*/  ISETP.NE.AND P0, PT, R0, 0x3, PT ;  /* 0x000000030000780c */ /* 0x004fda0003f05270 */
[----:B------:R-:W-:Y:S05]  /*15f20*/  @!P0 BRA `(.L_x_1408) ;  /* 0x0000000000048947 */ /* 0x000fea0003800000 */
[----:B------:R-:W-:Y:S01]  /*15f30*/  BPT.TRAP 0x1 ;  /* 0x000000040000795c */ /* 0x000fe20000300000 */
.L_x_1408:
[----:B------:R-:W2:Y:S01]  /*15f40*/  LDL.LU R2, [R1] ;  /* 0x0000000001027983 */ /* 0x000ea20000300800 */
[----:B------:R-:W-:Y:S01]  /*15f50*/  IMAD R0, R23, 0x8, R17 ;  /* 0x0000000817007824 */ /* 0x000fe200078e0211 */
[----:B------:R-:W-:Y:S01]  /*15f60*/  SHF.L.U32 R3, R28, 0x1f, RZ ;  /* 0x0000001f1c037819 */ /* 0x000fe200000006ff */
[----:B------:R-:W-:Y:S03]  /*15f70*/  BSSY B0, `(.L_x_1409) ;  /* 0x0000004000007945 */ /* 0x000fe60003800000 */
[----:B------:R-:W0:Y:S01]  /*15f80*/  SYNCS.PHASECHK.TRANS64.TRYWAIT P0, [R0+URZ+0x30860], R3 ;  /* 0x03086003000075a7 */ /* 0x000e22000800017f */
[----:B--2---:R-:W-:Y:S01]  /*15f90*/  IMAD R6, R22, -0x60, R2 ;  /* 0xffffffa016067824 */ /* 0x004fe200078e0202 */
[----:B0-----:R-:W-:Y:S06]  /*15fa0*/  @!P0 BRA `(.L_x_1410) ;  /* 0x0000003c00a08947 */ /* 0x001fec0003800000 */
.L_x_1508:
[----:B------:R-:W-:Y:S05]  /*15fb0*/  BSYNC B0 ;  /* 0x0000000000007941 */ /* 0x000fea0003800000 */
.L_x_1409:
[----:B------:R-:W1:Y:S01]  /*15fc0*/  S2R R2, SR_TID.X ;  /* 0x0000000000027919 */ /* 0x000e620000002100 */
[----:B------:R-:W-:Y:S01]  /*15fd0*/  UMOV UR4, 0xffffffff ;  /* 0xffffffff00047882 */ /* 0x000fe20000000000 */
[----:B------:R-:W-:Y:S01]  /*15fe0*/  IMAD R4, R23, 0x4800, R36 ;  /* 0x0000480017047824 */ /* 0x000fe200078e0224 */
[----:B-1----:R-:W-:-:S04]  /*15ff0*/  LOP3.LUT R2, R2, 0x7f, RZ, 0xc0, !PT ;  /* 0x0000007f02027812 */ /* 0x002fc800078ec0ff */
[----:B------:R-:W-:-:S05]  /*16000*/  SHF.R.U32.HI R2, RZ, 0x3, R2 ;  /* 0x00000003ff027819 */ /* 0x000fca0000011602 */
[----:B------:R-:W-:Y:S01]  /*16010*/  IMAD.IADD R6, R6, 0x1, -R2 ;  /* 0x0000000106067824 */ /* 0x000fe200078e0a02 */
[----:B------:R-:W-:Y:S06]  /*16020*/  BRA.DIV UR4, `(.L_x_1411) ;  /* 0x0000003e04947947 */ /* 0x000fec000b800000 */
[----:B------:R-:W1:Y:S01]  /*16030*/  SHFL.IDX PT, R14, R18, RZ, 0x181f ;  /* 0x00181fff120e7589 */ /* 0x000e6200000e0000 */
        /* <DEDUP_REMOVED lines=19> */
[----:B------:R-:W0:Y:S03]  /*16170*/  SHFL.IDX PT, R14, R18, 0x2, 0x181f ;  /* 0x00581f00120e7f89 */ /* 0x000e2600000e0000 */
[----:B------:R-:W-:Y:S01]  /*16180*/  IMAD.X R3, RZ, RZ, R7, P3 ;  /* 0x000000ffff037224 */ /* 0x000fe200018e0607 */
        /* <DEDUP_REMOVED lines=36> */
.L_x_1522:
[C---:B------:R-:W-:Y:S02]  /*163d0*/  ISETP.LT.OR P2, PT, R6.reuse, 0x51, P2 ;  /* 0x000000510600780c */ /* 0x040fe40001741670 */
[C---:B------:R-:W-:Y:S02]  /*163e0*/  ISETP.LT.OR P1, PT, R6.reuse, 0x51, P1 ;  /* 0x000000510600780c */ /* 0x040fe40000f21670 */
[----:B------:R-:W-:Y:S02]  /*163f0*/  ISETP.LT.OR P0, PT, R6, 0x51, P0 ;  /* 0x000000510600780c */ /* 0x000fe40000701670 */
[----:B0--3--:R-:W-:-:S05]  /*16400*/  IADD3 R2, P3, R14, R5, RZ ;  /* 0x000000050e027210 */ /* 0x009fca0007f7e0ff */
[----:B------:R-:W-:-:S05]  /*16410*/  IMAD.X R3, RZ, RZ, R19, P3 ;  /* 0x000000ffff037224 */ /* 0x000fca00018e0613 */
        /* <DEDUP_REMOVED lines=8> */
.L_x_1412:
[----:B------:R-:W-:Y:S02]  /*164a0*/  PLOP3.LUT P1, PT, P1, P0, PT, 0xa2, 0x0 ;  /* 0x000000000000781c */ /* 0x000fe40000f21472 */
[----:B------:R-:W-:-:S08]  /*164b0*/  @P0 R2UR P1, UR4, R0 ;  /* 0x00000000000402ca */ /* 0x000fd00000020000 */
[----:B------:R-:W-:-:S05]  /*164c0*/  @P0 PLOP3.LUT P0, PT, P1, PT, PT, 0x80, 0x0 ;  /* 0x000000000000081c */ /* 0x000fca0000f0f070 */
[----:B------:R-:W-:Y:S01]  /*164d0*/  @!P1 SYNCS.ARRIVE.TRANS64.RED.A0T1 RZ, [UR4+0x30850], RZ ;  /* 0x030850ffffff99a7 */ /* 0x000fe20008200404 */
[----:B------:R-:W-:Y:S07]  /*164e0*/  @!P1 ARRIVES.LDGSTSBAR.64.TRANSCNT [UR4+0x30850] ;  /* 0x03085000ff0099b0 */ /* 0x000fee0008000a84 */
[----:B------:R-:W-:Y:S05]  /*164f0*/  @P0 BRA.U.ANY `(.L_x_1412) ;  /* 0xfffffffd00e80947 */ /* 0x000fea000393ffff */
[----:B------:R-:W-:Y:S01]  /*16500*/  NOP ;  /* 0x0000000000007918 */ /* 0x000fe20000000000 */
[----:B0-----:R-:W2:Y:S02]  /*16510*/  LDL R2, [R1+0x28] ;  /* 0x0000280001027983 */ /* 0x001ea40000100800 */
[----:B--2---:R-:W-:-:S13]  /*16520*/  ISETP.NE.AND P2, PT, R2, 0x3, PT ;  /* 0x000000030200780c */ /* 0x004fda0003f45270 */
[----:B------:R-:W-:Y:S05]  /*16530*/  @!P2 BRA `(.L_x_1413) ;  /* 0x000000000004a947 */ /* 0x000fea0003800000 */
[----:B------:R-:W-:Y:S01]  /*16540*/  BPT.TRAP 0x1 ;  /* 0x000000040000795c */ /* 0x000fe20000300000 */
.L_x_1413:
[----:B------:R0:W-:Y:S01]  /*16550*/  SYNCS.ARRIVE.TRANS64.A1T0 RZ, [R0+URZ+0x30850], RZ ;  /* 0x030850ff00ff79a7 */ /* 0x0001e2000810003f */
[----:B------:R-:W-:-:S05]  /*16560*/  VIADD R23, R23, 0x1 ;  /* 0x0000000117177836 */ /* 0x000fca0000000000 */
[----:B------:R-:W-:-:S04]  /*16570*/  ISETP.NE.AND P0, PT, R23, 0x2, PT ;  /* 0x000000021700780c */ /* 0x000fc80003f05270 */
[----:B------:R-:W-:Y:S02]  /*16580*/  SEL R3, RZ, 0x1, P0 ;  /* 0x00000001ff037807 */ /* 0x000fe40000000000 */
[----:B------:R-:W-:Y:S02]  /*16590*/  SEL R23, R23, RZ, P0 ;  /* 0x000000ff17177207 */ /* 0x000fe40000000000 */
[----:B0-----:R-:W-:-:S07]  /*165a0*/  LOP3.LUT R28, R28, R3, RZ, 0x3c, !PT ;  /* 0x000000031c1c7212 */ /* 0x001fce00078e3cff */
.L_x_1370:
[----:B------:R-:W-:Y:S05]  /*165b0*/  BSYNC B7 ;  /* 0x0000000000077941 */ /* 0x000fea0003800000 */
.L_x_1368:
        /* <DEDUP_REMOVED lines=8> */
[----:B------:R3:W4:Y:S01]  /*16640*/  LDS.128 R24, [R17+0x308d0] ;  /* 0x0308d00011187984 */ /* 0x0007220000000c00 */
[----:B------:R-:W-:Y:S06]  /*16650*/  BAR.ARV 0x4, 0x180 ;  /* 0x0106000000007b1d */ /* 0x000fec0000002000 */
[----:B------:R-:W-:Y:S05]  /*16660*/  BRA `(.L_x_1415) ;  /* 0x0000000800cc7947 */ /* 0x000fea0003800000 */
.L_x_1414:
        /* <DEDUP_REMOVED lines=11> */
[----:B------:R-:W-:Y:S02]  /*16720*/  MOV R5, RZ ;  /* 0x000000ff00057202 */ /* 0x000fe40000000f00 */
[C---:B------:R-:W-:Y:S01]  /*16730*/  ISETP.GE.U32.AND P2, PT, R8.reuse, 0x2, PT ;  /* 0x000000020800780c */ /* 0x040fe20003f46070 */
[----:B------:R-:W-:Y:S01]  /*16740*/  SHFL.IDX PT, R0, R24, RZ, 0x1f ;  /* 0x00001fff18007589 */ /* 0x000fe200000e0000 */
[C---:B------:R-:W-:Y:S02]  /*16750*/  ISETP.GE.U32.AND P3, PT, R8.reuse, 0x4, PT ;  /* 0x000000040800780c */ /* 0x040fe40003f66070 */
[C---:B------:R-:W-:Y:S01]  /*16760*/  ISETP.GE.U32.AND P4, PT, R8.reuse, 0x8, PT ;  /* 0x000000080800780c */ /* 0x040fe20003f86070 */
[----:B------:R-:W-:Y:S01]  /*16770*/  SHFL.IDX PT, R4, R24, 0x1, 0x1f ;  /* 0x00201f0018047f89 */ /* 0x000fe200000e0000 */
[C---:B------:R-:W-:Y:S01]  /*16780*/  ISETP.GE.U32.AND P5, PT, R8.reuse, 0x10, PT ;  /* 0x000000100800780c */ /* 0x040fe20003fa6070 */
[----:B--2---:R-:W-:Y:S01]  /*16790*/  @!P1 IMAD.MOV.U32 R5, RZ, RZ, R2 ;  /* 0x000000ffff059224 */ /* 0x004fe200078e0002 */
[----:B------:R-:W-:-:S04]  /*167a0*/  ISETP.NE.AND P1, PT, R8, RZ, PT ;  /* 0x000000ff0800720c */ /* 0x000fc80003f25270 */
        /* <DEDUP_REMOVED lines=15> */
[----:B------:R1:W2:Y:S02]  /*168a0*/  SHFL.IDX PT, R14, R6, 0x1f, 0x1f ;  /* 0x03e01f00060e7f89 */ /* 0x0002a400000e0000 */
.L_x_1532:
[----:B------:R-:W-:Y:S02]  /*168b0*/  ULDC UR4, c[0x0][0xc38] ;  /* 0x00030e0000047ab9 */ /* 0x000fe40000000800 */
[----:B------:R-:W-:-:S04]  /*168c0*/  IMAD.U32 R7, RZ, RZ, UR4 ;  /* 0x00000004ff077e24 */ /* 0x000fc8000f8e00ff */
[----:B--2---:R-:W-:-:S04]  /*168d0*/  IMAD R14, R14, R7, RZ ;  /* 0x000000070e0e7224 */ /* 0x004fc800078e02ff */
[----:B------:R-:W-:-:S05]  /*168e0*/  IMAD.IADD R9, R4, 0x1, R14 ;  /* 0x0000000104097824 */ /* 0x000fca00078e020e */
[----:B------:R-:W-:-:S13]  /*168f0*/  ISETP.GT.AND P6, PT, R9, R0, PT ;  /* 0x000000000900720c */ /* 0x000fda0003fc4270 */
[----:B------:R-:W-:Y:S05]  /*16900*/  @P6 BRA `(.L_x_1417) ;  /* 0x00000000009c6947 */ /* 0x000fea0003800000 */
.L_x_1422:
[----:B------:R-:W2:Y:S01]  /*16910*/  LDC R2, c[0x0][0xc3c] ;  /* 0x00030f00ff027b82 */ /* 0x000ea20000000800 */
[----:B------:R-:W-:-:S05]  /*16920*/  VIADD R27, R27, 0x1f ;  /* 0x0000001f1b1b7836 */ /* 0x000fca0000000000 */
[----:B--2---:R-:W-:-:S13]  /*16930*/  ISETP.GE.AND P6, PT, R27, R2, PT ;  /* 0x000000021b00720c */ /* 0x004fda0003fc6270 */
[----:B------:R-:W-:Y:S05]  /*16940*/  @P6 BRA `(.L_x_1418) ;  /* 0x0000000400d06947 */ /* 0x000fea0003800000 */
[----:B------:R-:W2:Y:S01]  /*16950*/  S2R R3, SR_TID.X ;  /* 0x0000000000037919 */ /* 0x000ea20000002100 */
[----:B------:R-:W-:Y:S01]  /*16960*/  BSSY B0, `(.L_x_1419) ;  /* 0x0000009000007945 */ /* 0x000fe20003800000 */
[----:B------:R-:W-:Y:S01]  /*16970*/  IMAD.MOV.U32 R5, RZ, RZ, RZ ;  /* 0x000000ffff057224 */ /* 0x000fe200078e00ff */
[----:B--2---:R-:W-:-:S05]  /*16980*/  LOP3.LUT R3, R3, 0x1f, RZ, 0xc0, !PT ;  /* 0x0000001f03037812 */ /* 0x004fca00078ec0ff */
[----:B------:R-:W-:-:S05]  /*16990*/  IMAD.IADD R7, R27, 0x1, R3 ;  /* 0x000000011b077824 */ /* 0x000fca00078e0203 */
[----:B------:R-:W-:-:S13]  /*169a0*/  ISETP.GE.OR P6, PT, R7, R2, !P0 ;  /* 0x000000020700720c */ /* 0x000fda00047c6670 */
[----:B------:R-:W-:Y:S05]  /*169b0*/  @P6 BRA `(.L_x_1420) ;  /* 0x00000000000c6947 */ /* 0x000fea0003800000 */
[----:B------:R-:W2:Y:S02]  /*169c0*/  LDC.64 R2, c[0x0][0xc80] ;  /* 0x00032000ff027b82 */ /* 0x000ea40000000a00 */
[----:B--2---:R-:W-:-:S05]  /*169d0*/  IMAD.WIDE R2, R7, 0x4, R2 ;  /* 0x0000000407027825 */ /* 0x004fca00078e0202 */
[----:B------:R2:W5:Y:S02]  /*169e0*/  LDG.E R5, desc[UR36][R2.64] ;  /* 0x0000002402057981 */ /* 0x000564000c1e1900 */
.L_x_1420:
[----:B------:R-:W-:Y:S05]  /*169f0*/  BSYNC B0 ;  /* 0x0000000000007941 */ /* 0x000fea0003800000 */
.L_x_1419:
[----:B------:R-:W-:-:S03]  /*16a00*/  UMOV UR4, 0xffffffff ;  /* 0xffffffff00047882 */ /* 0x000fc60000000000 */
[----:B------:R-:W-:Y:S05]  /*16a10*/  BRA.DIV UR4, `(.L_x_1421) ;  /* 0x0000004204407947 */ /* 0x000fea000b800000 */
[----:B-----5:R-:W3:Y:S02]  /*16a20*/  SHFL.UP PT, R14, R5, 0x1, RZ ;  /* 0x04200000050e7989 */ /* 0x020ee400000e00ff */
[----:B---3--:R-:W-:-:S05]  /*16a30*/  SEL R14, R14, RZ, P1 ;  /* 0x000000ff0e0e7207 */ /* 0x008fca0000800000 */
[----:B------:R-:W-:-:S05]  /*16a40*/  IMAD.IADD R13, R5, 0x1, R14 ;  /* 0x00000001050d7824 */ /* 0x000fca00078e020e */
[----:B------:R-:W2:Y:S02]  /*16a50*/  SHFL.UP PT, R14, R13, 0x2, RZ ;  /* 0x044000000d0e7989 */ /* 0x000ea400000e00ff */
[----:B--2---:R-:W-:-:S05]  /*16a60*/  SEL R2, R14, RZ, P2 ;  /* 0x000000ff0e027207 */ /* 0x004fca0001000000 */
        /* <DEDUP_REMOVED lines=9> */
[----:B-1----:R-:W-:-:S05]  /*16b00*/  IMAD.IADD R6, R4, 0x1, R7 ;  /* 0x0000000104067824 */ /* 0x002fca00078e0207 */
[----:B------:R1:W2:Y:S02]  /*16b10*/  SHFL.IDX PT, R14, R6, 0x1f, 0x1f ;  /* 0x03e01f00060e7f89 */ /* 0x0002a400000e0000 */
.L_x_1540:
[----:B------:R-:W-:Y:S02]  /*16b20*/  ULDC UR4, c[0x0][0xc38] ;  /* 0x00030e0000047ab9 */ /* 0x000fe40000000800 */
[----:B------:R-:W-:-:S04]  /*16b30*/  IMAD.U32 R7, RZ, RZ, UR4 ;  /* 0x00000004ff077e24 */ /* 0x000fc8000f8e00ff */
[----:B--2---:R-:W-:-:S04]  /*16b40*/  IMAD R14, R14, R7, RZ ;  /* 0x000000070e0e7224 */ /* 0x004fc800078e02ff */
[----:B------:R-:W-:-:S05]  /*16b50*/  IMAD.IADD R9, R14, 0x1, R9 ;  /* 0x000000010e097824 */ /* 0x000fca00078e0209 */
[----:B------:R-:W-:-:S13]  /*16b60*/  ISETP.GT.AND P6, PT, R9, R0, PT ;  /* 0x000000000900720c */ /* 0x000fda0003fc4270 */
[----:B------:R-:W-:Y:S05]  /*16b70*/  @!P6 BRA `(.L_x_1422) ;  /* 0xfffffffc0064e947 */ /* 0x000fea000383ffff */
.L_x_1417:
[----:B------:R-:W-:Y:S01]  /*16b80*/  IMAD.IADD R24, R9, 0x1, -R14 ;  /* 0x0000000109187824 */ /* 0x000fe200078e0a0e */
[----:B------:R-:W-:-:S03]  /*16b90*/  UMOV UR4, 0xffffffff ;  /* 0xffffffff00047882 */ /* 0x000fc60000000000 */
[----:B------:R-:W-:-:S05]  /*16ba0*/  IMAD R3, R6, R7, R24 ;  /* 0x0000000706037224 */ /* 0x000fca00078e0218 */
[----:B------:R-:W-:Y:S01]  /*16bb0*/  ISETP.GT.AND P6, PT, R3, R0, PT ;  /* 0x000000000300720c */ /* 0x000fe20003fc4270 */
[----:B------:R-:W-:-:S12]  /*16bc0*/  BRA.DIV UR4, `(.L_x_1423) ;  /* 0x0000004204907947 */ /* 0x000fd8000b800000 */
[----:B------:R-:W-:-:S04]  /*16bd0*/  VOTE.ANY R2, PT, !P6 ;  /* 0x0000000000027806 */ /* 0x000fc800070e0100 */
[----:B------:R-:W2:Y:S02]  /*16be0*/  POPC R4, R2 ;  /* 0x0000000200047309 */ /* 0x000ea40000000000 */
[----:B--2---:R2:W3:Y:S02]  /*16bf0*/  SHFL.IDX PT, R5, R5, R4, 0x1f ;  /* 0x00001f0405057589 */ /* 0x0044e400000e0000 */
.L_x_1544:
[----:B------:R-:W-:Y:S01]  /*16c00*/  ISETP.NE.AND P0, PT, R2, RZ, PT ;  /* 0x000000ff0200720c */ /* 0x000fe20003f05270 */
[----:B------:R-:W-:-:S12]  /*16c10*/  IMAD.MOV.U32 R14, RZ, RZ, RZ ;  /* 0x000000ffff0e7224 */ /* 0x000fd800078e00ff */
[----:B------:R-:W-:Y:S05]  /*16c20*/  @!P0 BRA `(.L_x_1424) ;  /* 0x0000000000108947 */ /* 0x000fea0003800000 */
[----:B------:R-:W-:Y:S01]  /*16c30*/  UMOV UR4, 0xffffffff ;  /* 0xffffffff00047882 */ /* 0x000fe20000000000 */
[----:B------:R-:W-:Y:S02]  /*16c40*/  VIADD R12, R4, 0xffffffff ;  /* 0xffffffff040c7836 */ /* 0x000fe40000000000 */
[----:B------:R-:W-:Y:S05]  /*16c50*/  BRA.DIV UR4, `(.L_x_1425) ;  /* 0x0000004204b47947 */ /* 0x000fea000b800000 */
[----:B------:R4:W0:Y:S02]  /*16c60*/  SHFL.IDX PT, R14, R6, R12, 0x1f ;  /* 0x00001f0c060e7589 */ /* 0x00082400000e0000 */
.L_x_1424:
[----:B------:R-:W5:Y:S01]  /*16c70*/  LDC.64 R2, c[0x0][0xc90] ;  /* 0x00032400ff027b82 */ /* 0x000f620000000a00 */
[----:B------:R-:W-:-:S04]  /*16c80*/  IMAD.IADD R27, R4, 0x1, R27 ;  /* 0x00000001041b7824 */ /* 0x000fc800078e021b */
[----:B-----5:R-:W-:-:S05]  /*16c90*/  IMAD.WIDE R2, R27, 0x4, R2 ;  /* 0x000000041b027825 */ /* 0x020fca00078e0202 */
[----:B-1--4-:R1:W2:Y:S01]  /*16ca0*/  LDG.E R6, desc[UR36][R2.64] ;  /* 0x0000002402067981 */ /* 0x0122a2000c1e1900 */
[----:B0-----:R-:W-:Y:S02]  /*16cb0*/  IMAD R24, R14, R7, R24 ;  /* 0x000000070e187224 */ /* 0x001fe400078e0218 */
[----:B-1----:R-:W-:Y:S02]  /*16cc0*/  IMAD.MOV.U32 R2, RZ, RZ, RZ ;  /* 0x000000ffff027224 */ /* 0x002fe400078e00ff */
[----:B--23--:R-:W-:-:S05]  /*16cd0*/  IMAD R4, R5, R6, RZ ;  /* 0x0000000605047224 */ /* 0x00cfca00078e02ff */
[----:B------:R-:W-:-:S04]  /*16ce0*/  IABS R8, R4 ;  /* 0x0000000400087213 */ /* 0x000fc80000000000 */
[----:B------:R-:W0:Y:S08]  /*16cf0*/  I2F.RP R10, R8 ;  /* 0x00000008000a7306 */ /* 0x000e300000209400 */
[----:B0-----:R-:W0:Y:S02]  /*16d00*/  MUFU.RCP R10, R10 ;  /* 0x0000000a000a7308 */ /* 0x001e240000001000 */
[----:B0-----:R-:W-:-:S06]  /*16d10*/  VIADD R11, R10, 0xffffffe ;  /* 0x0ffffffe0a0b7836 */ /* 0x001fcc0000000000 */
[----:B------:R-:W0:Y:S02]  /*16d20*/  F2I.FTZ.U32.TRUNC.NTZ R3, R11 ;  /* 0x0000000b00037305 */ /* 0x000e24000021f000 */
[----:B0-----:R-:W-:-:S04]  /*16d30*/  IMAD.MOV R9, RZ, RZ, -R3 ;  /* 0x000000ffff097224 */ /* 0x001fc800078e0a03 */
        /* <DEDUP_REMOVED lines=11> */
[----:B------:R-:W-:Y:S02]  /*16df0*/  @!P1 IMAD.IADD R3, R3, 0x1, -R8 ;  /* 0x0000000103039824 */ /* 0x000fe400078e0a08 */
[----:B------:R-:W-:Y:S01]  /*16e00*/  @!P1 VIADD R2, R2, 0x1 ;  /* 0x0000000102029836 */ /* 0x000fe20000000000 */
[----:B------:R-:W-:Y:S02]  /*16e10*/  ISETP.NE.AND P1, PT, R4, RZ, PT ;  /* 0x000000ff0400720c */ /* 0x000fe40003f25270 */
[----:B------:R-:W-:-:S13]  /*16e20*/  ISETP.GE.U32.AND P0, PT, R3, R8, PT ;  /* 0x000000080300720c */ /* 0x000fda0003f06070 */
[----:B------:R-:W-:-:S04]  /*16e30*/  @P0 VIADD R2, R2, 0x1 ;  /* 0x0000000102020836 */ /* 0x000fc80000000000 */
[----:B------:R-:W-:Y:S01]  /*16e40*/  @!P2 IMAD.MOV R2, RZ, RZ, -R2 ;  /* 0x000000ffff02a224 */ /* 0x000fe200078e0a02 */
[----:B------:R-:W-:-:S05]  /*16e50*/  @!P1 LOP3.LUT R2, RZ, R4, RZ, 0x33, !PT ;  /* 0x00000004ff029212 */ /* 0x000fca00078e33ff */
[----:B------:R-:W-:Y:S02]  /*16e60*/  IMAD R0, R6, R2, RZ ;  /* 0x0000000206007224 */ /* 0x000fe400078e02ff */
[----:B------:R-:W-:Y:S02]  /*16e70*/  IMAD.MOV R2, RZ, RZ, -R2 ;  /* 0x000000ffff027224 */ /* 0x000fe400078e0a02 */
[----:B------:R-:W-:Y:S02]  /*16e80*/  IMAD.MOV R3, RZ, RZ, -R0 ;  /* 0x000000ffff037224 */ /* 0x000fe400078e0a00 */
[----:B------:R-:W-:-:S03]  /*16e90*/  IMAD R9, R4, R2, R9 ;  /* 0x0000000204097224 */ /* 0x000fc600078e0209 */
[----:B------:R-:W-:-:S04]  /*16ea0*/  VIADDMNMX R6, R3, R7, R6, PT ;  /* 0x0000000703067246 */ /* 0x000fc80003800106 */
[-C--:B------:R-:W-:Y:S02]  /*16eb0*/  IABS R7, R6.reuse ;  /* 0x0000000600077213 */ /* 0x080fe40000000000 */
[----:B------:R-:W-:Y:S02]  /*16ec0*/  IABS R4, R6 ;  /* 0x0000000600047213 */ /* 0x000fe40000000000 */
[----:B------:R-:W0:Y:S03]  /*16ed0*/  I2F.RP R8, R7 ;  /* 0x0000000700087306 */ /* 0x000e260000209400 */
[----:B------:R-:W-:-:S05]  /*16ee0*/  IMAD.MOV R4, RZ, RZ, -R4 ;  /* 0x000000ffff047224 */ /* 0x000fca00078e0a04 */
[----:B0-----:R-:W0:Y:S02]  /*16ef0*/  MUFU.RCP R8, R8 ;  /* 0x0000000800087308 */ /* 0x001e240000001000 */
[----:B0-----:R-:W-:-:S06]  /*16f00*/  VIADD R3, R8, 0xffffffe ;  /* 0x0ffffffe08037836 */ /* 0x001fcc0000000000 */
[----:B------:R-:W0:Y:S02]  /*16f10*/  F2I.FTZ.U32.TRUNC.NTZ R3, R3 ;  /* 0x0000000300037305 */ /* 0x000e24000021f000 */
[----:B0-----:R-:W-:-:S04]  /*16f20*/  IMAD.MOV R2, RZ, RZ, -R3 ;  /* 0x000000ffff027224 */ /* 0x001fc800078e0a03 */
[----:B------:R-:W-:Y:S02]  /*16f30*/  IMAD R11, R2, R7, RZ ;  /* 0x00000007020b7224 */ /* 0x000fe400078e02ff */
[----:B------:R-:W-:-:S04]  /*16f40*/  IMAD.MOV.U32 R2, RZ, RZ, RZ ;  /* 0x000000ffff027224 */ /* 0x000fc800078e00ff */
[----:B------:R-:W-:Y:S01]  /*16f50*/  IMAD.HI.U32 R2, R3, R11, R2 ;  /* 0x0000000b03027227 */ /* 0x000fe200078e0002 */
[----:B------:R-:W-:Y:S02]  /*16f60*/  IABS R11, R9 ;  /* 0x00000009000b7213 */ /* 0x000fe40000000000 */
[C---:B------:R-:W-:Y:S01]  /*16f70*/  LOP3.LUT R3, R9.reuse, R6, RZ, 0x3c, !PT ;  /* 0x0000000609037212 */ /* 0x040fe200078e3cff */
[----:B------:R-:W-:Y:S02]  /*16f80*/  IMAD.IADD R9, R9, 0x1, R0 ;  /* 0x0000000109097824 */ /* 0x000fe400078e0200 */
[----:B------:R-:W-:Y:S01]  /*16f90*/  IMAD.HI.U32 R2, R2, R11, RZ ;  /* 0x0000000b02027227 */ /* 0x000fe200078e00ff */
[----:B------:R-:W-:-:S03]  /*16fa0*/  ISETP.GE.AND P2, PT, R3, RZ, PT ;  /* 0x000000ff0300720c */ /* 0x000fc60003f46270 */
[----:B------:R-:W-:-:S05]  /*16fb0*/  IMAD R4, R2, R4, R11 ;  /* 0x0000000402047224 */ /* 0x000fca00078e020b */
[----:B------:R-:W-:-:S13]  /*16fc0*/  ISETP.GT.U32.AND P1, PT, R7, R4, PT ;  /* 0x000000040700720c */ /* 0x000fda0003f24070 */
[----:B------:R-:W-:Y:S02]  /*16fd0*/  @!P1 IMAD.IADD R4, R4, 0x1, -R7 ;  /* 0x0000000104049824 */ /* 0x000fe400078e0a07 */
[----:B------:R-:W-:Y:S01]  /*16fe0*/  @!P1 VIADD R2, R2, 0x1 ;  /* 0x0000000102029836 */ /* 0x000fe20000000000 */
[----:B------:R-:W-:Y:S02]  /*16ff0*/  ISETP.NE.AND P1, PT, R6, RZ, PT ;  /* 0x000000ff0600720c */ /* 0x000fe40003f25270 */
[----:B------:R-:W-:-:S13]  /*17000*/  ISETP.GE.U32.AND P0, PT, R4, R7, PT ;  /* 0x000000070400720c */ /* 0x000fda0003f06070 */
[----:B------:R-:W-:-:S04]  /*17010*/  @P0 VIADD R2, R2, 0x1 ;  /* 0x0000000102020836 */ /* 0x000fc80000000000 */
[----:B------:R-:W-:Y:S01]  /*17020*/  @!P2 IMAD.MOV R2, RZ, RZ, -R2 ;  /* 0x000000ffff02a224 */ /* 0x000fe200078e0a02 */
[----:B------:R-:W-:Y:S01]  /*17030*/  @!P1 LOP3.LUT R2, RZ, R6, RZ, 0x33, !PT ;  /* 0x00000006ff029212 */ /* 0x000fe200078e33ff */
[----:B------:R-:W-:-:S04]  /*17040*/  IMAD.MOV R6, RZ, RZ, -R6 ;  /* 0x000000ffff067224 */ /* 0x000fc800078e0a06 */
[----:B------:R-:W-:Y:S01]  /*17050*/  IMAD R26, R2, R6, R9 ;  /* 0x00000006021a7224 */ /* 0x000fe200078e0209 */
[----:B------:R-:W-:-:S05]  /*17060*/  LOP3.LUT R2, RZ, R2, RZ, 0x33, !PT ;  /* 0x00000002ff027212 */ /* 0x000fca00078e33ff */
[----:B------:R-:W-:Y:S01]  /*17070*/  IMAD.IADD R25, R5, 0x1, R2 ;  /* 0x0000000105197824 */ /* 0x000fe200078e0202 */
[----:B------:R-:W-:Y:S06]  /*17080*/  BRA `(.L_x_1426) ;  /* 0x00000000001c7947 */ /* 0x000fec0003800000 */
.L_x_1418:
[----:B------:R-:W-:Y:S01]  /*17090*/  UMOV UR4, URZ ;  /* 0x0000003f00047c82 */ /* 0x000fe20008000000 */
[----:B------:R-:W-:Y:S01]  /*170a0*/  UMOV UR5, URZ ;  /* 0x0000003f00057c82 */ /* 0x000fe20008000000 */
[----:B------:R-:W-:Y:S01]  /*170b0*/  ULDC UR6, c[0x0][0xc3c] ;  /* 0x00030f0000067ab9 */ /* 0x000fe20000000800 */
[----:B------:R-:W-:Y:S02]  /*170c0*/  IMAD.MOV.U32 R24, RZ, RZ, R0 ;  /* 0x000000ffff187224 */ /* 0x000fe400078e0000 */
[----:B------:R-:W-:Y:S02]  /*170d0*/  IMAD.U32 R25, RZ, RZ, UR4 ;  /* 0x00000004ff197e24 */ /* 0x000fe4000f8e00ff */
[----:B------:R-:W-:Y:S02]  /*170e0*/  IMAD.U32 R26, RZ, RZ, UR5 ;  /* 0x00000005ff1a7e24 */ /* 0x000fe4000f8e00ff */
[----:B------:R-:W-:-:S07]  /*170f0*/  IMAD.U32 R27, RZ, RZ, UR6 ;  /* 0x00000006ff1b7e24 */ /* 0x000fce000f8e00ff */
.L_x_1426:
[----:B------:R-:W2:Y:S01]  /*17100*/  S2R R0, SR_TID.X ;  /* 0x0000000000007919 */ /* 0x000ea20000002100 */
[----:B------:R-:W-:Y:S05]  /*17110*/  WARPSYNC.ALL ;  /* 0x0000000000007948 */ /* 0x000fea0003800000 */
[----:B------:R-:W-:Y:S01]  /*17120*/  BAR.SYNC.DEFER_BLOCKING 0x4, 0x180 ;  /* 0x0106000000007b1d */ /* 0x000fe20000010000 */
[----:B--2---:R-:W-:-:S04]  /*17130*/  LOP3.LUT R0, R0, 0x1f, RZ, 0xc0, !PT ;  /* 0x0000001f00007812 */ /* 0x004fc800078ec0ff */
[----:B------:R-:W-:-:S13]  /*17140*/  ISETP.NE.AND P0, PT, R0, RZ, PT ;  /* 0x000000ff0000720c */ /* 0x000fda0003f05270 */
[----:B------:R-:W2:Y:S01]  /*17150*/  @!P0 S2R R3, SR_CgaCtaId ;  /* 0x0000000000038919 */ /* 0x000ea20000008800 */
[----:B------:R-:W-:-:S04]  /*17160*/  @!P0 MOV R0, 0x400 ;  /* 0x0000040000008802 */ /* 0x000fc80000000f00 */
[----:B--2---:R-:W-:-:S05]  /*17170*/  @!P0 LEA R17, R3, R0, 0x18 ;  /* 0x0000000003118211 */ /* 0x004fca00078ec0ff */
[----:B------:R2:W-:Y:S01]  /*17180*/  @!P0 STS.128 [R17+0x308d0], R24 ;  /* 0x0308d01811008388 */ /* 0x0005e20000000c00 */
[----:B------:R-:W-:Y:S06]  /*17190*/  BAR.ARV 0x5, 0x180 ;  /* 0x0146000000007b1d */ /* 0x000fec0000002000 */
.L_x_1415:
[----:B------:R-:W-:Y:S02]  /*171a0*/  ULDC UR4, c[0x0][0xc3c] ;  /* 0x00030f0000047ab9 */ /* 0x000fe40000000800 */
[----:B----4-:R-:W-:-:S13]  /*171b0*/  ISETP.GE.AND P0, PT, R27, UR4, PT ;  /* 0x000000041b007c0c */ /* 0x010fda000bf06270 */
[----:B------:R-:W-:Y:S05]  /*171c0*/  @!P0 BRA `(.L_x_1427) ;  /* 0xffffffb400188947 */ /* 0x000fea000383ffff */
[----:B------:R-:W-:Y:S05]  /*171d0*/  BSYNC B8 ;  /* 0x0000000000087941 */ /* 0x000fea0003800000 */
.L_x_1356:
[----:B------:R-:W4:Y:S01]  /*171e0*/  LDL.LU R0, [R1+0x24] ;  /* 0x0000240001007983 */ /* 0x000f220000300800 */
[----:B------:R-:W-:Y:S01]  /*171f0*/  BSSY B0, `(.L_x_1428) ;  /* 0x000000b000007945 */ /* 0x000fe20003800000 */
[----:B------:R-:W5:Y:S01]  /*17200*/  S2R R5, SR_CgaCtaId ;  /* 0x0000000000057919 */ /* 0x000f620000008800 */
[----:B----4-:R-:W-:-:S05]  /*17210*/  VIADD R0, R0, 0x1 ;  /* 0x0000000100007836 */ /* 0x010fca0000000000 */
[----:B-1----:R-:W-:-:S04]  /*17220*/  LEA.HI R2, R0, R0, RZ, 0x1 ;  /* 0x0000000000027211 */ /* 0x002fc800078f08ff */
[----:B------:R-:W-:Y:S02]  /*17230*/  LOP3.LUT R3, R2, 0xfffffffe, RZ, 0xc0, !PT ;  /* 0xfffffffe02037812 */ /* 0x000fe400078ec0ff */
[----:B------:R-:W-:-:S03]  /*17240*/  MOV R2, 0x400 ;  /* 0x0000040000027802 */ /* 0x000fc60000000f00 */
[----:B------:R-:W-:Y:S01]  /*17250*/  IMAD.IADD R0, R0, 0x1, -R3 ;  /* 0x0000000100007824 */ /* 0x000fe200078e0a03 */
[----:B-----5:R-:W-:-:S04]  /*17260*/  LEA R4, R5, R2, 0x18 ;  /* 0x0000000205047211 */ /* 0x020fc800078ec0ff */
[----:B------:R-:W-:-:S04]  /*17270*/  SHF.L.U32 R0, R0, 0x1f, RZ ;  /* 0x0000001f00007819 */ /* 0x000fc800000006ff */
[----:B------:R-:W1:Y:S02]  /*17280*/  SYNCS.PHASECHK.TRANS64.TRYWAIT P0, [R4+URZ+0x30820], R0 ;  /* 0x03082000040075a7 */ /* 0x000e64000800017f */
[----:B-1----:R-:W-:Y:S05]  /*17290*/  @!P0 BRA `(.L_x_1429) ;  /* 0x0000003c00488947 */ /* 0x002fea0003800000 */
.L_x_1547:
[----:B------:R-:W-:Y:S05]  /*172a0*/  BSYNC B0 ;  /* 0x0000000000007941 */ /* 0x000fea0003800000 */
.L_x_1428:
[----:B------:R-:W-:-:S03]  /*172b0*/  UMOV UR4, 0xffffffff ;  /* 0xffffffff00047882 */ /* 0x000fc60000000000 */
[----:B------:R-:W-:Y:S05]  /*172c0*/  BRA.DIV UR4, `(.L_x_1430) ;  /* 0x0000003e04507947 */ /* 0x000fea000b800000 */
[----:B-1----:R-:W1:Y:S02]  /*172d0*/  S2R R0, SR_TID.X ;  /* 0x0000000000007919 */ /* 0x002e640000002100 */
[----:B-1----:R-:W-:-:S04]  /*172e0*/  SHF.R.U32.HI R0, RZ, 0x5, R0 ;  /* 0x00000005ff007819 */ /* 0x002fc80000011600 */
[----:B------:R-:W-:-:S05]  /*172f0*/  LOP3.LUT R0, R0, 0x3, RZ, 0xc0, !PT ;  /* 0x0000000300007812 */ /* 0x000fca00078ec0ff */
[----:B------:R1:W4:Y:S02]  /*17300*/  SHFL.IDX PT, R14, R0, RZ, 0x1f ;  /* 0x00001fff000e7589 */ /* 0x00032400000e0000 */
.L_x_1550:
[----:B----4-:R-:W-:Y:S01]  /*17310*/  ISETP.NE.AND P0, PT, R14, RZ, PT ;  /* 0x000000ff0e00720c */ /* 0x010fe20003f05270 */
[----:B------:R-:W-:-:S12]  /*17320*/  BSSY B0, `(.L_x_1431) ;  /* 0x0000024000007945 */ /* 0x000fd80003800000 */
[----:B------:R-:W-:Y:S05]  /*17330*/  @P0 BRA `(.L_x_1432) ;  /* 0x0000000000880947 */ /* 0x000fea0003800000 */
[----:B------:R-:W-:-:S03]  /*17340*/  UMOV UR4, 0xffffffff ;  /* 0xffffffff00047882 */ /* 0x000fc60000000000 */
[----:B------:R-:W-:Y:S05]  /*17350*/  BRA.DIV UR4, `(.L_x_1433) ;  /* 0x0000003e04607947 */ /* 0x000fea000b800000 */
[----:B------:R-:W-:-:S13]  /*17360*/  ELECT P6, URZ, PT ;  /* 0x00000000003f782f */ /* 0x000fda00038c0000 */
.L_x_1553:
[----:B------:R-:W-:Y:S05]  /*17370*/  @!P6 BRA `(.L_x_1432) ;  /* 0x000000000078e947 */ /* 0x000fea0003800000 */
[----:B-1----:R-:W4:Y:S02]  /*17380*/  LDL.LU R0, [R1+0x10] ;  /* 0x0000100001007983 */ /* 0x002f240000300800 */
[----:B----4-:R-:W-:-:S04]  /*17390*/  LOP3.LUT R0, R0, 0x2, RZ, 0xfc, !PT ;  /* 0x0000000200007812 */ /* 0x010fc800078efcff */
[----:B------:R-:W-:-:S13]  /*173a0*/  ISETP.NE.AND P0, PT, R0, 0x3, PT ;  /* 0x000000030000780c */ /* 0x000fda0003f05270 */
[----:B------:R-:W-:Y:S05]  /*173b0*/  @!P0 BRA `(.L_x_1434) ;  /* 0x0000000000048947 */ /* 0x000fea0003800000 */
[----:B------:R-:W-:Y:S01]  /*173c0*/  BPT.TRAP 0x1 ;  /* 0x000000040000795c */ /* 0x000fe20000300000 */
.L_x_1434:
[C---:B------:R-:W-:Y:S01]  /*173d0*/  IMAD R5, R23.reuse, 0x8, R4 ;  /* 0x0000000817057824 */ /* 0x040fe200078e0204 */
[----:B------:R-:W-:Y:S01]  /*173e0*/  SHF.L.U32 R0, R28, 0x1f, RZ ;  /* 0x0000001f1c007819 */ /* 0x000fe200000006ff */
[----:B------:R-:W-:-:S03]  /*173f0*/  VIADD R23, R23, 0x1 ;  /* 0x0000000117177836 */ /* 0x000fc60000000000 */
[----:B------:R-:W1:Y:S02]  /*17400*/  SYNCS.PHASECHK.TRANS64.TRYWAIT P1, [R5+URZ+0x30840], R0 ;  /* 0x03084000050075a7 */ /* 0x000e64000802017f */
[----:B------:R-:W-:-:S04]  /*17410*/  ISETP.NE.AND P2, PT, R23, 0x2, PT ;  /* 0x000000021700780c */ /* 0x000fc80003f45270 */
[----:B------:R-:W-:Y:S01]  /*17420*/  SEL R3, RZ, 0x1, P2 ;  /* 0x00000001ff037807 */ /* 0x000fe20001000000 */
[----:B-1----:R-:W-:Y:S08]  /*17430*/  @!P1 BRA `(.L_x_1435) ;  /* 0x0000003c00489947 */ /* 0x002ff00003800000 */
.L_x_1554:
[----:B------:R-:W-:Y:S02]  /*17440*/  SEL R23, R23, RZ, P2 ;  /* 0x000000ff17177207 */ /* 0x000fe40001000000 */
[----:B------:R-:W-:Y:S01]  /*17450*/  LOP3.LUT R2, R28, R3, RZ, 0x3c, !PT ;  /* 0x000000031c027212 */ /* 0x000fe200078e3cff */
[----:B------:R-:W-:Y:S06]  /*17460*/  @!P0 BRA `(.L_x_1436) ;  /* 0x0000000000048947 */ /* 0x000fec0003800000 */
[----:B------:R-:W-:Y:S01]  /*17470*/  BPT.TRAP 0x1 ;  /* 0x000000040000795c */ /* 0x000fe20000300000 */
.L_x_1436:
[----:B------:R-:W-:Y:S01]  /*17480*/  IMAD R23, R23, 0x8, R4 ;  /* 0x0000000817177824 */ /* 0x000fe200078e0204 */
[----:B------:R-:W-:-:S04]  /*17490*/  SHF.L.U32 R2, R2, 0x1f, RZ ;  /* 0x0000001f02027819 */ /* 0x000fc800000006ff */
[----:B------:R-:W4:Y:S02]  /*174a0*/  SYNCS.PHASECHK.TRANS64.TRYWAIT P1, [R23+URZ+0x30840], R2 ;  /* 0x03084002170075a7 */ /* 0x000f24000802017f */
[----:B----4-:R-:W-:Y:S05]  /*174b0*/  @!P1 BRA `(.L_x_1437) ;  /* 0x0000003c003c9947 */ /* 0x010fea0003800000 */
.L_x_1555:
[----:B------:R-:W-:Y:S05]  /*174c0*/  @!P0 BRA `(.L_x_1438) ;  /* 0x0000000000048947 */ /* 0x000fea0003800000 */
[----:B------:R-:W-:Y:S01]  /*174d0*/  BPT.TRAP 0x1 ;  /* 0x000000040000795c */ /* 0x000fe20000300000 */
.L_x_1438:
[----:B------:R-:W5:Y:S02]  /*174e0*/  SYNCS.PHASECHK.TRANS64.TRYWAIT P1, [R5+URZ+0x30860], R0 ;  /* 0x03086000050075a7 */ /* 0x000f64000802017f */
[----:B-----5:R-:W-:Y:S05]  /*174f0*/  @!P1 BRA `(.L_x_1439) ;  /* 0x0000003c00409947 */ /* 0x020fea0003800000 */
.L_x_1556:
[----:B------:R-:W-:Y:S05]  /*17500*/  @!P0 BRA `(.L_x_1440) ;  /* 0x0000000000048947 */ /* 0x000fea0003800000 */
[----:B------:R-:W-:Y:S01]  /*17510*/  BPT.TRAP 0x1 ;  /* 0x000000040000795c */ /* 0x000fe20000300000 */
.L_x_1440:
[----:B------:R0:W0:Y:S02]  /*17520*/  SYNCS.PHASECHK.TRANS64.TRYWAIT P0, [R23+URZ+0x30860], R2 ;  /* 0x03086002170075a7 */ /* 0x000024000800017f */
[----:B0-----:R-:W-:Y:S05]  /*17530*/  @!P0 NANOSLEEP.SYNCS 0x989680 ;  /* 0x009896800000895d */ /* 0x001fea0003900000 */
[----:B------:R-:W0:Y:S02]  /*17540*/  @!P0 SYNCS.PHASECHK.TRANS64 P0, [R23+URZ+0x30860], R2 ;  /* 0x03086002170085a7 */ /* 0x000e24000800007f */
[----:B0-----:R-:W-:Y:S05]  /*17550*/  @!P0 BRA `(.L_x_1440) ;  /* 0xfffffffc00f08947 */ /* 0x001fea000383ffff */
.L_x_1432:
[----:B------:R-:W-:Y:S05]  /*17560*/  BSYNC B0 ;  /* 0x0000000000007941 */ /* 0x000fea0003800000 */
.L_x_1431:
[----:B------:R-:W-:Y:S05]  /*17570*/  EXIT ;  /* 0x000000000000794d */ /* 0x000fea0003800000 */
.L_x_1250:
[----:B0-----:R-:W-:-:S04]  /*17580*/  IMAD.U32 R3, RZ, RZ, UR40 ;  /* 0x00000028ff037e24 */ /* 0x001fc8000f8e00ff */
[----:B------:R0:W1:Y:S03]  /*17590*/  SYNCS.PHASECHK.TRANS64.TRYWAIT P1, [R3+URZ+0x30800], R0 ;  /* 0x03080000030075a7 */ /* 0x000066000802017f */
[----:B-1----:R-:W-:Y:S05]  /*175a0*/  @!P1 NANOSLEEP.SYNCS 0x989680 ;  /* 0x009896800000995d */ /* 0x002fea0003900000 */
[----:B------:R-:W1:Y:S02]  /*175b0*/  @!P1 SYNCS.PHASECHK.TRANS64 P1, [R3+URZ+0x30800], R0 ;  /* 0x03080000030095a7 */ /* 0x000e64000802007f */
[----:B-1----:R-:W-:Y:S05]  /*175c0*/  @!P1 BRA `(.L_x_1250) ;  /* 0xfffffffc00ec9947 */ /* 0x002fea000383ffff */
[----:B------:R-:W-:Y:S05]  /*175d0*/  BRA `(.L_x_1441) ;  /* 0xfffffea400247947 */ /* 0x000fea000383ffff */
.L_x_1254:
[----:B-1----:R1:W2:Y:S02]  /*175e0*/  SYNCS.PHASECHK.TRANS64.TRYWAIT P1, [R13+URZ+0x30830], R0 ;  /* 0x030830000d0075a7 */ /* 0x0022a4000802017f */
[----:B--2---:R-:W-:Y:S05]  /*175f0*/  @!P1 NANOSLEEP.SYNCS 0x989680 ;  /* 0x009896800000995d */ /* 0x004fea0003900000 */
[----:B------:R-:W2:Y:S02]  /*17600*/  @!P1 SYNCS.PHASECHK.TRANS64 P1, [R13+URZ+0x30830], R0 ;  /* 0x030830000d0095a7 */ /* 0x000ea4000802007f */
[----:B--2---:R-:W-:Y:S05]  /*17610*/  @!P1 BRA `(.L_x_1254) ;  /* 0xfffffffc00f09947 */ /* 0x004fea000383ffff */
[----:B------:R-:W-:Y:S05]  /*17620*/  BRA `(.L_x_1253) ;  /* 0xfffffea400407947 */ /* 0x000fea000383ffff */
.L_x_1271:
[----:B-1----:R-:W-:-:S04]  /*17630*/  IMAD.U32 R9, RZ, RZ, UR7 ;  /* 0x00000007ff097e24 */ /* 0x002fc8000f8e00ff */
[----:B------:R1:W2:Y:S03]  /*17640*/  SYNCS.PHASECHK.TRANS64.TRYWAIT P1, [R9+URZ+0x30830], R8 ;  /* 0x03083008090075a7 */ /* 0x0002a6000802017f */
[----:B--2---:R-:W-:Y:S05]  /*17650*/  @!P1 NANOSLEEP.SYNCS 0x989680 ;  /* 0x009896800000995d */ /* 0x004fea0003900000 */
[----:B------:R-:W2:Y:S02]  /*17660*/  @!P1 SYNCS.PHASECHK.TRANS64 P1, [R9+URZ+0x30830], R8 ;  /* 0x03083008090095a7 */ /* 0x000ea4000802007f */
[----:B--2---:R-:W-:Y:S05]  /*17670*/  @!P1 BRA `(.L_x_1271) ;  /* 0xfffffffc00ec9947 */ /* 0x004fea000383ffff */
[----:B------:R-:W-:Y:S05]  /*17680*/  BRA `(.L_x_1270) ;  /* 0xfffffed800087947 */ /* 0x000fea000383ffff */
.L_x_1275:
[----:B-1----:R-:W-:-:S04]  /*17690*/  IMAD.U32 R9, RZ, RZ, UR6 ;  /* 0x00000006ff097e24 */ /* 0x002fc8000f8e00ff */
[----:B------:R1:W3:Y:S03]  /*176a0*/  SYNCS.PHASECHK.TRANS64.TRYWAIT P1, [R9+URZ+0x30850], R0 ;  /* 0x03085000090075a7 */ /* 0x0002e6000802017f */
[----:B---3--:R-:W-:Y:S05]  /*176b0*/  @!P1 NANOSLEEP.SYNCS 0x989680 ;  /* 0x009896800000995d */ /* 0x008fea0003900000 */
[----:B------:R-:W3:Y:S02]  /*176c0*/  @!P1 SYNCS.PHASECHK.TRANS64 P1, [R9+URZ+0x30850], R0 ;  /* 0x03085000090095a7 */ /* 0x000ee4000802007f */
[----:B---3--:R-:W-:Y:S05]  /*176d0*/  @!P1 BRA `(.L_x_1275) ;  /* 0xfffffffc00ec9947 */ /* 0x008fea000383ffff */
[----:B------:R-:W-:Y:S05]  /*176e0*/  BRA `(.L_x_1274) ;  /* 0xfffffee000b87947 */ /* 0x000fea000383ffff */
.L_x_1294:
[----:B-1----:R-:W-:-:S04]  /*176f0*/  IMAD.U32 R9, RZ, RZ, UR7 ;  /* 0x00000007ff097e24 */ /* 0x002fc8000f8e00ff */
[----:B------:R1:W2:Y:S03]  /*17700*/  SYNCS.PHASECHK.TRANS64.TRYWAIT P1, [R9+URZ+0x30830], R8 ;  /* 0x03083008090075a7 */ /* 0x0002a6000802017f */
[----:B--2---:R-:W-:Y:S05]  /*17710*/  @!P1 NANOSLEEP.SYNCS 0x989680 ;  /* 0x009896800000995d */ /* 0x004fea0003900000 */
[----:B------:R-:W2:Y:S02]  /*17720*/  @!P1 SYNCS.PHASECHK.TRANS64 P1, [R9+URZ+0x30830], R8 ;  /* 0x03083008090095a7 */ /* 0x000ea4000802007f */
[----:B--2---:R-:W-:Y:S05]  /*17730*/  @!P1 BRA `(.L_x_1294) ;  /* 0xfffffffc00ec9947 */ /* 0x004fea000383ffff */
[----:B------:R-:W-:Y:S05]  /*17740*/  BRA `(.L_x_1293) ;  /* 0xffffff1000247947 */ /* 0x000fea000383ffff */
.L_x_1298:
[----:B-1----:R-:W-:-:S04]  /*17750*/  IMAD.U32 R9, RZ, RZ, UR6 ;  /* 0x00000006ff097e24 */ /* 0x002fc8000f8e00ff */
[----:B------:R1:W3:Y:S03]  /*17760*/  SYNCS.PHASECHK.TRANS64.TRYWAIT P1, [R9+URZ+0x30850], R0 ;  /* 0x03085000090075a7 */ /* 0x0002e6000802017f */
[----:B---3--:R-:W-:Y:S05]  /*17770*/  @!P1 NANOSLEEP.SYNCS 0x989680 ;  /* 0x009896800000995d */ /* 0x008fea0003900000 */
[----:B------:R-:W3:Y:S02]  /*17780*/  @!P1 SYNCS.PHASECHK.TRANS64 P1, [R9+URZ+0x30850], R0 ;  /* 0x03085000090095a7 */ /* 0x000ee4000802007f */
[----:B---3--:R-:W-:Y:S05]  /*17790*/  @!P1 BRA `(.L_x_1298) ;  /* 0xfffffffc00ec9947 */ /* 0x008fea000383ffff */
[----:B------:R-:W-:Y:S05]  /*177a0*/  BRA `(.L_x_1297) ;  /* 0xffffff1800d47947 */ /* 0x000fea000383ffff */
.L_x_1306:
[----:B-1----:R-:W-:-:S04]  /*177b0*/  IMAD.U32 R9, RZ, RZ, UR6 ;  /* 0x00000006ff097e24 */ /* 0x002fc8000f8e00ff */
[----:B------:R1:W2:Y:S03]  /*177c0*/  SYNCS.PHASECHK.TRANS64.TRYWAIT P1, [R9+URZ+0x30830], R8 ;  /* 0x03083008090075a7 */ /* 0x0002a6000802017f */
[----:B--2---:R-:W-:Y:S05]  /*177d0*/  @!P1 NANOSLEEP.SYNCS 0x989680 ;  /* 0x009896800000995d */ /* 0x004fea0003900000 */
[----:B------:R-:W2:Y:S02]  /*177e0*/  @!P1 SYNCS.PHASECHK.TRANS64 P1, [R9+URZ+0x30830], R8 ;  /* 0x03083008090095a7 */ /* 0x000ea4000802007f */
[----:B--2---:R-:W-:Y:S05]  /*177f0*/  @!P1 BRA `(.L_x_1306) ;  /* 0xfffffffc00ec9947 */ /* 0x004fea000383ffff */
[----:B------:R-:W-:Y:S05]  /*17800*/  BRA `(.L_x_1305) ;  /* 0xffffff34001c7947 */ /* 0x000fea000383ffff */
.L_x_1310:
[----:B-1----:R-:W-:-:S04]  /*17810*/  IMAD.U32 R9, RZ, RZ, UR6 ;  /* 0x00000006ff097e24 */ /* 0x002fc8000f8e00ff */
[----:B------:R1:W3:Y:S03]  /*17820*/  SYNCS.PHASECHK.TRANS64.TRYWAIT P1, [R9+URZ+0x30850], R0 ;  /* 0x03085000090075a7 */ /* 0x0002e6000802017f */
[----:B---3--:R-:W-:Y:S05]  /*17830*/  @!P1 NANOSLEEP.SYNCS 0x989680 ;  /* 0x009896800000995d */ /* 0x008fea0003900000 */
[----:B------:R-:W3:Y:S02]  /*17840*/  @!P1 SYNCS.PHASECHK.TRANS64 P1, [R9+URZ+0x30850], R0 ;  /* 0x03085000090095a7 */ /* 0x000ee4000802007f */
[----:B---3--:R-:W-:Y:S05]  /*17850*/  @!P1 BRA `(.L_x_1310) ;  /* 0xfffffffc00ec9947 */ /* 0x008fea000383ffff */
[----:B------:R-:W-:Y:S05]  /*17860*/  BRA `(.L_x_1309) ;  /* 0xffffff3c00cc7947 */ /* 0x000fea000383ffff */
.L_x_1325:
[----:B-1----:R-:W-:-:S04]  /*17870*/  IMAD.U32 R5, RZ, RZ, UR5 ;  /* 0x00000005ff057e24 */ /* 0x002fc8000f8e00ff */
[----:B------:R1:W2:Y:S03]  /*17880*/  SYNCS.PHASECHK.TRANS64.TRYWAIT P1, [R5+URZ+0x30850], R0 ;  /* 0x03085000050075a7 */ /* 0x0002a6000802017f */
[----:B--2---:R-:W-:Y:S05]  /*17890*/  @!P1 NANOSLEEP.SYNCS 0x989680 ;  /* 0x009896800000995d */ /* 0x004fea0003900000 */
[----:B------:R-:W2:Y:S02]  /*178a0*/  @!P1 SYNCS.PHASECHK.TRANS64 P1, [R5+URZ+0x30850], R0 ;  /* 0x03085000050095a7 */ /* 0x000ea4000802007f */
[----:B--2---:R-:W-:Y:S05]  /*178b0*/  @!P1 BRA `(.L_x_1325) ;  /* 0xfffffffc00ec9947 */ /* 0x004fea000383ffff */
[----:B------:R-:W-:Y:S05]  /*178c0*/  BRA `(.L_x_1324) ;  /* 0xffffff7000047947 */ /* 0x000fea000383ffff */
.L_x_1376:
[----:B------:R-:W0:Y:S01]  /*178d0*/  S2R R8, SR_TID.X ;  /* 0x0000000000087919 */ /* 0x000e220000002100 */
[----:B------:R-:W-:Y:S01]  /*178e0*/  BSSY B0, `(.L_x_1442) ;  /* 0x000000a000007945 */ /* 0x000fe20003800000 */
[----:B------:R-:W-:Y:S02]  /*178f0*/  IMAD.MOV.U32 R12, RZ, RZ, RZ ;  /* 0x000000ffff0c7224 */ /* 0x000fe400078e00ff */
[----:B------:R-:W-:Y:S02]  /*17900*/  IMAD.MOV.U32 R11, RZ, RZ, 0x1f ;  /* 0x0000001fff0b7424 */ /* 0x000fe400078e00ff */
[----:B------:R-:W-:Y:S01]  /*17910*/  IMAD.MOV.U32 R15, RZ, RZ, -0x1 ;  /* 0xffffffffff0f7424 */ /* 0x000fe200078e00ff */
[----:B0-----:R-:W-:-:S04]  /*17920*/  SHF.R.U32.HI R8, RZ, 0x5, R8 ;  /* 0x00000005ff087819 */ /* 0x001fc80000011608 */
[----:B------:R-:W-:-:S05]  /*17930*/  LOP3.LUT R8, R8, 0x3, RZ, 0xc0, !PT ;  /* 0x0000000308087812 */ /* 0x000fca00078ec0ff */
[----:B------:R-:W-:-:S07]  /*17940*/  IMAD.MOV.U32 R13, RZ, RZ, R8 ;  /* 0x000000ffff0d7224 */ /* 0x000fce00078e0008 */
[----:B-----5:R-:W-:Y:S05]  /*17950*/  WARPSYNC.COLLECTIVE R15, `(.L_x_1443) ;  /* 0x000000000f087348 */ /* 0x020fea0003c00000 */
[----:B------:R0:W1:Y:S02]  /*17960*/  SHFL.IDX P6, R14, R13, R12, R11 ;  /* 0x0000000c0d0e7389 */ /* 0x00006400000c000b */
[----:B01---5:R-:W-:Y:S01]  /*17970*/  ENDCOLLECTIVE ;  /* 0x000000000000791b */ /* 0x023fe20003800000 */
.L_x_1443:
[----:B------:R-:W-:Y:S05]  /*17980*/  BSYNC B0 ;  /* 0x0000000000007941 */ /* 0x000fea0003800000 */
.L_x_1442:
[----:B------:R-:W-:Y:S05]  /*17990*/  BRA `(.L_x_1444) ;  /* 0xffffffbc00447947 */ /* 0x000fea000383ffff */
.L_x_1379:
[----:B0-----:R0:W1:Y:S02]  /*179a0*/  SYNCS.PHASECHK.TRANS64.TRYWAIT P0, [R7+URZ+0x30840], R2 ;  /* 0x03084002070075a7 */ /* 0x001064000800017f */
[----:B-1----:R-:W-:Y:S05]  /*179b0*/  @!P0 NANOSLEEP.SYNCS 0x989680 ;  /* 0x009896800000895d */ /* 0x002fea0003900000 */
[----:B------:R-:W1:Y:S02]  /*179c0*/  @!P0 SYNCS.PHASECHK.TRANS64 P0, [R7+URZ+0x30840], R2 ;  /* 0x03084002070085a7 */ /* 0x000e64000800007f */
[----:B-1----:R-:W-:Y:S05]  /*179d0*/  @!P0 BRA `(.L_x_1379) ;  /* 0xfffffffc00f08947 */ /* 0x002fea000383ffff */
[----:B------:R-:W-:Y:S05]  /*179e0*/  BRA `(.L_x_1445) ;  /* 0xffffffbc00bc7947 */ /* 0x000fea000383ffff */
.L_x_1380:
        /* <DEDUP_REMOVED lines=8> */
.L_x_1447:
[----:B------:R-:W-:Y:S05]  /*17a70*/  BSYNC B0 ;  /* 0x0000000000007941 */ /* 0x000fea0003800000 */
.L_x_1446:
[----:B------:R-:W-:Y:S01]  /*17a80*/  IMAD.MOV.U32 R13, RZ, RZ, R4 ;  /* 0x000000ffff0d7224 */ /* 0x000fe200078e0004 */
[----:B------:R-:W-:Y:S01]  /*17a90*/  MOV R15, 0xffffffff ;  /* 0xffffffff000f7802 */ /* 0x000fe20000000f00 */
[----:B------:R-:W-:Y:S02]  /*17aa0*/  IMAD.MOV.U32 R12, RZ, RZ, RZ ;  /* 0x000000ffff0c7224 */ /* 0x000fe400078e00ff */
[----:B------:R-:W-:Y:S02]  /*17ab0*/  IMAD.MOV.U32 R11, RZ, RZ, 0x181f ;  /* 0x0000181fff0b7424 */ /* 0x000fe400078e00ff */
[----:B------:R-:W-:Y:S02]  /*17ac0*/  IMAD.MOV.U32 R2, RZ, RZ, R14 ;  /* 0x000000ffff027224 */ /* 0x000fe400078e000e */
[----:B------:R-:W-:-:S07]  /*17ad0*/  @P0 IMAD R8, R5, 0x2, R17 ;  /* 0x0000000205080824 */ /* 0x000fce00078e0211 */
[----:B------:R-:W-:Y:S05]  /*17ae0*/  WARPSYNC.COLLECTIVE R15, `(.L_x_1448) ;  /* 0x000000000f087348 */ /* 0x000fea0003c00000 */
[----:B------:R0:W1:Y:S02]  /*17af0*/  SHFL.IDX P6, R14, R13, R12, R11 ;  /* 0x0000000c0d0e7389 */ /* 0x00006400000c000b */
[----:B01----:R-:W-:Y:S01]  /*17b00*/  ENDCOLLECTIVE ;  /* 0x000000000000791b */ /* 0x003fe20003800000 */
.L_x_1448:
[----:B------:R-:W-:Y:S02]  /*17b10*/  IMAD.MOV.U32 R13, RZ, RZ, R0 ;  /* 0x000000ffff0d7224 */ /* 0x000fe400078e0000 */
[----:B------:R-:W-:Y:S02]  /*17b20*/  IMAD.MOV.U32 R12, RZ, RZ, 0x1 ;  /* 0x00000001ff0c7424 */ /* 0x000fe400078e00ff */
[----:B------:R-:W-:-:S07]  /*17b30*/  IMAD.MOV.U32 R3, RZ, RZ, R14 ;  /* 0x000000ffff037224 */ /* 0x000fce00078e000e */
[----:B------:R-:W-:Y:S05]  /*17b40*/  WARPSYNC.COLLECTIVE R15, `(.L_x_1449) ;  /* 0x000000000f087348 */ /* 0x000fea0003c00000 */
[----:B------:R0:W1:Y:S02]  /*17b50*/  SHFL.IDX P6, R14, R13, R12, R11 ;  /* 0x0000000c0d0e7389 */ /* 0x00006400000c000b */
[----:B01----:R-:W-:Y:S01]  /*17b60*/  ENDCOLLECTIVE ;  /* 0x000000000000791b */ /* 0x003fe20003800000 */
.L_x_1449:
        /* <DEDUP_REMOVED lines=17> */
.L_x_1450:
[----:B------:R-:W-:Y:S02]  /*17c80*/  @P1 IMAD R8, R5, 0x2, R17 ;  /* 0x0000000205081824 */ /* 0x000fe400078e0211 */
[----:B------:R-:W-:Y:S02]  /*17c90*/  IMAD.MOV.U32 R13, RZ, RZ, R0 ;  /* 0x000000ffff0d7224 */ /* 0x000fe400078e0000 */
[----:B------:R-:W-:Y:S02]  /*17ca0*/  IMAD.MOV.U32 R12, RZ, RZ, 0x2 ;  /* 0x00000002ff0c7424 */ /* 0x000fe400078e00ff */
[----:B------:R-:W-:-:S07]  /*17cb0*/  IMAD.MOV.U32 R3, RZ, RZ, R14 ;  /* 0x000000ffff037224 */ /* 0x000fce00078e000e */
[----:B------:R-:W-:Y:S05]  /*17cc0*/  WARPSYNC.COLLECTIVE R15, `(.L_x_1451) ;  /* 0x000000000f087348 */ /* 0x000fea0003c00000 */
[----:B------:R0:W1:Y:S02]  /*17cd0*/  SHFL.IDX P6, R14, R13, R12, R11 ;  /* 0x0000000c0d0e7389 */ /* 0x00006400000c000b */
[----:B01----:R-:W-:Y:S01]  /*17ce0*/  ENDCOLLECTIVE ;  /* 0x000000000000791b */ /* 0x003fe20003800000 */
.L_x_1451:
        /* <DEDUP_REMOVED lines=17> */
.L_x_1452:
[----:B------:R-:W-:Y:S02]  /*17e00*/  @P1 IMAD R8, R5, 0x2, R17 ;  /* 0x0000000205081824 */ /* 0x000fe400078e0211 */
[----:B------:R-:W-:Y:S02]  /*17e10*/  IMAD.MOV.U32 R13, RZ, RZ, R0 ;  /* 0x000000ffff0d7224 */ /* 0x000fe400078e0000 */
[----:B------:R-:W-:Y:S02]  /*17e20*/  IMAD.MOV.U32 R12, RZ, RZ, 0x3 ;  /* 0x00000003ff0c7424 */ /* 0x000fe400078e00ff */
[----:B------:R-:W-:-:S07]  /*17e30*/  IMAD.MOV.U32 R3, RZ, RZ, R14 ;  /* 0x000000ffff037224 */ /* 0x000fce00078e000e */
[----:B------:R-:W-:Y:S05]  /*17e40*/  WARPSYNC.COLLECTIVE R15, `(.L_x_1453) ;  /* 0x000000000f087348 */ /* 0x000fea0003c00000 */
[----:B------:R0:W1:Y:S02]  /*17e50*/  SHFL.IDX P6, R14, R13, R12, R11 ;  /* 0x0000000c0d0e7389 */ /* 0x00006400000c000b */
[----:B01----:R-:W-:Y:S01]  /*17e60*/  ENDCOLLECTIVE ;  /* 0x000000000000791b */ /* 0x003fe20003800000 */
.L_x_1453:
        /* <DEDUP_REMOVED lines=17> */
.L_x_1454:
[----:B------:R-:W-:Y:S02]  /*17f80*/  @P1 IMAD R8, R5, 0x2, R17 ;  /* 0x0000000205081824 */ /* 0x000fe400078e0211 */
[----:B------:R-:W-:Y:S02]  /*17f90*/  IMAD.MOV.U32 R13, RZ, RZ, R0 ;  /* 0x000000ffff0d7224 */ /* 0x000fe400078e0000 */
[----:B------:R-:W-:Y:S02]  /*17fa0*/  IMAD.MOV.U32 R12, RZ, RZ, 0x4 ;  /* 0x00000004ff0c7424 */ /* 0x000fe400078e00ff */
[----:B------:R-:W-:-:S07]  /*17fb0*/  IMAD.MOV.U32 R3, RZ, RZ, R14 ;  /* 0x000000ffff037224 */ /* 0x000fce00078e000e */
[----:B------:R-:W-:Y:S05]  /*17fc0*/  WARPSYNC.COLLECTIVE R15, `(.L_x_1455) ;  /* 0x000000000f087348 */ /* 0x000fea0003c00000 */
[----:B------:R0:W1:Y:S02]  /*17fd0*/  SHFL.IDX P6, R14, R13, R12, R11 ;  /* 0x0000000c0d0e7389 */ /* 0x00006400000c000b */
[----:B01----:R-:W-:Y:S01]  /*17fe0*/  ENDCOLLECTIVE ;  /* 0x000000000000791b */ /* 0x003fe20003800000 */
.L_x_1455:
        /* <DEDUP_REMOVED lines=17> */
.L_x_1456:
[----:B------:R-:W-:Y:S02]  /*18100*/  @P1 IMAD R8, R5, 0x2, R17 ;  /* 0x0000000205081824 */ /* 0x000fe400078e0211 */
[----:B------:R-:W-:Y:S02]  /*18110*/  IMAD.MOV.U32 R13, RZ, RZ, R0 ;  /* 0x000000ffff0d7224 */ /* 0x000fe400078e0000 */
[----:B------:R-:W-:Y:S02]  /*18120*/  IMAD.MOV.U32 R12, RZ, RZ, 0x5 ;  /* 0x00000005ff0c7424 */ /* 0x000fe400078e00ff */
[----:B------:R-:W-:-:S07]  /*18130*/  IMAD.MOV.U32 R3, RZ, RZ, R14 ;  /* 0x000000ffff037224 */ /* 0x000fce00078e000e */
[----:B------:R-:W-:Y:S05]  /*18140*/  WARPSYNC.COLLECTIVE R15, `(.L_x_1457) ;  /* 0x000000000f087348 */ /* 0x000fea0003c00000 */
[----:B------:R0:W1:Y:S02]  /*18150*/  SHFL.IDX P6, R14, R13, R12, R11 ;  /* 0x0000000c0d0e7389 */ /* 0x00006400000c000b */
[----:B01----:R-:W-:Y:S01]  /*18160*/  ENDCOLLECTIVE ;  /* 0x000000000000791b */ /* 0x003fe20003800000 */
.L_x_1457:
        /* <DEDUP_REMOVED lines=10> */
.L_x_1458:
[----:B------:R-:W-:Y:S01]  /*18210*/  @!PT LDS RZ, [RZ] ;  /* 0x00000000fffff984 */ /* 0x000fe20000000800 */
[----:B------:R-:W-:Y:S01]  /*18220*/  @!PT LDS RZ, [RZ] ;  /* 0x00000000fffff984 */ /* 0x000fe20000000800 */
[----:B------:R-:W-:Y:S01]  /*18230*/  @!PT LDS RZ, [RZ] ;  /* 0x00000000fffff984 */ /* 0x000fe20000000800 */
[----:B------:R-:W-:Y:S04]  /*18240*/  @P1 LDGSTS.E.BYPASS.LTC128B.128 [R8+0x20400], desc[UR36][R2.64], !P4 ;  /* 0x2040000002081fae */ /* 0x000fe8000e101d64 */
[----:B------:R-:W-:Y:S04]  /*18250*/  @P1 LDGSTS.E.BYPASS.LTC128B.128 [R8+0x23400], desc[UR36][R2.64+0x80], !P3 ;  /* 0x2340008002081fae */ /* 0x000fe8000d901d64 */
[----:B------:R0:W-:Y:S02]  /*18260*/  @P1 LDGSTS.E.BYPASS.LTC128B.128 [R8+0x26400], desc[UR36][R2.64+0x100], !P2 ;  /* 0x2640010002081fae */ /* 0x0001e4000d101d64 */
[----:B0-----:R-:W-:Y:S01]  /*18270*/  IMAD.MOV.U32 R2, RZ, RZ, R14 ;  /* 0x000000ffff027224 */ /* 0x001fe200078e000e */
[----:B------:R-:W-:Y:S06]  /*18280*/  BRA `(.L_x_1459) ;  /* 0xffffffbc000c7947 */ /* 0x000fec000383ffff */
.L_x_1385:
[----:B------:R-:W-:Y:S02]  /*18290*/  IMAD.MOV.U32 R13, RZ, RZ, R4 ;  /* 0x000000ffff0d7224 */ /* 0x000fe400078e0004 */
[----:B------:R-:W-:Y:S02]  /*182a0*/  IMAD.MOV.U32 R12, RZ, RZ, RZ ;  /* 0x000000ffff0c7224 */ /* 0x000fe400078e00ff */
[----:B------:R-:W-:Y:S02]  /*182b0*/  IMAD.MOV.U32 R11, RZ, RZ, 0x181f ;  /* 0x0000181fff0b7424 */ /* 0x000fe400078e00ff */
[----:B------:R-:W-:Y:S02]  /*182c0*/  IMAD.MOV.U32 R15, RZ, RZ, -0x1 ;  /* 0xffffffffff0f7424 */ /* 0x000fe400078e00ff */
[----:B------:R-:W-:Y:S02]  /*182d0*/  IMAD R29, R29, R6, RZ ;  /* 0x000000061d1d7224 */ /* 0x000fe400078e02ff */
[----:B------:R-:W-:-:S07]  /*182e0*/  IMAD.IADD R25, R7, 0x1, R25 ;  /* 0x0000000107197824 */ /* 0x000fce00078e0219 */
[----:B------:R-:W-:Y:S05]  /*182f0*/  WARPSYNC.COLLECTIVE R15, `(.L_x_1460) ;  /* 0x000000000f087348 */ /* 0x000fea0003c00000 */
[----:B------:R0:W1:Y:S02]  /*18300*/  SHFL.IDX P6, R14, R13, R12, R11 ;  /* 0x0000000c0d0e7389 */ /* 0x00006400000c000b */
[----:B01----:R-:W-:Y:S01]  /*18310*/  ENDCOLLECTIVE ;  /* 0x000000000000791b */ /* 0x003fe20003800000 */
.L_x_1460:
[C---:B------:R-:W-:Y:S01]  /*18320*/  VIADD R6, R25.reuse, 0x10 ;  /* 0x0000001019067836 */ /* 0x040fe20000000000 */
[----:B------:R-:W-:Y:S01]  /*18330*/  ISETP.GE.AND P1, PT, R25, R29, PT ;  /* 0x0000001d1900720c */ /* 0x000fe20003f26270 */
[----:B------:R-:W-:Y:S02]  /*18340*/  IMAD.MOV.U32 R13, RZ, RZ, R0 ;  /* 0x000000ffff0d7224 */ /* 0x000fe400078e0000 */
[----:B------:R-:W-:-:S10]  /*18350*/  IMAD.MOV.U32 R2, RZ, RZ, R14 ;  /* 0x000000ffff027224 */ /* 0x000fd400078e000e */
[----:B------:R-:W-:Y:S05]  /*18360*/  WARPSYNC.COLLECTIVE R15, `(.L_x_1461) ;  /* 0x000000000f087348 */ /* 0x000fea0003c00000 */
[----:B------:R0:W1:Y:S02]  /*18370*/  SHFL.IDX P6, R14, R13, R12, R11 ;  /* 0x0000000c0d0e7389 */ /* 0x00006400000c000b */
[----:B01----:R-:W-:Y:S01]  /*18380*/  ENDCOLLECTIVE ;  /* 0x000000000000791b */ /* 0x003fe20003800000 */
.L_x_1461:
[----:B------:R-:W-:Y:S02]  /*18390*/  IMAD.MOV.U32 R13, RZ, RZ, R4 ;  /* 0x000000ffff0d7224 */ /* 0x000fe400078e0004 */
[----:B------:R-:W-:Y:S02]  /*183a0*/  IMAD.MOV.U32 R12, RZ, RZ, 0x1 ;  /* 0x00000001ff0c7424 */ /* 0x000fe400078e00ff */
[----:B------:R-:W-:-:S07]  /*183b0*/  IMAD.MOV.U32 R3, RZ, RZ, R14 ;  /* 0x000000ffff037224 */ /* 0x000fce00078e000e */
[----:B------:R-:W-:Y:S05]  /*183c0*/  WARPSYNC.COLLECTIVE R15, `(.L_x_1462) ;  /* 0x000000000f087348 */ /* 0x000fea0003c00000 */
[----:B------:R0:W1:Y:S02]  /*183d0*/  SHFL.IDX P6, R14, R13, R12, R11 ;  /* 0x0000000c0d0e7389 */ /* 0x00006400000c000b */
[----:B01----:R-:W-:Y:S01]  /*183e0*/  ENDCOLLECTIVE ;  /* 0x000000000000791b */ /* 0x003fe20003800000 */
.L_x_1462:
[----:B------:R-:W-:-:S05]  /*183f0*/  @!P1 LEA R5, P4, R32, R3, 0x1 ;  /* 0x0000000320059211 */ /* 0x000fca00078808ff */
[----:B------:R-:W-:Y:S02]  /*18400*/  @!P1 IMAD.X R3, RZ, RZ, R2, P4 ;  /* 0x000000ffff039224 */ /* 0x000fe400020e0602 */
[----:B------:R-:W-:Y:S02]  /*18410*/  @!P1 IMAD.MOV.U32 R2, RZ, RZ, R5 ;  /* 0x000000ffff029224 */ /* 0x000fe400078e0005 */
[----:B------:R-:W-:-:S03]  /*18420*/  IMAD.MOV.U32 R13, RZ, RZ, R0 ;  /* 0x000000ffff0d7224 */ /* 0x000fc600078e0000 */
[----:B------:R-:W-:Y:S01]  /*18430*/  @!PT LDS RZ, [RZ] ;  /* 0x00000000fffff984 */ /* 0x000fe20000000800 */
[----:B------:R-:W-:Y:S01]  /*18440*/  @!PT LDS RZ, [RZ] ;  /* 0x00000000fffff984 */ /* 0x000fe20000000800 */
[----:B------:R-:W-:Y:S01]  /*18450*/  @!PT LDS RZ, [RZ] ;  /* 0x00000000fffff984 */ /* 0x000fe20000000800 */
[----:B------:R-:W-:Y:S04]  /*18460*/  @!P1 LDGSTS.E.BYPASS.LTC128B.128 [R37+0x12400], desc[UR36][R2.64], !P3 ;  /* 0x1240000002259fae */ /* 0x000fe8000d901d64 */
[----:B------:R-:W-:Y:S04]  /*18470*/  @!P1 LDGSTS.E.BYPASS.LTC128B.128 [R37+0x16400], desc[UR36][R2.64+0x80], !P2 ;  /* 0x1640008002259fae */ /* 0x000fe8000d101d64 */
[----:B------:R0:W-:Y:S01]  /*18480*/  @!P1 LDGSTS.E.BYPASS.LTC128B.128 [R37+0x1a400], desc[UR36][R2.64+0x100], !P0 ;  /* 0x1a40010002259fae */ /* 0x0001e2000c101d64 */
[----:B------:R-:W-:Y:S01]  /*18490*/  ISETP.GE.AND P1, PT, R6, R29, PT ;  /* 0x0000001d0600720c */ /* 0x000fe20003f26270 */
[----:B0-----:R-:W-:-:S12]  /*184a0*/  IMAD.MOV.U32 R2, RZ, RZ, R14 ;  /* 0x000000ffff027224 */ /* 0x001fd800078e000e */
[----:B------:R-:W-:Y:S05]  /*184b0*/  WARPSYNC.COLLECTIVE R15, `(.L_x_1463) ;  /* 0x000000000f087348 */ /* 0x000fea0003c00000 */
[----:B------:R0:W1:Y:S02]  /*184c0*/  SHFL.IDX P6, R14, R13, R12, R11 ;  /* 0x0000000c0d0e7389 */ /* 0x00006400000c000b */
[----:B01----:R-:W-:Y:S01]  /*184d0*/  ENDCOLLECTIVE ;  /* 0x000000000000791b */ /* 0x003fe20003800000 */
.L_x_1463:
[----:B------:R-:W-:Y:S02]  /*184e0*/  IMAD.MOV.U32 R13, RZ, RZ, R4 ;  /* 0x000000ffff0d7224 */ /* 0x000fe400078e0004 */
[----:B------:R-:W-:Y:S02]  /*184f0*/  IMAD.MOV.U32 R12, RZ, RZ, 0x2 ;  /* 0x00000002ff0c7424 */ /* 0x000fe400078e00ff */
[----:B------:R-:W-:-:S07]  /*18500*/  IMAD.MOV.U32 R3, RZ, RZ, R14 ;  /* 0x000000ffff037224 */ /* 0x000fce00078e000e */
[----:B------:R-:W-:Y:S05]  /*18510*/  WARPSYNC.COLLECTIVE R15, `(.L_x_1464) ;  /* 0x000000000f087348 */ /* 0x000fea0003c00000 */
[----:B------:R0:W1:Y:S02]  /*18520*/  SHFL.IDX P6, R14, R13, R12, R11 ;  /* 0x0000000c0d0e7389 */ /* 0x00006400000c000b */
[----:B01----:R-:W-:Y:S01]  /*18530*/  ENDCOLLECTIVE ;  /* 0x000000000000791b */ /* 0x003fe20003800000 */
.L_x_1464:
[----:B------:R-:W-:-:S05]  /*18540*/  @!P1 LEA R5, P4, R32, R3, 0x1 ;  /* 0x0000000320059211 */ /* 0x000fca00078808ff */
[----:B------:R-:W-:Y:S02]  /*18550*/  @!P1 IMAD.X R6, RZ, RZ, R2, P4 ;  /* 0x000000ffff069224 */ /* 0x000fe400020e0602 */
[----:B------:R-:W-:Y:S02]  /*18560*/  @!P1 IMAD.MOV.U32 R2, RZ, RZ, R5 ;  /* 0x000000ffff029224 */ /* 0x000fe400078e0005 */
[----:B------:R-:W-:Y:S02]  /*18570*/  @!P1 IMAD.MOV.U32 R3, RZ, RZ, R6 ;  /* 0x000000ffff039224 */ /* 0x000fe400078e0006 */
[----:B------:R-:W-:Y:S02]  /*18580*/  IMAD.MOV.U32 R13, RZ, RZ, R0 ;  /* 0x000000ffff0d7224 */ /* 0x000fe400078e0000 */
[----:B------:R-:W-:Y:S01]  /*18590*/  VIADD R6, R25, 0x20 ;  /* 0x0000002019067836 */ /* 0x000fe20000000000 */
        /* <DEDUP_REMOVED lines=11> */
.L_x_1465:
[----:B------:R-:W-:Y:S02]  /*18650*/  IMAD.MOV.U32 R13, RZ, RZ, R4 ;  /* 0x000000ffff0d7224 */ /* 0x000fe400078e0004 */
[----:B------:R-:W-:Y:S02]  /*18660*/  IMAD.MOV.U32 R12, RZ, RZ, 0x3 ;  /* 0x00000003ff0c7424 */ /* 0x000fe400078e00ff */
[----:B------:R-:W-:-:S07]  /*18670*/  IMAD.MOV.U32 R3, RZ, RZ, R14 ;  /* 0x000000ffff037224 */ /* 0x000fce00078e000e */
[----:B------:R-:W-:Y:S05]  /*18680*/  WARPSYNC.COLLECTIVE R15, `(.L_x_1466) ;  /* 0x000000000f087348 */ /* 0x000fea0003c00000 */
[----:B------:R0:W1:Y:S02]  /*18690*/  SHFL.IDX P6, R14, R13, R12, R11 ;  /* 0x0000000c0d0e7389 */ /* 0x00006400000c000b */
[----:B01----:R-:W-:Y:S01]  /*186a0*/  ENDCOLLECTIVE ;  /* 0x000000000000791b */ /* 0x003fe20003800000 */
.L_x_1466:
        /* <DEDUP_REMOVED lines=17> */
.L_x_1467:
[----:B------:R-:W-:Y:S02]  /*187c0*/  IMAD.MOV.U32 R13, RZ, RZ, R4 ;  /* 0x000000ffff0d7224 */ /* 0x000fe400078e0004 */
[----:B------:R-:W-:Y:S02]  /*187d0*/  IMAD.MOV.U32 R12, RZ, RZ, 0x4 ;  /* 0x00000004ff0c7424 */ /* 0x000fe400078e00ff */
[----:B------:R-:W-:-:S07]  /*187e0*/  IMAD.MOV.U32 R3, RZ, RZ, R14 ;  /* 0x000000ffff037224 */ /* 0x000fce00078e000e */
[----:B------:R-:W-:Y:S05]  /*187f0*/  WARPSYNC.COLLECTIVE R15, `(.L_x_1468) ;  /* 0x000000000f087348 */ /* 0x000fea0003c00000 */
[----:B------:R0:W1:Y:S02]  /*18800*/  SHFL.IDX P6, R14, R13, R12, R11 ;  /* 0x0000000c0d0e7389 */ /* 0x00006400000c000b */
[----:B01----:R-:W-:Y:S01]  /*18810*/  ENDCOLLECTIVE ;  /* 0x000000000000791b */ /* 0x003fe20003800000 */
.L_x_1468:
[----:B------:R-:W-:-:S05]  /*18820*/  @!P1 LEA R5, P4, R32, R3, 0x1 ;  /* 0x0000000320059211 */ /* 0x000fca00078808ff */
[----:B------:R-:W-:Y:S02]  /*18830*/  @!P1 IMAD.X R6, RZ, RZ, R2, P4 ;  /* 0x000000ffff069224 */ /* 0x000fe400020e0602 */
[----:B------:R-:W-:-:S03]  /*18840*/  @!P1 IMAD.MOV.U32 R2, RZ, RZ, R5 ;  /* 0x000000ffff029224 */ /* 0x000fc600078e0005 */
[----:B------:R-:W-:Y:S01]  /*18850*/  @!P1 MOV R3, R6 ;  /* 0x0000000600039202 */ /* 0x000fe20000000f00 */
[----:B------:R-:W-:Y:S02]  /*18860*/  IMAD.MOV.U32 R13, RZ, RZ, R0 ;  /* 0x000000ffff0d7224 */ /* 0x000fe400078e0000 */
[----:B------:R-:W-:Y:S02]  /*18870*/  VIADD R6, R25, 0x40 ;  /* 0x0000004019067836 */ /* 0x000fe40000000000 */
        /* <DEDUP_REMOVED lines=11> */
.L_x_1469:
[----:B------:R-:W-:Y:S02]  /*18930*/  IMAD.MOV.U32 R13, RZ, RZ, R4 ;  /* 0x000000ffff0d7224 */ /* 0x000fe400078e0004 */
[----:B------:R-:W-:Y:S02]  /*18940*/  IMAD.MOV.U32 R12, RZ, RZ, 0x5 ;  /* 0x00000005ff0c7424 */ /* 0x000fe400078e00ff */
[----:B------:R-:W-:-:S07]  /*18950*/  IMAD.MOV.U32 R3, RZ, RZ, R14 ;  /* 0x000000ffff037224 */ /* 0x000fce00078e000e */
[----:B------:R-:W-:Y:S05]  /*18960*/  WARPSYNC.COLLECTIVE R15, `(.L_x_1470) ;  /* 0x000000000f087348 */ /* 0x000fea0003c00000 */
[----:B------:R0:W1:Y:S02]  /*18970*/  SHFL.IDX P6, R14, R13, R12, R11 ;  /* 0x0000000c0d0e7389 */ /* 0x00006400000c000b */
[----:B01----:R-:W-:Y:S01]  /*18980*/  ENDCOLLECTIVE ;  /* 0x000000000000791b */ /* 0x003fe20003800000 */
.L_x_1470:
        /* <DEDUP_REMOVED lines=17> */
.L_x_1471:
[----:B------:R-:W-:Y:S02]  /*18aa0*/  IMAD.MOV.U32 R13, RZ, RZ, R4 ;  /* 0x000000ffff0d7224 */ /* 0x000fe400078e0004 */
[----:B------:R-:W-:Y:S02]  /*18ab0*/  IMAD.MOV.U32 R12, RZ, RZ, 0x6 ;  /* 0x00000006ff0c7424 */ /* 0x000fe400078e00ff */
[----:B------:R-:W-:-:S07]  /*18ac0*/  IMAD.MOV.U32 R3, RZ, RZ, R14 ;  /* 0x000000ffff037224 */ /* 0x000fce00078e000e */
[----:B------:R-:W-:Y:S05]  /*18ad0*/  WARPSYNC.COLLECTIVE R15, `(.L_x_1472) ;  /* 0x000000000f087348 */ /* 0x000fea0003c00000 */
[----:B------:R0:W1:Y:S02]  /*18ae0*/  SHFL.IDX P6, R14, R13, R12, R11 ;  /* 0x0000000c0d0e7389 */ /* 0x00006400000c000b */
[----:B01----:R-:W-:Y:S01]  /*18af0*/  ENDCOLLECTIVE ;  /* 0x000000000000791b */ /* 0x003fe20003800000 */
.L_x_1472:
        /* <DEDUP_REMOVED lines=17> */
.L_x_1473:
[----:B------:R-:W-:Y:S02]  /*18c10*/  IMAD.MOV.U32 R13, RZ, RZ, R4 ;  /* 0x000000ffff0d7224 */ /* 0x000fe400078e0004 */
[----:B------:R-:W-:Y:S02]  /*18c20*/  IMAD.MOV.U32 R12, RZ, RZ, 0x7 ;  /* 0x00000007ff0c7424 */ /* 0x000fe400078e00ff */
[----:B------:R-:W-:-:S07]  /*18c30*/  IMAD.MOV.U32 R3, RZ, RZ, R14 ;  /* 0x000000ffff037224 */ /* 0x000fce00078e000e */
[----:B------:R-:W-:Y:S05]  /*18c40*/  WARPSYNC.COLLECTIVE R15, `(.L_x_1474) ;  /* 0x000000000f087348 */ /* 0x000fea0003c00000 */
[----:B------:R0:W1:Y:S02]  /*18c50*/  SHFL.IDX P6, R14, R13, R12, R11 ;  /* 0x0000000c0d0e7389 */ /* 0x00006400000c000b */
[----:B01----:R-:W-:Y:S01]  /*18c60*/  ENDCOLLECTIVE ;  /* 0x000000000000791b */ /* 0x003fe20003800000 */
.L_x_1474:
[----:B------:R-:W-:-:S05]  /*18c70*/  @!P1 LEA R5, P4, R32, R3, 0x1 ;  /* 0x0000000320059211 */ /* 0x000fca00078808ff */
[----:B------:R-:W-:Y:S02]  /*18c80*/  @!P1 IMAD.X R6, RZ, RZ, R2, P4 ;  /* 0x000000ffff069224 */ /* 0x000fe400020e0602 */
[----:B------:R-:W-:Y:S02]  /*18c90*/  @!P1 IMAD.MOV.U32 R2, RZ, RZ, R5 ;  /* 0x000000ffff029224 */ /* 0x000fe400078e0005 */
[----:B------:R-:W-:Y:S02]  /*18ca0*/  @!P1 IMAD.MOV.U32 R3, RZ, RZ, R6 ;  /* 0x000000ffff039224 */ /* 0x000fe400078e0006 */
[----:B------:R-:W-:-:S03]  /*18cb0*/  IMAD.MOV.U32 R13, RZ, RZ, R0 ;  /* 0x000000ffff0d7224 */ /* 0x000fc600078e0000 */
[----:B------:R-:W-:Y:S01]  /*18cc0*/  @!PT LDS RZ, [RZ] ;  /* 0x00000000fffff984 */ /* 0x000fe20000000800 */
[----:B------:R-:W-:Y:S01]  /*18cd0*/  @!PT LDS RZ, [RZ] ;  /* 0x00000000fffff984 */ /* 0x000fe20000000800 */
[----:B------:R-:W-:Y:S01]  /*18ce0*/  @!PT LDS RZ, [RZ] ;  /* 0x00000000fffff984 */ /* 0x000fe20000000800 */
[----:B------:R0:W-:Y:S04]  /*18cf0*/  @!P1 LDGSTS.E.BYPASS.LTC128B.128 [R37+0x15400], desc[UR36][R2.64], !P3 ;  /* 0x1540000002259fae */ /* 0x0001e8000d901d64 */
[----:B------:R0:W-:Y:S01]  /*18d00*/  @!P1 LDGSTS.E.BYPASS.LTC128B.128 [R37+0x19400], desc[UR36][R2.64+0x80], !P2 ;  /* 0x1940008002259fae */ /* 0x0001e2000d101d64 */
[----:B------:R-:W-:-:S03]  /*18d10*/  IMAD.MOV.U32 R4, RZ, RZ, R14 ;  /* 0x000000ffff047224 */ /* 0x000fc600078e000e */
[----:B------:R0:W-:Y:S04]  /*18d20*/  @!P1 LDGSTS.E.BYPASS.LTC128B.128 [R37+0x1d400], desc[UR36][R2.64+0x100], !P0 ;  /* 0x1d40010002259fae */ /* 0x0001e8000c101d64 */
[----:B0-----:R-:W-:Y:S05]  /*18d30*/  WARPSYNC.COLLECTIVE R15, `(.L_x_1475) ;  /* 0x000000000f087348 */ /* 0x001fea0003c00000 */
[----:B------:R1:W2:Y:S02]  /*18d40*/  SHFL.IDX P6, R14, R13, R12, R11 ;  /* 0x0000000c0d0e7389 */ /* 0x0002a400000c000b */
[----:B012---:R-:W-:Y:S01]  /*18d50*/  ENDCOLLECTIVE ;  /* 0x000000000000791b */ /* 0x007fe20003800000 */
.L_x_1475:
[----:B------:R-:W-:Y:S05]  /*18d60*/  BRA `(.L_x_1476) ;  /* 0xffffffbc00507947 */ /* 0x000fea000383ffff */
.L_x_1390:
[----:B0-----:R0:W1:Y:S02]  /*18d70*/  SYNCS.PHASECHK.TRANS64.TRYWAIT P0, [R17+URZ+0x30820], R0 ;  /* 0x03082000110075a7 */ /* 0x001064000800017f */
[----:B-1----:R-:W-:Y:S05]  /*18d80*/  @!P0 NANOSLEEP.SYNCS 0x989680 ;  /* 0x009896800000895d */ /* 0x002fea0003900000 */
[----:B------:R-:W1:Y:S02]  /*18d90*/  @!P0 SYNCS.PHASECHK.TRANS64 P0, [R17+URZ+0x30820], R0 ;  /* 0x03082000110085a7 */ /* 0x000e64000800007f */
[----:B-1----:R-:W-:Y:S05]  /*18da0*/  @!P0 BRA `(.L_x_1390) ;  /* 0xfffffffc00f08947 */ /* 0x002fea000383ffff */
[----:B------:R-:W-:Y:S05]  /*18db0*/  BRA `(.L_x_1477) ;  /* 0xffffffbc00c87947 */ /* 0x000fea000383ffff */
.L_x_1395:
[----:B0-----:R0:W1:Y:S02]  /*18dc0*/  SYNCS.PHASECHK.TRANS64.TRYWAIT P0, [R7+URZ+0x30840], R2 ;  /* 0x03084002070075a7 */ /* 0x001064000800017f */
[----:B-1----:R-:W-:Y:S05]  /*18dd0*/  @!P0 NANOSLEEP.SYNCS 0x989680 ;  /* 0x009896800000895d */ /* 0x002fea0003900000 */
[----:B------:R-:W1:Y:S02]  /*18de0*/  @!P0 SYNCS.PHASECHK.TRANS64 P0, [R7+URZ+0x30840], R2 ;  /* 0x03084002070085a7 */ /* 0x000e64000800007f */
[----:B-1----:R-:W-:Y:S05]  /*18df0*/  @!P0 BRA `(.L_x_1395) ;  /* 0xfffffffc00f08947 */ /* 0x002fea000383ffff */
[----:B------:R-:W-:Y:S05]  /*18e00*/  BRA `(.L_x_1478) ;  /* 0xffffffc000a87947 */ /* 0x000fea000383ffff */
.L_x_1396:
        /* <DEDUP_REMOVED lines=8> */
.L_x_1480:
[----:B------:R-:W-:Y:S05]  /*18e90*/  BSYNC B1 ;  /* 0x0000000000017941 */ /* 0x000fea0003800000 */
.L_x_1479:
[----:B------:R-:W-:Y:S01]  /*18ea0*/  IMAD.MOV.U32 R13, RZ, RZ, R8 ;  /* 0x000000ffff0d7224 */ /* 0x000fe200078e0008 */
[----:B------:R-:W-:Y:S01]  /*18eb0*/  LOP3.LUT R16, R16, 0xffdfffff, RZ, 0xc0, !PT ;  /* 0xffdfffff10107812 */ /* 0x000fe200078ec0ff */
[----:B------:R-:W-:Y:S02]  /*18ec0*/  IMAD.MOV.U32 R12, RZ, RZ, RZ ;  /* 0x000000ffff0c7224 */ /* 0x000fe400078e00ff */
[----:B------:R-:W-:Y:S01]  /*18ed0*/  IMAD.MOV.U32 R11, RZ, RZ, 0x181f ;  /* 0x0000181fff0b7424 */ /* 0x000fe200078e00ff */
[----:B------:R-:W-:Y:S01]  /*18ee0*/  @P1 LOP3.LUT R16, R16, 0x200000, RZ, 0xfc, !PT ;  /* 0x0020000010101812 */ /* 0x000fe200078efcff */
[----:B------:R-:W-:Y:S02]  /*18ef0*/  IMAD.MOV.U32 R15, RZ, RZ, -0x1 ;  /* 0xffffffffff0f7424 */ /* 0x000fe400078e00ff */
[----:B------:R-:W-:Y:S01]  /*18f00*/  IMAD.MOV.U32 R3, RZ, RZ, R14 ;  /* 0x000000ffff037224 */ /* 0x000fe200078e000e */
[----:B------:R-:W-:Y:S01]  /*18f10*/  LOP3.LUT P1, RZ, R16, 0x4, RZ, 0xc0, !PT ;  /* 0x0000000410ff7812 */ /* 0x000fe2000782c0ff */
[----:B------:R-:W-:-:S12]  /*18f20*/  IMAD.SHL.U32 R4, R32, 0x2, RZ ;  /* 0x0000000220047824 */ /* 0x000fd800078e00ff */
[----:B------:R-:W-:Y:S05]  /*18f30*/  WARPSYNC.COLLECTIVE R15, `(.L_x_1481) ;  /* 0x000000000f087348 */ /* 0x000fea0003c00000 */
[----:B------:R0:W1:Y:S02]  /*18f40*/  SHFL.IDX P6, R14, R13, R12, R11 ;  /* 0x0000000c0d0e7389 */ /* 0x00006400000c000b */
[----:B01----:R-:W-:Y:S01]  /*18f50*/  ENDCOLLECTIVE ;  /* 0x000000000000791b */ /* 0x003fe20003800000 */
.L_x_1481:
[----:B------:R-:W-:Y:S02]  /*18f60*/  IMAD R5, R5, 0x2, R17 ;  /* 0x0000000205057824 */ /* 0x000fe400078e0211 */
[----:B------:R-:W-:Y:S02]  /*18f70*/  IMAD.MOV.U32 R13, RZ, RZ, R6 ;  /* 0x000000ffff0d7224 */ /* 0x000fe400078e0006 */
[----:B------:R-:W-:Y:S02]  /*18f80*/  IMAD.MOV.U32 R12, RZ, RZ, 0x1 ;  /* 0x00000001ff0c7424 */ /* 0x000fe400078e00ff */
[----:B------:R-:W-:-:S07]  /*18f90*/  IMAD.MOV.U32 R2, RZ, RZ, R14 ;  /* 0x000000ffff027224 */ /* 0x000fce00078e000e */
[----:B------:R-:W-:Y:S05]  /*18fa0*/  WARPSYNC.COLLECTIVE R15, `(.L_x_1482) ;  /* 0x000000000f087348 */ /* 0x000fea0003c00000 */
[----:B------:R0:W1:Y:S02]  /*18fb0*/  SHFL.IDX P6, R14, R13, R12, R11 ;  /* 0x0000000c0d0e7389 */ /* 0x00006400000c000b */
[----:B01----:R-:W-:Y:S01]  /*18fc0*/  ENDCOLLECTIVE ;  /* 0x000000000000791b */ /* 0x003fe20003800000 */
.L_x_1482:
        /* <DEDUP_REMOVED lines=13> */
.L_x_1483:
[----:B------:R-:W-:Y:S02]  /*190a0*/  IMAD.MOV.U32 R13, RZ, RZ, R6 ;  /* 0x000000ffff0d7224 */ /* 0x000fe400078e0006 */
[----:B------:R-:W-:Y:S02]  /*190b0*/  IMAD.MOV.U32 R12, RZ, RZ, 0x2 ;  /* 0x00000002ff0c7424 */ /* 0x000fe400078e00ff */
[----:B------:R-:W-:-:S07]  /*190c0*/  IMAD.MOV.U32 R2, RZ, RZ, R14 ;  /* 0x000000ffff027224 */ /* 0x000fce00078e000e */
[----:B------:R-:W-:Y:S05]  /*190d0*/  WARPSYNC.COLLECTIVE R15, `(.L_x_1484) ;  /* 0x000000000f087348 */ /* 0x000fea0003c00000 */
[----:B------:R0:W1:Y:S02]  /*190e0*/  SHFL.IDX P6, R14, R13, R12, R11 ;  /* 0x0000000c0d0e7389 */ /* 0x00006400000c000b */
[----:B01----:R-:W-:Y:S01]  /*190f0*/  ENDCOLLECTIVE ;  /* 0x000000000000791b */ /* 0x003fe20003800000 */
.L_x_1484:
        /* <DEDUP_REMOVED lines=13> */
.L_x_1485:
[----:B------:R-:W-:Y:S02]  /*191d0*/  IMAD.MOV.U32 R13, RZ, RZ, R6 ;  /* 0x000000ffff0d7224 */ /* 0x000fe400078e0006 */
[----:B------:R-:W-:Y:S02]  /*191e0*/  IMAD.MOV.U32 R12, RZ, RZ, 0x3 ;  /* 0x00000003ff0c7424 */ /* 0x000fe400078e00ff */
[----:B------:R-:W-:-:S07]  /*191f0*/  IMAD.MOV.U32 R2, RZ, RZ, R14 ;  /* 0x000000ffff027224 */ /* 0x000fce00078e000e */
[----:B------:R-:W-:Y:S05]  /*19200*/  WARPSYNC.COLLECTIVE R15, `(.L_x_1486) ;  /* 0x000000000f087348 */ /* 0x000fea0003c00000 */
[----:B------:R0:W1:Y:S02]  /*19210*/  SHFL.IDX P6, R14, R13, R12, R11 ;  /* 0x0000000c0d0e7389 */ /* 0x00006400000c000b */
[----:B01----:R-:W-:Y:S01]  /*19220*/  ENDCOLLECTIVE ;  /* 0x000000000000791b */ /* 0x003fe20003800000 */
.L_x_1486:
        /* <DEDUP_REMOVED lines=13> */
.L_x_1487:
[----:B------:R-:W-:Y:S02]  /*19300*/  IMAD.MOV.U32 R13, RZ, RZ, R6 ;  /* 0x000000ffff0d7224 */ /* 0x000fe400078e0006 */
[----:B------:R-:W-:Y:S02]  /*19310*/  IMAD.MOV.U32 R12, RZ, RZ, 0x4 ;  /* 0x00000004ff0c7424 */ /* 0x000fe400078e00ff */
[----:B------:R-:W-:-:S07]  /*19320*/  IMAD.MOV.U32 R2, RZ, RZ, R14 ;  /* 0x000000ffff027224 */ /* 0x000fce00078e000e */
[----:B------:R-:W-:Y:S05]  /*19330*/  WARPSYNC.COLLECTIVE R15, `(.L_x_1488) ;  /* 0x000000000f087348 */ /* 0x000fea0003c00000 */
[----:B------:R0:W1:Y:S02]  /*19340*/  SHFL.IDX P6, R14, R13, R12, R11 ;  /* 0x0000000c0d0e7389 */ /* 0x00006400000c000b */
[----:B01----:R-:W-:Y:S01]  /*19350*/  ENDCOLLECTIVE ;  /* 0x000000000000791b */ /* 0x003fe20003800000 */
.L_x_1488:
        /* <DEDUP_REMOVED lines=13> */
.L_x_1489:
[----:B------:R-:W-:Y:S02]  /*19430*/  IMAD.MOV.U32 R13, RZ, RZ, R6 ;  /* 0x000000ffff0d7224 */ /* 0x000fe400078e0006 */
[----:B------:R-:W-:Y:S02]  /*19440*/  IMAD.MOV.U32 R12, RZ, RZ, 0x5 ;  /* 0x00000005ff0c7424 */ /* 0x000fe400078e00ff */
[----:B------:R-:W-:-:S07]  /*19450*/  IMAD.MOV.U32 R2, RZ, RZ, R14 ;  /* 0x000000ffff027224 */ /* 0x000fce00078e000e */
[----:B------:R-:W-:Y:S05]  /*19460*/  WARPSYNC.COLLECTIVE R15, `(.L_x_1490) ;  /* 0x000000000f087348 */ /* 0x000fea0003c00000 */
[----:B------:R0:W1:Y:S02]  /*19470*/  SHFL.IDX P6, R14, R13, R12, R11 ;  /* 0x0000000c0d0e7389 */ /* 0x00006400000c000b */
[----:B01----:R-:W-:Y:S01]  /*19480*/  ENDCOLLECTIVE ;  /* 0x000000000000791b */ /* 0x003fe20003800000 */
.L_x_1490:
        /* <DEDUP_REMOVED lines=14> */
.L_x_1491:
[----:B------:R-:W-:Y:S01]  /*19570*/  MOV R2, R14 ;  /* 0x0000000e00027202 */ /* 0x000fe20000000f00 */
[----:B------:R-:W-:Y:S06]  /*19580*/  BRA `(.L_x_1492) ;  /* 0xffffffbc00d07947 */ /* 0x000fec000383ffff */
.L_x_1401:
[----:B0-----:R0:W2:Y:S02]  /*19590*/  SYNCS.PHASECHK.TRANS64.TRYWAIT P0, [R6+URZ+0x30860], R2 ;  /* 0x03086002060075a7 */ /* 0x0010a4000800017f */
[----:B--2---:R-:W-:Y:S05]  /*195a0*/  @!P0 NANOSLEEP.SYNCS 0x989680 ;  /* 0x009896800000895d */ /* 0x004fea0003900000 */
[----:B------:R-:W2:Y:S02]  /*195b0*/  @!P0 SYNCS.PHASECHK.TRANS64 P0, [R6+URZ+0x30860], R2 ;  /* 0x03086002060085a7 */ /* 0x000ea4000800007f */
[----:B--2---:R-:W-:Y:S05]  /*195c0*/  @!P0 BRA `(.L_x_1401) ;  /* 0xfffffffc00f08947 */ /* 0x004fea000383ffff */
[----:B------:R-:W-:Y:S05]  /*195d0*/  BRA `(.L_x_1493) ;  /* 0xffffffc000347947 */ /* 0x000fea000383ffff */
.L_x_1402:
        /* <DEDUP_REMOVED lines=8> */
.L_x_1495:
[----:B------:R-:W-:Y:S05]  /*19660*/  BSYNC B1 ;  /* 0x0000000000017941 */ /* 0x000fea0003800000 */
.L_x_1494:
        /* <DEDUP_REMOVED lines=9> */
.L_x_1496:
[----:B------:R-:W-:Y:S02]  /*19700*/  IMAD.MOV.U32 R13, RZ, RZ, R19 ;  /* 0x000000ffff0d7224 */ /* 0x000fe400078e0013 */
[----:B------:R-:W-:Y:S02]  /*19710*/  IMAD.MOV.U32 R12, RZ, RZ, 0x1 ;  /* 0x00000001ff0c7424 */ /* 0x000fe400078e00ff */
[----:B------:R-:W-:-:S07]  /*19720*/  IMAD.MOV.U32 R2, RZ, RZ, R14 ;  /* 0x000000ffff027224 */ /* 0x000fce00078e000e */
[----:B------:R-:W-:Y:S05]  /*19730*/  WARPSYNC.COLLECTIVE R15, `(.L_x_1497) ;  /* 0x000000000f087348 */ /* 0x000fea0003c00000 */
[----:B------:R0:W1:Y:S02]  /*19740*/  SHFL.IDX P6, R14, R13, R12, R11 ;  /* 0x0000000c0d0e7389 */ /* 0x00006400000c000b */
[----:B01----:R-:W-:Y:S01]  /*19750*/  ENDCOLLECTIVE ;  /* 0x000000000000791b */ /* 0x003fe20003800000 */
.L_x_1497:
        /* <DEDUP_REMOVED lines=16> */
.L_x_1498:
[----:B------:R-:W-:Y:S02]  /*19860*/  IMAD.MOV.U32 R13, RZ, RZ, R19 ;  /* 0x000000ffff0d7224 */ /* 0x000fe400078e0013 */
[----:B------:R-:W-:Y:S02]  /*19870*/  IMAD.MOV.U32 R12, RZ, RZ, 0x2 ;  /* 0x00000002ff0c7424 */ /* 0x000fe400078e00ff */
[----:B------:R-:W-:-:S07]  /*19880*/  IMAD.MOV.U32 R2, RZ, RZ, R14 ;  /* 0x000000ffff027224 */ /* 0x000fce00078e000e */
[----:B------:R-:W-:Y:S05]  /*19890*/  WARPSYNC.COLLECTIVE R15, `(.L_x_1499) ;  /* 0x000000000f087348 */ /* 0x000fea0003c00000 */
[----:B------:R0:W1:Y:S02]  /*198a0*/  SHFL.IDX P6, R14, R13, R12, R11 ;  /* 0x0000000c0d0e7389 */ /* 0x00006400000c000b */
[----:B01----:R-:W-:Y:S01]  /*198b0*/  ENDCOLLECTIVE ;  /* 0x000000000000791b */ /* 0x003fe20003800000 */
.L_x_1499:
        /* <DEDUP_REMOVED lines=16> */
.L_x_1500:
[----:B------:R-:W-:Y:S02]  /*199c0*/  IMAD.MOV.U32 R13, RZ, RZ, R19 ;  /* 0x000000ffff0d7224 */ /* 0x000fe400078e0013 */
[----:B------:R-:W-:Y:S02]  /*199d0*/  IMAD.MOV.U32 R12, RZ, RZ, 0x3 ;  /* 0x00000003ff0c7424 */ /* 0x000fe400078e00ff */
[----:B------:R-:W-:-:S07]  /*199e0*/  IMAD.MOV.U32 R2, RZ, RZ, R14 ;  /* 0x000000ffff027224 */ /* 0x000fce00078e000e */
[----:B------:R-:W-:Y:S05]  /*199f0*/  WARPSYNC.COLLECTIVE R15, `(.L_x_1501) ;  /* 0x000000000f087348 */ /* 0x000fea0003c00000 */
[----:B------:R0:W1:Y:S02]  /*19a00*/  SHFL.IDX P6, R14, R13, R12, R11 ;  /* 0x0000000c0d0e7389 */ /* 0x00006400000c000b */
[----:B01----:R-:W-:Y:S01]  /*19a10*/  ENDCOLLECTIVE ;  /* 0x000000000000791b */ /* 0x003fe20003800000 */
.L_x_1501:
        /* <DEDUP_REMOVED lines=16> */
.L_x_1502:
[----:B------:R-:W-:Y:S02]  /*19b20*/  IMAD.MOV.U32 R13, RZ, RZ, R19 ;  /* 0x000000ffff0d7224 */ /* 0x000fe400078e0013 */
[----:B------:R-:W-:Y:S02]  /*19b30*/  IMAD.MOV.U32 R12, RZ, RZ, 0x4 ;  /* 0x00000004ff0c7424 */ /* 0x000fe400078e00ff */
[----:B------:R-:W-:-:S07]  /*19b40*/  IMAD.MOV.U32 R2, RZ, RZ, R14 ;  /* 0x000000ffff027224 */ /* 0x000fce00078e000e */
[----:B------:R-:W-:Y:S05]  /*19b50*/  WARPSYNC.COLLECTIVE R15, `(.L_x_1503) ;  /* 0x000000000f087348 */ /* 0x000fea0003c00000 */
[----:B------:R0:W1:Y:S02]  /*19b60*/  SHFL.IDX P6, R14, R13, R12, R11 ;  /* 0x0000000c0d0e7389 */ /* 0x00006400000c000b */
[----:B01----:R-:W-:Y:S01]  /*19b70*/  ENDCOLLECTIVE ;  /* 0x000000000000791b */ /* 0x003fe20003800000 */
.L_x_1503:
        /* <DEDUP_REMOVED lines=16> */
.L_x_1504:
[----:B------:R-:W-:Y:S02]  /*19c80*/  IMAD.MOV.U32 R13, RZ, RZ, R19 ;  /* 0x000000ffff0d7224 */ /* 0x000fe400078e0013 */
[----:B------:R-:W-:Y:S02]  /*19c90*/  IMAD.MOV.U32 R12, RZ, RZ, 0x5 ;  /* 0x00000005ff0c7424 */ /* 0x000fe400078e00ff */
[----:B------:R-:W-:-:S07]  /*19ca0*/  IMAD.MOV.U32 R2, RZ, RZ, R14 ;  /* 0x000000ffff027224 */ /* 0x000fce00078e000e */
[----:B------:R-:W-:Y:S05]  /*19cb0*/  WARPSYNC.COLLECTIVE R15, `(.L_x_1505) ;  /* 0x000000000f087348 */ /* 0x000fea0003c00000 */
[----:B------:R0:W1:Y:S02]  /*19cc0*/  SHFL.IDX P6, R14, R13, R12, R11 ;  /* 0x0000000c0d0e7389 */ /* 0x00006400000c000b */
[----:B01----:R-:W-:Y:S01]  /*19cd0*/  ENDCOLLECTIVE ;  /* 0x000000000000791b */ /* 0x003fe20003800000 */
.L_x_1505:
        /* <DEDUP_REMOVED lines=13> */
.L_x_1506:
[----:B------:R-:W-:Y:S01]  /*19db0*/  @!PT LDS RZ, [RZ] ;  /* 0x00000000fffff984 */ /* 0x000fe20000000800 */
[----:B------:R-:W-:Y:S01]  /*19dc0*/  @!PT LDS RZ, [RZ] ;  /* 0x00000000fffff984 */ /* 0x000fe20000000800 */
[----:B------:R-:W-:Y:S01]  /*19dd0*/  @!PT LDS RZ, [RZ] ;  /* 0x00000000fffff984 */ /* 0x000fe20000000800 */
[----:B------:R-:W-:Y:S01]  /*19de0*/  LDGSTS.E.BYPASS.LTC128B.128 [R5+0x5400], desc[UR36][R2.64+0x80], !P0 ;  /* 0x0540008002057fae */ /* 0x000fe2000c101d64 */
[----:B------:R-:W-:-:S13]  /*19df0*/  ISETP.LT.OR P0, PT, R7, 0x41, P1 ;  /* 0x000000410700780c */ /* 0x000fda0000f01670 */
[----:B------:R0:W-:Y:S02]  /*19e00*/  LDGSTS.E.BYPASS.LTC128B.128 [R5+0x8400], desc[UR36][R2.64+0x100], !P0 ;  /* 0x0840010002057fae */ /* 0x0001e4000c101d64 */
[----:B0-----:R-:W-:Y:S01]  /*19e10*/  IMAD.MOV.U32 R2, RZ, RZ, R14 ;  /* 0x000000ffff027224 */ /* 0x001fe200078e000e */
[----:B------:R-:W-:Y:S06]  /*19e20*/  BRA `(.L_x_1507) ;  /* 0xffffffbc00207947 */ /* 0x000fec000383ffff */
.L_x_1410:
[----:B0-----:R0:W1:Y:S02]  /*19e30*/  SYNCS.PHASECHK.TRANS64.TRYWAIT P0, [R0+URZ+0x30860], R3 ;  /* 0x03086003000075a7 */ /* 0x001064000800017f */
[----:B-1----:R-:W-:Y:S05]  /*19e40*/  @!P0 NANOSLEEP.SYNCS 0x989680 ;  /* 0x009896800000895d */ /* 0x002fea0003900000 */
[----:B------:R-:W1:Y:S02]  /*19e50*/  @!P0 SYNCS.PHASECHK.TRANS64 P0, [R0+URZ+0x30860], R3 ;  /* 0x03086003000085a7 */ /* 0x000e64000800007f */
[----:B-1----:R-:W-:Y:S05]  /*19e60*/  @!P0 BRA `(.L_x_1410) ;  /* 0xfffffffc00f08947 */ /* 0x002fea000383ffff */
[----:B------:R-:W-:Y:S05]  /*19e70*/  BRA `(.L_x_1508) ;  /* 0xffffffc0004c7947 */ /* 0x000fea000383ffff */
.L_x_1411:
        /* <DEDUP_REMOVED lines=8> */
.L_x_1510:
[----:B------:R-:W-:Y:S05]  /*19f00*/  BSYNC B0 ;  /* 0x0000000000007941 */ /* 0x000fea0003800000 */
.L_x_1509:
        /* <DEDUP_REMOVED lines=9> */
.L_x_1511:
[----:B------:R-:W-:Y:S01]  /*19fa0*/  ULDC UR4, c[0x0][0x2f4] ;  /* 0x0000bd0000047ab9 */ /* 0x000fe20000000800 */
[----:B------:R-:W-:Y:S01]  /*19fb0*/  IMAD R4, R4, 0x2, R17 ;  /* 0x0000000204047824 */ /* 0x000fe200078e0211 */
[----:B------:R-:W-:Y:S02]  /*19fc0*/  ISETP.GE.AND P2, PT, R32, UR4, PT ;  /* 0x0000000420007c0c */ /* 0x000fe4000bf46270 */
[----:B------:R-:W-:Y:S02]  /*19fd0*/  ISETP.GE.AND P1, PT, R34, UR4, PT ;  /* 0x0000000422007c0c */ /* 0x000fe4000bf26270 */
[C---:B------:R-:W-:Y:S02]  /*19fe0*/  ISETP.LT.OR P3, PT, R6.reuse, 0x1, P2 ;  /* 0x000000010600780c */ /* 0x040fe40001761670 */
[----:B------:R-:W-:Y:S01]  /*19ff0*/  ISETP.LT.OR P4, PT, R6, 0x1, P1 ;  /* 0x000000010600780c */ /* 0x000fe20000f81670 */
[----:B------:R-:W-:Y:S02]  /*1a000*/  IMAD.MOV.U32 R13, RZ, RZ, R19 ;  /* 0x000000ffff0d7224 */ /* 0x000fe400078e0013 */
[----:B------:R-:W-:Y:S01]  /*1a010*/  IMAD.MOV.U32 R12, RZ, RZ, 0x1 ;  /* 0x00000001ff0c7424 */ /* 0x000fe200078e00ff */
[----:B------:R-:W-:-:S05]  /*1a020*/  IADD3 R2, P0, R14, R5, RZ ;  /* 0x000000050e027210 */ /* 0x000fca0007f1e0ff */
[----:B------:R-:W-:Y:S01]  /*1a030*/  IMAD.X R3, RZ, RZ, R3, P0 ;  /* 0x000000ffff037224 */ /* 0x000fe200000e0603 */
[----:B------:R-:W-:-:S13]  /*1a040*/  ISETP.GE.AND P0, PT, R33, UR4, PT ;  /* 0x0000000421007c0c */ /* 0x000fda000bf06270 */
[----:B------:R-:W-:Y:S05]  /*1a050*/  WARPSYNC.COLLECTIVE R15, `(.L_x_1512) ;  /* 0x000000000f087348 */ /* 0x000fea0003c00000 */
[----:B------:R0:W1:Y:S02]  /*1a060*/  SHFL.IDX P6, R14, R13, R12, R11 ;  /* 0x0000000c0d0e7389 */ /* 0x00006400000c000b */
[----:B01----:R-:W-:Y:S01]  /*1a070*/  ENDCOLLECTIVE ;  /* 0x000000000000791b */ /* 0x003fe20003800000 */
.L_x_1512:
        /* <DEDUP_REMOVED lines=13> */
.L_x_1513:
[----:B------:R-:W-:Y:S02]  /*1a150*/  IMAD.MOV.U32 R13, RZ, RZ, R19 ;  /* 0x000000ffff0d7224 */ /* 0x000fe400078e0013 */
[----:B------:R-:W-:Y:S01]  /*1a160*/  IMAD.MOV.U32 R12, RZ, RZ, 0x2 ;  /* 0x00000002ff0c7424 */ /* 0x000fe200078e00ff */
[----:B------:R-:W-:-:S13]  /*1a170*/  IADD3 R2, P4, R14, R5, RZ ;  /* 0x000000050e027210 */ /* 0x000fda0007f9e0ff */
[----:B------:R-:W-:Y:S05]  /*1a180*/  WARPSYNC.COLLECTIVE R15, `(.L_x_1514) ;  /* 0x000000000f087348 */ /* 0x000fea0003c00000 */
[----:B------:R0:W1:Y:S02]  /*1a190*/  SHFL.IDX P6, R14, R13, R12, R11 ;  /* 0x0000000c0d0e7389 */ /* 0x00006400000c000b */
[----:B01----:R-:W-:Y:S01]  /*1a1a0*/  ENDCOLLECTIVE ;  /* 0x000000000000791b */ /* 0x003fe20003800000 */
.L_x_1514:
        /* <DEDUP_REMOVED lines=15> */
.L_x_1515:
[----:B------:R-:W-:Y:S02]  /*1a2a0*/  IMAD.MOV.U32 R13, RZ, RZ, R19 ;  /* 0x000000ffff0d7224 */ /* 0x000fe400078e0013 */
[----:B------:R-:W-:Y:S01]  /*1a2b0*/  IMAD.MOV.U32 R12, RZ, RZ, 0x3 ;  /* 0x00000003ff0c7424 */ /* 0x000fe200078e00ff */
[----:B------:R-:W-:-:S13]  /*1a2c0*/  IADD3 R2, P4, R14, R5, RZ ;  /* 0x000000050e027210 */ /* 0x000fda0007f9e0ff */
[----:B------:R-:W-:Y:S05]  /*1a2d0*/  WARPSYNC.COLLECTIVE R15, `(.L_x_1516) ;  /* 0x000000000f087348 */ /* 0x000fea0003c00000 */
[----:B------:R0:W1:Y:S02]  /*1a2e0*/  SHFL.IDX P6, R14, R13, R12, R11 ;  /* 0x0000000c0d0e7389 */ /* 0x00006400000c000b */
[----:B01----:R-:W-:Y:S01]  /*1a2f0*/  ENDCOLLECTIVE ;  /* 0x000000000000791b */ /* 0x003fe20003800000 */
.L_x_1516:
        /* <DEDUP_REMOVED lines=15> */
.L_x_1517:
[----:B------:R-:W-:Y:S02]  /*1a3f0*/  IMAD.MOV.U32 R13, RZ, RZ, R19 ;  /* 0x000000ffff0d7224 */ /* 0x000fe400078e0013 */
[----:B------:R-:W-:Y:S01]  /*1a400*/  IMAD.MOV.U32 R12, RZ, RZ, 0x4 ;  /* 0x00000004ff0c7424 */ /* 0x000fe200078e00ff */
[----:B------:R-:W-:-:S13]  /*1a410*/  IADD3 R2, P4, R14, R5, RZ ;  /* 0x000000050e027210 */ /* 0x000fda0007f9e0ff */
[----:B------:R-:W-:Y:S05]  /*1a420*/  WARPSYNC.COLLECTIVE R15, `(.L_x_1518) ;  /* 0x000000000f087348 */ /* 0x000fea0003c00000 */
[----:B------:R0:W1:Y:S02]  /*1a430*/  SHFL.IDX P6, R14, R13, R12, R11 ;  /* 0x0000000c0d0e7389 */ /* 0x00006400000c000b */
[----:B01----:R-:W-:Y:S01]  /*1a440*/  ENDCOLLECTIVE ;  /* 0x000000000000791b */ /* 0x003fe20003800000 */
.L_x_1518:
        /* <DEDUP_REMOVED lines=15> */
.L_x_1519:
[----:B------:R-:W-:Y:S02]  /*1a540*/  IMAD.MOV.U32 R13, RZ, RZ, R19 ;  /* 0x000000ffff0d7224 */ /* 0x000fe400078e0013 */
[----:B------:R-:W-:Y:S01]  /*1a550*/  IMAD.MOV.U32 R12, RZ, RZ, 0x5 ;  /* 0x00000005ff0c7424 */ /* 0x000fe200078e00ff */
[----:B------:R-:W-:-:S13]  /*1a560*/  IADD3 R2, P4, R14, R5, RZ ;  /* 0x000000050e027210 */ /* 0x000fda0007f9e0ff */
[----:B------:R-:W-:Y:S05]  /*1a570*/  WARPSYNC.COLLECTIVE R15, `(.L_x_1520) ;  /* 0x000000000f087348 */ /* 0x000fea0003c00000 */
[----:B------:R0:W1:Y:S02]  /*1a580*/  SHFL.IDX P6, R14, R13, R12, R11 ;  /* 0x0000000c0d0e7389 */ /* 0x00006400000c000b */
[----:B01----:R-:W-:Y:S01]  /*1a590*/  ENDCOLLECTIVE ;  /* 0x000000000000791b */ /* 0x003fe20003800000 */
.L_x_1520:
[----:B------:R-:W-:Y:S02]  /*1a5a0*/  IADD3.X R3, RZ, R7, RZ, P4, !PT ;  /* 0x00000007ff037210 */ /* 0x000fe400027fe4ff */
[----:B------:R-:W-:-:S03]  /*1a5b0*/  ISETP.LT.OR P4, PT, R6, 0x41, P1 ;  /* 0x000000410600780c */ /* 0x000fc60000f81670 */
[----:B------:R-:W-:Y:S01]  /*1a5c0*/  @!PT LDS RZ, [RZ] ;  /* 0x00000000fffff984 */ /* 0x000fe20000000800 */
[----:B------:R-:W-:Y:S01]  /*1a5d0*/  @!PT LDS RZ, [RZ] ;  /* 0x00000000fffff984 */ /* 0x000fe20000000800 */
[----:B------:R-:W-:Y:S01]  /*1a5e0*/  @!PT LDS RZ, [RZ] ;  /* 0x00000000fffff984 */ /* 0x000fe20000000800 */
[----:B------:R0:W-:Y:S01]  /*1a5f0*/  LDGSTS.E.BYPASS.LTC128B.128 [R4+0x2400], desc[UR36][R2.64], !P3 ;  /* 0x0240000002047fae */ /* 0x0001e2000d901d64 */
[----:B------:R-:W-:Y:S01]  /*1a600*/  ISETP.LT.OR P3, PT, R6, 0x41, P0 ;  /* 0x000000410600780c */ /* 0x000fe20000761670 */
[----:B------:R-:W-:-:S08]  /*1a610*/  IMAD.MOV.U32 R13, RZ, RZ, R18 ;  /* 0x000000ffff0d7224 */ /* 0x000fd000078e0012 */
[----:B------:R0:W-:Y:S04]  /*1a620*/  LDGSTS.E.BYPASS.LTC128B.128 [R4+0x5400], desc[UR36][R2.64+0x80], !P4 ;  /* 0x0540008002047fae */ /* 0x0001e8000e101d64 */
[----:B------:R0:W-:Y:S01]  /*1a630*/  LDGSTS.E.BYPASS.LTC128B.128 [R4+0x8400], desc[UR36][R2.64+0x100], !P3 ;  /* 0x0840010002047fae */ /* 0x0001e2000d901d64 */
[----:B------:R-:W-:-:S07]  /*1a640*/  IMAD.MOV.U32 R19, RZ, RZ, R14 ;  /* 0x000000ffff137224 */ /* 0x000fce00078e000e */
[----:B0-----:R-:W-:Y:S05]  /*1a650*/  WARPSYNC.COLLECTIVE R15, `(.L_x_1521) ;  /* 0x000000000f087348 */ /* 0x001fea0003c00000 */
[----:B------:R1:W2:Y:S02]  /*1a660*/  SHFL.IDX P6, R14, R13, R12, R11 ;  /* 0x0000000c0d0e7389 */ /* 0x0002a400000c000b */
[----:B012---:R-:W-:Y:S01]  /*1a670*/  ENDCOLLECTIVE ;  /* 0x000000000000791b */ /* 0x007fe20003800000 */
.L_x_1521:
[----:B------:R-:W-:Y:S05]  /*1a680*/  BRA `(.L_x_1522) ;  /* 0xffffffbc00507947 */ /* 0x000fea000383ffff */
.L_x_1416:
        /* <DEDUP_REMOVED lines=8> */
.L_x_1524:
[----:B------:R-:W-:Y:S05]  /*1a710*/  BSYNC B0 ;  /* 0x0000000000007941 */ /* 0x000fea0003800000 */
.L_x_1523:
[----:B------:R-:W-:Y:S02]  /*1a720*/  IMAD.MOV.U32 R13, RZ, RZ, R24 ;  /* 0x000000ffff0d7224 */ /* 0x000fe400078e0018 */
[----:B------:R-:W-:Y:S02]  /*1a730*/  IMAD.MOV.U32 R12, RZ, RZ, 0x1 ;  /* 0x00000001ff0c7424 */ /* 0x000fe400078e00ff */
[----:B------:R-:W-:Y:S02]  /*1a740*/  IMAD.MOV.U32 R11, RZ, RZ, 0x1f ;  /* 0x0000001fff0b7424 */ /* 0x000fe400078e00ff */
[----:B------:R-:W-:Y:S02]  /*1a750*/  IMAD.MOV.U32 R15, RZ, RZ, -0x1 ;  /* 0xffffffffff0f7424 */ /* 0x000fe400078e00ff */
[----:B------:R-:W-:Y:S02]  /*1a760*/  IMAD.IADD R5, R27, 0x1, R8 ;  /* 0x000000011b057824 */ /* 0x000fe400078e0208 */
[----:B------:R-:W-:-:S07]  /*1a770*/  IMAD.MOV.U32 R0, RZ, RZ, R14 ;  /* 0x000000ffff007224 */ /* 0x000fce00078e000e */
[----:B------:R-:W-:Y:S05]  /*1a780*/  WARPSYNC.COLLECTIVE R15, `(.L_x_1525) ;  /* 0x000000000f087348 */ /* 0x000fea0003c00000 */
[----:B------:R0:W1:Y:S02]  /*1a790*/  SHFL.IDX P6, R14, R13, R12, R11 ;  /* 0x0000000c0d0e7389 */ /* 0x00006400000c000b */
[----:B01----:R-:W-:Y:S01]  /*1a7a0*/  ENDCOLLECTIVE ;  /* 0x000000000000791b */ /* 0x003fe20003800000 */
.L_x_1525:
[----:B------:R-:W-:Y:S02]  /*1a7b0*/  ULDC UR4, c[0x0][0xc3c] ;  /* 0x00030f0000047ab9 */ /* 0x000fe40000000800 */
[----:B------:R-:W-:-:S13]  /*1a7c0*/  ISETP.GE.OR P1, PT, R5, UR4, !P0 ;  /* 0x0000000405007c0c */ /* 0x000fda000c726670 */
[----:B------:R-:W0:Y:S01]  /*1a7d0*/  @!P1 LDC.64 R2, c[0x0][0xc80] ;  /* 0x00032000ff029b82 */ /* 0x000e220000000a00 */
[----:B------:R-:W-:Y:S02]  /*1a7e0*/  IMAD.MOV.U32 R11, RZ, RZ, RZ ;  /* 0x000000ffff0b7224 */ /* 0x000fe400078e00ff */
[----:B------:R-:W-:Y:S02]  /*1a7f0*/  IMAD.MOV.U32 R4, RZ, RZ, R14 ;  /* 0x000000ffff047224 */ /* 0x000fe400078e000e */
[----:B0-----:R-:W-:-:S06]  /*1a800*/  @!P1 IMAD.WIDE R2, R5, 0x4, R2 ;  /* 0x0000000405029825 */ /* 0x001fcc00078e0202 */
[----:B------:R-:W2:Y:S01]  /*1a810*/  @!P1 LDG.E R2, desc[UR36][R2.64] ;  /* 0x0000002402029981 */ /* 0x000ea2000c1e1900 */
[----:B------:R-:W-:Y:S01]  /*1a820*/  IMAD.MOV.U32 R5, RZ, RZ, RZ ;  /* 0x000000ffff057224 */ /* 0x000fe200078e00ff */
[C---:B------:R-:W-:Y:S02]  /*1a830*/  ISETP.GE.U32.AND P2, PT, R8.reuse, 0x2, PT ;  /* 0x000000020800780c */ /* 0x040fe40003f46070 */
[C---:B------:R-:W-:Y:S02]  /*1a840*/  ISETP.GE.U32.AND P3, PT, R8.reuse, 0x4, PT ;  /* 0x000000040800780c */ /* 0x040fe40003f66070 */
[C---:B------:R-:W-:Y:S02]  /*1a850*/  ISETP.GE.U32.AND P4, PT, R8.reuse, 0x8, PT ;  /* 0x000000080800780c */ /* 0x040fe40003f86070 */
[C---:B------:R-:W-:Y:S01]  /*1a860*/  ISETP.GE.U32.AND P5, PT, R8.reuse, 0x10, PT ;  /* 0x000000100800780c */ /* 0x040fe20003fa6070 */
[----:B--2---:R-:W-:Y:S01]  /*1a870*/  @!P1 IMAD.MOV.U32 R5, RZ, RZ, R2 ;  /* 0x000000ffff059224 */ /* 0x004fe200078e0002 */
[----:B------:R-:W-:-:S03]  /*1a880*/  ISETP.NE.AND P1, PT, R8, RZ, PT ;  /* 0x000000ff0800720c */ /* 0x000fc60003f25270 */
[----:B------:R-:W-:-:S10]  /*1a890*/  IMAD.MOV.U32 R13, RZ, RZ, R5 ;  /* 0x000000ffff0d7224 */ /* 0x000fd400078e0005 */
[----:B------:R-:W-:Y:S05]  /*1a8a0*/  WARPSYNC.COLLECTIVE R15, `(.L_x_1526) ;  /* 0x000000000f087348 */ /* 0x000fea0003c00000 */
[----:B------:R0:W1:Y:S02]  /*1a8b0*/  SHFL.UP P6, R14, R13, R12, R11 ;  /* 0x0400000c0d0e7389 */ /* 0x00006400000c000b */
[----:B01----:R-:W-:Y:S01]  /*1a8c0*/  ENDCOLLECTIVE ;  /* 0x000000000000791b */ /* 0x003fe20003800000 */
.L_x_1526:
[----:B------:R-:W-:Y:S01]  /*1a8d0*/  IMAD.MOV.U32 R12, RZ, RZ, 0x2 ;  /* 0x00000002ff0c7424 */ /* 0x000fe200078e00ff */
[----:B------:R-:W-:-:S05]  /*1a8e0*/  SEL R6, R14, RZ, P1 ;  /* 0x000000ff0e067207 */ /* 0x000fca0000800000 */
[----:B------:R-:W-:-:S04]  /*1a8f0*/  IMAD.IADD R6, R5, 0x1, R6 ;  /* 0x0000000105067824 */ /* 0x000fc800078e0206 */
[----:B------:R-:W-:-:S07]  /*1a900*/  IMAD.MOV.U32 R13, RZ, RZ, R6 ;  /* 0x000000ffff0d7224 */ /* 0x000fce00078e0006 */
[----:B------:R-:W-:Y:S05]  /*1a910*/  WARPSYNC.COLLECTIVE R15, `(.L_x_1527) ;  /* 0x000000000f087348 */ /* 0x000fea0003c00000 */
[----:B------:R0:W1:Y:S02]  /*1a920*/  SHFL.UP P6, R14, R13, R12, R11 ;  /* 0x0400000c0d0e7389 */ /* 0x00006400000c000b */
[----:B01----:R-:W-:Y:S01]  /*1a930*/  ENDCOLLECTIVE ;  /* 0x000000000000791b */ /* 0x003fe20003800000 */
.L_x_1527:
[----:B------:R-:W-:Y:S01]  /*1a940*/  IMAD.MOV.U32 R12, RZ, RZ, 0x4 ;  /* 0x00000004ff0c7424 */ /* 0x000fe200078e00ff */
[----:B------:R-:W-:-:S05]  /*1a950*/  SEL R7, R14, RZ, P2 ;  /* 0x000000ff0e077207 */ /* 0x000fca0001000000 */
[----:B------:R-:W-:-:S04]  /*1a960*/  IMAD.IADD R7, R6, 0x1, R7 ;  /* 0x0000000106077824 */ /* 0x000fc800078e0207 */
[----:B------:R-:W-:-:S07]  /*1a970*/  IMAD.MOV.U32 R13, RZ, RZ, R7 ;  /* 0x000000ffff0d7224 */ /* 0x000fce00078e0007 */
[----:B------:R-:W-:Y:S05]  /*1a980*/  WARPSYNC.COLLECTIVE R15, `(.L_x_1528) ;  /* 0x000000000f087348 */ /* 0x000fea0003c00000 */
[----:B------:R0:W1:Y:S02]  /*1a990*/  SHFL.UP P6, R14, R13, R12, R11 ;  /* 0x0400000c0d0e7389 */ /* 0x00006400000c000b */
[----:B01----:R-:W-:Y:S01]  /*1a9a0*/  ENDCOLLECTIVE ;  /* 0x000000000000791b */ /* 0x003fe20003800000 */
.L_x_1528:
[----:B------:R-:W-:Y:S01]  /*1a9b0*/  IMAD.MOV.U32 R12, RZ, RZ, 0x8 ;  /* 0x00000008ff0c7424 */ /* 0x000fe200078e00ff */
[----:B------:R-:W-:-:S05]  /*1a9c0*/  SEL R2, R14, RZ, P3 ;  /* 0x000000ff0e027207 */ /* 0x000fca0001800000 */
[----:B------:R-:W-:-:S04]  /*1a9d0*/  IMAD.IADD R2, R7, 0x1, R2 ;  /* 0x0000000107027824 */ /* 0x000fc800078e0202 */
[----:B------:R-:W-:-:S07]  /*1a9e0*/  IMAD.MOV.U32 R13, RZ, RZ, R2 ;  /* 0x000000ffff0d7224 */ /* 0x000fce00078e0002 */
[----:B------:R-:W-:Y:S05]  /*1a9f0*/  WARPSYNC.COLLECTIVE R15, `(.L_x_1529) ;  /* 0x000000000f087348 */ /* 0x000fea0003c00000 */
[----:B------:R0:W1:Y:S02]  /*1aa00*/  SHFL.UP P6, R14, R13, R12, R11 ;  /* 0x0400000c0d0e7389 */ /* 0x00006400000c000b */
[----:B01----:R-:W-:Y:S01]  /*1aa10*/  ENDCOLLECTIVE ;  /* 0x000000000000791b */ /* 0x003fe20003800000 */
.L_x_1529:
[----:B------:R-:W-:Y:S01]  /*1aa20*/  IMAD.MOV.U32 R12, RZ, RZ, 0x10 ;  /* 0x00000010ff0c7424 */ /* 0x000fe200078e00ff */
[----:B------:R-:W-:-:S05]  /*1aa30*/  SEL R3, R14, RZ, P4 ;  /* 0x000000ff0e037207 */ /* 0x000fca0002000000 */
[----:B------:R-:W-:-:S04]  /*1aa40*/  IMAD.IADD R3, R2, 0x1, R3 ;  /* 0x0000000102037824 */ /* 0x000fc800078e0203 */
[----:B------:R-:W-:-:S07]  /*1aa50*/  IMAD.MOV.U32 R13, RZ, RZ, R3 ;  /* 0x000000ffff0d7224 */ /* 0x000fce00078e0003 */
[----:B------:R-:W-:Y:S05]  /*1aa60*/  WARPSYNC.COLLECTIVE R15, `(.L_x_1530) ;  /* 0x000000000f087348 */ /* 0x000fea0003c00000 */
[----:B------:R0:W1:Y:S02]  /*1aa70*/  SHFL.UP P6, R14, R13, R12, R11 ;  /* 0x0400000c0d0e7389 */ /* 0x00006400000c000b */
[----:B01----:R-:W-:Y:S01]  /*1aa80*/  ENDCOLLECTIVE ;  /* 0x000000000000791b */ /* 0x003fe20003800000 */
.L_x_1530:
[----:B------:R-:W-:Y:S02]  /*1aa90*/  IMAD.MOV.U32 R12, RZ, RZ, 0x1f ;  /* 0x0000001fff0c7424 */ /* 0x000fe400078e00ff */
[----:B------:R-:W-:Y:S01]  /*1aaa0*/  IMAD.MOV.U32 R11, RZ, RZ, 0x1f ;  /* 0x0000001fff0b7424 */ /* 0x000fe200078e00ff */
[----:B------:R-:W-:-:S05]  /*1aab0*/  SEL R6, R14, RZ, P5 ;  /* 0x000000ff0e067207 */ /* 0x000fca0002800000 */
[----:B------:R-:W-:-:S04]  /*1aac0*/  IMAD.IADD R6, R3, 0x1, R6 ;  /* 0x0000000103067824 */ /* 0x000fc800078e0206 */
[----:B------:R-:W-:-:S07]  /*1aad0*/  IMAD.MOV.U32 R13, RZ, RZ, R6 ;  /* 0x000000ffff0d7224 */ /* 0x000fce00078e0006 */
[----:B------:R-:W-:Y:S05]  /*1aae0*/  WARPSYNC.COLLECTIVE R15, `(.L_x_1531) ;  /* 0x000000000f087348 */ /* 0x000fea0003c00000 */
[----:B------:R0:W1:Y:S02]  /*1aaf0*/  SHFL.IDX P6, R14, R13, R12, R11 ;  /* 0x0000000c0d0e7389 */ /* 0x00006400000c000b */
[----:B01----:R-:W-:Y:S01]  /*1ab00*/  ENDCOLLECTIVE ;  /* 0x000000000000791b */ /* 0x003fe20003800000 */
.L_x_1531:
[----:B------:R-:W-:Y:S05]  /*1ab10*/  BRA `(.L_x_1532) ;  /* 0xffffffbc00647947 */ /* 0x000fea000383ffff */
.L_x_1421:
[----:B------:R-:W-:Y:S01]  /*1ab20*/  BSSY B0, `(.L_x_1533) ;  /* 0x0000008000007945 */ /* 0x000fe20003800000 */
[----:B-----5:R-:W-:Y:S02]  /*1ab30*/  IMAD.MOV.U32 R13, RZ, RZ, R5 ;  /* 0x000000ffff0d7224 */ /* 0x020fe400078e0005 */
[----:B------:R-:W-:Y:S02]  /*1ab40*/  IMAD.MOV.U32 R12, RZ, RZ, 0x1 ;  /* 0x00000001ff0c7424 */ /* 0x000fe400078e00ff */
[----:B------:R-:W-:Y:S02]  /*1ab50*/  IMAD.MOV.U32 R11, RZ, RZ, RZ ;  /* 0x000000ffff0b7224 */ /* 0x000fe400078e00ff */
[----:B------:R-:W-:-:S07]  /*1ab60*/  IMAD.MOV.U32 R15, RZ, RZ, -0x1 ;  /* 0xffffffffff0f7424 */ /* 0x000fce00078e00ff */
[----:B012---:R-:W-:Y:S05]  /*1ab70*/  WARPSYNC.COLLECTIVE R15, `(.L_x_1534) ;  /* 0x000000000f087348 */ /* 0x007fea0003c00000 */
[----:B------:R3:W4:Y:S02]  /*1ab80*/  SHFL.UP P6, R14, R13, R12, R11 ;  /* 0x0400000c0d0e7389 */ /* 0x00072400000c000b */
[----:B01234-:R-:W-:Y:S01]  /*1ab90*/  ENDCOLLECTIVE ;  /* 0x000000000000791b */ /* 0x01ffe20003800000 */
.L_x_1534:
[----:B------:R-:W-:Y:S05]  /*1aba0*/  BSYNC B0 ;  /* 0x0000000000007941 */ /* 0x000fea0003800000 */
.L_x_1533:
[----:B------:R-:W-:Y:S01]  /*1abb0*/  SEL R14, R14, RZ, P1 ;  /* 0x000000ff0e0e7207 */ /* 0x000fe20000800000 */
[----:B------:R-:W-:Y:S02]  /*1abc0*/  IMAD.MOV.U32 R12, RZ, RZ, 0x2 ;  /* 0x00000002ff0c7424 */ /* 0x000fe400078e00ff */
[----:B------:R-:W-:Y:S02]  /*1abd0*/  IMAD.MOV.U32 R11, RZ, RZ, RZ ;  /* 0x000000ffff0b7224 */ /* 0x000fe400078e00ff */
[----:B------:R-:W-:Y:S02]  /*1abe0*/  IMAD.IADD R13, R5, 0x1, R14 ;  /* 0x00000001050d7824 */ /* 0x000fe400078e020e */
[----:B------:R-:W-:-:S07]  /*1abf0*/  IMAD.MOV.U32 R15, RZ, RZ, -0x1 ;  /* 0xffffffffff0f7424 */ /* 0x000fce00078e00ff */
[----:B------:R-:W-:Y:S05]  /*1ac00*/  WARPSYNC.COLLECTIVE R15, `(.L_x_1535) ;  /* 0x000000000f087348 */ /* 0x000fea0003c00000 */
[----:B------:R0:W1:Y:S02]  /*1ac10*/  SHFL.UP P6, R14, R13, R12, R11 ;  /* 0x0400000c0d0e7389 */ /* 0x00006400000c000b */
[----:B01----:R-:W-:Y:S01]  /*1ac20*/  ENDCOLLECTIVE ;  /* 0x000000000000791b */ /* 0x003fe20003800000 */
.L_x_1535:
[----:B------:R-:W-:Y:S01]  /*1ac30*/  IMAD.MOV.U32 R12, RZ, RZ, 0x4 ;  /* 0x00000004ff0c7424 */ /* 0x000fe200078e00ff */
[----:B------:R-:W-:-:S05]  /*1ac40*/  SEL R2, R14, RZ, P2 ;  /* 0x000000ff0e027207 */ /* 0x000fca0001000000 */
[----:B------:R-:W-:-:S04]  /*1ac50*/  IMAD.IADD R2, R13, 0x1, R2 ;  /* 0x000000010d027824 */ /* 0x000fc800078e0202 */
[----:B------:R-:W-:-:S07]  /*1ac60*/  IMAD.MOV.U32 R13, RZ, RZ, R2 ;  /* 0x000000ffff0d7224 */ /* 0x000fce00078e0002 */
[----:B------:R-:W-:Y:S05]  /*1ac70*/  WARPSYNC.COLLECTIVE R15, `(.L_x_1536) ;  /* 0x000000000f087348 */ /* 0x000fea0003c00000 */
[----:B------:R0:W1:Y:S02]  /*1ac80*/  SHFL.UP P6, R14, R13, R12, R11 ;  /* 0x0400000c0d0e7389 */ /* 0x00006400000c000b */
[----:B01----:R-:W-:Y:S01]  /*1ac90*/  ENDCOLLECTIVE ;  /* 0x000000000000791b */ /* 0x003fe20003800000 */
.L_x_1536:
[----:B------:R-:W-:Y:S01]  /*1aca0*/  IMAD.MOV.U32 R12, RZ, RZ, 0x8 ;  /* 0x00000008ff0c7424 */ /* 0x000fe200078e00ff */
[----:B------:R-:W-:-:S05]  /*1acb0*/  SEL R3, R14, RZ, P3 ;  /* 0x000000ff0e037207 */ /* 0x000fca0001800000 */
[----:B------:R-:W-:-:S04]  /*1acc0*/  IMAD.IADD R3, R2, 0x1, R3 ;  /* 0x0000000102037824 */ /* 0x000fc800078e0203 */
[----:B------:R-:W-:-:S07]  /*1acd0*/  IMAD.MOV.U32 R13, RZ, RZ, R3 ;  /* 0x000000ffff0d7224 */ /* 0x000fce00078e0003 */
[----:B------:R-:W-:Y:S05]  /*1ace0*/  WARPSYNC.COLLECTIVE R15, `(.L_x_1537) ;  /* 0x000000000f087348 */ /* 0x000fea0003c00000 */
[----:B------:R0:W1:Y:S02]  /*1acf0*/  SHFL.UP P6, R14, R13, R12, R11 ;  /* 0x0400000c0d0e7389 */ /* 0x00006400000c000b */
[----:B01----:R-:W-:Y:S01]  /*1ad00*/  ENDCOLLECTIVE ;  /* 0x000000000000791b */ /* 0x003fe20003800000 */
.L_x_1537:
[----:B------:R-:W-:Y:S01]  /*1ad10*/  IMAD.MOV.U32 R12, RZ, RZ, 0x10 ;  /* 0x00000010ff0c7424 */ /* 0x000fe200078e00ff */
[----:B------:R-:W-:-:S05]  /*1ad20*/  SEL R4, R14, RZ, P4 ;  /* 0x000000ff0e047207 */ /* 0x000fca0002000000 */
[----:B------:R-:W-:-:S04]  /*1ad30*/  IMAD.IADD R4, R3, 0x1, R4 ;  /* 0x0000000103047824 */ /* 0x000fc800078e0204 */
[----:B------:R-:W-:-:S07]  /*1ad40*/  IMAD.MOV.U32 R13, RZ, RZ, R4 ;  /* 0x000000ffff0d7224 */ /* 0x000fce00078e0004 */
[----:B------:R-:W-:Y:S05]  /*1ad50*/  WARPSYNC.COLLECTIVE R15, `(.L_x_1538) ;  /* 0x000000000f087348 */ /* 0x000fea0003c00000 */
[----:B------:R0:W1:Y:S02]  /*1ad60*/  SHFL.UP P6, R14, R13, R12, R11 ;  /* 0x0400000c0d0e7389 */ /* 0x00006400000c000b */
[----:B01----:R-:W-:Y:S01]  /*1ad70*/  ENDCOLLECTIVE ;  /* 0x000000000000791b */ /* 0x003fe20003800000 */
.L_x_1538:
        /* <DEDUP_REMOVED lines=8> */
.L_x_1539:
[----:B------:R-:W-:Y:S05]  /*1ae00*/  BRA `(.L_x_1540) ;  /* 0xffffffbc00447947 */ /* 0x000fea000383ffff */
.L_x_1423:
[----:B------:R-:W-:Y:S01]  /*1ae10*/  BSSY B0, `(.L_x_1541) ;  /* 0x0000006000007945 */ /* 0x000fe20003800000 */
[----:B------:R-:W-:Y:S01]  /*1ae20*/  PLOP3.LUT P6, PT, P6, PT, PT, 0x8, 0x0 ;  /* 0x000000000000781c */ /* 0x000fe200037ce170 */
[----:B------:R-:W-:-:S12]  /*1ae30*/  IMAD.MOV.U32 R15, RZ, RZ, -0x1 ;  /* 0xffffffffff0f7424 */ /* 0x000fd800078e00ff */
[----:B01----:R-:W-:Y:S05]  /*1ae40*/  WARPSYNC.COLLECTIVE R15, `(.L_x_1542) ;  /* 0x000000000f087348 */ /* 0x003fea0003c00000 */
[----:B------:R-:W-:Y:S01]  /*1ae50*/  VOTE.ANY R14, PT, P6 ;  /* 0x00000000000e7806 */ /* 0x000fe200030e0100 */
[----:B01----:R-:W-:Y:S06]  /*1ae60*/  ENDCOLLECTIVE ;  /* 0x000000000000791b */ /* 0x003fec0003800000 */
.L_x_1542:
[----:B------:R-:W-:Y:S05]  /*1ae70*/  BSYNC B0 ;  /* 0x0000000000007941 */ /* 0x000fea0003800000 */
.L_x_1541:
[----:B------:R-:W-:Y:S02]  /*1ae80*/  IMAD.MOV.U32 R2, RZ, RZ, R14 ;  /* 0x000000ffff027224 */ /* 0x000fe400078e000e */
[----:B------:R-:W-:Y:S02]  /*1ae90*/  IMAD.MOV.U32 R13, RZ, RZ, R5 ;  /* 0x000000ffff0d7224 */ /* 0x000fe400078e0005 */
[----:B------:R-:W0:Y:S01]  /*1aea0*/  POPC R4, R2 ;  /* 0x0000000200047309 */ /* 0x000e220000000000 */
[----:B------:R-:W-:Y:S02]  /*1aeb0*/  IMAD.MOV.U32 R11, RZ, RZ, 0x1f ;  /* 0x0000001fff0b7424 */ /* 0x000fe400078e00ff */
[----:B------:R-:W-:Y:S02]  /*1aec0*/  IMAD.MOV.U32 R15, RZ, RZ, -0x1 ;  /* 0xffffffffff0f7424 */ /* 0x000fe400078e00ff */
[----:B0-----:R-:W-:-:S07]  /*1aed0*/  IMAD.MOV.U32 R12, RZ, RZ, R4 ;  /* 0x000000ffff0c7224 */ /* 0x001fce00078e0004 */
[----:B------:R-:W-:Y:S05]  /*1aee0*/  WARPSYNC.COLLECTIVE R15, `(.L_x_1543) ;  /* 0x000000000f087348 */ /* 0x000fea0003c00000 */
[----:B------:R0:W1:Y:S02]  /*1aef0*/  SHFL.IDX P6, R14, R13, R12, R11 ;  /* 0x0000000c0d0e7389 */ /* 0x00006400000c000b */
[----:B01----:R-:W-:Y:S01]  /*1af00*/  ENDCOLLECTIVE ;  /* 0x000000000000791b */ /* 0x003fe20003800000 */
.L_x_1543:
[----:B------:R-:W-:Y:S01]  /*1af10*/  IMAD.MOV.U32 R5, RZ, RZ, R14 ;  /* 0x000000ffff057224 */ /* 0x000fe200078e000e */
[----:B------:R-:W-:Y:S06]  /*1af20*/  BRA `(.L_x_1544) ;  /* 0xffffffbc00347947 */ /* 0x000fec000383ffff */
.L_x_1425:
[----:B------:R-:W-:Y:S01]  /*1af30*/  BSSY B0, `(.L_x_1545) ;  /* 0x0000007000007945 */ /* 0x000fe20003800000 */
[----:B------:R-:W-:Y:S02]  /*1af40*/  IMAD.MOV.U32 R13, RZ, RZ, R6 ;  /* 0x000000ffff0d7224 */ /* 0x000fe400078e0006 */
[----:B------:R-:W-:Y:S02]  /*1af50*/  IMAD.MOV.U32 R11, RZ, RZ, 0x1f ;  /* 0x0000001fff0b7424 */ /* 0x000fe400078e00ff */
[----:B------:R-:W-:-:S07]  /*1af60*/  IMAD.MOV.U32 R15, RZ, RZ, -0x1 ;  /* 0xffffffffff0f7424 */ /* 0x000fce00078e00ff */
[----:B0123--:R-:W-:Y:S05]  /*1af70*/  WARPSYNC.COLLECTIVE R15, `(.L_x_1546) ;  /* 0x000000000f087348 */ /* 0x00ffea0003c00000 */
[----:B------:R4:W0:Y:S02]  /*1af80*/  SHFL.IDX P6, R14, R13, R12, R11 ;  /* 0x0000000c0d0e7389 */ /* 0x00082400000c000b */
[----:B01234-:R-:W-:Y:S01]  /*1af90*/  ENDCOLLECTIVE ;  /* 0x000000000000791b */ /* 0x01ffe20003800000 */
.L_x_1546:
[----:B------:R-:W-:Y:S05]  /*1afa0*/  BSYNC B0 ;  /* 0x0000000000007941 */ /* 0x000fea0003800000 */
.L_x_1545:
[----:B------:R-:W-:Y:S05]  /*1afb0*/  BRA `(.L_x_1424) ;  /* 0xffffffbc002c7947 */ /* 0x000fea000383ffff */
.L_x_1429:
[----:B-1----:R1:W4:Y:S02]  /*1afc0*/  SYNCS.PHASECHK.TRANS64.TRYWAIT P0, [R4+URZ+0x30820], R0 ;  /* 0x03082000040075a7 */ /* 0x002324000800017f */
[----:B----4-:R-:W-:Y:S05]  /*1afd0*/  @!P0 NANOSLEEP.SYNCS 0x989680 ;  /* 0x009896800000895d */ /* 0x010fea0003900000 */
[----:B------:R-:W4:Y:S02]  /*1afe0*/  @!P0 SYNCS.PHASECHK.TRANS64 P0, [R4+URZ+0x30820], R0 ;  /* 0x03082000040085a7 */ /* 0x000f24000800007f */
[----:B----4-:R-:W-:Y:S05]  /*1aff0*/  @!P0 BRA `(.L_x_1429) ;  /* 0xfffffffc00f08947 */ /* 0x010fea000383ffff */
[----:B------:R-:W-:Y:S05]  /*1b000*/  BRA `(.L_x_1547) ;  /* 0xffffffc000a47947 */ /* 0x000fea000383ffff */
.L_x_1430:
[----:B------:R-:W4:Y:S01]  /*1b010*/  S2R R2, SR_TID.X ;  /* 0x0000000000027919 */ /* 0x000f220000002100 */
[----:B------:R-:W-:Y:S01]  /*1b020*/  BSSY B0, `(.L_x_1548) ;  /* 0x000000a000007945 */ /* 0x000fe20003800000 */
[----:B------:R-:W-:Y:S02]  /*1b030*/  IMAD.MOV.U32 R12, RZ, RZ, RZ ;  /* 0x000000ffff0c7224 */ /* 0x000fe400078e00ff */
[----:B------:R-:W-:Y:S02]  /*1b040*/  IMAD.MOV.U32 R11, RZ, RZ, 0x1f ;  /* 0x0000001fff0b7424 */ /* 0x000fe400078e00ff */
[----:B------:R-:W-:Y:S01]  /*1b050*/  IMAD.MOV.U32 R15, RZ, RZ, -0x1 ;  /* 0xffffffffff0f7424 */ /* 0x000fe200078e00ff */
[----:B----4-:R-:W-:-:S04]  /*1b060*/  SHF.R.U32.HI R2, RZ, 0x5, R2 ;  /* 0x00000005ff027819 */ /* 0x010fc80000011602 */
[----:B------:R-:W-:-:S05]  /*1b070*/  LOP3.LUT R2, R2, 0x3, RZ, 0xc0, !PT ;  /* 0x0000000302027812 */ /* 0x000fca00078ec0ff */
[----:B------:R-:W-:-:S07]  /*1b080*/  IMAD.MOV.U32 R13, RZ, RZ, R2 ;  /* 0x000000ffff0d7224 */ /* 0x000fce00078e0002 */
[----:B0123--:R-:W-:Y:S05]  /*1b090*/  WARPSYNC.COLLECTIVE R15, `(.L_x_1549) ;  /* 0x000000000f087348 */ /* 0x00ffea0003c00000 */
[----:B------:R4:W0:Y:S02]  /*1b0a0*/  SHFL.IDX P6, R14, R13, R12, R11 ;  /* 0x0000000c0d0e7389 */ /* 0x00082400000c000b */
[----:B01234-:R-:W-:Y:S01]  /*1b0b0*/  ENDCOLLECTIVE ;  /* 0x000000000000791b */ /* 0x01ffe20003800000 */
.L_x_1549:
[----:B------:R-:W-:Y:S05]  /*1b0c0*/  BSYNC B0 ;  /* 0x0000000000007941 */ /* 0x000fea0003800000 */
.L_x_1548:
[----:B------:R-:W-:Y:S05]  /*1b0d0*/  BRA `(.L_x_1550) ;  /* 0xffffffc0008c7947 */ /* 0x000fea000383ffff */
.L_x_1433:
[----:B------:R-:W-:Y:S01]  /*1b0e0*/  BSSY B1, `(.L_x_1551) ;  /* 0x0000006000017945 */ /* 0x000fe20003800000 */
[----:B------:R-:W-:-:S07]  /*1b0f0*/  IMAD.MOV.U32 R15, RZ, RZ, -0x1 ;  /* 0xffffffffff0f7424 */ /* 0x000fce00078e00ff */
[----:B0123--:R-:W-:Y:S05]  /*1b100*/  WARPSYNC.COLLECTIVE R15, `(.L_x_1552) ;  /* 0x000000000f0c7348 */ /* 0x00ffea0003c00000 */
[----:B------:R-:W-:Y:S02]  /*1b110*/  ELECT P6, UR62, PT ;  /* 0x00000000003e782f */ /* 0x000fe400038c0000 */
[----:B------:R-:W-:Y:S01]  /*1b120*/  MOV R14, UR62 ;  /* 0x0000003e000e7c02 */ /* 0x000fe20008000f00 */
[----:B0123--:R-:W-:Y:S10]  /*1b130*/  ENDCOLLECTIVE ;  /* 0x000000000000791b */ /* 0x00fff40003800000 */
.L_x_1552:
[----:B------:R-:W-:Y:S05]  /*1b140*/  BSYNC B1 ;  /* 0x0000000000017941 */ /* 0x000fea0003800000 */
.L_x_1551:
[----:B------:R-:W-:Y:S05]  /*1b150*/  BRA `(.L_x_1553) ;  /* 0xffffffc000847947 */ /* 0x000fea000383ffff */
.L_x_1435:
[----:B-1----:R1:W4:Y:S02]  /*1b160*/  SYNCS.PHASECHK.TRANS64.TRYWAIT P1, [R5+URZ+0x30840], R0 ;  /* 0x03084000050075a7 */ /* 0x002324000802017f */
[----:B----4-:R-:W-:Y:S05]  /*1b170*/  @!P1 NANOSLEEP.SYNCS 0x989680 ;  /* 0x009896800000995d */ /* 0x010fea0003900000 */
[----:B------:R-:W4:Y:S02]  /*1b180*/  @!P1 SYNCS.PHASECHK.TRANS64 P1, [R5+URZ+0x30840], R0 ;  /* 0x03084000050095a7 */ /* 0x000f24000802007f */
[----:B----4-:R-:W-:Y:S05]  /*1b190*/  @!P1 BRA `(.L_x_1435) ;  /* 0xfffffffc00f09947 */ /* 0x010fea000383ffff */
[----:B------:R-:W-:Y:S05]  /*1b1a0*/  BRA `(.L_x_1554) ;  /* 0xffffffc000a47947 */ /* 0x000fea000383ffff */
.L_x_1437:
[----:B----4-:R4:W0:Y:S02]  /*1b1b0*/  SYNCS.PHASECHK.TRANS64.TRYWAIT P1, [R23+URZ+0x30840], R2 ;  /* 0x03084002170075a7 */ /* 0x010824000802017f */
[----:B0-----:R-:W-:Y:S05]  /*1b1c0*/  @!P1 NANOSLEEP.SYNCS 0x989680 ;  /* 0x009896800000995d */ /* 0x001fea0003900000 */
[----:B------:R-:W0:Y:S02]  /*1b1d0*/  @!P1 SYNCS.PHASECHK.TRANS64 P1, [R23+URZ+0x30840], R2 ;  /* 0x03084002170095a7 */ /* 0x000e24000802007f */
[----:B0-----:R-:W-:Y:S05]  /*1b1e0*/  @!P1 BRA `(.L_x_1437) ;  /* 0xfffffffc00f09947 */ /* 0x001fea000383ffff */
[----:B------:R-:W-:Y:S05]  /*1b1f0*/  BRA `(.L_x_1555) ;  /* 0xffffffc000b07947 */ /* 0x000fea000383ffff */
.L_x_1439:
[----:B------:R0:W0:Y:S02]  /*1b200*/  SYNCS.PHASECHK.TRANS64.TRYWAIT P1, [R5+URZ+0x30860], R0 ;  /* 0x03086000050075a7 */ /* 0x000024000802017f */
[----:B0-----:R-:W-:Y:S05]  /*1b210*/  @!P1 NANOSLEEP.SYNCS 0x989680 ;  /* 0x009896800000995d */ /* 0x001fea0003900000 */
[----:B------:R-:W0:Y:S02]  /*1b220*/  @!P1 SYNCS.PHASECHK.TRANS64 P1, [R5+URZ+0x30860], R0 ;  /* 0x03086000050095a7 */ /* 0x000e24000802007f */
[----:B0-----:R-:W-:Y:S05]  /*1b230*/  @!P1 BRA `(.L_x_1439) ;  /* 0xfffffffc00f09947 */ /* 0x001fea000383ffff */
[----:B------:R-:W-:Y:S05]  /*1b240*/  BRA `(.L_x_1556) ;  /* 0xffffffc000ac7947 */ /* 0x000fea000383ffff */
.L_x_1557:
        /* <DEDUP_REMOVED lines=11> */
.L_x_3237:


//--------------------- .text._ZN7cutlass13device_kernelIN5flash11enable_sm90INS1_16FlashAttnFwdSm90INS1_25CollectiveMainloopFwdSm90ILi2EN4cute5tupleIJNS5_1CILi1EEES8_S8_EEENS6_IJNS7_ILi128EEENS7_ILi96EEENS7_ILi192EEEEEELi192ENS_6half_tEfNS_4arch4Sm90ELb0ELb1ELb1ELb1ELb1ELb1ELb0ELb1ELb1ELb1ELb0ELb0EEENS1_21CollectiveEpilogueFwdINS6_IJSA_SC_SB_EEES9_SE_SG_Li256ELb1ELb1ELb0ELb0EEENS1_36VarlenDynamicPersistentTileSchedulerILi128ELi96ELi256ELi128ELb0ELb1ELb1ELb1ELb0ELb1EEEEEEEEEvNT_6ParamsE --------------------------
	.section	.text._ZN7cutlass13device_kernelIN5flash11enable_sm90INS1_16FlashAttnFwdSm90INS1_25CollectiveMainloopFwdSm90ILi2EN4cute5tupleIJNS5_1CILi1EEES8_S8_EEENS6_IJNS7_ILi128EEENS7_ILi96EEENS7_ILi192EEEEEELi192ENS_6half_tEfNS_4arch4Sm90ELb0ELb1ELb1ELb1ELb1ELb1ELb0ELb1ELb1ELb1ELb0ELb0EEENS1_21CollectiveEpilogueFwdINS6_IJSA_SC_SB_EEES9_SE_SG_Li256ELb1ELb1ELb0ELb0EEENS1_36VarlenDynamicPersistentTileSchedulerILi128ELi96ELi256ELi128ELb0ELb1ELb1ELb1ELb0ELb1EEEEEEEEEvNT_6ParamsE,"ax",@progbits
	.align	128
.text._ZN7cutlass13device_kernelIN5flash11enable_sm90INS1_16FlashAttnFwdSm90INS1_25CollectiveMainloopFwdSm90ILi2EN4cute5tupleIJNS5_1CILi1EEES8_S8_EEENS6_IJNS7_ILi128EEENS7_ILi96EEENS7_ILi192EEEEEELi192ENS_6half_tEfNS_4arch4Sm90ELb0ELb1ELb1ELb1ELb1ELb1ELb0ELb1ELb1ELb1ELb0ELb0EEENS1_21CollectiveEpilogueFwdINS6_IJSA_SC_SB_EEES9_SE_SG_Li256ELb1ELb1ELb0ELb0EEENS1_36VarlenDynamicPersistentTileSchedulerILi128ELi96ELi256ELi128ELb0ELb1ELb1ELb1ELb0ELb1EEEEEEEEEvNT_6ParamsE:
        .type           _ZN7cutlass13device_kernelIN5flash11enable_sm90INS1_16FlashAttnFwdSm90INS1_25CollectiveMainloopFwdSm90ILi2EN4cute5tupleIJNS5_1CILi1EEES8_S8_EEENS6_IJNS7_ILi128EEENS7_ILi96EEENS7_ILi192EEEEEELi192ENS_6half_tEfNS_4arch4Sm90ELb0ELb1ELb1ELb1ELb1ELb1ELb0ELb1ELb1ELb1ELb0ELb0EEENS1_21CollectiveEpilogueFwdINS6_IJSA_SC_SB_EEES9_SE_SG_Li256ELb1ELb1ELb0ELb0EEENS1_36VarlenDynamicPersistentTileSchedulerILi128ELi96ELi256ELi128ELb0ELb1ELb1ELb1ELb0ELb1EEEEEEEEEvNT_6ParamsE,@function
        .size           _ZN7cutlass13device_kernelIN5flash11enable_sm90INS1_16FlashAttnFwdSm90INS1_25CollectiveMainloopFwdSm90ILi2EN4cute5tupleIJNS5_1CILi1EEES8_S8_EEENS6_IJNS7_ILi128EEENS7_ILi96EEENS7_ILi192EEEEEELi192ENS_6half_tEfNS_4arch4Sm90ELb0ELb1ELb1ELb1ELb1ELb1ELb0ELb1ELb1ELb1ELb0ELb0EEENS1_21CollectiveEpilogueFwdINS6_IJSA_SC_SB_EEES9_SE_SG_Li256ELb1ELb1ELb0ELb0EEENS1_36VarlenDynamicPersistentTileSchedulerILi128ELi96ELi256ELi128ELb0ELb1ELb1ELb1ELb0ELb1EEEEEEEEEvNT_6ParamsE,(.L_x_3238 - _ZN7cutlass13device_kernelIN5flash11enable_sm90INS1_16FlashAttnFwdSm90INS1_25CollectiveMainloopFwdSm90ILi2EN4cute5tupleIJNS5_1CILi1EEES8_S8_EEENS6_IJNS7_ILi128EEENS7_ILi96EEENS7_ILi192EEEEEELi192ENS_6half_tEfNS_4arch4Sm90ELb0ELb1ELb1ELb1ELb1ELb1ELb0ELb1ELb1ELb1ELb0ELb0EEENS1_21CollectiveEpilogueFwdINS6_IJSA_SC_SB_EEES9_SE_SG_Li256ELb1ELb1ELb0ELb0EEENS1_36VarlenDynamicPersistentTileSchedulerILi128ELi96ELi256ELi128ELb0ELb1ELb1ELb1ELb0ELb1EEEEEEEEEvNT_6ParamsE)
        .other          _ZN7cutlass13device_kernelIN5flash11enable_sm90INS1_16FlashAttnFwdSm90INS1_25CollectiveMainloopFwdSm90ILi2EN4cute5tupleIJNS5_1CILi1EEES8_S8_EEENS6_IJNS7_ILi128EEENS7_ILi96EEENS7_ILi192EEEEEELi192ENS_6half_tEfNS_4arch4Sm90ELb0ELb1ELb1ELb1ELb1ELb1ELb0ELb1ELb1ELb1ELb0ELb0EEENS1_21CollectiveEpilogueFwdINS6_IJSA_SC_SB_EEES9_SE_SG_Li256ELb1ELb1ELb0ELb0EEENS1_36VarlenDynamicPersistentTileSchedulerILi128ELi96ELi256ELi128ELb0ELb1ELb1ELb1ELb0ELb1EEEEEEEEEvNT_6ParamsE,@"STO_CUDA_ENTRY STV_DEFAULT"
_ZN7cutlass13device_kernelIN5flash11enable_sm90INS1_16FlashAttnFwdSm90INS1_25CollectiveMainloopFwdSm90ILi2EN4cute5tupleIJNS5_1CILi1EEES8_S8_EEENS6_IJNS7_ILi128EEENS7_ILi96EEENS7_ILi192EEEEEELi192ENS_6half_tEfNS_4arch4Sm90ELb0ELb1ELb1ELb1ELb1ELb1ELb0ELb1ELb1ELb1ELb0ELb0EEENS1_21CollectiveEpilogueFwdINS6_IJSA_SC_SB_EEES9_SE_SG_Li256ELb1ELb1ELb0ELb0EEENS1_36VarlenDynamicPersistentTileSchedulerILi128ELi96ELi256ELi128ELb0ELb1ELb1ELb1ELb0ELb1EEEEEEEEEvNT_6ParamsE:
        /* <DEDUP_REMOVED lines=18> */
.L_x_1559:
[----:B------:R-:W-:Y:S05]  /*0120*/  BSYNC B0 ;  /* 0x0000000000007941 */ /* 0x000fea0003800000 */
.L_x_1558:
        /* <DEDUP_REMOVED lines=41> */
.L_x_1560:
        /* <DEDUP_REMOVED lines=22> */
.L_x_1561:
        /* <DEDUP_REMOVED lines=18> */
.L_x_1562:
        /* <DEDUP_REMOVED lines=22> */
.L_x_1563:
        /* <DEDUP_REMOVED lines=22> */
.L_x_1564:
[----:B0-----:R-:W-:Y:S01]  /*0900*/  UMOV UR4, 0x1 ;  /* 0x0000000100047882 */ /* 0x001fe20000000000 */
[----:B------:R-:W-:Y:S01]  /*0910*/  PLOP3.LUT P0, PT, PT, PT, UP0, 0x80, 0x0 ;  /* 0x000000000000781c */ /* 0x000fe20003f0f008 */
[----:B------:R-:W-:Y:S01]  /*0920*/  USEL UR4, UR4, 0x2, !UP0 ;  /* 0x0000000204047887 */ /* 0x000fe2000c000000 */
[----:B------:R-:W-:Y:S01]  /*0930*/  NOP ;  /* 0x0000000000007918 */ /* 0x000fe20000000000 */
[----:B------:R-:W-:Y:S01]  /*0940*/  ULDC.64 UR60, c[0x0][0x208] ;  /* 0x00008200003c7ab9 */ /* 0x000fe20000000a00 */
[----:B------:R-:W-:Y:S03]  /*0950*/  BSSY B9, `(.L_x_1565) ;  /* 0x0002a67000097945 */ /* 0x000fe60003800000 */
[----:B------:R-:W-:-:S05]  /*0960*/  IMAD.U32 R3, RZ, RZ, UR4 ;  /* 0x00000004ff037e24 */ /* 0x000fca000f8e00ff */
[----:B------:R0:W-:Y:S01]  /*0970*/  STL [R1+0x8c], R3 ;  /* 0x00008c0301007387 */ /* 0x0001e20000100800 */
[----:B-12-4-:R-:W-:Y:S06]  /*0980*/  BAR.SYNC.DEFER_BLOCKING 0x0 ;  /* 0x0000000000007b1d */ /* 0x016fec0000010000 */
[----:B------:R-:W-:Y:S05]  /*0990*/  @!P0 BRA `(.L_x_1566) ;  /* 0x0000022c00e48947 */ /* 0x000fea0003800000 */
.L_x_1567:
[----:B------:R-:W-:-:S08]  /*09a0*/  NOP ;  /* 0x0000000000007918 */ /* 0x000fd00000000000 */
[----:B------:R-:W1:Y:S02]  /*09b0*/  USETMAXREG.TRY_ALLOC.CTAPOOL UP0, 0xe8 ;  /* 0x000000e8000079c8 */ /* 0x000e640008000600 */
[----:B-1----:R-:W-:-:S13]  /*09c0*/  PLOP3.LUT P0, PT, PT, PT, UP0, 0x80, 0x0 ;  /* 0x000000000000781c */ /* 0x002fda0003f0f008 */
[----:B------:R-:W-:Y:S05]  /*09d0*/  @!P0 BRA `(.L_x_1567) ;  /* 0xfffffffc00f08947 */ /* 0x000fea000383ffff */
[----:B------:R-:W1:Y:S08]  /*09e0*/  S2UR UR4, SR_CgaCtaId ;  /* 0x00000000000479c3 */ /* 0x000e700000008800 */
[----:B------:R-:W-:Y:S06]  /*09f0*/  BAR.ARV 0x8, 0x180 ;  /* 0x0206000000007b1d */ /* 0x000fec0000002000 */
[----:B------:R-:W-:-:S02]  /*0a00*/  MOV R2, 0x400 ;  /* 0x0000040000027802 */ /* 0x000fc40000000f00 */
[----:B------:R-:W-:Y:S01]  /*0a10*/  BAR.SYNC.DEFER_BLOCKING 0x5, 0x180 ;  /* 0x0146000000007b1d */ /* 0x000fe20000010000 */
[----:B-1----:R-:W-:-:S05]  /*0a20*/  IMAD.U32 R203, RZ, RZ, UR4 ;  /* 0x00000004ffcb7e24 */ /* 0x002fca000f8e00ff */
[----:B------:R-:W-:Y:S01]  /*0a30*/  ULDC UR4, c[0x0][0xc3c] ;  /* 0x00030f0000047ab9 */ /* 0x000fe20000000800 */
[----:B------:R-:W-:-:S05]  /*0a40*/  LEA R2, R203, R2, 0x18 ;  /* 0x00000002cb027211 */ /* 0x000fca00078ec0ff */
[----:B------:R-:W1:Y:S01]  /*0a50*/  LDS.128 R28, [R2+0x308d0] ;  /* 0x0308d000021c7984 */ /* 0x000e620000000c00 */
[----:B------:R-:W-:Y:S06]  /*0a60*/  BAR.ARV 0x4, 0x180 ;  /* 0x0106000000007b1d */ /* 0x000fec0000002000 */
[----:B-1----:R-:W-:-:S13]  /*0a70*/  ISETP.GE.AND P0, PT, R31, UR4, PT ;  /* 0x000000041f007c0c */ /* 0x002fda000bf06270 */
[----:B------:R-:W-:Y:S05]  /*0a80*/  @P0 BRA `(.L_x_1568) ;  /* 0x000002a4004c0947 */ /* 0x000fea0003800000 */
[----:B0-----:R-:W2:Y:S01]  /*0a90*/  LDL R3, [R1+0x8c] ;  /* 0x00008c0001037983 */ /* 0x001ea20000100800 */
[----:B------:R-:W-:Y:S01]  /*0aa0*/  VIADD R0, R0, 0xffffff80 ;  /* 0xffffff8000007836 */ /* 0x000fe20000000000 */
[----:B------:R-:W-:Y:S01]  /*0ab0*/  R2UR UR4, R2 ;  /* 0x00000000020472ca */ /* 0x000fe200000e0000 */
[----:B------:R-:W-:Y:S02]  /*0ac0*/  IMAD.MOV.U32 R18, RZ, RZ, RZ ;  /* 0x000000ffff127224 */ /* 0x000fe400078e00ff */
[----:B------:R-:W-:Y:S02]  /*0ad0*/  IMAD.MOV.U32 R219, RZ, RZ, RZ ;  /* 0x000000ffffdb7224 */ /* 0x000fe400078e00ff */
[----:B------:R-:W-:Y:S02]  /*0ae0*/  IMAD.MOV.U32 R198, RZ, RZ, RZ ;  /* 0x000000ffffc67224 */ /* 0x000fe400078e00ff */
[----:B------:R-:W-:-:S06]  /*0af0*/  IMAD.MOV.U32 R193, RZ, RZ, RZ ;  /* 0x000000ffffc17224 */ /* 0x000fcc00078e00ff */
[----:B------:R-:W-:Y:S01]  /*0b00*/  UIADD3 UR4, UR4, 0x12400, URZ ;  /* 0x0001240004047890 */ /* 0x000fe2000fffe03f */
[----:B--2---:R-:W-:Y:S02]  /*0b10*/  R2UR UR5, R3 ;  /* 0x00000000030572ca */ /* 0x004fe400000e0000 */
[----:B------:R-:W-:-:S04]  /*0b20*/  SHF.R.S32.HI R3, RZ, 0x1f, R0 ;  /* 0x0000001fff037819 */ /* 0x000fc80000011400 */
[CC--:B------:R-:W-:Y:S02]  /*0b30*/  LEA.HI R4, R3.reuse, R0.reuse, RZ, 0x7 ;  /* 0x0000000003047211 */ /* 0x0c0fe400078f38ff */
[CC--:B------:R-:W-:Y:S02]  /*0b40*/  LEA.HI R6, R3.reuse, R0.reuse, RZ, 0x5 ;  /* 0x0000000003067211 */ /* 0x0c0fe400078f28ff */
[----:B------:R-:W-:Y:S02]  /*0b50*/  LOP3.LUT R5, R4, 0xffffff80, RZ, 0xc0, !PT ;  /* 0xffffff8004057812 */ /* 0x000fe400078ec0ff */
[CC--:B------:R-:W-:Y:S01]  /*0b60*/  LEA.HI R7, R3.reuse, R0.reuse, RZ, 0x2 ;  /* 0x0000000003077211 */ /* 0x0c0fe200078f10ff */
[----:B------:R-:W-:Y:S01]  /*0b70*/  ULOP3.LUT UR5, UR5, 0x1, URZ, 0xfc, !UPT ;  /* 0x0000000105057892 */ /* 0x000fe2000f8efc3f */
[----:B------:R-:W-:Y:S02]  /*0b80*/  IADD3 R20, R0, -R5, RZ ;  /* 0x8000000500147210 */ /* 0x000fe40007ffe0ff */
[----:B------:R-:W-:-:S02]  /*0b90*/  LEA.HI R5, R3, R0, RZ, 0x4 ;  /* 0x0000000003057211 */ /* 0x000fc400078f20ff */
[----:B------:R-:W-:Y:S01]  /*0ba0*/  LEA.HI R10, R3, R0, RZ, 0x3 ;  /* 0x00000000030a7211 */ /* 0x000fe200078f18ff */
[----:B------:R-:W-:Y:S01]  /*0bb0*/  STL [R1+0x64], R20 ;  /* 0x0000641401007387 */ /* 0x000fe20000100800 */
[----:B------:R-:W-:Y:S02]  /*0bc0*/  SHF.R.S32.HI R8, RZ, 0x4, R5 ;  /* 0x00000004ff087819 */ /* 0x000fe40000011405 */
[C---:B------:R-:W-:Y:S02]  /*0bd0*/  LOP3.LUT R3, R5.reuse, 0x3fffff0, RZ, 0xc0, !PT ;  /* 0x03fffff005037812 */ /* 0x040fe400078ec0ff */
[----:B------:R-:W-:Y:S02]  /*0be0*/  LEA.HI R5, R5, R8, RZ, 0x1 ;  /* 0x0000000805057211 */ /* 0x000fe400078f08ff */
[----:B------:R-:W-:Y:S01]  /*0bf0*/  SHF.R.S32.HI R12, RZ, 0x1f, R20 ;  /* 0x0000001fff0c7819 */ /* 0x000fe20000011414 */
[----:B------:R-:W-:Y:S01]  /*0c00*/  IMAD.IADD R3, R0, 0x1, -R3 ;  /* 0x0000000100037824 */ /* 0x000fe200078e0a03 */
[----:B------:R-:W-:-:S02]  /*0c10*/  LOP3.LUT R11, R10, 0xfffffff8, RZ, 0xc0, !PT ;  /* 0xfffffff80a0b7812 */ /* 0x000fc400078ec0ff */
[----:B------:R-:W-:Y:S02]  /*0c20*/  LOP3.LUT R9, R7, 0xfffffffc, RZ, 0xc0, !PT ;  /* 0xfffffffc07097812 */ /* 0x000fe400078ec0ff */
[----:B------:R-:W-:Y:S01]  /*0c30*/  LOP3.LUT R5, R5, 0x1ffffffe, RZ, 0xc0, !PT ;  /* 0x1ffffffe05057812 */ /* 0x000fe200078ec0ff */
[C---:B------:R-:W-:Y:S01]  /*0c40*/  IMAD.IADD R11, R0.reuse, 0x1, -R11 ;  /* 0x00000001000b7824 */ /* 0x040fe200078e0a0b */
[----:B------:R-:W-:Y:S01]  /*0c50*/  SHF.R.S32.HI R6, RZ, 0x5, R6 ;  /* 0x00000005ff067819 */ /* 0x000fe20000011406 */
[----:B------:R-:W-:Y:S01]  /*0c60*/  IMAD.IADD R21, R0, 0x1, -R9 ;  /* 0x0000000100157824 */ /* 0x000fe200078e0a09 */
[----:B------:R-:W-:Y:S01]  /*0c70*/  LEA.HI R13, R12, R20, RZ, 0x2 ;  /* 0x000000140c0d7211 */ /* 0x000fe200078f10ff */
[----:B------:R-:W-:Y:S01]  /*0c80*/  IMAD.IADD R5, R8, 0x1, -R5 ;  /* 0x0000000108057824 */ /* 0x000fe200078e0a05 */
[----:B------:R-:W-:Y:S01]  /*0c90*/  SHF.R.S32.HI R218, RZ, 0x2, R7 ;  /* 0x00000002ffda7819 */ /* 0x000fe20000011407 */
[----:B------:R-:W-:Y:S01]  /*0ca0*/  IMAD R0, R6, 0x10, R3 ;  /* 0x0000001006007824 */ /* 0x000fe200078e0203 */
[--C-:B------:R-:W-:Y:S01]  /*0cb0*/  SHF.R.S32.HI R14, RZ, 0x2, R13.reuse ;  /* 0x00000002ff0e7819 */ /* 0x100fe2000001140d */
[----:B------:R0:W-:Y:S01]  /*0cc0*/  STL [R1+0x4c], R11 ;  /* 0x00004c0b01007387 */ /* 0x0001e20000100800 */
[----:B------:R-:W-:Y:S01]  /*0cd0*/  SHF.R.S32.HI R15, RZ, 0x1f, R13 ;  /* 0x0000001fff0f7819 */ /* 0x000fe2000001140d */
[----:B------:R-:W-:Y:S01]  /*0ce0*/  IMAD.SHL.U32 R194, R21, 0x4, RZ ;  /* 0x0000000415c27824 */ /* 0x000fe200078e00ff */
[----:B------:R-:W-:Y:S01]  /*0cf0*/  IADD3 R3, R218, 0x40, RZ ;  /* 0x00000040da037810 */ /* 0x000fe20007ffe0ff */
[----:B------:R-:W-:Y:S01]  /*0d00*/  STL [R1+0x5c], R21 ;  /* 0x00005c1501007387 */ /* 0x000fe20000100800 */
[----:B------:R-:W-:Y:S01]  /*0d10*/  LEA.HI R15, R15, R14, RZ, 0x3 ;  /* 0x0000000e0f0f7211 */ /* 0x000fe200078f18ff */
[C---:B------:R-:W-:Y:S01]  /*0d20*/  VIADD R221, R194.reuse, 0x20 ;  /* 0x00000020c2dd7836 */ /* 0x040fe20000000000 */
[----:B------:R-:W-:Y:S01]  /*0d30*/  SHF.R.S32.HI R16, RZ, 0x7, R4 ;  /* 0x00000007ff107819 */ /* 0x000fe20000011404 */
[----:B------:R-:W-:Y:S01]  /*0d40*/  VIADD R220, R194, 0x40 ;  /* 0x00000040c2dc7836 */ /* 0x000fe20000000000 */
[----:B------:R-:W-:Y:S01]  /*0d50*/  SHF.R.S32.HI R7, RZ, 0x1f, R7 ;  /* 0x0000001fff077819 */ /* 0x000fe20000011407 */
[----:B0-----:R-:W-:Y:S01]  /*0d60*/  IMAD R11, R0, 0x8, R5 ;  /* 0x00000008000b7824 */ /* 0x001fe200078e0205 */
[----:B------:R-:W-:Y:S01]  /*0d70*/  SHF.R.S32.HI R0, RZ, 0x1f, R3 ;  /* 0x0000001fff007819 */ /* 0x000fe20000011403 */
[----:B------:R-:W-:Y:S01]  /*0d80*/  IMAD.SHL.U32 R225, R3, 0x40, RZ ;  /* 0x0000004003e17824 */ /* 0x000fe200078e00ff */
[----:B------:R-:W-:Y:S01]  /*0d90*/  LOP3.LUT R15, R15, 0xfffffff8, RZ, 0xc0, !PT ;  /* 0xfffffff80f0f7812 */ /* 0x000fe200078ec0ff */
[----:B------:R-:W-:Y:S01]  /*0da0*/  IMAD.IADD R197, R194, 0x1, R221 ;  /* 0x00000001c2c57824 */ /* 0x000fe200078e02dd */
[----:B------:R-:W-:Y:S01]  /*0db0*/  LEA.HI R12, R12, R20, RZ, 0x5 ;  /* 0x000000140c0c7211 */ /* 0x000fe200078f28ff */
[----:B------:R-:W-:Y:S01]  /*0dc0*/  IMAD.IADD R196, R194, 0x1, R220 ;  /* 0x00000001c2c47824 */ /* 0x000fe200078e02dc */
[----:B------:R-:W-:Y:S01]  /*0dd0*/  LEA.HI R4, R4, R16, RZ, 0x1 ;  /* 0x0000001004047211 */ /* 0x000fe200078f08ff */
[----:B------:R-:W-:Y:S01]  /*0de0*/  IMAD.SHL.U32 R229, R6, 0x200, RZ ;  /* 0x0000020006e57824 */ /* 0x000fe200078e00ff */
[----:B------:R-:W-:Y:S01]  /*0df0*/  LEA.HI R7, R7, R218, RZ, 0x3 ;  /* 0x000000da07077211 */ /* 0x000fe200078f18ff */
[----:B------:R0:W-:Y:S01]  /*0e00*/  STL [R1+0x80], R16 ;  /* 0x0000801001007387 */ /* 0x0001e20000100800 */
[----:B------:R-:W-:Y:S01]  /*0e10*/  LEA.HI R0, R0, R3, RZ, 0x3 ;  /* 0x0000000300007211 */ /* 0x000fe200078f18ff */
[----:B------:R-:W-:Y:S01]  /*0e20*/  VIADD R223, R194, 0x10 ;  /* 0x00000010c2df7836 */ /* 0x000fe20000000000 */
[----:B------:R-:W-:Y:S01]  /*0e30*/  IADD3 R15, R14, -R15, RZ ;  /* 0x8000000f0e0f7210 */ /* 0x000fe20007ffe0ff */
[----:B------:R-:W-:Y:S01]  /*0e40*/  VIADD R224, R194, 0x50 ;  /* 0x00000050c2e07836 */ /* 0x000fe20000000000 */
[----:B------:R-:W-:Y:S01]  /*0e50*/  SHF.R.S32.HI R12, RZ, 0x5, R12 ;  /* 0x00000005ff0c7819 */ /* 0x000fe2000001140c */
[----:B------:R-:W-:Y:S01]  /*0e60*/  IMAD.SHL.U32 R3, R0, 0x40, RZ ;  /* 0x0000004000037824 */ /* 0x000fe200078e00ff */
[----:B------:R-:W-:-:S02]  /*0e70*/  LOP3.LUT R4, R4, 0x3fffffe, RZ, 0xc0, !PT ;  /* 0x03fffffe04047812 */ /* 0x000fc400078ec0ff */
[----:B------:R-:W-:Y:S01]  /*0e80*/  LOP3.LUT R7, R7, 0xfffffff8, RZ, 0xc0, !PT ;  /* 0xfffffff807077812 */ /* 0x000fe200078ec0ff */
[----:B------:R-:W-:Y:S01]  /*0e90*/  IMAD R15, R12, 0x10, R15 ;  /* 0x000000100c0f7824 */ /* 0x000fe200078e020f */
[----:B------:R-:W-:Y:S01]  /*0ea0*/  SHF.R.S32.HI R0, RZ, 0x1f, R197 ;  /* 0x0000001fff007819 */ /* 0x000fe200000114c5 */
[----:B------:R-:W-:Y:S01]  /*0eb0*/  IMAD.IADD R4, R16, 0x1, -R4 ;  /* 0x0000000110047824 */ /* 0x000fe200078e0a04 */
[----:B------:R-:W-:Y:S01]  /*0ec0*/  IADD3 R8, R218, -R7, RZ ;  /* 0x80000007da087210 */ /* 0x000fe20007ffe0ff */
[----:B0-----:R-:W-:Y:S01]  /*0ed0*/  IMAD.SHL.U32 R16, R21, 0x8, RZ ;  /* 0x0000000815107824 */ /* 0x001fe200078e00ff */
[----:B------:R-:W-:Y:S01]  /*0ee0*/  LOP3.LUT R14, R3, 0xfffffe00, RZ, 0xc0, !PT ;  /* 0xfffffe00030e7812 */ /* 0x000fe200078ec0ff */
[----:B------:R-:W-:Y:S01]  /*0ef0*/  IMAD R12, R4, 0x40, R15 ;  /* 0x00000040040c7824 */ /* 0x000fe200078e020f */
[----:B------:R-:W-:Y:S01]  /*0f00*/  SHF.R.S32.HI R3, RZ, 0x1f, R196 ;  /* 0x0000001fff037819 */ /* 0x000fe200000114c4 */
[----:B------:R-:W-:Y:S01]  /*0f10*/  VIADD R23, R16, 0x60 ;  /* 0x0000006010177836 */ /* 0x000fe20000000000 */
[----:B------:R-:W-:Y:S01]  /*0f20*/  SHF.L.U32 R227, R8, 0x6, RZ ;  /* 0x0000000608e37819 */ /* 0x000fe200000006ff */
[----:B------:R-:W-:Y:S01]  /*0f30*/  VIADD R19, R16, 0x80 ;  /* 0x0000008010137836 */ /* 0x000fe20000000000 */
[CC--:B------:R-:W-:Y:S01]  /*0f40*/  LEA.HI R4, R0.reuse, R197.reuse, RZ, 0x3 ;  /* 0x000000c500047211 */ /* 0x0c0fe200078f18ff */
[----:B------:R-:W-:Y:S01]  /*0f50*/  STL [R1+0x84], R12 ;  /* 0x0000840c01007387 */ /* 0x000fe20000100800 */
[----:B------:R-:W-:Y:S01]  /*0f60*/  LEA.HI R0, R0, R197, RZ, 0x6 ;  /* 0x000000c500007211 */ /* 0x000fe200078f30ff */
[----:B------:R-:W-:Y:S01]  /*0f70*/  VIADD R192, R16, 0xa0 ;  /* 0x000000a010c07836 */ /* 0x000fe20000000000 */
[-C--:B------:R-:W-:Y:S01]  /*0f80*/  LEA.HI R5, R3, R196.reuse, RZ, 0x6 ;  /* 0x000000c403057211 */ /* 0x080fe200078f30ff */
[----:B------:R0:W-:Y:S01]  /*0f90*/  STL [R1+0x48], R8 ;  /* 0x0000480801007387 */ /* 0x0001e20000100800 */
[----:B------:R-:W-:Y:S01]  /*0fa0*/  LOP3.LUT R225, R225, 0x1c0, RZ, 0xc0, !PT ;  /* 0x000001c0e1e17812 */ /* 0x000fe200078ec0ff */
[----:B------:R-:W-:Y:S01]  /*0fb0*/  IMAD.SHL.U32 R0, R0, 0x80, RZ ;  /* 0x0000008000007824 */ /* 0x000fe200078e00ff */
[----:B------:R-:W-:Y:S01]  /*0fc0*/  LOP3.LUT R227, R227, 0x1c0, RZ, 0xc0, !PT ;  /* 0x000001c0e3e37812 */ /* 0x000fe200078ec0ff */
[----:B------:R-:W-:Y:S01]  /*0fd0*/  IMAD.SHL.U32 R6, R5, 0x80, RZ ;  /* 0x0000008005067824 */ /* 0x000fe200078e00ff */
[----:B------:R-:W-:Y:S01]  /*0fe0*/  LEA.HI R202, R3, R196, RZ, 0x3 ;  /* 0x000000c403ca7211 */ /* 0x000fe200078f18ff */
[----:B------:R-:W-:Y:S01]  /*0ff0*/  STL [R1+0x34], R14 ;  /* 0x0000340e01007387 */ /* 0x000fe20000100800 */
[----:B------:R-:W-:-:S02]  /*1000*/  SHF.R.U32.HI R15, RZ, 0x3, R225 ;  /* 0x00000003ff0f7819 */ /* 0x000fc400000116e1 */
[----:B------:R-:W-:Y:S01]  /*1010*/  SHF.R.U32.HI R228, RZ, 0x3, R227 ;  /* 0x00000003ffe47819 */ /* 0x000fe200000116e3 */
[----:B------:R-:W-:Y:S01]  /*1020*/  STL [R1+0x58], RZ ;  /* 0x000058ff01007387 */ /* 0x000fe20000100800 */
[--C-:B------:R-:W-:Y:S02]  /*1030*/  LOP3.LUT R3, R227, 0x38, R4.reuse, 0xf8, !PT ;  /* 0x00000038e3037812 */ /* 0x100fe400078ef804 */
[----:B------:R-:W-:Y:S02]  /*1040*/  LOP3.LUT R7, R225, 0x38, R4, 0xf8, !PT ;  /* 0x00000038e1077812 */ /* 0x000fe400078ef804 */
[--C-:B------:R-:W-:Y:S02]  /*1050*/  LOP3.LUT R5, R227, 0x38, R202.reuse, 0xf8, !PT ;  /* 0x00000038e3057812 */ /* 0x100fe400078ef8ca */
[----:B0-----:R-:W-:Y:S02]  /*1060*/  LOP3.LUT R8, R225, 0x38, R202, 0xf8, !PT ;  /* 0x00000038e1087812 */ /* 0x001fe400078ef8ca */
[----:B------:R-:W-:-:S02]  /*1070*/  LOP3.LUT R0, R0, 0xffffe000, RZ, 0xc0, !PT ;  /* 0xffffe00000007812 */ /* 0x000fc400078ec0ff */
[-C--:B------:R-:W-:Y:S02]  /*1080*/  LOP3.LUT R3, R3, R228.reuse, RZ, 0x3c, !PT ;  /* 0x000000e403037212 */ /* 0x080fe400078e3cff */
[-C--:B------:R-:W-:Y:S02]  /*1090*/  LOP3.LUT R7, R7, R15.reuse, RZ, 0x3c, !PT ;  /* 0x0000000f07077212 */ /* 0x080fe400078e3cff */
[----:B------:R-:W-:Y:S02]  /*10a0*/  LOP3.LUT R6, R6, 0xffffe000, RZ, 0xc0, !PT ;  /* 0xffffe00006067812 */ /* 0x000fe400078ec0ff */
[----:B------:R-:W-:Y:S02]  /*10b0*/  LOP3.LUT R5, R5, R228, RZ, 0x3c, !PT ;  /* 0x000000e405057212 */ /* 0x000fe400078e3cff */
[----:B------:R-:W-:Y:S02]  /*10c0*/  LOP3.LUT R9, R8, R15, RZ, 0x3c, !PT ;  /* 0x0000000f08097212 */ /* 0x000fe400078e3cff */
[----:B------:R-:W-:-:S02]  /*10d0*/  IADD3 R3, R3, R0, R229 ;  /* 0x0000000003037210 */ /* 0x000fc40007ffe0e5 */
[----:B------:R-:W-:Y:S02]  /*10e0*/  IADD3 R8, R7, R0, R14 ;  /* 0x0000000007087210 */ /* 0x000fe40007ffe00e */
[-C--:B------:R-:W-:Y:S02]  /*10f0*/  IADD3 R7, R5, R6.reuse, R229 ;  /* 0x0000000605077210 */ /* 0x080fe40007ffe0e5 */
[----:B------:R-:W-:Y:S02]  /*1100*/  MOV R0, UR5 ;  /* 0x0000000500007c02 */ /* 0x000fe40008000f00 */
[----:B------:R-:W-:Y:S01]  /*1110*/  SHF.R.S32.HI R5, RZ, 0x3, R10 ;  /* 0x00000003ff057819 */ /* 0x000fe2000001140a */
[----:B------:R-:W-:Y:S01]  /*1120*/  IMAD.SHL.U32 R10, R11, 0x8, RZ ;  /* 0x000000080b0a7824 */ /* 0x000fe200078e00ff */
[----:B------:R-:W-:Y:S01]  /*1130*/  LOP3.LUT R13, R13, 0x7ffffffc, RZ, 0xc0, !PT ;  /* 0x7ffffffc0d0d7812 */ /* 0x000fe200078ec0ff */
[----:B------:R0:W-:Y:S01]  /*1140*/  STL [R1+0x38], R0 ;  /* 0x0000380001007387 */ /* 0x0001e20000100800 */
[----:B------:R-:W-:-:S02]  /*1150*/  IADD3 R9, R9, R6, R14 ;  /* 0x0000000609097210 */ /* 0x000fc40007ffe00e */
[----:B------:R-:W-:Y:S01]  /*1160*/  SHF.R.S32.HI R201, RZ, 0x3, R4 ;  /* 0x00000003ffc97819 */ /* 0x000fe20000011404 */
[----:B------:R1:W-:Y:S01]  /*1170*/  STL [R1+0x60], R5 ;  /* 0x0000600501007387 */ /* 0x0003e20000100800 */
[----:B------:R-:W-:Y:S01]  /*1180*/  IMAD.IADD R6, R20, 0x1, -R13 ;  /* 0x0000000114067824 */ /* 0x000fe200078e0a0d */
[----:B------:R-:W-:Y:S02]  /*1190*/  LEA R3, R3, UR4, 0x1 ;  /* 0x0000000403037c11 */ /* 0x000fe4000f8e08ff */
[----:B------:R-:W-:Y:S02]  /*11a0*/  SHF.R.S32.HI R17, RZ, 0x1f, R16 ;  /* 0x0000001fff117819 */ /* 0x000fe40000011410 */
[----:B0-----:R-:W-:Y:S02]  /*11b0*/  LEA.HI R0, R21, R21, RZ, 0x1 ;  /* 0x0000001515007211 */ /* 0x001fe400078f08ff */
[----:B------:R-:W-:Y:S02]  /*11c0*/  IADD3 R222, R194, 0x30, RZ ;  /* 0x00000030c2de7810 */ /* 0x000fe40007ffe0ff */
[----:B-1----:R-:W-:-:S02]  /*11d0*/  MOV R5, UR4 ;  /* 0x0000000400057c02 */ /* 0x002fc40008000f00 */
[----:B------:R-:W-:Y:S02]  /*11e0*/  LOP3.LUT R0, R0, 0x1ffffffe, RZ, 0xc0, !PT ;  /* 0x1ffffffe00007812 */ /* 0x000fe400078ec0ff */
[----:B------:R-:W-:Y:S01]  /*11f0*/  SHF.R.S32.HI R216, RZ, 0x1f, R23 ;  /* 0x0000001fffd87819 */ /* 0x000fe20000011417 */
[----:B------:R0:W-:Y:S01]  /*1200*/  STL [R1+0x7c], R5 ;  /* 0x00007c0501007387 */ /* 0x0001e20000100800 */
[----:B------:R-:W-:Y:S01]  /*1210*/  SHF.R.S32.HI R205, RZ, 0x1f, R19 ;  /* 0x0000001fffcd7819 */ /* 0x000fe20000011413 */
[----:B------:R-:W-:Y:S01]  /*1220*/  IMAD.IADD R0, R21, 0x1, -R0 ;  /* 0x0000000115007824 */ /* 0x000fe200078e0a00 */
[----:B------:R-:W-:Y:S01]  /*1230*/  SHF.R.S32.HI R204, RZ, 0x1f, R192 ;  /* 0x0000001fffcc7819 */ /* 0x000fe200000114c0 */
[----:B------:R-:W-:Y:S01]  /*1240*/  STL [R1+0x88], R10 ;  /* 0x0000880a01007387 */ /* 0x000fe20000100800 */
[----:B------:R-:W-:Y:S02]  /*1250*/  SHF.R.S32.HI R202, RZ, 0x3, R202 ;  /* 0x00000003ffca7819 */ /* 0x000fe400000114ca */
[----:B------:R-:W-:Y:S01]  /*1260*/  LEA R0, R0, R12, 0x3 ;  /* 0x0000000c00007211 */ /* 0x000fe200078e18ff */
[----:B------:R-:W-:Y:S01]  /*1270*/  STL [R1+0x40], R6 ;  /* 0x0000400601007387 */ /* 0x000fe20000100800 */
[----:B0-----:R-:W-:-:S04]  /*1280*/  LOP3.LUT R5, R225, 0x38, R16, 0xf8, !PT ;  /* 0x00000038e1057812 */ /* 0x001fc800078ef810 */
[----:B------:R-:W-:-:S04]  /*1290*/  LOP3.LUT R5, R14, R5, R15, 0xf6, !PT ;  /* 0x000000050e057212 */ /* 0x000fc800078ef60f */
[----:B------:R-:W-:Y:S02]  /*12a0*/  LEA R4, R5, UR4, 0x1 ;  /* 0x0000000405047c11 */ /* 0x000fe4000f8e08ff */
[----:B------:R-:W-:-:S03]  /*12b0*/  LEA R5, R8, UR4, 0x1 ;  /* 0x0000000408057c11 */ /* 0x000fc6000f8e08ff */
[----:B------:R0:W-:Y:S04]  /*12c0*/  STL [R1+0x74], R4 ;  /* 0x0000740401007387 */ /* 0x0001e80000100800 */
[----:B------:R1:W-:Y:S04]  /*12d0*/  STL [R1+0x78], R3 ;  /* 0x0000780301007387 */ /* 0x0003e80000100800 */
[----:B------:R2:W-:Y:S01]  /*12e0*/  STL [R1+0x6c], R5 ;  /* 0x00006c0501007387 */ /* 0x0005e20000100800 */
[----:B0-----:R-:W-:Y:S02]  /*12f0*/  LEA R4, R7, UR4, 0x1 ;  /* 0x0000000407047c11 */ /* 0x001fe4000f8e08ff */
[----:B-1----:R-:W-:-:S03]  /*1300*/  LEA R3, R9, UR4, 0x1 ;  /* 0x0000000409037c11 */ /* 0x002fc6000f8e08ff */
[----:B------:R2:W-:Y:S04]  /*1310*/  STL [R1+0x70], R4 ;  /* 0x0000700401007387 */ /* 0x0005e80000100800 */
[----:B------:R2:W-:Y:S04]  /*1320*/  STL [R1+0x44], R0 ;  /* 0x0000440001007387 */ /* 0x0005e80000100800 */
[----:B------:R2:W-:Y:S02]  /*1330*/  STL [R1+0x68], R3 ;  /* 0x0000680301007387 */ /* 0x0005e40000100800 */
.L_x_1869:
[----:B------:R-:W-:Y:S01]  /*1340*/  ULDC.64 UR4, c[0x0][0xa28] ;  /* 0x00028a0000047ab9 */ /* 0x000fe20000000a00 */
[----:B0-23--:R-:W0:Y:S01]  /*1350*/  LDC.64 R6, c[0x0][0xa08] ;  /* 0x00028200ff067b82 */ /* 0x00de220000000a00 */
[----:B------:R-:W-:Y:S01]  /*1360*/  ISETP.NE.U32.AND P0, PT, RZ, UR4, PT ;  /* 0x00000004ff007c0c */ /* 0x000fe2000bf05070 */
[----:B--2---:R-:W-:Y:S01]  /*1370*/  IMAD.MOV.U32 R0, RZ, RZ, RZ ;  /* 0x000000ffff007224 */ /* 0x004fe200078e00ff */
[----:B------:R-:W-:Y:S01]  /*1380*/  ULDC UR6, c[0x0][0x424] ;  /* 0x0001090000067ab9 */ /* 0x000fe20000000800 */
[----:B------:R-:W-:Y:S01]  /*1390*/  IMAD.MOV.U32 R126, RZ, RZ, RZ ;  /* 0x000000ffff7e7224 */ /* 0x000fe200078e00ff */
[----:B------:R-:W-:Y:S01]  /*13a0*/  ISETP.NE.AND.EX P0, PT, RZ, UR5, PT, P0 ;  /* 0x00000005ff007c0c */ /* 0x000fe2000bf05300 */
[----:B------:R-:W-:Y:S02]  /*13b0*/  ULDC.64 UR4, c[0x0][0xa18] ;  /* 0x0002860000047ab9 */ /* 0x000fe40000000a00 */
[----:B------:R-:W-:-:S04]  /*13c0*/  ISETP.NE.U32.AND P1, PT, RZ, UR4, PT ;  /* 0x00000004ff007c0c */ /* 0x000fc8000bf25070 */
[----:B------:R-:W-:Y:S01]  /*13d0*/  ISETP.NE.AND.EX P1, PT, RZ, UR5, PT, P1 ;  /* 0x00000005ff007c0c */ /* 0x000fe2000bf25310 */
[----:B------:R-:W-:Y:S02]  /*13e0*/  ULDC.64 UR4, c[0x0][0xa08] ;  /* 0x0002820000047ab9 */ /* 0x000fe40000000a00 */
[----:B------:R-:W-:-:S03]  /*13f0*/  ISETP.NE.U32.AND P3, PT, RZ, UR4, PT ;  /* 0x00000004ff007c0c */ /* 0x000fc6000bf65070 */
[----:B----4-:R-:W1:Y:S01]  /*1400*/  @P0 LDC.64 R4, c[0x0][0xa28] ;  /* 0x00028a00ff040b82 */ /* 0x010e620000000a00 */
[----:B------:R-:W-:Y:S01]  /*1410*/  ISETP.NE.AND.EX P3, PT, RZ, UR5, PT, P3 ;  /* 0x00000005ff007c0c */ /* 0x000fe2000bf65330 */
[----:B0-----:R-:W-:-:S06]  /*1420*/  IMAD.WIDE R10, R31, 0x4, R6 ;  /* 0x000000041f0a7825 */ /* 0x001fcc00078e0206 */
[----:B------:R-:W0:Y:S01]  /*1430*/  @P1 LDC.64 R8, c[0x0][0xa18] ;  /* 0x00028600ff081b82 */ /* 0x000e220000000a00 */
[----:B------:R-:W-:Y:S02]  /*1440*/  ULDC UR4, c[0x0][0x288] ;  /* 0x0000a20000047ab9 */ /* 0x000fe40000000800 */
[----:B------:R-:W-:Y:S01]  /*1450*/  IMAD.U32 R199, RZ, RZ, UR4 ;  /* 0x00000004ffc77e24 */ /* 0x000fe2000f8e00ff */
[----:B------:R2:W-:Y:S01]  /*1460*/  STL [R1+0x50], R30 ;  /* 0x0000501e01007387 */ /* 0x0005e20000100800 */
[----:B------:R-:W-:-:S03]  /*1470*/  ULDC.64 UR4, c[0x0][0x418] ;  /* 0x0001060000047ab9 */ /* 0x000fc60000000a00 */
[----:B------:R2:W5:Y:S01]  /*1480*/  @P3 LDG.E R126, desc[UR60][R10.64] ;  /* 0x0000003c0a7e3981 */ /* 0x000562000c1e1900 */
[----:B-1----:R-:W-:-:S05]  /*1490*/  @P0 IMAD.WIDE R4, R31, 0x4, R4 ;  /* 0x000000041f040825 */ /* 0x002fca00078e0204 */
[----:B------:R2:W5:Y:S01]  /*14a0*/  @P0 LDG.E R0, desc[UR60][R4.64] ;  /* 0x0000003c04000981 */ /* 0x000562000c1e1900 */
[----:B0-----:R-:W-:-:S05]  /*14b0*/  @P1 IMAD.WIDE R6, R31, 0x4, R8 ;  /* 0x000000041f061825 */ /* 0x001fca00078e0208 */
[----:B------:R2:W5:Y:S04]  /*14c0*/  @P1 LDG.E R199, desc[UR60][R6.64] ;  /* 0x0000003c06c71981 */ /* 0x000568000c1e1900 */
[----:B------:R2:W-:Y:S01]  /*14d0*/  STL [R1+0x54], R31 ;  /* 0x0000541f01007387 */ /* 0x0005e20000100800 */
[----:B------:R-:W-:-:S04]  /*14e0*/  UISETP.NE.U32.AND UP0, UPT, UR4, URZ, UPT ;  /* 0x0000003f0400728c */ /* 0x000fc8000bf05070 */
[----:B------:R-:W-:-:S03]  /*14f0*/  UISETP.NE.AND.EX UP0, UPT, UR5, URZ, UPT, UP0 ;  /* 0x0000003f0500728c */ /* 0x000fc6000bf05300 */
[----:B------:R-:W-:Y:S02]  /*1500*/  ULDC.64 UR4, c[0x0][0xa20] ;  /* 0x0002880000047ab9 */ /* 0x000fe40000000a00 */
[----:B------:R-:W-:Y:S01]  /*1510*/  ISETP.NE.U32.AND P2, PT, RZ, UR4, PT ;  /* 0x00000004ff007c0c */ /* 0x000fe2000bf45070 */
[----:B------:R-:W-:-:S03]  /*1520*/  USEL UR4, UR6, 0x1, UP0 ;  /* 0x0000000106047887 */ /* 0x000fc60008000000 */
[----:B------:R-:W-:Y:S01]  /*1530*/  ULDC UR6, c[0x0][0x2f0] ;  /* 0x0000bc0000067ab9 */ /* 0x000fe20000000800 */
[----:B------:R-:W-:Y:S01]  /*1540*/  ISETP.NE.AND.EX P2, PT, RZ, UR5, PT, P2 ;  /* 0x00000005ff007c0c */ /* 0x000fe2000bf45320 */
[----:B------:R-:W-:Y:S01]  /*1550*/  UIMAD UR6, UR4, UR6, URZ ;  /* 0x00000006040672a4 */ /* 0x000fe2000f8e023f */
[----:B------:R-:W-:Y:S01]  /*1560*/  ULDC UR7, c[0x0][0x348] ;  /* 0x0000d20000077ab9 */ /* 0x000fe20000000800 */
[----:B--2---:R-:W-:Y:S10]  /*1570*/  @P1 BRA `(.L_x_1569) ;  /* 0x0000000000241947 */ /* 0x004ff40003800000 */
        /* <DEDUP_REMOVED lines=9> */
.L_x_1569:
[----:B------:R-:W-:Y:S01]  /*1610*/  MOV R25, UR7 ;  /* 0x0000000700197c02 */ /* 0x000fe20008000f00 */
[----:B------:R-:W-:Y:S01]  /*1620*/  IMAD.U32 R27, RZ, RZ, UR6 ;  /* 0x00000006ff1b7e24 */ /* 0x000fe2000f8e00ff */
[----:B------:R-:W-:Y:S06]  /*1630*/  @!P2 BRA `(.L_x_1570) ;  /* 0x000000000010a947 */ /* 0x000fec0003800000 */
[----:B------:R-:W0:Y:S02]  /*1640*/  LDC.64 R4, c[0x0][0xa20] ;  /* 0x00028800ff047b82 */ /* 0x000e240000000a00 */
[----:B0-----:R-:W-:-:S05]  /*1650*/  IMAD.WIDE R4, R31, 0x4, R4 ;  /* 0x000000041f047825 */ /* 0x001fca00078e0204 */
[----:B------:R0:W5:Y:S01]  /*1660*/  LDG.E R27, desc[UR60][R4.64] ;  /* 0x0000003c041b7981 */ /* 0x000162000c1e1900 */
[----:B------:R-:W-:Y:S05]  /*1670*/  BRA `(.L_x_1571) ;  /* 0x0000000000107947 */ /* 0x000fea0003800000 */
.L_x_1570:
[----:B------:R-:W-:Y:S05]  /*1680*/  @!P3 BRA `(.L_x_1571) ;  /* 0x00000000000cb947 */ /* 0x000fea0003800000 */
[----:B------:R-:W2:Y:S04]  /*1690*/  LDG.E R4, desc[UR60][R10.64] ;  /* 0x0000003c0a047981 */ /* 0x000ea8000c1e1900 */
[----:B------:R-:W2:Y:S02]  /*16a0*/  LDG.E R27, desc[UR60][R10.64+0x4] ;  /* 0x0000043c0a1b7981 */ /* 0x000ea4000c1e1900 */
[----:B--2---:R-:W-:-:S07]  /*16b0*/  IMAD.IADD R27, R27, 0x1, -R4 ;  /* 0x000000011b1b7824 */ /* 0x004fce00078e0a04 */
.L_x_1571:
[----:B------:R-:W-:Y:S01]  /*16c0*/  ULDC.64 UR4, c[0x0][0xa10] ;  /* 0x0002840000047ab9 */ /* 0x000fe20000000a00 */
[----:B------:R-:W1:Y:S01]  /*16d0*/  LDC R9, c[0x0][0x448] ;  /* 0x00011200ff097b82 */ /* 0x000e620000000800 */
[----:B------:R-:W-:-:S04]  /*16e0*/  ISETP.NE.U32.AND P0, PT, RZ, UR4, PT ;  /* 0x00000004ff007c0c */ /* 0x000fc8000bf05070 */
[----:B------:R-:W-:Y:S01]  /*16f0*/  ISETP.NE.AND.EX P0, PT, RZ, UR5, PT, P0 ;  /* 0x00000005ff007c0c */ /* 0x000fe2000bf05300 */
[----:B------:R-:W-:Y:S02]  /*1700*/  ULDC.64 UR4, c[0x0][0xa30] ;  /* 0x00028c0000047ab9 */ /* 0x000fe40000000a00 */
[----:B------:R-:W-:Y:S01]  /*1710*/  ISETP.NE.U32.AND P1, PT, RZ, UR4, PT ;  /* 0x00000004ff007c0c */ /* 0x000fe2000bf25070 */
[----:B-----5:R-:W-:Y:S01]  /*1720*/  IMAD.MOV.U32 R138, RZ, RZ, R27 ;  /* 0x000000ffff8a7224 */ /* 0x020fe200078e001b */
[----:B------:R-:W2:Y:S02]  /*1730*/  LDC.64 R12, c[0x0][0x9e0] ;  /* 0x00027800ff0c7b82 */ /* 0x000ea40000000a00 */
[----:B------:R-:W-:-:S06]  /*1740*/  ISETP.NE.AND.EX P1, PT, RZ, UR5, PT, P1 ;  /* 0x00000005ff007c0c */ /* 0x000fcc000bf25310 */
[----:B0-----:R-:W0:Y:S08]  /*1750*/  @P0 LDC.64 R4, c[0x0][0xa10] ;  /* 0x00028400ff040b82 */ /* 0x001e300000000a00 */
[----:B------:R-:W3:Y:S01]  /*1760*/  @P1 LDC.64 R6, c[0x0][0xa30] ;  /* 0x00028c00ff061b82 */ /* 0x000ee20000000a00 */
[----:B0-----:R-:W-:-:S05]  /*1770*/  @P0 IMAD.WIDE R4, R31, 0x4, R4 ;  /* 0x000000041f040825 */ /* 0x001fca00078e0204 */
[----:B------:R-:W4:Y:S04]  /*1780*/  @P0 LDG.E R3, desc[UR60][R4.64] ;  /* 0x0000003c04030981 */ /* 0x000f28000c1e1900 */
[----:B------:R-:W4:Y:S01]  /*1790*/  @P0 LDG.E R8, desc[UR60][R4.64+0x4] ;  /* 0x0000043c04080981 */ /* 0x000f22000c1e1900 */
[----:B---3--:R-:W-:-:S05]  /*17a0*/  @P1 IMAD.WIDE R6, R31, 0x4, R6 ;  /* 0x000000041f061825 */ /* 0x008fca00078e0206 */
[----:B------:R0:W5:Y:S01]  /*17b0*/  @P1 LDG.E R138, desc[UR60][R6.64] ;  /* 0x0000003c068a1981 */ /* 0x000162000c1e1900 */
[----:B-1----:R-:W-:Y:S02]  /*17c0*/  ISETP.NE.AND P1, PT, R9, 0x1, PT ;  /* 0x000000010900780c */ /* 0x002fe40003f25270 */
[----:B------:R-:W-:Y:S02]  /*17d0*/  SHF.L.U32 R11, R29, 0x7, RZ ;  /* 0x000000071d0b7819 */ /* 0x000fe400000006ff */
[----:B--2---:R-:W-:-:S03]  /*17e0*/  ISETP.GE.AND P2, PT, R13, 0x1, PT ;  /* 0x000000010d00780c */ /* 0x004fc60003f46270 */
[----:B------:R1:W-:Y:S06]  /*17f0*/  STL [R1+0x30], R11 ;  /* 0x0000300b01007387 */ /* 0x0003ec0000100800 */
[----:B------:R-:W2:Y:S08]  /*1800*/  @P1 LDC R10, c[0x0][0x44c] ;  /* 0x00011300ff0a1b82 */ /* 0x000eb00000000800 */
[----:B------:R-:W3:Y:S01]  /*1810*/  @P1 LDC R9, c[0x0][0x450] ;  /* 0x00011400ff091b82 */ /* 0x000ee20000000800 */
[----:B----4-:R-:W-:-:S02]  /*1820*/  @P0 IMAD.IADD R25, R8, 0x1, -R3 ;  /* 0x0000000108190824 */ /* 0x010fc400078e0a03 */
[----:B------:R-:W-:Y:S02]  /*1830*/  IMAD.IADD R8, R27, 0x1, -R0 ;  /* 0x000000011b087824 */ /* 0x000fe400078e0a00 */
[----:B------:R-:W-:Y:S02]  /*1840*/  VIADD R3, R11, 0x7f ;  /* 0x0000007f0b037836 */ /* 0x000fe40000000000 */
[----:B------:R-:W-:Y:S02]  /*1850*/  IMAD.IADD R200, R8, 0x1, R25 ;  /* 0x0000000108c87824 */ /* 0x000fe400078e0219 */
[----:B--2---:R-:W-:-:S04]  /*1860*/  @P1 IMAD.HI.U32 R4, R3, R10, RZ ;  /* 0x0000000a03041227 */ /* 0x004fc800078e00ff */
[C---:B------:R-:W-:Y:S01]  /*1870*/  VIADD R0, R200.reuse, 0x5f ;  /* 0x0000005fc8007836 */ /* 0x040fe20000000000 */
[----:B---3--:R-:W-:Y:S02]  /*1880*/  @P1 SHF.R.U32.HI R3, RZ, R9, R4 ;  /* 0x00000009ff031219 */ /* 0x008fe40000011604 */
[----:B------:R-:W-:Y:S01]  /*1890*/  IADD3 R4, R200, 0x1, -R199 ;  /* 0x00000001c8047810 */ /* 0x000fe20007ffe8c7 */
[----:B------:R-:W-:-:S03]  /*18a0*/  IMAD.HI R0, R0, 0x2aaaaaab, RZ ;  /* 0x2aaaaaab00007827 */ /* 0x000fc600078e02ff */
[----:B0-----:R-:W-:Y:S02]  /*18b0*/  IADD3 R7, R4, R3, RZ ;  /* 0x0000000304077210 */ /* 0x001fe40007ffe0ff */
[----:B------:R-:W-:-:S04]  /*18c0*/  SHF.R.U32.HI R139, RZ, 0x1f, R0 ;  /* 0x0000001fff8b7819 */ /* 0x000fc80000011600 */
[----:B------:R-:W-:Y:S01]  /*18d0*/  LEA.HI.SX32 R139, R0, R139, 0x1c ;  /* 0x0000008b008b7211 */ /* 0x000fe200078fe2ff */
        /* <DEDUP_REMOVED lines=13> */
.L_x_1574:
[----:B------:R-:W-:-:S13]  /*19b0*/  ISETP.NE.AND P0, PT, R13, 0x1, PT ;  /* 0x000000010d00780c */ /* 0x000fda0003f05270 */
[----:B------:R-:W0:Y:S02]  /*19c0*/  @P0 LDC.64 R4, c[0x0][0x9e8] ;  /* 0x00027a00ff040b82 */ /* 0x000e240000000a00 */
[----:B0-----:R-:W-:-:S05]  /*19d0*/  @P0 IMAD.HI.U32 R4, R3, R4, RZ ;  /* 0x0000000403040227 */ /* 0x001fca00078e00ff */
[----:B------:R-:W-:-:S07]  /*19e0*/  @P0 SHF.R.U32.HI R3, RZ, R5, R4 ;  /* 0x00000005ff030219 */ /* 0x000fce0000011604 */
.L_x_1575:
[----:B------:R-:W-:Y:S05]  /*19f0*/  BSYNC B0 ;  /* 0x0000000000007941 */ /* 0x000fea0003800000 */
.L_x_1573:
[----:B------:R-:W-:-:S05]  /*1a00*/  IMAD R3, R3, R13, R13 ;  /* 0x0000000d03037224 */ /* 0x000fca00078e020d */
[----:B------:R-:W-:-:S07]  /*1a10*/  VIMNMX R0, R0, R3, PT ;  /* 0x0000000300007248 */ /* 0x000fce0003fe0100 */
.L_x_1572:
[----:B------:R-:W0:Y:S01]  /*1a20*/  @P1 LDC R4, c[0x0][0x44c] ;  /* 0x00011300ff041b82 */ /* 0x000e220000000800 */
[----:B------:R-:W-:Y:S01]  /*1a30*/  IMAD.MOV.U32 R3, RZ, RZ, R11 ;  /* 0x000000ffff037224 */ /* 0x000fe200078e000b */
[----:B------:R-:W-:Y:S01]  /*1a40*/  IADD3 R140, R200, -R199, RZ ;  /* 0x800000c7c88c7210 */ /* 0x000fe20007ffe0ff */
[----:B------:R-:W-:-:S05]  /*1a50*/  ULDC UR4, c[0x0][0x9dc] ;  /* 0x0002770000047ab9 */ /* 0x000fca0000000800 */
[----:B------:R-:W1:Y:S01]  /*1a60*/  @P1 LDC R5, c[0x0][0x450] ;  /* 0x00011400ff051b82 */ /* 0x000e620000000800 */
[----:B0-----:R-:W-:-:S05]  /*1a70*/  @P1 IMAD.HI.U32 R4, R11, R4, RZ ;  /* 0x000000040b041227 */ /* 0x001fca00078e00ff */
[----:B-1----:R-:W-:-:S05]  /*1a80*/  @P1 SHF.R.U32.HI R3, RZ, R5, R4 ;  /* 0x00000005ff031219 */ /* 0x002fca0000011604 */
[----:B------:R-:W-:-:S04]  /*1a90*/  IMAD.IADD R3, R140, 0x1, R3 ;  /* 0x000000018c037824 */ /* 0x000fc800078e0203 */
[----:B------:R-:W-:Y:S01]  /*1aa0*/  VIADD R4, R3, -UR4 ;  /* 0x8000000403047c36 */ /* 0x000fe20008000000 */
[----:B------:R-:W-:Y:S06]  /*1ab0*/  @!P2 BRA `(.L_x_1576) ;  /* 0x000000000044a947 */ /* 0x000fec0003800000 */
[----:B------:R-:W-:Y:S01]  /*1ac0*/  ISETP.GT.AND P0, PT, R3, -0x1, PT ;  /* 0xffffffff0300780c */ /* 0x000fe20003f04270 */
[----:B------:R-:W-:-:S12]  /*1ad0*/  BSSY B0, `(.L_x_1577) ;  /* 0x000000d000007945 */ /* 0x000fd80003800000 */
        /* <DEDUP_REMOVED lines=8> */
.L_x_1578:
[----:B------:R-:W-:-:S13]  /*1b60*/  ISETP.NE.AND P0, PT, R13, 0x1, PT ;  /* 0x000000010d00780c */ /* 0x000fda0003f05270 */
[----:B------:R-:W0:Y:S02]  /*1b70*/  @P0 LDC.64 R6, c[0x0][0x9e8] ;  /* 0x00027a00ff060b82 */ /* 0x000e240000000a00 */
[----:B0-----:R-:W-:-:S05]  /*1b80*/  @P0 IMAD.HI.U32 R6, R3, R6, RZ ;  /* 0x0000000603060227 */ /* 0x001fca00078e00ff */
[----:B------:R-:W-:-:S07]  /*1b90*/  @P0 SHF.R.U32.HI R3, RZ, R7, R6 ;  /* 0x00000007ff030219 */ /* 0x000fce0000011606 */
.L_x_1579:
[----:B------:R-:W-:Y:S05]  /*1ba0*/  BSYNC B0 ;  /* 0x0000000000007941 */ /* 0x000fea0003800000 */
.L_x_1577:
[----:B------:R-:W-:-:S05]  /*1bb0*/  IMAD R3, R3, R13, RZ ;  /* 0x0000000d03037224 */ /* 0x000fca00078e02ff */
[----:B------:R-:W-:-:S07]  /*1bc0*/  VIMNMX R4, R4, R3, !PT ;  /* 0x0000000304047248 */ /* 0x000fce0007fe0100 */
.L_x_1576:
[----:B------:R-:W-:Y:S01]  /*1bd0*/  VIADD R0, R0, 0x5f ;  /* 0x0000005f00007836 */ /* 0x000fe20000000000 */
[----:B------:R-:W-:Y:S01]  /*1be0*/  PLOP3.LUT P2, PT, PT, PT, PT, 0x80, 0x0 ;  /* 0x000000000000781c */ /* 0x000fe20003f4f070 */
[----:B------:R-:W-:-:S04]  /*1bf0*/  IMAD.HI R4, R4, 0x2aaaaaab, RZ ;  /* 0x2aaaaaab04047827 */ /* 0x000fc800078e02ff */
[----:B------:R-:W-:Y:S01]  /*1c00*/  IMAD.HI R0, R0, 0x2aaaaaab, RZ ;  /* 0x2aaaaaab00007827 */ /* 0x000fe200078e02ff */
[----:B------:R-:W-:-:S04]  /*1c10*/  SHF.R.U32.HI R5, RZ, 0x1f, R4 ;  /* 0x0000001fff057819 */ /* 0x000fc80000011604 */
[----:B------:R-:W-:Y:S02]  /*1c20*/  SHF.R.U32.HI R3, RZ, 0x1f, R0 ;  /* 0x0000001fff037819 */ /* 0x000fe40000011600 */
[----:B------:R-:W-:Y:S02]  /*1c30*/  LEA.HI.SX32 R5, R4, R5, 0x1c ;  /* 0x0000000504057211 */ /* 0x000fe400078fe2ff */
[----:B------:R-:W-:Y:S02]  /*1c40*/  LEA.HI.SX32 R0, R0, R3, 0x1c ;  /* 0x0000000300007211 */ /* 0x000fe400078fe2ff */
[----:B------:R-:W-:Y:S02]  /*1c50*/  VIMNMX R5, RZ, R5, !PT ;  /* 0x00000005ff057248 */ /* 0x000fe40007fe0100 */
[----:B------:R-:W-:-:S03]  /*1c60*/  VIMNMX R0, R139, R0, PT ;  /* 0x000000008b007248 */ /* 0x000fc60003fe0100 */
[--C-:B------:R-:W-:Y:S02]  /*1c70*/  IMAD R5, R5, 0x60, -R8.reuse ;  /* 0x0000006005057824 */ /* 0x100fe400078e0a08 */
[----:B------:R-:W-:-:S03]  /*1c80*/  IMAD R0, R0, 0x60, -R8 ;  /* 0x0000006000007824 */ /* 0x000fc600078e0a08 */
[----:B------:R-:W-:Y:S02]  /*1c90*/  VIMNMX R5, RZ, R5, !PT ;  /* 0x00000005ff057248 */ /* 0x000fe40007fe0100 */
[----:B------:R-:W-:-:S03]  /*1ca0*/  VIMNMX R0, R0, R25, PT ;  /* 0x0000001900007248 */ /* 0x000fc60003fe0100 */
[----:B------:R-:W-:Y:S01]  /*1cb0*/  IMAD.WIDE.U32 R124, R5, -0x55555555, RZ ;  /* 0xaaaaaaab057c7825 */ /* 0x000fe200078e00ff */
[----:B------:R-:W-:-:S04]  /*1cc0*/  ISETP.GT.AND P0, PT, R0, R5, PT ;  /* 0x000000050000720c */ /* 0x000fc80003f04270 */
[----:B------:R-:W-:-:S04]  /*1cd0*/  SHF.R.U32.HI R124, RZ, 0x6, R125 ;  /* 0x00000006ff7c7819 */ /* 0x000fc8000001167d */
[----:B------:R-:W-:-:S05]  /*1ce0*/  MOV R24, R124 ;  /* 0x0000007c00187202 */ /* 0x000fca0000000f00 */
[----:B------:R-:W-:-:S04]  /*1cf0*/  @P0 VIADD R0, R0, 0x5f ;  /* 0x0000005f00000836 */ /* 0x000fc80000000000 */
[----:B------:R-:W-:-:S05]  /*1d00*/  @P0 IMAD.HI R0, R0, 0x2aaaaaab, RZ ;  /* 0x2aaaaaab00000827 */ /* 0x000fca00078e02ff */
[----:B------:R-:W-:-:S04]  /*1d10*/  @P0 SHF.R.U32.HI R3, RZ, 0x1f, R0 ;  /* 0x0000001fff030819 */ /* 0x000fc80000011600 */
[----:B------:R-:W-:-:S04]  /*1d20*/  @P0 LEA.HI.SX32 R24, R0, R3, 0x1c ;  /* 0x0000000300180211 */ /* 0x000fc800078fe2ff */
[----:B------:R-:W-:-:S13]  /*1d30*/  ISETP.GT.AND P0, PT, R24, R124, PT ;  /* 0x0000007c1800720c */ /* 0x000fda0003f04270 */
[----:B------:R-:W-:Y:S05]  /*1d40*/  @!P0 BRA `(.L_x_1580) ;  /* 0x0000008c00708947 */ /* 0x000fea0003800000 */
        /* <DEDUP_REMOVED lines=14> */
[----:B------:R-:W-:Y:S01]  /*1e30*/  MOV R13, RZ ;  /* 0x000000ff000d7202 */ /* 0x000fe20000000f00 */
[----:B------:R-:W-:-:S02]  /*1e40*/  IMAD.U32 R11, RZ, RZ, UR7 ;  /* 0x00000007ff0b7e24 */ /* 0x000fc4000f8e00ff */
[----:B------:R-:W-:Y:S02]  /*1e50*/  IMAD.MOV.U32 R8, RZ, RZ, 0x70 ;  /* 0x00000070ff087424 */ /* 0x000fe400078e00ff */
[----:B0-----:R-:W-:-:S07]  /*1e60*/  IMAD.MOV.U32 R12, RZ, RZ, 0x1 ;  /* 0x00000001ff0c7424 */ /* 0x001fce00078e00ff */
[----:B------:R-:W-:-:S07]  /*1e70*/  LEPC R20, `(.L_x_1582) ;  /* 0x000000001014794e */ /* 0x000fce0000000000 */
[----:B-1---5:R-:W-:Y:S05]  /*1e80*/  CALL.ABS.NOINC R14 ;  /* 0x000000000e007343 */ /* 0x022fea0003c00000 */
.L_x_1582:
[----:B------:R-:W-:Y:S05]  /*1e90*/  BSYNC B6 ;  /* 0x0000000000067941 */ /* 0x000fea0003800000 */
.L_x_1581:
        /* <DEDUP_REMOVED lines=20> */
.L_x_1584:
[----:B------:R-:W-:Y:S05]  /*1fe0*/  BSYNC B6 ;  /* 0x0000000000067941 */ /* 0x000fea0003800000 */
.L_x_1583:
[----:B------:R-:W-:Y:S01]  /*1ff0*/  ULDC.64 UR4, c[0x0][0x9f8] ;  /* 0x00027e0000047ab9 */ /* 0x000fe20000000a00 */
[----:B------:R-:W2:Y:S01]  /*2000*/  LDL R28, [R1+0x34] ;  /* 0x00003400011c7983 */ /* 0x000ea20000100800 */
[----:B------:R-:W-:-:S03]  /*2010*/  ISETP.NE.U32.AND P0, PT, RZ, UR4, PT ;  /* 0x00000004ff007c0c */ /* 0x000fc6000bf05070 */
[----:B------:R-:W3:Y:S01]  /*2020*/  LDL R21, [R1+0x48] ;  /* 0x0000480001157983 */ /* 0x000ee20000100800 */
[----:B------:R-:W-:Y:S01]  /*2030*/  ISETP.NE.AND.EX P0, PT, RZ, UR5, PT, P0 ;  /* 0x00000005ff007c0c */ /* 0x000fe2000bf05300 */
[----:B------:R-:W-:Y:S01]  /*2040*/  IMAD.MOV.U32 R0, RZ, RZ, R31 ;  /* 0x000000ffff007224 */ /* 0x000fe200078e001f */
[----:B------:R-:W0:Y:S01]  /*2050*/  LDC.64 R96, c[0x0][0x3f8] ;  /* 0x0000fe00ff607b82 */ /* 0x000e220000000a00 */
[----:B------:R-:W4:Y:S01]  /*2060*/  LDL R20, [R1+0x5c] ;  /* 0x00005c0001147983 */ /* 0x000f220000100800 */
[----:B------:R-:W-:-:S06]  /*2070*/  ULDC UR4, c[0x0][0x2f4] ;  /* 0x0000bd0000047ab9 */ /* 0x000fcc0000000800 */
[----:B------:R-:W1:Y:S08]  /*2080*/  LDC R121, c[0x0][0x3f4] ;  /* 0x0000fd00ff797b82 */ /* 0x000e700000000800 */
[----:B------:R-:W0:Y:S08]  /*2090*/  @P0 LDC.64 R4, c[0x0][0x9f8] ;  /* 0x00027e00ff040b82 */ /* 0x000e300000000a00 */
[----:B------:R-:W1:Y:S01]  /*20a0*/  LDC.64 R90, c[0x0][0x408] ;  /* 0x00010200ff5a7b82 */ /* 0x000e620000000a00 */
[----:B0-----:R-:W-:-:S05]  /*20b0*/  @P0 IMAD.WIDE R4, R31, 0x4, R4 ;  /* 0x000000041f040825 */ /* 0x001fca00078e0204 */
[----:B------:R0:W4:Y:S01]  /*20c0*/  @P0 LDG.E R0, desc[UR60][R4.64] ;  /* 0x0000003c04000981 */ /* 0x000122000c1e1900 */
[----:B------:R-:W-:Y:S01]  /*20d0*/  ISETP.GE.AND P1, PT, R197, UR4, PT ;  /* 0x00000004c5007c0c */ /* 0x000fe2000bf26270 */
[--C-:B------:R-:W-:Y:S01]  /*20e0*/  IMAD.WIDE.U32 R98, R218, R96, R16.reuse ;  /* 0x00000060da627225 */ /* 0x100fe200078e0010 */
[----:B------:R-:W-:Y:S01]  /*20f0*/  ISETP.GE.AND P0, PT, R16, UR4, PT ;  /* 0x0000000410007c0c */ /* 0x000fe2000bf06270 */
[----:B------:R-:W0:Y:S01]  /*2100*/  S2R R141, SR_TID.X ;  /* 0x00000000008d7919 */ /* 0x000e220000002100 */
[----:B------:R-:W-:Y:S01]  /*2110*/  SEL R6, RZ, 0xffffffff, P1 ;  /* 0xffffffffff067807 */ /* 0x000fe20000800000 */
[----:B-1----:R-:W-:Y:S01]  /*2120*/  IMAD.WIDE.U32 R92, R218, R90, R16 ;  /* 0x0000005ada5c7225 */ /* 0x002fe200078e0010 */
[----:B------:R-:W-:Y:S02]  /*2130*/  SEL R3, RZ, 0x1, P0 ;  /* 0x00000001ff037807 */ /* 0x000fe40000000000 */
[----:B------:R-:W-:Y:S01]  /*2140*/  SHF.R.S32.HI R7, RZ, 0x1f, R218 ;  /* 0x0000001fff077819 */ /* 0x000fe200000114da */
[----:B------:R-:W-:Y:S01]  /*2150*/  IMAD.SHL.U32 R6, R6, 0x2, RZ ;  /* 0x0000000206067824 */ /* 0x000fe200078e00ff */
[----:B------:R-:W-:Y:S01]  /*2160*/  ISETP.GE.AND P0, PT, R196, UR4, PT ;  /* 0x00000004c4007c0c */ /* 0x000fe2000bf06270 */
[----:B------:R-:W-:Y:S01]  /*2170*/  IMAD.SHL.U32 R107, R90, 0x40, RZ ;  /* 0x000000405a6b7824 */ /* 0x000fe200078e00ff */
[----:B------:R-:W-:Y:S01]  /*2180*/  ISETP.GE.AND P1, PT, R23, UR4, PT ;  /* 0x0000000417007c0c */ /* 0x000fe2000bf26270 */
[----:B------:R-:W-:Y:S01]  /*2190*/  IMAD R127, R97, 0x60, RZ ;  /* 0x00000060617f7824 */ /* 0x000fe200078e02ff */
[----:B------:R-:W-:Y:S01]  /*21a0*/  LOP3.LUT R3, R6, 0x2, R3, 0xe2, !PT ;  /* 0x0000000206037812 */ /* 0x000fe200078ee203 */
[C---:B------:R-:W-:Y:S01]  /*21b0*/  IMAD R6, R7.reuse, R96, RZ ;  /* 0x0000006007067224 */ /* 0x040fe200078e02ff */
[----:B------:R-:W-:Y:S01]  /*21c0*/  SHF.R.S32.HI R195, RZ, 0x1f, R194 ;  /* 0x0000001fffc37819 */ /* 0x000fe200000114c2 */
[----:B------:R-:W-:Y:S01]  /*21d0*/  IMAD R7, R7, R90, RZ ;  /* 0x0000005a07077224 */ /* 0x000fe200078e02ff */
[----:B0-----:R-:W-:Y:S01]  /*21e0*/  SEL R4, RZ, 0x4, P0 ;  /* 0x00000004ff047807 */ /* 0x001fe20000000000 */
        /* <DEDUP_REMOVED lines=8> */
[-C--:B------:R-:W-:Y:S01]  /*2270*/  ISETP.GE.AND P0, PT, R16, R121.reuse, PT ;  /* 0x000000791000720c */ /* 0x080fe20003f06270 */
[C---:B------:R-:W-:Y:S01]  /*2280*/  IMAD.WIDE.U32 R94, R218.reuse, R90, R194 ;  /* 0x0000005ada5e7225 */ /* 0x040fe200078e00c2 */
[----:B------:R-:W-:Y:S02]  /*2290*/  LOP3.LUT R9, R3, R4, RZ, 0xfc, !PT ;  /* 0x0000000403097212 */ /* 0x000fe400078efcff */
[----:B------:R-:W-:Y:S01]  /*22a0*/  ISETP.GE.AND P1, PT, R197, R121, PT ;  /* 0x00000079c500720c */ /* 0x000fe20003f26270 */
[----:B------:R-:W-:Y:S01]  /*22b0*/  IMAD R5, R218, R91, R7 ;  /* 0x0000005bda057224 */ /* 0x000fe200078e0207 */
[C---:B------:R-:W-:Y:S01]  /*22c0*/  SEL R3, R121.reuse, RZ, P0 ;  /* 0x000000ff79037207 */ /* 0x040fe20000000000 */
[----:B------:R-:W-:Y:S01]  /*22d0*/  IMAD.SHL.U32 R105, R96, 0x40, RZ ;  /* 0x0000004060697824 */ /* 0x000fe200078e00ff */
[----:B------:R-:W-:Y:S01]  /*22e0*/  SEL R4, R121, RZ, P1 ;  /* 0x000000ff79047207 */ /* 0x000fe20000800000 */
[----:B------:R-:W-:Y:S01]  /*22f0*/  IMAD.IADD R95, R95, 0x1, R5 ;  /* 0x000000015f5f7824 */ /* 0x000fe200078e0205 */
[----:B------:R-:W-:Y:S01]  /*2300*/  ISETP.GE.AND P3, PT, R196, R121, PT ;  /* 0x00000079c400720c */ /* 0x000fe20003f66270 */
[----:B------:R-:W-:Y:S01]  /*2310*/  IMAD.IADD R3, R16, 0x1, R3 ;  /* 0x0000000110037824 */ /* 0x000fe200078e0203 */
[----:B------:R-:W-:Y:S01]  /*2320*/  SHF.R.U32.HI R26, RZ, 0x3, R225 ;  /* 0x00000003ff1a7819 */ /* 0x000fe200000116e1 */
[----:B------:R-:W-:Y:S01]  /*2330*/  IMAD.IADD R93, R5, 0x1, R93 ;  /* 0x00000001055d7824 */ /* 0x000fe200078e025d */
[----:B------:R-:W-:Y:S01]  /*2340*/  SEL R7, R121, RZ, P3 ;  /* 0x000000ff79077207 */ /* 0x000fe20001800000 */
[----:B------:R-:W-:Y:S01]  /*2350*/  IMAD.IADD R5, R197, 0x1, R4 ;  /* 0x00000001c5057824 */ /* 0x000fe200078e0204 */
[----:B------:R-:W-:Y:S01]  /*2360*/  SHF.R.S32.HI R4, RZ, 0x1f, R3 ;  /* 0x0000001fff047819 */ /* 0x000fe20000011403 */
[----:B-----5:R-:W-:Y:S01]  /*2370*/  IMAD.WIDE.U32 R94, R138, R90, R94 ;  /* 0x0000005a8a5e7225 */ /* 0x020fe200078e005e */
[----:B------:R-:W-:-:S02]  /*2380*/  IADD3 R11, R196, R7, RZ ;  /* 0x00000007c40b7210 */ /* 0x000fc40007ffe0ff */
[----:B------:R-:W-:Y:S01]  /*2390*/  SHF.R.S32.HI R8, RZ, 0x1f, R5 ;  /* 0x0000001fff087819 */ /* 0x000fe20000011405 */
[----:B------:R-:W-:Y:S01]  /*23a0*/  IMAD.WIDE.U32 R92, R138, R90, R92 ;  /* 0x0000005a8a5c7225 */ /* 0x000fe200078e005c */
[CC--:B------:R-:W-:Y:S02]  /*23b0*/  LEA.HI R6, R4.reuse, R3.reuse, RZ, 0x3 ;  /* 0x0000000304067211 */ /* 0x0c0fe400078f18ff */
[----:B------:R-:W-:Y:S01]  /*23c0*/  LEA.HI R3, R4, R3, RZ, 0x6 ;  /* 0x0000000304037211 */ /* 0x000fe200078f30ff */
[-C--:B------:R-:W-:Y:S01]  /*23d0*/  IMAD.WIDE.U32 R100, R138, R96.reuse, R100 ;  /* 0x000000608a647225 */ /* 0x080fe200078e0064 */
[CC--:B------:R-:W-:Y:S02]  /*23e0*/  LEA.HI R7, R8.reuse, R5.reuse, RZ, 0x6 ;  /* 0x0000000508077211 */ /* 0x0c0fe400078f30ff */
[----:B------:R-:W-:Y:S01]  /*23f0*/  LEA.HI R10, R8, R5, RZ, 0x3 ;  /* 0x00000005080a7211 */ /* 0x000fe200078f18ff */
[----:B------:R-:W-:Y:S01]  /*2400*/  IMAD.WIDE.U32 R98, R138, R96, R98 ;  /* 0x000000608a627225 */ /* 0x000fe200078e0062 */
[----:B------:R-:W-:-:S02]  /*2410*/  SHF.R.S32.HI R4, RZ, 0x6, R3 ;  /* 0x00000006ff047819 */ /* 0x000fc40000011403 */
[--C-:B------:R-:W-:Y:S02]  /*2420*/  LOP3.LUT R3, R227, 0x38, R6.reuse, 0xf8, !PT ;  /* 0x00000038e3037812 */ /* 0x100fe400078ef806 */
[----:B------:R-:W-:Y:S01]  /*2430*/  SHF.R.S32.HI R12, RZ, 0x1f, R11 ;  /* 0x0000001fff0c7819 */ /* 0x000fe2000001140b */
[----:B------:R-:W-:Y:S01]  /*2440*/  IMAD R137, R4, 0x1800, R229 ;  /* 0x0000180004897824 */ /* 0x000fe200078e02e5 */
[----:B------:R-:W-:Y:S02]  /*2450*/  SHF.R.S32.HI R8, RZ, 0x6, R7 ;  /* 0x00000006ff087819 */ /* 0x000fe40000011407 */
[----:B------:R-:W-:Y:S02]  /*2460*/  LOP3.LUT R7, R225, 0x38, R6, 0xf8, !PT ;  /* 0x00000038e1077812 */ /* 0x000fe400078ef806 */
[----:B------:R-:W-:Y:S01]  /*2470*/  LOP3.LUT R5, R227, 0x38, R10, 0xf8, !PT ;  /* 0x00000038e3057812 */ /* 0x000fe200078ef80a */
[----:B------:R-:W-:Y:S01]  /*2480*/  IMAD R136, R8, 0x1800, R229 ;  /* 0x0000180008887824 */ /* 0x000fe200078e02e5 */
[----:B------:R-:W-:-:S02]  /*2490*/  LEA.HI R14, R12, R11, RZ, 0x3 ;  /* 0x0000000b0c0e7211 */ /* 0x000fc400078f18ff */
[----:B------:R-:W-:Y:S02]  /*24a0*/  LOP3.LUT R22, R22, 0xfffffffe, RZ, 0xc0, !PT ;  /* 0xfffffffe16167812 */ /* 0x000fe400078ec0ff */
[----:B------:R-:W-:Y:S02]  /*24b0*/  LOP3.LUT R7, R7, R26, RZ, 0x3c, !PT ;  /* 0x0000001a07077212 */ /* 0x000fe400078e3cff */
[----:B------:R-:W-:Y:S02]  /*24c0*/  LOP3.LUT R5, R5, R228, RZ, 0x3c, !PT ;  /* 0x000000e405057212 */ /* 0x000fe400078e3cff */
[----:B------:R-:W-:Y:S02]  /*24d0*/  LEA.HI R11, R12, R11, RZ, 0x6 ;  /* 0x0000000b0c0b7211 */ /* 0x000fe400078f30ff */
[----:B------:R-:W-:Y:S01]  /*24e0*/  @P3 LOP3.LUT R22, R22, 0x1, RZ, 0xfc, !PT ;  /* 0x0000000116163812 */ /* 0x000fe200078efcff */
[----:B------:R-:W-:Y:S01]  /*24f0*/  IMAD.IADD R136, R136, 0x1, R5 ;  /* 0x0000000188887824 */ /* 0x000fe200078e0205 */
[----:B------:R-:W-:-:S02]  /*2500*/  SHF.R.S32.HI R13, RZ, 0x1f, R138 ;  /* 0x0000001fff0d7819 */ /* 0x000fc4000001148a */
[----:B------:R-:W-:Y:S02]  /*2510*/  LOP3.LUT R5, R225, 0x38, R10, 0xf8, !PT ;  /* 0x00000038e1057812 */ /* 0x000fe400078ef80a */
[----:B------:R-:W-:Y:S02]  /*2520*/  LOP3.LUT R22, R22, 0xfffffffb, RZ, 0xc0, !PT ;  /* 0xfffffffb16167812 */ /* 0x000fe400078ec0ff */
[----:B------:R-:W-:Y:S02]  /*2530*/  LOP3.LUT R5, R5, R26, RZ, 0x3c, !PT ;  /* 0x0000001a05057212 */ /* 0x000fe400078e3cff */
[----:B------:R-:W-:Y:S02]  /*2540*/  SHF.L.U64.HI R106, R90, 0x6, R91 ;  /* 0x000000065a6a7819 */ /* 0x000fe4000001025b */
[----:B------:R-:W-:Y:S02]  /*2550*/  SHF.L.U64.HI R104, R96, 0x6, R97 ;  /* 0x0000000660687819 */ /* 0x000fe40000010261 */
[----:B------:R-:W-:-:S02]  /*2560*/  SHF.R.S32.HI R114, RZ, 0x3, R6 ;  /* 0x00000003ff727819 */ /* 0x000fc40000011406 */
[----:B------:R-:W-:Y:S02]  /*2570*/  SHF.R.S32.HI R113, RZ, 0x3, R10 ;  /* 0x00000003ff717819 */ /* 0x000fe4000001140a */
[----:B------:R-:W-:Y:S02]  /*2580*/  IADD3 R126, R126, R27, RZ ;  /* 0x0000001b7e7e7210 */ /* 0x000fe40007ffe0ff */
[----:B------:R-:W-:Y:S02]  /*2590*/  LEA.HI R141, R141, 0x8, RZ, 0x19 ;  /* 0x000000088d8d7811 */ /* 0x000fe400078fc8ff */
[----:B------:R-:W-:Y:S02]  /*25a0*/  SHF.L.U32 R121, R121, 0x1, RZ ;  /* 0x0000000179797819 */ /* 0x000fe400000006ff */
[----:B------:R-:W-:Y:S01]  /*25b0*/  SHF.R.S32.HI R112, RZ, 0x3, R14 ;  /* 0x00000003ff707819 */ /* 0x000fe2000001140e */
[--C-:B--2---:R-:W-:Y:S01]  /*25c0*/  IMAD R134, R4, 0x1800, R28.reuse ;  /* 0x0000180004867824 */ /* 0x104fe200078e021c */
[----:B------:R-:W-:Y:S01]  /*25d0*/  LOP3.LUT R4, R3, R228, RZ, 0x3c, !PT ;  /* 0x000000e403047212 */ /* 0x000fe200078e3cff */
[----:B------:R-:W-:Y:S01]  /*25e0*/  IMAD R132, R8, 0x1800, R28 ;  /* 0x0000180008847824 */ /* 0x000fe200078e021c */
[----:B------:R-:W-:Y:S01]  /*25f0*/  LOP3.LUT R3, R227, 0x38, R14, 0xf8, !PT ;  /* 0x00000038e3037812 */ /* 0x000fe200078ef80e */
[----:B------:R-:W-:Y:S01]  /*2600*/  IMAD.IADD R134, R134, 0x1, R7 ;  /* 0x0000000186867824 */ /* 0x000fe200078e0207 */
[----:B---3--:R-:W-:Y:S01]  /*2610*/  LOP3.LUT P2, RZ, R21, 0x4, RZ, 0xc0, !PT ;  /* 0x0000000415ff7812 */ /* 0x008fe2000784c0ff */
[----:B------:R-:W-:Y:S01]  /*2620*/  IMAD.IADD R137, R137, 0x1, R4 ;  /* 0x0000000189897824 */ /* 0x000fe200078e0204 */
[----:B------:R-:W-:Y:S01]  /*2630*/  SHF.R.S32.HI R4, RZ, 0x6, R11 ;  /* 0x00000006ff047819 */ /* 0x000fe2000001140b */
[----:B------:R-:W-:Y:S01]  /*2640*/  IMAD.IADD R132, R132, 0x1, R5 ;  /* 0x0000000184847824 */ /* 0x000fe200078e0205 */
[----:B------:R-:W-:Y:S01]  /*2650*/  LOP3.LUT R7, R225, 0x38, R14, 0xf8, !PT ;  /* 0x00000038e1077812 */ /* 0x000fe200078ef80e */
[----:B----4-:R-:W-:Y:S01]  /*2660*/  IMAD R111, R20, 0x40, R218 ;  /* 0x00000040146f7824 */ /* 0x010fe200078e02da */
[----:B------:R-:W-:Y:S01]  /*2670*/  LOP3.LUT R5, R227, 0x18, R16, 0xf8, !PT ;  /* 0x00000018e3057812 */ /* 0x000fe200078ef810 */
[C---:B------:R-:W-:Y:S01]  /*2680*/  IMAD R133, R4.reuse, 0x1800, R229 ;  /* 0x0000180004857824 */ /* 0x040fe200078e02e5 */
[----:B------:R-:W-:Y:S01]  /*2690*/  LOP3.LUT R7, R7, R26, RZ, 0x3c, !PT ;  /* 0x0000001a07077212 */ /* 0x000fe200078e3cff */
[----:B------:R-:W-:Y:S01]  /*26a0*/  IMAD R130, R4, 0x1800, R28 ;  /* 0x0000180004827824 */ /* 0x000fe200078e021c */
[----:B------:R-:W-:Y:S01]  /*26b0*/  LOP3.LUT R4, R3, R228, RZ, 0x3c, !PT ;  /* 0x000000e403047212 */ /* 0x000fe200078e3cff */
[----:B------:R-:W-:-:S02]  /*26c0*/  IMAD R3, R13, R96, RZ ;  /* 0x000000600d037224 */ /* 0x000fc400078e02ff */
[----:B------:R-:W-:Y:S01]  /*26d0*/  IMAD R13, R13, R90, RZ ;  /* 0x0000005a0d0d7224 */ /* 0x000fe200078e02ff */
[----:B------:R-:W-:Y:S01]  /*26e0*/  @P2 LOP3.LUT R22, R22, 0x4, RZ, 0xfc, !PT ;  /* 0x0000000416162812 */ /* 0x000fe200078efcff */
[----:B------:R-:W-:Y:S01]  /*26f0*/  IMAD.IADD R130, R130, 0x1, R7 ;  /* 0x0000000182827824 */ /* 0x000fe200078e0207 */
[----:B------:R-:W-:Y:S01]  /*2700*/  ISETP.GE.AND P2, PT, R192, UR4, PT ;  /* 0x00000004c0007c0c */ /* 0x000fe2000bf46270 */
[----:B------:R-:W-:Y:S01]  /*2710*/  IMAD R7, R91, 0x60, RZ ;  /* 0x000000605b077824 */ /* 0x000fe200078e02ff */
[----:B------:R-:W-:Y:S01]  /*2720*/  IADD3 R133, R133, R4, RZ ;  /* 0x0000000485857210 */ /* 0x000fe20007ffe0ff */
[----:B------:R-:W-:Y:S01]  /*2730*/  IMAD R13, R138, R91, R13 ;  /* 0x0000005b8a0d7224 */ /* 0x000fe200078e020d */
[----:B------:R-:W-:Y:S01]  /*2740*/  SEL R8, RZ, 0x20, P2 ;  /* 0x00000020ff087807 */ /* 0x000fe20001000000 */
[----:B------:R-:W-:Y:S01]  /*2750*/  IMAD.WIDE.U32 R90, R90, 0x60, RZ ;  /* 0x000000605a5a7825 */ /* 0x000fe200078e00ff */
[----:B------:R-:W-:Y:S02]  /*2760*/  LOP3.LUT R4, R5, R228, RZ, 0x3c, !PT ;  /* 0x000000e405047212 */ /* 0x000fe400078e3cff */
[----:B------:R-:W-:Y:S01]  /*2770*/  LOP3.LUT R5, R6, 0xfffffff8, RZ, 0xc0, !PT ;  /* 0xfffffff806057812 */ /* 0x000fe200078ec0ff */
[----:B------:R-:W-:Y:S01]  /*2780*/  IMAD R89, R138, R97, R3 ;  /* 0x000000618a597224 */ /* 0x000fe200078e0203 */
[----:B------:R-:W-:Y:S01]  /*2790*/  LOP3.LUT R26, R9, R8, RZ, 0xfc, !PT ;  /* 0x00000008091a7212 */ /* 0x000fe200078efcff */
[----:B------:R-:W-:Y:S01]  /*27a0*/  IMAD.IADD R128, R91, 0x1, R7 ;  /* 0x000000015b807824 */ /* 0x000fe200078e0207 */
[----:B------:R-:W-:Y:S01]  /*27b0*/  LOP3.LUT R6, R10, 0xfffffff8, RZ, 0xc0, !PT ;  /* 0xfffffff80a067812 */ /* 0x000fe200078ec0ff */
[----:B------:R-:W-:Y:S01]  /*27c0*/  IMAD.WIDE.U32 R96, R96, 0x60, RZ ;  /* 0x0000006060607825 */ /* 0x000fe200078e00ff */
[----:B------:R-:W-:-:S02]  /*27d0*/  LOP3.LUT R7, R14, 0xfffffff8, RZ, 0xc0, !PT ;  /* 0xfffffff80e077812 */ /* 0x000fc400078ec0ff */
[----:B------:R-:W-:Y:S01]  /*27e0*/  LOP3.LUT R8, R9, 0x1, RZ, 0xc0, !PT ;  /* 0x0000000109087812 */ /* 0x000fe200078ec0ff */
[----:B------:R-:W-:Y:S01]  /*27f0*/  IMAD.IADD R129, R229, 0x1, R4 ;  /* 0x00000001e5817824 */ /* 0x000fe200078e0204 */
[C---:B------:R-:W-:Y:S01]  /*2800*/  LOP3.LUT R9, R26.reuse, 0x2, RZ, 0xc0, !PT ;  /* 0x000000021a097812 */ /* 0x040fe200078ec0ff */
[----:B------:R-:W-:Y:S01]  /*2810*/  IMAD.IADD R103, R101, 0x1, R89 ;  /* 0x0000000165677824 */ /* 0x000fe200078e0259 */
[C---:B------:R-:W-:Y:S01]  /*2820*/  LOP3.LUT R10, R26.reuse, 0x4, RZ, 0xc0, !PT ;  /* 0x000000041a0a7812 */ /* 0x040fe200078ec0ff */
[----:B------:R-:W-:Y:S01]  /*2830*/  IMAD.IADD R127, R97, 0x1, R127 ;  /* 0x00000001617f7824 */ /* 0x000fe200078e027f */
[C---:B------:R-:W-:Y:S01]  /*2840*/  LOP3.LUT R20, R26.reuse, 0x8, RZ, 0xc0, !PT ;  /* 0x000000081a147812 */ /* 0x040fe200078ec0ff */
[----:B------:R-:W-:Y:S01]  /*2850*/  IMAD.IADD R102, R95, 0x1, R13 ;  /* 0x000000015f667824 */ /* 0x000fe200078e020d */
[----:B------:R-:W-:Y:S01]  /*2860*/  LOP3.LUT R21, R26, 0x10, RZ, 0xc0, !PT ;  /* 0x000000101a157812 */ /* 0x000fe200078ec0ff */
[----:B------:R-:W-:Y:S01]  /*2870*/  IMAD.IADD R4, R13, 0x1, R93 ;  /* 0x000000010d047824 */ /* 0x000fe200078e025d */
[----:B------:R-:W-:-:S02]  /*2880*/  SHF.R.S32.HI R3, RZ, 0x1f, R30 ;  /* 0x0000001fff037819 */ /* 0x000fc4000001141e */
[----:B------:R-:W-:Y:S02]  /*2890*/  IADD3 R89, R89, R99, RZ ;  /* 0x0000006359597210 */ /* 0x000fe40007ffe0ff */
[----:B------:R-:W-:Y:S02]  /*28a0*/  SHF.R.S32.HI R110, RZ, 0x1f, R5 ;  /* 0x0000001fff6e7819 */ /* 0x000fe40000011405 */
[----:B------:R-:W-:Y:S02]  /*28b0*/  SHF.R.S32.HI R125, RZ, 0x1f, R0 ;  /* 0x0000001fff7d7819 */ /* 0x000fe40000011400 */
[----:B------:R-:W-:Y:S02]  /*28c0*/  SHF.R.S32.HI R109, RZ, 0x1f, R6 ;  /* 0x0000001fff6d7819 */ /* 0x000fe40000011406 */
[----:B------:R-:W-:Y:S02]  /*28d0*/  SHF.R.S32.HI R108, RZ, 0x1f, R7 ;  /* 0x0000001fff6c7819 */ /* 0x000fe40000011407 */
[----:B------:R-:W-:-:S07]  /*28e0*/  LOP3.LUT R26, R26, 0x20, RZ, 0xc0, !PT ;  /* 0x000000201a1a7812 */ /* 0x000fce00078ec0ff */
.L_x_1690:
[----:B--2---:R-:W2:Y:S01]  /*28f0*/  LDL R33, [R1+0x48] ;  /* 0x0000480001217983 */ /* 0x004ea20000100800 */
[----:B------:R-:W0:Y:S01]  /*2900*/  LDC R31, c[0x0][0x430] ;  /* 0x00010c00ff1f7b82 */ /* 0x000e220000000800 */
[----:B------:R-:W-:Y:S02]  /*2910*/  VIADD R24, R24, 0xffffffff ;  /* 0xffffffff18187836 */ /* 0x000fe40000000000 */
[----:B------:R-:W-:Y:S02]  /*2920*/  IMAD.MOV.U32 R27, RZ, RZ, RZ ;  /* 0x000000ffff1b7224 */ /* 0x000fe400078e00ff */
[----:B------:R-:W-:-:S03]  /*2930*/  IMAD R12, R24, 0x60, R111 ;  /* 0x00000060180c7824 */ /* 0x000fc600078e026f */
[----:B------:R-:W1:Y:S01]  /*2940*/  LDC R120, c[0x0][0x3f4] ;  /* 0x0000fd00ff787b82 */ /* 0x000e620000000800 */
[----:B------:R-:W-:Y:S01]  /*2950*/  IMAD.IADD R34, R126, 0x1, R12 ;  /* 0x000000017e227824 */ /* 0x000fe200078e020c */
[----:B------:R-:W-:-:S04]  /*2960*/  ISETP.GE.AND P2, PT, R12, R25, PT ;  /* 0x000000190c00720c */ /* 0x000fc80003f46270 */
[----:B------:R-:W-:Y:S02]  /*2970*/  ISETP.GT.OR P2, PT, R111, 0x5f, P2 ;  /* 0x0000005f6f00780c */ /* 0x000fe40001744670 */
[----:B------:R-:W-:Y:S02]  /*2980*/  MOV R28, R34 ;  /* 0x00000022001c7202 */ /* 0x000fe40000000f00 */
[----:B0-----:R-:W-:-:S09]  /*2990*/  ISETP.NE.AND P3, PT, R31, 0x1, PT ;  /* 0x000000011f00780c */ /* 0x001fd20003f65270 */
[----:B------:R-:W0:Y:S08]  /*29a0*/  @!P2 LDC.64 R14, c[0x0][0x428] ;  /* 0x00010a00ff0eab82 */ /* 0x000e300000000a00 */
[----:B---3--:R-:W3:Y:S08]  /*29b0*/  @!P2 LDC.64 R12, c[0x0][0x418] ;  /* 0x00010600ff0cab82 */ /* 0x008ef00000000a00 */
[----:B----4-:R-:W4:Y:S08]  /*29c0*/  @P3 LDC R11, c[0x0][0x434] ;  /* 0x00010d00ff0b3b82 */ /* 0x010f300000000800 */
        /* <DEDUP_REMOVED lines=13> */
[----:B------:R-:W-:Y:S01]  /*2aa0*/  LOP3.LUT R22, R22, 0xfffffffd, RZ, 0xc0, !PT ;  /* 0xfffffffd16167812 */ /* 0x000fe200078ec0ff */
[----:B------:R-:W-:Y:S01]  /*2ab0*/  IMAD.MOV R28, RZ, RZ, -R28 ;  /* 0x000000ffff1c7224 */ /* 0x000fe200078e0a1c */
[----:B------:R-:W-:Y:S05]  /*2ac0*/  YIELD ;  /* 0x0000000000007946 */ /* 0x000fea0003800000 */
[----:B------:R-:W-:Y:S01]  /*2ad0*/  VIADD R32, R14, 0x20 ;  /* 0x000000200e207836 */ /* 0x000fe20000000000 */
[----:B------:R-:W-:Y:S01]  /*2ae0*/  BSSY B0, `(.L_x_1585) ;  /* 0x0000779000007945 */ /* 0x000fe20003800000 */
[----:B------:R-:W-:-:S02]  /*2af0*/  IMAD R28, R31, R28, R34 ;  /* 0x0000001c1f1c7224 */ /* 0x000fc400078e0222 */
[----:B------:R-:W-:Y:S01]  /*2b00*/  @P2 LOP3.LUT R22, R22, 0x2, RZ, 0xfc, !PT ;  /* 0x0000000216162812 */ /* 0x000fe200078efcff */
[----:B------:R-:W-:Y:S01]  /*2b10*/  IMAD R29, R14, 0x2, R115 ;  /* 0x000000020e1d7824 */ /* 0x000fe200078e0273 */
[----:B------:R-:W-:Y:S02]  /*2b20*/  ISETP.GE.AND P2, PT, R120, 0x1, PT ;  /* 0x000000017800780c */ /* 0x000fe40003f46270 */
[----:B--2---:R-:W-:-:S13]  /*2b30*/  LOP3.LUT P4, RZ, R33, 0x4, RZ, 0xc0, !PT ;  /* 0x0000000421ff7812 */ /* 0x004fda000788c0ff */
[----:B------:R-:W-:-:S05]  /*2b40*/  @P4 IADD3 R32, R14, -0x20, RZ ;  /* 0xffffffe00e204810 */ /* 0x000fca0007ffe0ff */
[----:B------:R-:W-:Y:S01]  /*2b50*/  IMAD R31, R32, 0x2, R115 ;  /* 0x00000002201f7824 */ /* 0x000fe200078e0273 */
[----:B0-----:R-:W-:Y:S06]  /*2b60*/  @!P2 BRA `(.L_x_1586) ;  /* 0x0000006c00e4a947 */ /* 0x001fec0003800000 */
        /* <DEDUP_REMOVED lines=18> */
[----:B------:R-:W-:Y:S02]  /*2c90*/  IMAD R14, R127, R24, RZ ;  /* 0x000000187f0e7224 */ /* 0x000fe400078e02ff */
[----:B------:R-:W-:Y:S02]  /*2ca0*/  IMAD.IADD R13, R13, 0x1, R15 ;  /* 0x000000010d0d7824 */ /* 0x000fe400078e020f */
[----:B------:R-:W-:Y:S02]  /*2cb0*/  IMAD R15, R3, UR4, RZ ;  /* 0x00000004030f7c24 */ /* 0x000fe4000f8e02ff */
[C---:B------:R-:W-:Y:S02]  /*2cc0*/  IMAD R33, R11.reuse, R96, R14 ;  /* 0x000000600b217224 */ /* 0x040fe400078e020e */
[----:B------:R-:W-:Y:S02]  /*2cd0*/  IMAD R35, R11, R90, R32 ;  /* 0x0000005a0b237224 */ /* 0x000fe400078e0220 */
[----:B------:R-:W-:-:S02]  /*2ce0*/  IMAD R11, R30, UR5, R15 ;  /* 0x000000051e0b7c24 */ /* 0x000fc4000f8e020f */
[----:B------:R-:W-:Y:S01]  /*2cf0*/  IMAD.WIDE.U32 R118, R30, UR4, R12 ;  /* 0x000000041e767c25 */ /* 0x000fe2000f8e000c */
[----:B------:R-:W-:-:S03]  /*2d00*/  ULDC.64 UR4, c[0x0][0x2e8] ;  /* 0x0000ba0000047ab9 */ /* 0x000fc60000000a00 */
[-C--:B------:R-:W-:Y:S01]  /*2d10*/  IMAD.WIDE.U32 R14, R96, R24.reuse, RZ ;  /* 0x00000018600e7225 */ /* 0x080fe200078e00ff */
[----:B------:R-:W-:Y:S02]  /*2d20*/  IADD3 R11, R119, R11, RZ ;  /* 0x0000000b770b7210 */ /* 0x000fe40007ffe0ff */
[----:B------:R-:W-:Y:S01]  /*2d30*/  LEA R119, P3, R118, UR4, 0x1 ;  /* 0x0000000476777c11 */ /* 0x000fe2000f8608ff */
[----:B------:R-:W-:-:S03]  /*2d40*/  IMAD.WIDE.U32 R12, R90, R24, RZ ;  /* 0x000000185a0c7225 */ /* 0x000fc600078e00ff */
[----:B------:R-:W-:Y:S01]  /*2d50*/  LEA.HI.X R118, R118, UR5, R11, 0x1, P3 ;  /* 0x0000000576767c11 */ /* 0x000fe200098f0c0b */
[----:B------:R-:W-:Y:S02]  /*2d60*/  IMAD.IADD R11, R15, 0x1, R33 ;  /* 0x000000010f0b7824 */ /* 0x000fe400078e0221 */
        /* <DEDUP_REMOVED lines=58> */
.L_x_1589:
[----:B------:R-:W-:Y:S05]  /*3110*/  BSYNC B1 ;  /* 0x0000000000017941 */ /* 0x000fea0003800000 */
.L_x_1588:
        /* <DEDUP_REMOVED lines=57> */
.L_x_1591:
[----:B------:R-:W-:Y:S05]  /*34b0*/  BSYNC B1 ;  /* 0x0000000000017941 */ /* 0x000fea0003800000 */
.L_x_1590:
[----:B------:R-:W2:Y:S01]  /*34c0*/  LDL R11, [R1+0x38] ;  /* 0x00003800010b7983 */ /* 0x000ea20000100800 */
[----:B0-----:R-:W-:Y:S01]  /*34d0*/  IMAD.MOV.U32 R12, RZ, RZ, R61 ;  /* 0x000000ffff0c7224 */ /* 0x001fe200078e003d */
[----:B------:R-:W-:Y:S01]  /*34e0*/  PRMT R147, R81, 0x5410, R82 ;  /* 0x0000541051937816 */ /* 0x000fe20000000052 */
[----:B------:R-:W-:Y:S02]  /*34f0*/  IMAD.MOV.U32 R13, RZ, RZ, R68 ;  /* 0x000000ffff0d7224 */ /* 0x000fe400078e0044 */
[----:B------:R-:W-:-:S05]  /*3500*/  IMAD.MOV.U32 R14, RZ, RZ, R69 ;  /* 0x000000ffff0e7224 */ /* 0x000fca00078e0045 */
[----:B------:R-:W-:Y:S01]  /*3510*/  PRMT R160, R13, 0x5410, R14 ;  /* 0x000054100da07816 */ /* 0x000fe2000000000e */
[----:B------:R-:W-:Y:S02]  /*3520*/  IMAD.MOV.U32 R13, RZ, RZ, R76 ;  /* 0x000000ffff0d7224 */ /* 0x000fe400078e004c */
[----:B------:R-:W-:-:S05]  /*3530*/  IMAD.MOV.U32 R14, RZ, RZ, R77 ;  /* 0x000000ffff0e7224 */ /* 0x000fca00078e004d */
[----:B------:R-:W-:Y:S01]  /*3540*/  PRMT R153, R13, 0x5410, R14 ;  /* 0x000054100d997816 */ /* 0x000fe2000000000e */
[----:B------:R-:W-:Y:S01]  /*3550*/  IMAD.MOV.U32 R14, RZ, RZ, R63 ;  /* 0x000000ffff0e7224 */ /* 0x000fe200078e003f */
[----:B------:R-:W-:-:S04]  /*3560*/  MOV R13, R62 ;  /* 0x0000003e000d7202 */ /* 0x000fc80000000f00 */
[----:B------:R-:W-:Y:S01]  /*3570*/  PRMT R157, R13, 0x5410, R14 ;  /* 0x000054100d9d7816 */ /* 0x000fe2000000000e */
[----:B------:R-:W-:Y:S01]  /*3580*/  IMAD.MOV.U32 R13, RZ, RZ, R70 ;  /* 0x000000ffff0d7224 */ /* 0x000fe200078e0046 */
[----:B------:R-:W-:-:S04]  /*3590*/  MOV R14, R71 ;  /* 0x00000047000e7202 */ /* 0x000fc80000000f00 */
[----:B------:R-:W-:Y:S01]  /*35a0*/  PRMT R162, R13, 0x5410, R14 ;  /* 0x000054100da27816 */ /* 0x000fe2000000000e */
[----:B------:R-:W-:Y:S02]  /*35b0*/  IMAD.MOV.U32 R13, RZ, RZ, R78 ;  /* 0x000000ffff0d7224 */ /* 0x000fe400078e004e */
[----:B------:R-:W-:-:S05]  /*35c0*/  IMAD.MOV.U32 R14, RZ, RZ, R79 ;  /* 0x000000ffff0e7224 */ /* 0x000fca00078e004f */
[----:B------:R-:W-:Y:S01]  /*35d0*/  PRMT R164, R13, 0x5410, R14 ;  /* 0x000054100da47816 */ /* 0x000fe2000000000e */
[----:B-----5:R-:W-:Y:S02]  /*35e0*/  IMAD.MOV.U32 R13, RZ, RZ, R36 ;  /* 0x000000ffff0d7224 */ /* 0x020fe400078e0024 */
        /* <DEDUP_REMOVED lines=16> */
[----:B------:R-:W-:Y:S02]  /*36f0*/  PRMT R145, R14, 0x5410, R13 ;  /* 0x000054100e917816 */ /* 0x000fe4000000000d */
[----:B--2---:R-:W-:Y:S01]  /*3700*/  R2UR UR4, R11 ;  /* 0x000000000b0472ca */ /* 0x004fe200000e0000 */
[----:B------:R-:W-:-:S05]  /*3710*/  IMAD.MOV.U32 R11, RZ, RZ, R60 ;  /* 0x000000ffff0b7224 */ /* 0x000fca00078e003c */
[----:B------:R-:W-:Y:S01]  /*3720*/  PRMT R156, R11, 0x5410, R12 ;  /* 0x000054100b9c7816 */ /* 0x000fe2000000000c */
[----:B------:R-:W-:Y:S01]  /*3730*/  IMAD.MOV.U32 R12, RZ, RZ, R65 ;  /* 0x000000ffff0c7224 */ /* 0x000fe200078e0041 */
[----:B------:R-:W-:-:S04]  /*3740*/  MOV R11, R64 ;  /* 0x00000040000b7202 */ /* 0x000fc80000000f00 */
[----:B------:R-:W-:Y:S01]  /*3750*/  PRMT R158, R12, 0x5410, R11 ;  /* 0x000054100c9e7816 */ /* 0x000fe2000000000b */
[----:B------:R-:W-:Y:S01]  /*3760*/  IMAD.MOV.U32 R11, RZ, RZ, R72 ;  /* 0x000000ffff0b7224 */ /* 0x000fe200078e0048 */
[----:B------:R-:W-:Y:S01]  /*3770*/  MOV R12, R73 ;  /* 0x00000049000c7202 */ /* 0x000fe20000000f00 */
[----:B------:R-:W-:-:S03]  /*3780*/  UISETP.NE.AND UP0, UPT, UR4, 0x3, UPT ;  /* 0x000000030400788c */ /* 0x000fc6000bf05270 */
[----:B------:R-:W-:Y:S01]  /*3790*/  PRMT R161, R11, 0x5410, R12 ;  /* 0x000054100ba17816 */ /* 0x000fe2000000000c */
[----:B------:R-:W-:Y:S02]  /*37a0*/  IMAD.MOV.U32 R11, RZ, RZ, R58 ;  /* 0x000000ffff0b7224 */ /* 0x000fe400078e003a */
[----:B------:R-:W-:Y:S01]  /*37b0*/  IMAD.MOV.U32 R12, RZ, RZ, R59 ;  /* 0x000000ffff0c7224 */ /* 0x000fe200078e003b */
[----:B------:R-:W-:-:S04]  /*37c0*/  PLOP3.LUT P2, PT, PT, PT, UP0, 0x80, 0x0 ;  /* 0x000000000000781c */ /* 0x000fc80003f4f008 */
        /* <DEDUP_REMOVED lines=25> */
[----:B------:R-:W-:Y:S06]  /*3960*/  @!P2 BRA `(.L_x_1592) ;  /* 0x000000000004a947 */ /* 0x000fec0003800000 */
[----:B------:R-:W-:Y:S01]  /*3970*/  BPT.TRAP 0x1 ;  /* 0x000000040000795c */ /* 0x000fe20000300000 */
.L_x_1592:
[----:B------:R-:W-:Y:S01]  /*3980*/  IMAD R87, R18, 0x8, R2 ;  /* 0x0000000812577824 */ /* 0x000fe200078e0202 */
[----:B------:R-:W-:Y:S01]  /*3990*/  SHF.L.U32 R88, R219, 0x1f, RZ ;  /* 0x0000001fdb587819 */ /* 0x000fe200000006ff */
[----:B------:R-:W-:Y:S03]  /*39a0*/  BSSY B1, `(.L_x_1593) ;  /* 0x0000003000017945 */ /* 0x000fe60003800000 */
[----:B------:R-:W0:Y:S02]  /*39b0*/  SYNCS.PHASECHK.TRANS64.TRYWAIT P5, [R87+URZ+0x30890], R88 ;  /* 0x03089058570075a7 */ /* 0x000e2400080a017f */
[----:B0-----:R-:W-:Y:S05]  /*39c0*/  @!P5 BRA `(.L_x_1594) ;  /* 0x000002740084d947 */ /* 0x001fea0003800000 */
.L_x_2010:
[----:B------:R-:W-:Y:S05]  /*39d0*/  BSYNC B1 ;  /* 0x0000000000017941 */ /* 0x000fea0003800000 */
.L_x_1593:
[----:B------:R-:W-:-:S03]  /*39e0*/  UMOV UR4, 0xffffffff ;  /* 0xffffffff00047882 */ /* 0x000fc60000000000 */
[----:B------:R-:W-:Y:S05]  /*39f0*/  BRA.DIV UR4, `(.L_x_1595) ;  /* 0x00000276048c7947 */ /* 0x000fea000b800000 */
[----:B------:R1:W2:Y:S04]  /*3a00*/  SHFL.IDX PT, R82, R118, RZ, 0x1c1f ;  /* 0x001c1fff76527589 */ /* 0x0002a800000e0000 */
[----:B------:R1:W3:Y:S02]  /*3a10*/  SHFL.IDX PT, R83, R119, RZ, 0x1c1f ;  /* 0x001c1fff77537589 */ /* 0x0002e400000e0000 */
.L_x_2014:
        /* <DEDUP_REMOVED lines=12> */
[--C-:B0-----:R-:W-:Y:S01]  /*3ae0*/  HADD2.F32 R150, -RZ, R13.reuse.H1_H1 ;  /* 0x3000000dff967230 */ /* 0x101fe20000004100 */
[--C-:B------:R-:W-:Y:S01]  /*3af0*/  SHF.R.U64 R78, R78, 0x10, R79.reuse ;  /* 0x000000104e4e7819 */ /* 0x100fe2000000124f */
[----:B------:R-:W-:Y:S01]  /*3b00*/  HADD2.F32 R154, -RZ, R13.H0_H0 ;  /* 0x2000000dff9a7230 */ /* 0x000fe20000004100 */
[----:B------:R-:W-:Y:S01]  /*3b10*/  SHF.R.U32.HI R149, RZ, 0x10, R79 ;  /* 0x00000010ff957819 */ /* 0x000fe2000001164f */
[----:B------:R-:W-:Y:S01]  /*3b20*/  HADD2.F32 R152, -RZ, R15.H0_H0 ;  /* 0x2000000fff987230 */ /* 0x000fe20000004100 */
[----:B------:R-:W-:Y:S01]  /*3b30*/  SHF.R.U32.HI R76, RZ, 0x10, R77 ;  /* 0x00000010ff4c7819 */ /* 0x000fe2000001164d */
[----:B------:R-:W-:Y:S02]  /*3b40*/  HADD2.F32 R77, -RZ, R11.H0_H0 ;  /* 0x2000000bff4d7230 */ /* 0x000fe40000004100 */
[----:B------:R-:W-:Y:S02]  /*3b50*/  HADD2.F32 R79, -RZ, R78.H0_H0 ;  /* 0x2000004eff4f7230 */ /* 0x000fe40000004100 */
[----:B------:R-:W-:-:S02]  /*3b60*/  HADD2.F32 R11, -RZ, R149.H0_H0 ;  /* 0x20000095ff0b7230 */ /* 0x000fc40000004100 */
[----:B------:R-:W-:Y:S02]  /*3b70*/  HADD2.F32 R78, -RZ, R15.H1_H1 ;  /* 0x3000000fff4e7230 */ /* 0x000fe40000004100 */
[-C--:B------:R-:W-:Y:S01]  /*3b80*/  FMUL.FTZ R149, R150, R79.reuse ;  /* 0x0000004f96957220 */ /* 0x080fe20000410000 */
[----:B------:R-:W-:Y:S02]  /*3b90*/  HADD2.F32 R15, -RZ, R76.H0_H0 ;  /* 0x2000004cff0f7230 */ /* 0x000fe40000004100 */
[----:B------:R-:W-:Y:S01]  /*3ba0*/  FMUL.FTZ R151, R154, R79 ;  /* 0x0000004f9a977220 */ /* 0x000fe20000410000 */
[-C--:B------:R-:W-:Y:S01]  /*3bb0*/  FMUL.FTZ R79, R152, R11.reuse ;  /* 0x0000000b984f7220 */ /* 0x080fe20000410000 */
[----:B------:R-:W-:Y:S01]  /*3bc0*/  FMUL.FTZ R13, R78, R11 ;  /* 0x0000000b4e0d7220 */ /* 0x000fe20000410000 */
        /* <DEDUP_REMOVED lines=9> */
[----:B------:R-:W-:Y:S01]  /*3c60*/  FMUL.FTZ R149, R150, R77 ;  /* 0x0000004d96957220 */ /* 0x000fe20000410000 */
[--C-:B------:R-:W-:Y:S02]  /*3c70*/  HADD2.F32 R12, -RZ, R14.reuse.H1_H1 ;  /* 0x3000000eff0c7230 */ /* 0x100fe40000004100 */
[----:B------:R-:W-:-:S02]  /*3c80*/  HADD2.F32 R14, -RZ, R14.H0_H0 ;  /* 0x2000000eff0e7230 */ /* 0x000fc40000004100 */
[--C-:B------:R-:W-:Y:S02]  /*3c90*/  HADD2.F32 R79, -RZ, R153.reuse.H0_H0 ;  /* 0x20000099ff4f7230 */ /* 0x100fe40000004100 */
[----:B------:R-:W-:Y:S02]  /*3ca0*/  HADD2.F32 R151, -RZ, R153.H1_H1 ;  /* 0x30000099ff977230 */ /* 0x000fe40000004100 */
[----:B------:R-:W-:Y:S01]  /*3cb0*/  FMUL.FTZ R153, R152, R77 ;  /* 0x0000004d98997220 */ /* 0x000fe20000410000 */
[-C--:B------:R-:W-:Y:S01]  /*3cc0*/  FMUL.FTZ R77, R12, R15.reuse ;  /* 0x0000000f0c4d7220 */ /* 0x080fe20000410000 */
[----:B------:R-:W-:Y:S01]  /*3cd0*/  FMUL.FTZ R15, R14, R15 ;  /* 0x0000000f0e0f7220 */ /* 0x000fe20000410000 */
[-C--:B------:R-:W-:Y:S01]  /*3ce0*/  FFMA.FTZ R149, R152, R79.reuse, -R149 ;  /* 0x0000004f98957223 */ /* 0x080fe20000010895 */
[----:B------:R-:W-:Y:S01]  /*3cf0*/  FFMA.FTZ R150, R150, R79, R153 ;  /* 0x0000004f96967223 */ /* 0x000fe20000010099 */
[-C--:B------:R-:W-:Y:S01]  /*3d00*/  FFMA.FTZ R77, R14, R151.reuse, -R77 ;  /* 0x000000970e4d7223 */ /* 0x080fe2000001084d */
[----:B------:R-:W-:Y:S01]  /*3d10*/  FFMA.FTZ R12, R12, R151, R15 ;  /* 0x000000970c0c7223 */ /* 0x000fe2000001000f */
[----:B------:R-:W-:Y:S01]  /*3d20*/  F2FP.F16.F32.PACK_AB R15, R78, R13 ;  /* 0x0000000d4e0f723e */ /* 0x000fe200000000ff */
[----:B------:R-:W-:Y:S01]  /*3d30*/  IMAD.MOV.U32 R13, RZ, RZ, R11 ;  /* 0x000000ffff0d7224 */ /* 0x000fe200078e000b */
[----:B------:R-:W-:-:S02]  /*3d40*/  F2FP.F16.F32.PACK_AB R150, R150, R149 ;  /* 0x000000959696723e */ /* 0x000fc400000000ff */
[----:B------:R-:W-:Y:S02]  /*3d50*/  F2FP.F16.F32.PACK_AB R14, R12, R77 ;  /* 0x0000004d0c0e723e */ /* 0x000fe400000000ff */
[----:B------:R-:W-:-:S07]  /*3d60*/  MOV R12, R150 ;  /* 0x00000096000c7202 */ /* 0x000fce0000000f00 */
.L_x_1601:
[----:B------:R-:W-:Y:S05]  /*3d70*/  BSYNC B3 ;  /* 0x0000000000037941 */ /* 0x000fea0003800000 */
.L_x_1600:
[----:B0-----:R4:W-:Y:S02]  /*3d80*/  ST.E.128 desc[UR60][R80.64], R12 ;  /* 0x0000000c50007985 */ /* 0x0019e4000c101d3c */
.L_x_1599:
[----:B------:R-:W-:Y:S05]  /*3d90*/  BSYNC B2 ;  /* 0x0000000000027941 */ /* 0x000fea0003800000 */
.L_x_1598:
[----:B------:R-:W-:Y:S01]  /*3da0*/  ISETP.NE.AND P3, PT, R9, RZ, PT ;  /* 0x000000ff0900720c */ /* 0x000fe20003f65270 */
[----:B------:R-:W-:-:S12]  /*3db0*/  BSSY B2, `(.L_x_1602) ;  /* 0x0000036000027945 */ /* 0x000fd80003800000 */
[----:B------:R-:W-:Y:S05]  /*3dc0*/  @!P3 BRA `(.L_x_1603) ;  /* 0x0000000000d0b947 */ /* 0x000fea0003800000 */
[----:B----4-:R4:W0:Y:S01]  /*3dd0*/  LDS.128 R12, [R31+0x1e000] ;  /* 0x01e000001f0c7984 */ /* 0x0108220000000c00 */
[----:B------:R-:W-:Y:S01]  /*3de0*/  ISETP.GE.AND P3, PT, R223, R120, PT ;  /* 0x00000078df00720c */ /* 0x000fe20003f66270 */
[----:B------:R-:W-:Y:S01]  /*3df0*/  IMAD.SHL.U32 R11, R201, 0x8, RZ ;  /* 0x00000008c90b7824 */ /* 0x000fe200078e00ff */
[----:B------:R-:W-:Y:S01]  /*3e00*/  BSSY B3, `(.L_x_1604) ;  /* 0x000002f000037945 */ /* 0x000fe20003800000 */
[----:B---3--:R-:W-:Y:S02]  /*3e10*/  IMAD.MOV.U32 R76, RZ, RZ, R83 ;  /* 0x000000ffff4c7224 */ /* 0x008fe400078e0053 */
[----:B--2---:R-:W-:Y:S02]  /*3e20*/  IMAD.MOV.U32 R77, RZ, RZ, R82 ;  /* 0x000000ffff4d7224 */ /* 0x004fe400078e0052 */
[----:B------:R-:W-:-:S06]  /*3e30*/  IMAD.WIDE R76, R11, 0x2, R76 ;  /* 0x000000020b4c7825 */ /* 0x000fcc00078e024c */
[----:B----4-:R-:W-:Y:S05]  /*3e40*/  @P3 BRA `(.L_x_1605) ;  /* 0x0000000000a83947 */ /* 0x010fea0003800000 */
[----:B------:R-:W-:Y:S01]  /*3e50*/  SHF.R.U64 R11, R72, 0x10, R73 ;  /* 0x00000010480b7819 */ /* 0x000fe20000001249 */
[----:B0-----:R-:W-:Y:S01]  /*3e60*/  HADD2.F32 R150, -RZ, R13.H0_H0 ;  /* 0x2000000dff967230 */ /* 0x001fe20000004100 */
[--C-:B------:R-:W-:Y:S01]  /*3e70*/  SHF.R.U64 R74, R74, 0x10, R75.reuse ;  /* 0x000000104a4a7819 */ /* 0x100fe2000000124b */
[----:B------:R-:W-:Y:S01]  /*3e80*/  HADD2.F32 R80, -RZ, R15.H0_H0 ;  /* 0x2000000fff507230 */ /* 0x000fe20000004100 */
[----:B------:R-:W-:Y:S02]  /*3e90*/  SHF.R.U32.HI R78, RZ, 0x10, R75 ;  /* 0x00000010ff4e7819 */ /* 0x000fe4000001164b */
[----:B------:R-:W-:Y:S01]  /*3ea0*/  SHF.R.U32.HI R72, RZ, 0x10, R73 ;  /* 0x00000010ff487819 */ /* 0x000fe20000011649 */
[----:B------:R-:W-:Y:S02]  /*3eb0*/  HADD2.F32 R73, -RZ, R11.H0_H0 ;  /* 0x2000000bff497230 */ /* 0x000fe40000004100 */
[----:B------:R-:W-:Y:S02]  /*3ec0*/  HADD2.F32 R75, -RZ, R74.H0_H0 ;  /* 0x2000004aff4b7230 */ /* 0x000fe40000004100 */
[----:B------:R-:W-:-:S02]  /*3ed0*/  HADD2.F32 R11, -RZ, R78.H0_H0 ;  /* 0x2000004eff0b7230 */ /* 0x000fc40000004100 */
[----:B------:R-:W-:Y:S02]  /*3ee0*/  HADD2.F32 R78, -RZ, R13.H1_H1 ;  /* 0x3000000dff4e7230 */ /* 0x000fe40000004100 */
[-C--:B------:R-:W-:Y:S01]  /*3ef0*/  FMUL.FTZ R81, R150, R75.reuse ;  /* 0x0000004b96517220 */ /* 0x080fe20000410000 */
[----:B------:R-:W-:Y:S02]  /*3f00*/  HADD2.F32 R74, -RZ, R15.H1_H1 ;  /* 0x3000000fff4a7230 */ /* 0x000fe40000004100 */
[----:B------:R-:W-:Y:S02]  /*3f10*/  HADD2.F32 R15, -RZ, R72.H0_H0 ;  /* 0x20000048ff0f7230 */ /* 0x000fe40000004100 */
[----:B------:R-:W-:Y:S01]  /*3f20*/  FMUL.FTZ R79, R78, R75 ;  /* 0x0000004b4e4f7220 */ /* 0x000fe20000410000 */
[-C--:B------:R-:W-:Y:S01]  /*3f30*/  FMUL.FTZ R75, R80, R11.reuse ;  /* 0x0000000b504b7220 */ /* 0x080fe20000410000 */
[----:B------:R-:W-:Y:S01]  /*3f40*/  FMUL.FTZ R13, R74, R11 ;  /* 0x0000000b4a0d7220 */ /* 0x000fe20000410000 */
[-C--:B------:R-:W-:Y:S01]  /*3f50*/  FFMA.FTZ R72, R78, R73.reuse, R81 ;  /* 0x000000494e487223 */ /* 0x080fe20000010051 */
[----:B------:R-:W-:Y:S01]  /*3f60*/  FFMA.FTZ R11, R150, R73, -R79 ;  /* 0x00000049960b7223 */ /* 0x000fe2000001084f */
        /* <DEDUP_REMOVED lines=8> */
[--C-:B------:R-:W-:Y:S02]  /*3ff0*/  HADD2.F32 R12, -RZ, R14.reuse.H1_H1 ;  /* 0x3000000eff0c7230 */ /* 0x100fe40000004100 */
[----:B------:R-:W-:Y:S01]  /*4000*/  FMUL.FTZ R149, R80, R73 ;  /* 0x0000004950957220 */ /* 0x000fe20000410000 */
[----:B------:R-:W-:-:S02]  /*4010*/  HADD2.F32 R14, -RZ, R14.H0_H0 ;  /* 0x2000000eff0e7230 */ /* 0x000fc40000004100 */
[--C-:B------:R-:W-:Y:S02]  /*4020*/  HADD2.F32 R75, -RZ, R161.reuse.H0_H0 ;  /* 0x200000a1ff4b7230 */ /* 0x100fe40000004100 */
[-C--:B------:R-:W-:Y:S01]  /*4030*/  FMUL.FTZ R73, R12, R15.reuse ;  /* 0x0000000f0c497220 */ /* 0x080fe20000410000 */
[----:B------:R-:W-:Y:S02]  /*4040*/  HADD2.F32 R81, -RZ, R161.H1_H1 ;  /* 0x300000a1ff517230 */ /* 0x000fe40000004100 */
        /* <DEDUP_REMOVED lines=10> */
.L_x_1605:
[----:B------:R-:W-:Y:S05]  /*40f0*/  BSYNC B3 ;  /* 0x0000000000037941 */ /* 0x000fea0003800000 */
.L_x_1604:
[----:B0-----:R0:W-:Y:S02]  /*4100*/  ST.E.128 desc[UR60][R76.64], R12 ;  /* 0x0000000c4c007985 */ /* 0x0011e4000c101d3c */
.L_x_1603:
[----:B------:R-:W-:Y:S05]  /*4110*/  BSYNC B2 ;  /* 0x0000000000027941 */ /* 0x000fea0003800000 */
.L_x_1602:
[----:B------:R-:W-:Y:S01]  /*4120*/  ISETP.NE.AND P3, PT, R10, RZ, PT ;  /* 0x000000ff0a00720c */ /* 0x000fe20003f65270 */
[----:B------:R-:W-:-:S12]  /*4130*/  BSSY B2, `(.L_x_1606) ;  /* 0x0000036000027945 */ /* 0x000fd80003800000 */
[----:B------:R-:W-:Y:S05]  /*4140*/  @!P3 BRA `(.L_x_1607) ;  /* 0x0000000000d0b947 */ /* 0x000fea0003800000 */
[----:B0---4-:R0:W4:Y:S01]  /*4150*/  LDS.128 R12, [R29+0x21000] ;  /* 0x021000001d0c7984 */ /* 0x0111220000000c00 */
[----:B------:R-:W-:Y:S01]  /*4160*/  ISETP.GE.AND P3, PT, R221, R120, PT ;  /* 0x00000078dd00720c */ /* 0x000fe20003f66270 */
[----:B------:R-:W-:Y:S01]  /*4170*/  IMAD.SHL.U32 R11, R202, 0x8, RZ ;  /* 0x00000008ca0b7824 */ /* 0x000fe200078e00ff */
[----:B------:R-:W-:Y:S01]  /*4180*/  BSSY B3, `(.L_x_1608) ;  /* 0x000002f000037945 */ /* 0x000fe20003800000 */
[----:B---3--:R-:W-:Y:S02]  /*4190*/  IMAD.MOV.U32 R72, RZ, RZ, R83 ;  /* 0x000000ffff487224 */ /* 0x008fe400078e0053 */
[----:B--2---:R-:W-:Y:S02]  /*41a0*/  IMAD.MOV.U32 R73, RZ, RZ, R82 ;  /* 0x000000ffff497224 */ /* 0x004fe400078e0052 */
[----:B------:R-:W-:-:S06]  /*41b0*/  IMAD.WIDE R72, R11, 0x2, R72 ;  /* 0x000000020b487825 */ /* 0x000fcc00078e0248 */
[----:B0-----:R-:W-:Y:S05]  /*41c0*/  @P3 BRA `(.L_x_1609) ;  /* 0x0000000000a83947 */ /* 0x001fea0003800000 */
[----:B------:R-:W-:Y:S01]  /*41d0*/  SHF.R.U64 R11, R68, 0x10, R69 ;  /* 0x00000010440b7819 */ /* 0x000fe20000001245 */
[----:B----4-:R-:W-:Y:S01]  /*41e0*/  HADD2.F32 R78, -RZ, R13.H0_H0 ;  /* 0x2000000dff4e7230 */ /* 0x010fe20000004100 */
        /* <DEDUP_REMOVED lines=40> */
.L_x_1609:
[----:B------:R-:W-:Y:S05]  /*4470*/  BSYNC B3 ;  /* 0x0000000000037941 */ /* 0x000fea0003800000 */
.L_x_1608:
[----:B----4-:R0:W-:Y:S02]  /*4480*/  ST.E.128 desc[UR60][R72.64], R12 ;  /* 0x0000000c48007985 */ /* 0x0101e4000c101d3c */
.L_x_1607:
[----:B------:R-:W-:Y:S05]  /*4490*/  BSYNC B2 ;  /* 0x0000000000027941 */ /* 0x000fea0003800000 */
.L_x_1606:
        /* <DEDUP_REMOVED lines=10> */
[--C-:B----4-:R-:W-:Y:S01]  /*4540*/  HADD2.F32 R72, -RZ, R15.reuse.H0_H0 ;  /* 0x2000000fff487230 */ /* 0x110fe20000004100 */
[----:B------:R-:W-:Y:S01]  /*4550*/  SHF.R.U32.HI R64, RZ, 0x10, R65 ;  /* 0x00000010ff407819 */ /* 0x000fe20000011641 */
[----:B------:R-:W-:Y:S01]  /*4560*/  IMAD.MOV.U32 R65, RZ, RZ, R13 ;  /* 0x000000ffff417224 */ /* 0x000fe200078e000d */
[--C-:B------:R-:W-:Y:S01]  /*4570*/  SHF.R.U64 R74, R66, 0x10, R67.reuse ;  /* 0x00000010424a7819 */ /* 0x100fe20000001243 */
[----:B------:R-:W-:Y:S01]  /*4580*/  HADD2.F32 R66, -RZ, R15.H1_H1 ;  /* 0x3000000fff427230 */ /* 0x000fe20000004100 */
[----:B------:R-:W-:Y:S01]  /*4590*/  SHF.R.U32.HI R11, RZ, 0x10, R67 ;  /* 0x00000010ff0b7819 */ /* 0x000fe20000011643 */
[----:B------:R-:W-:Y:S02]  /*45a0*/  HADD2.F32 R70, -RZ, R70.H0_H0 ;  /* 0x20000046ff467230 */ /* 0x000fe40000004100 */
[----:B------:R-:W-:Y:S02]  /*45b0*/  HADD2.F32 R74, -RZ, R74.H0_H0 ;  /* 0x2000004aff4a7230 */ /* 0x000fe40000004100 */
[----:B------:R-:W-:-:S02]  /*45c0*/  HADD2.F32 R13, -RZ, R65.H1_H1 ;  /* 0x30000041ff0d7230 */ /* 0x000fc40000004100 */
[----:B------:R-:W-:Y:S02]  /*45d0*/  HADD2.F32 R65, -RZ, R65.H0_H0 ;  /* 0x20000041ff417230 */ /* 0x000fe40000004100 */
[----:B------:R-:W-:Y:S02]  /*45e0*/  HADD2.F32 R11, -RZ, R11.H0_H0 ;  /* 0x2000000bff0b7230 */ /* 0x000fe40000004100 */
[----:B------:R-:W-:Y:S02]  /*45f0*/  HADD2.F32 R15, -RZ, R64.H0_H0 ;  /* 0x20000040ff0f7230 */ /* 0x000fe40000004100 */
[-C--:B------:R-:W-:Y:S01]  /*4600*/  FMUL.FTZ R64, R13, R74.reuse ;  /* 0x0000004a0d407220 */ /* 0x080fe20000410000 */
[C---:B------:R-:W-:Y:S01]  /*4610*/  FMUL.FTZ R74, R65.reuse, R74 ;  /* 0x0000004a414a7220 */ /* 0x040fe20000410000 */
[-C--:B------:R-:W-:Y:S01]  /*4620*/  FMUL.FTZ R67, R66, R11.reuse ;  /* 0x0000000b42437220 */ /* 0x080fe20000410000 */
[C---:B------:R-:W-:Y:S01]  /*4630*/  FMUL.FTZ R71, R72.reuse, R11 ;  /* 0x0000000b48477220 */ /* 0x040fe20000410000 */
[-C--:B------:R-:W-:Y:S01]  /*4640*/  FFMA.FTZ R11, R65, R70.reuse, -R64 ;  /* 0x00000046410b7223 */ /* 0x080fe20000010840 */
[----:B------:R-:W-:Y:S01]  /*4650*/  FFMA.FTZ R64, R13, R70, R74 ;  /* 0x000000460d407223 */ /* 0x000fe2000001004a */
[----:B------:R-:W-:Y:S01]  /*4660*/  FFMA.FTZ R13, R72, R15, -R67 ;  /* 0x0000000f480d7223 */ /* 0x000fe20000010843 */
[----:B------:R-:W-:-:S02]  /*4670*/  HADD2.F32 R67, -RZ, R159.H0_H0 ;  /* 0x2000009fff437230 */ /* 0x000fc40000004100 */
[----:B------:R-:W-:Y:S01]  /*4680*/  FFMA.FTZ R66, R66, R15, R71 ;  /* 0x0000000f42427223 */ /* 0x000fe20000010047 */
[--C-:B------:R-:W-:Y:S01]  /*4690*/  HADD2.F32 R70, -RZ, R12.reuse.H1_H1 ;  /* 0x3000000cff467230 */ /* 0x100fe20000004100 */
[----:B------:R-:W-:Y:S01]  /*46a0*/  F2FP.F16.F32.PACK_AB R11, R64, R11 ;  /* 0x0000000b400b723e */ /* 0x000fe200000000ff */
[----:B------:R-:W-:Y:S02]  /*46b0*/  HADD2.F32 R72, -RZ, R12.H0_H0 ;  /* 0x2000000cff487230 */ /* 0x000fe40000004100 */
[----:B------:R-:W-:Y:S02]  /*46c0*/  HADD2.F32 R159, -RZ, R159.H1_H1 ;  /* 0x3000009fff9f7230 */ /* 0x000fe40000004100 */
[-C--:B------:R-:W-:Y:S01]  /*46d0*/  FMUL.FTZ R71, R70, R67.reuse ;  /* 0x0000004346477220 */ /* 0x080fe20000410000 */
[----:B------:R-:W-:Y:S02]  /*46e0*/  HADD2.F32 R12, -RZ, R14.H1_H1 ;  /* 0x3000000eff0c7230 */ /* 0x000fe40000004100 */
[----:B------:R-:W-:Y:S01]  /*46f0*/  FMUL.FTZ R67, R72, R67 ;  /* 0x0000004348437220 */ /* 0x000fe20000410000 */
[----:B------:R-:W-:-:S02]  /*4700*/  HADD2.F32 R15, -RZ, R158.H1_H1 ;  /* 0x3000009eff0f7230 */ /* 0x000fc40000004100 */
[----:B------:R-:W-:Y:S02]  /*4710*/  HADD2.F32 R14, -RZ, R14.H0_H0 ;  /* 0x2000000eff0e7230 */ /* 0x000fe40000004100 */
[----:B------:R-:W-:Y:S01]  /*4720*/  FMUL.FTZ R73, R12, R159 ;  /* 0x0000009f0c497220 */ /* 0x000fe20000410000 */
[----:B------:R-:W-:Y:S02]  /*4730*/  HADD2.F32 R65, -RZ, R158.H0_H0 ;  /* 0x2000009eff417230 */ /* 0x000fe40000004100 */
[-C--:B------:R-:W-:Y:S01]  /*4740*/  FFMA.FTZ R71, R72, R15.reuse, -R71 ;  /* 0x0000000f48477223 */ /* 0x080fe20000010847 */
[----:B------:R-:W-:Y:S01]  /*4750*/  FFMA.FTZ R70, R70, R15, R67 ;  /* 0x0000000f46467223 */ /* 0x000fe20000010043 */
[----:B------:R-:W-:Y:S01]  /*4760*/  FMUL.FTZ R159, R14, R159 ;  /* 0x0000009f0e9f7220 */ /* 0x000fe20000410000 */
[----:B------:R-:W-:Y:S01]  /*4770*/  F2FP.F16.F32.PACK_AB R15, R66, R13 ;  /* 0x0000000d420f723e */ /* 0x000fe200000000ff */
[----:B------:R-:W-:Y:S01]  /*4780*/  FFMA.FTZ R73, R14, R65, -R73 ;  /* 0x000000410e497223 */ /* 0x000fe20000010849 */
[----:B------:R-:W-:-:S02]  /*4790*/  IMAD.MOV.U32 R13, RZ, RZ, R11 ;  /* 0x000000ffff0d7224 */ /* 0x000fc400078e000b */
[----:B------:R-:W-:Y:S01]  /*47a0*/  FFMA.FTZ R12, R12, R65, R159 ;  /* 0x000000410c0c7223 */ /* 0x000fe2000001009f */
[----:B------:R-:W-:-:S04]  /*47b0*/  F2FP.F16.F32.PACK_AB R70, R70, R71 ;  /* 0x000000474646723e */ /* 0x000fc800000000ff */
[----:B------:R-:W-:Y:S01]  /*47c0*/  F2FP.F16.F32.PACK_AB R14, R12, R73 ;  /* 0x000000490c0e723e */ /* 0x000fe200000000ff */
[----:B------:R-:W-:-:S07]  /*47d0*/  IMAD.MOV.U32 R12, RZ, RZ, R70 ;  /* 0x000000ffff0c7224 */ /* 0x000fce00078e0046 */
.L_x_1613:
[----:B------:R-:W-:Y:S05]  /*47e0*/  BSYNC B3 ;  /* 0x0000000000037941 */ /* 0x000fea0003800000 */
.L_x_1612:
[----:B----4-:R0:W-:Y:S02]  /*47f0*/  ST.E.128 desc[UR60][R68.64], R12 ;  /* 0x0000000c44007985 */ /* 0x0101e4000c101d3c */
.L_x_1611:
[----:B------:R-:W-:Y:S05]  /*4800*/  BSYNC B2 ;  /* 0x0000000000027941 */ /* 0x000fea0003800000 */
.L_x_1610:
        /* <DEDUP_REMOVED lines=12> */
[----:B------:R-:W-:Y:S01]  /*48d0*/  HADD2.F32 R63, -RZ, R11.H0_H0 ;  /* 0x2000000bff3f7230 */ /* 0x000fe20000004100 */
[----:B------:R-:W-:Y:S01]  /*48e0*/  SHF.R.U32.HI R66, RZ, 0x10, R61 ;  /* 0x00000010ff427819 */ /* 0x000fe2000001163d */
[----:B------:R-:W-:Y:S01]  /*48f0*/  HADD2.F32 R68, -RZ, R68.H0_H0 ;  /* 0x20000044ff447230 */ /* 0x000fe20000004100 */
[----:B----4-:R-:W-:Y:S01]  /*4900*/  MOV R60, R12 ;  /* 0x0000000c003c7202 */ /* 0x010fe20000000f00 */
[--C-:B------:R-:W-:Y:S02]  /*4910*/  HADD2.F32 R12, -RZ, R13.reuse.H1_H1 ;  /* 0x3000000dff0c7230 */ /* 0x100fe40000004100 */
[----:B------:R-:W-:-:S02]  /*4920*/  HADD2.F32 R11, -RZ, R13.H0_H0 ;  /* 0x2000000dff0b7230 */ /* 0x000fc40000004100 */
[--C-:B------:R-:W-:Y:S02]  /*4930*/  HADD2.F32 R61, -RZ, R15.reuse.H1_H1 ;  /* 0x3000000fff3d7230 */ /* 0x100fe40000004100 */
[-C--:B------:R-:W-:Y:S01]  /*4940*/  FMUL.FTZ R70, R12, R63.reuse ;  /* 0x0000003f0c467220 */ /* 0x080fe20000410000 */
[----:B------:R-:W-:Y:S02]  /*4950*/  HADD2.F32 R13, -RZ, R15.H0_H0 ;  /* 0x2000000fff0d7230 */ /* 0x000fe40000004100 */
[----:B------:R-:W-:Y:S01]  /*4960*/  FMUL.FTZ R63, R11, R63 ;  /* 0x0000003f0b3f7220 */ /* 0x000fe20000410000 */
[----:B------:R-:W-:Y:S02]  /*4970*/  HADD2.F32 R62, -RZ, R67.H0_H0 ;  /* 0x20000043ff3e7230 */ /* 0x000fe40000004100 */
[-C--:B------:R-:W-:Y:S01]  /*4980*/  FMUL.FTZ R72, R61, R68.reuse ;  /* 0x000000443d487220 */ /* 0x080fe20000410000 */
[----:B------:R-:W-:Y:S02]  /*4990*/  HADD2.F32 R66, -RZ, R66.H0_H0 ;  /* 0x20000042ff427230 */ /* 0x000fe40000004100 */
[----:B------:R-:W-:Y:S01]  /*49a0*/  FMUL.FTZ R68, R13, R68 ;  /* 0x000000440d447220 */ /* 0x000fe20000410000 */
[----:B------:R-:W-:-:S02]  /*49b0*/  HADD2.F32 R15, -RZ, R60.H1_H1 ;  /* 0x3000003cff0f7230 */ /* 0x000fc40000004100 */
[-C--:B------:R-:W-:Y:S01]  /*49c0*/  FFMA.FTZ R11, R11, R62.reuse, -R70 ;  /* 0x0000003e0b0b7223 */ /* 0x080fe20000010846 */
[----:B------:R-:W-:Y:S01]  /*49d0*/  FFMA.FTZ R12, R12, R62, R63 ;  /* 0x0000003e0c0c7223 */ /* 0x000fe2000001003f */
[-C--:B------:R-:W-:Y:S01]  /*49e0*/  FFMA.FTZ R70, R61, R66.reuse, R68 ;  /* 0x000000423d467223 */ /* 0x080fe20000010044 */
[--C-:B------:R-:W-:Y:S02]  /*49f0*/  HADD2.F32 R63, -RZ, R157.reuse.H0_H0 ;  /* 0x2000009dff3f7230 */ /* 0x100fe40000004100 */
[----:B------:R-:W-:Y:S01]  /*4a00*/  FFMA.FTZ R13, R13, R66, -R72 ;  /* 0x000000420d0d7223 */ /* 0x000fe20000010848 */
[----:B------:R-:W-:Y:S01]  /*4a10*/  HADD2.F32 R60, -RZ, R60.H0_H0 ;  /* 0x2000003cff3c7230 */ /* 0x000fe20000004100 */
[----:B------:R-:W-:Y:S01]  /*4a20*/  F2FP.F16.F32.PACK_AB R11, R12, R11 ;  /* 0x0000000b0c0b723e */ /* 0x000fe200000000ff */
[----:B------:R-:W-:Y:S02]  /*4a30*/  HADD2.F32 R61, -RZ, R14.H1_H1 ;  /* 0x3000000eff3d7230 */ /* 0x000fe40000004100 */
[----:B------:R-:W-:Y:S01]  /*4a40*/  FMUL.FTZ R67, R15, R63 ;  /* 0x0000003f0f437220 */ /* 0x000fe20000410000 */
[----:B------:R-:W-:-:S02]  /*4a50*/  HADD2.F32 R157, -RZ, R157.H1_H1 ;  /* 0x3000009dff9d7230 */ /* 0x000fc40000004100 */
[----:B------:R-:W-:Y:S01]  /*4a60*/  FMUL.FTZ R66, R60, R63 ;  /* 0x0000003f3c427220 */ /* 0x000fe20000410000 */
[----:B------:R-:W-:Y:S02]  /*4a70*/  HADD2.F32 R14, -RZ, R14.H0_H0 ;  /* 0x2000000eff0e7230 */ /* 0x000fe40000004100 */
        /* <DEDUP_REMOVED lines=11> */
[----:B------:R-:W-:-:S07]  /*4b30*/  F2FP.F16.F32.PACK_AB R14, R68, R63 ;  /* 0x0000003f440e723e */ /* 0x000fce00000000ff */
.L_x_1617:
[----:B------:R-:W-:Y:S05]  /*4b40*/  BSYNC B3 ;  /* 0x0000000000037941 */ /* 0x000fea0003800000 */
.L_x_1616:
[----:B----4-:R0:W-:Y:S02]  /*4b50*/  ST.E.128 desc[UR60][R64.64], R12 ;  /* 0x0000000c40007985 */ /* 0x0101e4000c101d3c */
.L_x_1615:
[----:B------:R-:W-:Y:S05]  /*4b60*/  BSYNC B2 ;  /* 0x0000000000027941 */ /* 0x000fea0003800000 */
.L_x_1614:
        /* <DEDUP_REMOVED lines=48> */
.L_x_1619:
[----:B------:R-:W-:Y:S05]  /*4e70*/  BSYNC B2 ;  /* 0x0000000000027941 */ /* 0x000fea0003800000 */
.L_x_1618:
[----:B----4-:R0:W-:Y:S02]  /*4e80*/  ST.E.128 desc[UR60][R60.64], R12 ;  /* 0x0000000c3c007985 */ /* 0x0101e4000c101d3c */
.L_x_1597:
[----:B------:R-:W-:Y:S05]  /*4e90*/  BSYNC B1 ;  /* 0x0000000000017941 */ /* 0x000fea0003800000 */
.L_x_1596:
[----:B------:R-:W-:-:S03]  /*4ea0*/  UMOV UR4, 0xffffffff ;  /* 0xffffffff00047882 */ /* 0x000fc60000000000 */
[----:B------:R-:W-:Y:S05]  /*4eb0*/  BRA.DIV UR4, `(.L_x_1620) ;  /* 0x0000026204a87947 */ /* 0x000fea000b800000 */
[----:B------:R0:W0:Y:S04]  /*4ec0*/  SHFL.IDX PT, R59, R118, 0x1, 0x1c1f ;  /* 0x003c1f00763b7f89 */ /* 0x00002800000e0000 */
[----:B------:R0:W0:Y:S02]  /*4ed0*/  SHFL.IDX PT, R58, R119, 0x1, 0x1c1f ;  /* 0x003c1f00773a7f89 */ /* 0x00002400000e0000 */
.L_x_2018:
[----:B------:R-:W-:Y:S05]  /*4ee0*/  @P4 BRA `(.L_x_1621) ;  /* 0x0000005000e04947 */ /* 0x000fea0003800000 */
[----:B------:R-:W-:Y:S01]  /*4ef0*/  ISETP.NE.AND P3, PT, R8, RZ, PT ;  /* 0x000000ff0800720c */ /* 0x000fe20003f65270 */
[----:B------:R-:W-:-:S12]  /*4f00*/  BSSY B1, `(.L_x_1622) ;  /* 0x0000032000017945 */ /* 0x000fd80003800000 */
[----:B------:R-:W-:Y:S05]  /*4f10*/  @!P3 BRA `(.L_x_1623) ;  /* 0x0000000000c0b947 */ /* 0x000fea0003800000 */
[----:B0---4-:R0:W4:Y:S01]  /*4f20*/  LDS.128 R12, [R29+0x20000] ;  /* 0x020000001d0c7984 */ /* 0x0111220000000c00 */
[C---:B------:R-:W-:Y:S01]  /*4f30*/  LEA R56, P3, R16.reuse, R58, 0x1 ;  /* 0x0000003a10387211 */ /* 0x040fe200078608ff */
[----:B------:R-:W-:Y:S03]  /*4f40*/  BSSY B2, `(.L_x_1624) ;  /* 0x000002c000027945 */ /* 0x000fe60003800000 */
[----:B------:R-:W-:Y:S02]  /*4f50*/  LEA.HI.X R57, R16, R59, R17, 0x1, P3 ;  /* 0x0000003b10397211 */ /* 0x000fe400018f0c11 */
        /* <DEDUP_REMOVED lines=42> */
.L_x_1625:
[----:B------:R-:W-:Y:S05]  /*5200*/  BSYNC B2 ;  /* 0x0000000000027941 */ /* 0x000fea0003800000 */
.L_x_1624:
[----:B----4-:R0:W-:Y:S02]  /*5210*/  ST.E.128 desc[UR60][R56.64], R12 ;  /* 0x0000000c38007985 */ /* 0x0101e4000c101d3c */
.L_x_1623:
[----:B------:R-:W-:Y:S05]  /*5220*/  BSYNC B1 ;  /* 0x0000000000017941 */ /* 0x000fea0003800000 */
.L_x_1622:
[----:B------:R-:W-:Y:S01]  /*5230*/  ISETP.NE.AND P3, PT, R9, RZ, PT ;  /* 0x000000ff0900720c */ /* 0x000fe20003f65270 */
[----:B------:R-:W-:-:S12]  /*5240*/  BSSY B1, `(.L_x_1626) ;  /* 0x0000034000017945 */ /* 0x000fd80003800000 */
[----:B------:R-:W-:Y:S05]  /*5250*/  @!P3 BRA `(.L_x_1627) ;  /* 0x0000000000c8b947 */ /* 0x000fea0003800000 */
[----:B0---4-:R0:W4:Y:S01]  /*5260*/  LDS.128 R12, [R31+0x20000] ;  /* 0x020000001f0c7984 */ /* 0x0111220000000c00 */
[----:B------:R-:W-:Y:S01]  /*5270*/  ISETP.GE.AND P3, PT, R223, R120, PT ;  /* 0x00000078df00720c */ /* 0x000fe20003f66270 */
[----:B------:R-:W-:Y:S01]  /*5280*/  IMAD.SHL.U32 R11, R201, 0x8, RZ ;  /* 0x00000008c90b7824 */ /* 0x000fe200078e00ff */
[----:B------:R-:W-:Y:S01]  /*5290*/  BSSY B2, `(.L_x_1628) ;  /* 0x000002d000027945 */ /* 0x000fe20003800000 */
[----:B------:R-:W-:Y:S02]  /*52a0*/  IMAD.MOV.U32 R52, RZ, RZ, R58 ;  /* 0x000000ffff347224 */ /* 0x000fe400078e003a */
[----:B------:R-:W-:Y:S02]  /*52b0*/  IMAD.MOV.U32 R53, RZ, RZ, R59 ;  /* 0x000000ffff357224 */ /* 0x000fe400078e003b */
        /* <DEDUP_REMOVED lines=42> */
.L_x_1629:
[----:B------:R-:W-:Y:S05]  /*5560*/  BSYNC B2 ;  /* 0x0000000000027941 */ /* 0x000fea0003800000 */
.L_x_1628:
[----:B----4-:R0:W-:Y:S02]  /*5570*/  ST.E.128 desc[UR60][R52.64], R12 ;  /* 0x0000000c34007985 */ /* 0x0101e4000c101d3c */
.L_x_1627:
[----:B------:R-:W-:Y:S05]  /*5580*/  BSYNC B1 ;  /* 0x0000000000017941 */ /* 0x000fea0003800000 */
.L_x_1626:
[----:B------:R-:W-:Y:S01]  /*5590*/  ISETP.NE.AND P3, PT, R10, RZ, PT ;  /* 0x000000ff0a00720c */ /* 0x000fe20003f65270 */
[----:B------:R-:W-:-:S12]  /*55a0*/  BSSY B1, `(.L_x_1630) ;  /* 0x0000034000017945 */ /* 0x000fd80003800000 */
[----:B------:R-:W-:Y:S05]  /*55b0*/  @!P3 BRA `(.L_x_1631) ;  /* 0x0000000000c8b947 */ /* 0x000fea0003800000 */
[----:B0---4-:R0:W4:Y:S01]  /*55c0*/  LDS.128 R12, [R29+0x23000] ;  /* 0x023000001d0c7984 */ /* 0x0111220000000c00 */
[----:B------:R-:W-:Y:S01]  /*55d0*/  ISETP.GE.AND P3, PT, R221, R120, PT ;  /* 0x00000078dd00720c */ /* 0x000fe20003f66270 */
[----:B------:R-:W-:Y:S01]  /*55e0*/  IMAD.MOV.U32 R48, RZ, RZ, R58 ;  /* 0x000000ffff307224 */ /* 0x000fe200078e003a */
[----:B------:R-:W-:Y:S01]  /*55f0*/  SHF.L.U32 R11, R202, 0x3, RZ ;  /* 0x00000003ca0b7819 */ /* 0x000fe200000006ff */
[----:B------:R-:W-:Y:S01]  /*5600*/  IMAD.MOV.U32 R49, RZ, RZ, R59 ;  /* 0x000000ffff317224 */ /* 0x000fe200078e003b */
        /* <DEDUP_REMOVED lines=43> */
.L_x_1633:
[----:B------:R-:W-:Y:S05]  /*58c0*/  BSYNC B2 ;  /* 0x0000000000027941 */ /* 0x000fea0003800000 */
.L_x_1632:
[----:B----4-:R0:W-:Y:S02]  /*58d0*/  ST.E.128 desc[UR60][R48.64], R12 ;  /* 0x0000000c30007985 */ /* 0x0101e4000c101d3c */
.L_x_1631:
[----:B------:R-:W-:Y:S05]  /*58e0*/  BSYNC B1 ;  /* 0x0000000000017941 */ /* 0x000fea0003800000 */
.L_x_1630:
        /* <DEDUP_REMOVED lines=49> */
.L_x_1637:
[----:B------:R-:W-:Y:S05]  /*5c00*/  BSYNC B2 ;  /* 0x0000000000027941 */ /* 0x000fea0003800000 */
.L_x_1636:
[----:B----4-:R0:W-:Y:S02]  /*5c10*/  ST.E.128 desc[UR60][R44.64], R12 ;  /* 0x0000000c2c007985 */ /* 0x0101e4000c101d3c */
.L_x_1635:
[----:B------:R-:W-:Y:S05]  /*5c20*/  BSYNC B1 ;  /* 0x0000000000017941 */ /* 0x000fea0003800000 */
.L_x_1634:
        /* <DEDUP_REMOVED lines=49> */
.L_x_1641:
[----:B------:R-:W-:Y:S05]  /*5f40*/  BSYNC B2 ;  /* 0x0000000000027941 */ /* 0x000fea0003800000 */
.L_x_1640:
[----:B----4-:R0:W-:Y:S02]  /*5f50*/  ST.E.128 desc[UR60][R40.64], R12 ;  /* 0x0000000c28007985 */ /* 0x0101e4000c101d3c */
.L_x_1639:
[----:B------:R-:W-:Y:S05]  /*5f60*/  BSYNC B1 ;  /* 0x0000000000017941 */ /* 0x000fea0003800000 */
.L_x_1638:
[----:B------:R-:W-:-:S13]  /*5f70*/  ISETP.NE.AND P3, PT, R26, RZ, PT ;  /* 0x000000ff1a00720c */ /* 0x000fda0003f65270 */
        /* <DEDUP_REMOVED lines=47> */
.L_x_1643:
[----:B------:R-:W-:Y:S05]  /*6270*/  BSYNC B1 ;  /* 0x0000000000017941 */ /* 0x000fea0003800000 */
.L_x_1642:
[----:B----4-:R0:W-:Y:S01]  /*6280*/  ST.E.128 desc[UR60][R36.64], R12 ;  /* 0x0000000c24007985 */ /* 0x0101e2000c101d3c */
[----:B------:R-:W-:Y:S05]  /*6290*/  BRA `(.L_x_1621) ;  /* 0x0000003c00f47947 */ /* 0x000fea0003800000 */
.L_x_1587:
        /* <DEDUP_REMOVED lines=20> */
[----:B------:R-:W-:Y:S01]  /*63e0*/  CS2R R54, SRZ ;  /* 0x0000000000367805 */ /* 0x000fe2000001ff00 */
[----:B------:R-:W-:Y:S01]  /*63f0*/  IMAD.X R33, R11, 0x1, R89, P2 ;  /* 0x000000010b217824 */ /* 0x000fe200010e0659 */
[----:B------:R-:W-:Y:S02]  /*6400*/  LEA R56, P2, R32, UR4, 0x1 ;  /* 0x0000000420387c11 */ /* 0x000fe4000f8408ff */
[----:B------:R-:W-:-:S02]  /*6410*/  CS2R R52, SRZ ;  /* 0x0000000000347805 */ /* 0x000fc4000001ff00 */
        /* <DEDUP_REMOVED lines=23> */
.L_x_1645:
[----:B------:R-:W-:Y:S05]  /*6590*/  BSYNC B1 ;  /* 0x0000000000017941 */ /* 0x000fea0003800000 */
.L_x_1644:
        /* <DEDUP_REMOVED lines=48> */
.L_x_1647:
[----:B------:R-:W-:Y:S05]  /*68a0*/  BSYNC B1 ;  /* 0x0000000000017941 */ /* 0x000fea0003800000 */
.L_x_1646:
[----:B------:R-:W2:Y:S01]  /*68b0*/  LDL R11, [R1+0x38] ;  /* 0x00003800010b7983 */ /* 0x000ea20000100800 */
[----:B0-----:R-:W-:Y:S01]  /*68c0*/  IMAD.MOV.U32 R12, RZ, RZ, R33 ;  /* 0x000000ffff0c7224 */ /* 0x001fe200078e0021 */
[----:B------:R-:W-:Y:S01]  /*68d0*/  PRMT R165, R82, 0x5410, R81 ;  /* 0x0000541052a57816 */ /* 0x000fe20000000051 */
[----:B------:R-:W-:Y:S02]  /*68e0*/  IMAD.MOV.U32 R13, RZ, RZ, R36 ;  /* 0x000000ffff0d7224 */ /* 0x000fe400078e0024 */
[----:B------:R-:W-:-:S03]  /*68f0*/  IMAD.MOV.U32 R14, RZ, RZ, R37 ;  /* 0x000000ffff0e7224 */ /* 0x000fc600078e0025 */
[----:B------:R-:W-:Y:S01]  /*6900*/  PRMT R169, R13, 0x7610, R169 ;  /* 0x000076100da97816 */ /* 0x000fe200000000a9 */
[----:B------:R-:W-:Y:S01]  /*6910*/  IMAD.MOV.U32 R13, RZ, RZ, R40 ;  /* 0x000000ffff0d7224 */ /* 0x000fe200078e0028 */
[----:B--2---:R-:W-:Y:S01]  /*6920*/  R2UR UR4, R11 ;  /* 0x000000000b0472ca */ /* 0x004fe200000e0000 */
[----:B------:R-:W-:-:S05]  /*6930*/  IMAD.MOV.U32 R11, RZ, RZ, R32 ;  /* 0x000000ffff0b7224 */ /* 0x000fca00078e0020 */
[----:B------:R-:W-:Y:S01]  /*6940*/  PRMT R164, R12, 0x5410, R11 ;  /* 0x000054100ca47816 */ /* 0x000fe2000000000b */
[----:B------:R-:W-:Y:S01]  /*6950*/  IMAD.MOV.U32 R12, RZ, RZ, R39 ;  /* 0x000000ffff0c7224 */ /* 0x000fe200078e0027 */
[----:B------:R-:W-:-:S04]  /*6960*/  MOV R11, R38 ;  /* 0x00000026000b7202 */ /* 0x000fc80000000f00 */
[----:B------:R-:W-:Y:S01]  /*6970*/  PRMT R168, R168, 0x5410, R11 ;  /* 0x00005410a8a87816 */ /* 0x000fe2000000000b */
[----:B------:R-:W-:Y:S01]  /*6980*/  IMAD.MOV.U32 R11, RZ, RZ, R42 ;  /* 0x000000ffff0b7224 */ /* 0x000fe200078e002a */
[----:B------:R-:W-:Y:S01]  /*6990*/  PRMT R170, R12, 0x5410, R14 ;  /* 0x000054100caa7816 */ /* 0x000fe2000000000e */
        /* <DEDUP_REMOVED lines=26> */
[----:B-----5:R-:W-:Y:S01]  /*6b40*/  IMAD.MOV.U32 R12, RZ, RZ, R59 ;  /* 0x000000ffff0c7224 */ /* 0x020fe200078e003b */
[----:B------:R-:W-:Y:S01]  /*6b50*/  PRMT R149, R14, 0x7610, R149 ;  /* 0x000076100e957816 */ /* 0x000fe20000000095 */
[----:B------:R-:W-:Y:S01]  /*6b60*/  IMAD.MOV.U32 R13, RZ, RZ, R56 ;  /* 0x000000ffff0d7224 */ /* 0x000fe200078e0038 */
        /* <DEDUP_REMOVED lines=24> */
[----:B------:R-:W-:Y:S02]  /*6cf0*/  IMAD.MOV.U32 R14, RZ, RZ, R74 ;  /* 0x000000ffff0e7224 */ /* 0x000fe400078e004a */
[----:B------:R-:W-:Y:S02]  /*6d00*/  IMAD.MOV.U32 R13, RZ, RZ, R75 ;  /* 0x000000ffff0d7224 */ /* 0x000fe400078e004b */
        /* <DEDUP_REMOVED lines=11> */
.L_x_1648:
[----:B------:R-:W-:Y:S01]  /*6dc0*/  IMAD R87, R18, 0x8, R2 ;  /* 0x0000000812577824 */ /* 0x000fe200078e0202 */
[----:B------:R-:W-:Y:S01]  /*6dd0*/  SHF.L.U32 R88, R219, 0x1f, RZ ;  /* 0x0000001fdb587819 */ /* 0x000fe200000006ff */
[----:B------:R-:W0:Y:S01]  /*6de0*/  LDC R131, c[0x0][0x2f4] ;  /* 0x0000bd00ff837b82 */ /* 0x000e220000000800 */
[----:B------:R-:W-:Y:S02]  /*6df0*/  BSSY B1, `(.L_x_1649) ;  /* 0x0000003000017945 */ /* 0x000fe40003800000 */
[----:B------:R-:W1:Y:S02]  /*6e00*/  SYNCS.PHASECHK.TRANS64.TRYWAIT P5, [R87+URZ+0x30890], R88 ;  /* 0x03089058570075a7 */ /* 0x000e6400080a017f */
[----:B-1----:R-:W-:Y:S05]  /*6e10*/  @!P5 BRA `(.L_x_1650) ;  /* 0x00000244001cd947 */ /* 0x002fea0003800000 */
.L_x_2019:
[----:B------:R-:W-:Y:S05]  /*6e20*/  BSYNC B1 ;  /* 0x0000000000017941 */ /* 0x000fea0003800000 */
.L_x_1649:
[----:B------:R-:W-:Y:S01]  /*6e30*/  UMOV UR4, 0xffffffff ;  /* 0xffffffff00047882 */ /* 0x000fe20000000000 */
[----:B0-----:R-:W-:Y:S02]  /*6e40*/  IADD3 R135, -R121, R131, RZ ;  /* 0x0000008379877210 */ /* 0x001fe40007ffe1ff */
[----:B------:R-:W-:Y:S05]  /*6e50*/  BRA.DIV UR4, `(.L_x_1651) ;  /* 0x0000024604207947 */ /* 0x000fea000b800000 */
[----:B------:R0:W2:Y:S04]  /*6e60*/  SHFL.IDX PT, R117, R118, RZ, 0x1c1f ;  /* 0x001c1fff76757589 */ /* 0x0000a800000e0000 */
[----:B------:R0:W3:Y:S02]  /*6e70*/  SHFL.IDX PT, R116, R119, RZ, 0x1c1f ;  /* 0x001c1fff77747589 */ /* 0x0000e400000e0000 */
.L_x_2023:
[----:B------:R-:W-:Y:S04]  /*6e80*/  BSSY B1, `(.L_x_1652) ;  /* 0x0000158000017945 */ /* 0x000fe80003800000 */
[----:B------:R-:W-:Y:S05]  /*6e90*/  @P3 BRA `(.L_x_1653) ;  /* 0x0000001400583947 */ /* 0x000fea0003800000 */
[----:B------:R-:W-:Y:S01]  /*6ea0*/  ISETP.NE.AND P3, PT, R8, RZ, PT ;  /* 0x000000ff0800720c */ /* 0x000fe20003f65270 */
[----:B------:R-:W-:-:S12]  /*6eb0*/  BSSY B2, `(.L_x_1654) ;  /* 0x0000070000027945 */ /* 0x000fd80003800000 */
[----:B------:R-:W-:Y:S05]  /*6ec0*/  @!P3 BRA `(.L_x_1655) ;  /* 0x0000000400b8b947 */ /* 0x000fea0003800000 */
[----:B------:R-:W-:Y:S01]  /*6ed0*/  SEL R11, R121, R135, !P0 ;  /* 0x00000087790b7207 */ /* 0x000fe20004000000 */
[----:B------:R-:W-:Y:S01]  /*6ee0*/  IMAD R13, R18, 0x4800, R137 ;  /* 0x00004800120d7824 */ /* 0x000fe200078e0289 */
[C---:B---3--:R-:W-:Y:S01]  /*6ef0*/  LEA R122, P3, R5.reuse, R116, 0x1 ;  /* 0x00000074057a7211 */ /* 0x048fe200078608ff */
[----:B------:R-:W-:Y:S01]  /*6f00*/  BSSY B3, `(.L_x_1656) ;  /* 0x0000066000037945 */ /* 0x000fe20003800000 */
        /* <DEDUP_REMOVED lines=13> */
[----:B------:R-:W-:Y:S02]  /*6fe0*/  IMAD R12, R13, 0x2, R2 ;  /* 0x000000020d0c7824 */ /* 0x000fe400078e0202 */
[----:B------:R-:W-:-:S04]  /*6ff0*/  IMAD R11, R18, 0x4800, R11 ;  /* 0x00004800120b7824 */ /* 0x000fc800078e020b */
[----:B------:R-:W-:Y:S01]  /*7000*/  IMAD R80, R11, 0x2, R2 ;  /* 0x000000020b507824 */ /* 0x000fe200078e0202 */
[----:B------:R-:W2:Y:S05]  /*7010*/  LDS.128 R12, [R12+0x1e400] ;  /* 0x01e400000c0c7984 */ /* 0x000eaa0000000c00 */
[----:B------:R-:W3:Y:S01]  /*7020*/  LDS.128 R80, [R80+0x1e400] ;  /* 0x01e4000050507984 */ /* 0x000ee20000000c00 */
[----:B------:R-:W-:Y:S05]  /*7030*/  @P3 BRA `(.L_x_1657) ;  /* 0x0000000400483947 */ /* 0x000fea0003800000 */
[----:B------:R-:W-:Y:S01]  /*7040*/  HADD2.F32 R149, -RZ, R149.H0_H0 ;  /* 0x20000095ff957230 */ /* 0x000fe20000004100 */
[--C-:B------:R-:W-:Y:S01]  /*7050*/  SHF.R.U32.HI R156, RZ, 0x10, R53.reuse ;  /* 0x00000010ff9c7819 */ /* 0x100fe20000011635 */
[----:B---3--:R-:W-:Y:S01]  /*7060*/  HADD2.F32 R150, -RZ, R81.H0_H0 ;  /* 0x20000051ff967230 */ /* 0x008fe20000004100 */
[----:B------:R-:W-:Y:S01]  /*7070*/  SHF.R.U64 R52, R52, 0x10, R53 ;  /* 0x0000001034347819 */ /* 0x000fe20000001235 */
[--C-:B--2---:R-:W-:Y:S01]  /*7080*/  HADD2.F32 R152, -RZ, R13.reuse.H0_H0 ;  /* 0x2000000dff987230 */ /* 0x104fe20000004100 */
[--C-:B------:R-:W-:Y:S01]  /*7090*/  SHF.R.U64 R40, R40, 0x10, R41.reuse ;  /* 0x0000001028287819 */ /* 0x100fe20000001229 */
[----:B------:R-:W-:Y:S02]  /*70a0*/  HADD2.F32 R11, -RZ, R154.H0_H0 ;  /* 0x2000009aff0b7230 */ /* 0x000fe40000004100 */
[-C--:B------:R-:W-:Y:S01]  /*70b0*/  FMUL.FTZ R155, R150, R149.reuse ;  /* 0x00000095969b7220 */ /* 0x080fe20000410000 */
[----:B------:R-:W-:Y:S02]  /*70c0*/  HADD2.F32 R156, -RZ, R156.H0_H0 ;  /* 0x2000009cff9c7230 */ /* 0x000fe40000004100 */
[C---:B------:R-:W-:Y:S01]  /*70d0*/  FMUL.FTZ R149, R152.reuse, R149 ;  /* 0x0000009598957220 */ /* 0x040fe20000410000 */
[----:B------:R-:W-:Y:S01]  /*70e0*/  SHF.R.U32.HI R154, RZ, 0x10, R41 ;  /* 0x00000010ff9a7819 */ /* 0x000fe20000011629 */
[----:B------:R-:W-:Y:S01]  /*70f0*/  FFMA.FTZ R152, R152, R11, -R155 ;  /* 0x0000000b98987223 */ /* 0x000fe2000001089b */
[----:B------:R-:W-:-:S02]  /*7100*/  HADD2.F32 R13, -RZ, R13.H1_H1 ;  /* 0x3000000dff0d7230 */ /* 0x000fc40000004100 */
[----:B------:R-:W-:Y:S01]  /*7110*/  FFMA.FTZ R150, R150, R11, R149 ;  /* 0x0000000b96967223 */ /* 0x000fe20000010095 */
[----:B------:R-:W-:Y:S01]  /*7120*/  HADD2.F32 R11, -RZ, R81.H1_H1 ;  /* 0x30000051ff0b7230 */ /* 0x000fe20000004100 */
[----:B------:R-:W-:Y:S01]  /*7130*/  SHF.R.U64 R54, R54, 0x10, R55 ;  /* 0x0000001036367819 */ /* 0x000fe20000001237 */
[----:B------:R-:W-:Y:S01]  /*7140*/  HADD2.F32 R154, -RZ, R154.H0_H0 ;  /* 0x2000009aff9a7230 */ /* 0x000fe20000004100 */
[----:B------:R-:W-:Y:S01]  /*7150*/  SHF.R.U64 R42, R42, 0x10, R43 ;  /* 0x000000102a2a7819 */ /* 0x000fe2000000122b */
[----:B------:R-:W-:Y:S02]  /*7160*/  HADD2.F32 R149, -RZ, R83.H0_H0 ;  /* 0x20000053ff957230 */ /* 0x000fe40000004100 */
[-C--:B------:R-:W-:Y:S01]  /*7170*/  FMUL.FTZ R158, R11, R156.reuse ;  /* 0x0000009c0b9e7220 */ /* 0x080fe20000410000 */
[C---:B------:R-:W-:Y:S01]  /*7180*/  FMUL.FTZ R156, R13.reuse, R156 ;  /* 0x0000009c0d9c7220 */ /* 0x040fe20000410000 */
[----:B------:R-:W-:Y:S02]  /*7190*/  HADD2.F32 R81, -RZ, R15.H0_H0 ;  /* 0x2000000fff517230 */ /* 0x000fe40000004100 */
[-C--:B------:R-:W-:Y:S01]  /*71a0*/  FFMA.FTZ R13, R13, R154.reuse, -R158 ;  /* 0x0000009a0d0d7223 */ /* 0x080fe2000001089e */
[----:B------:R-:W-:Y:S01]  /*71b0*/  FFMA.FTZ R11, R11, R154, R156 ;  /* 0x0000009a0b0b7223 */ /* 0x000fe2000001009c */
[----:B------:R-:W-:-:S02]  /*71c0*/  HADD2.F32 R156, -RZ, R160.H1_H1 ;  /* 0x300000a0ff9c7230 */ /* 0x000fc40000004100 */
[----:B------:R-:W-:Y:S01]  /*71d0*/  HADD2.F32 R154, -RZ, R160.H0_H0 ;  /* 0x200000a0ff9a7230 */ /* 0x000fe20000004100 */
[----:B------:R-:W-:Y:S01]  /*71e0*/  F2FP.F16.F32.PACK_AB R13, R13, R152 ;  /* 0x000000980d0d723e */ /* 0x000fe200000000ff */
[----:B------:R-:W-:Y:S02]  /*71f0*/  HADD2.F32 R83, -RZ, R83.H1_H1 ;  /* 0x30000053ff537230 */ /* 0x000fe40000004100 */
[-C--:B------:R-:W-:Y:S01]  /*7200*/  FMUL.FTZ R158, R149, R156.reuse ;  /* 0x0000009c959e7220 */ /* 0x080fe20000410000 */
[C---:B------:R-:W-:Y:S01]  /*7210*/  FMUL.FTZ R156, R81.reuse, R156 ;  /* 0x0000009c519c7220 */ /* 0x040fe20000410000 */
[----:B------:R-:W-:Y:S02]  /*7220*/  HADD2.F32 R15, -RZ, R15.H1_H1 ;  /* 0x3000000fff0f7230 */ /* 0x000fe40000004100 */
[-C--:B------:R-:W-:Y:S01]  /*7230*/  FFMA.FTZ R81, R81, R154.reuse, -R158 ;  /* 0x0000009a51517223 */ /* 0x080fe2000001089e */
[----:B------:R-:W-:Y:S01]  /*7240*/  FFMA.FTZ R156, R149, R154, R156 ;  /* 0x0000009a959c7223 */ /* 0x000fe2000001009c */
[----:B------:R-:W-:Y:S01]  /*7250*/  SHF.R.U32.HI R154, RZ, 0x10, R55 ;  /* 0x00000010ff9a7819 */ /* 0x000fe20000011637 */
[----:B------:R-:W-:Y:S01]  /*7260*/  HADD2.F32 R162, -RZ, R162.H0_H0 ;  /* 0x200000a2ffa27230 */ /* 0x000fe20000004100 */
[----:B------:R-:W-:Y:S01]  /*7270*/  SHF.R.U32.HI R158, RZ, 0x10, R43 ;  /* 0x00000010ff9e7819 */ /* 0x000fe2000001162b */
[----:B------:R-:W-:-:S02]  /*7280*/  HADD2.F32 R53, -RZ, R12.H0_H0 ;  /* 0x2000000cff357230 */ /* 0x000fc40000004100 */
[----:B------:R-:W-:Y:S02]  /*7290*/  HADD2.F32 R154, -RZ, R154.H0_H0 ;  /* 0x2000009aff9a7230 */ /* 0x000fe40000004100 */
[----:B------:R-:W-:Y:S02]  /*72a0*/  HADD2.F32 R158, -RZ, R158.H0_H0 ;  /* 0x2000009eff9e7230 */ /* 0x000fe40000004100 */
[----:B------:R-:W-:Y:S02]  /*72b0*/  HADD2.F32 R52, -RZ, R52.H0_H0 ;  /* 0x20000034ff347230 */ /* 0x000fe40000004100 */
[-C--:B------:R-:W-:Y:S01]  /*72c0*/  FMUL.FTZ R160, R83, R154.reuse ;  /* 0x0000009a53a07220 */ /* 0x080fe20000410000 */
[C---:B------:R-:W-:Y:S01]  /*72d0*/  FMUL.FTZ R154, R15.reuse, R154 ;  /* 0x0000009a0f9a7220 */ /* 0x040fe20000410000 */
[----:B------:R-:W-:Y:S02]  /*72e0*/  HADD2.F32 R41, -RZ, R12.H1_H1 ;  /* 0x3000000cff297230 */ /* 0x000fe40000004100 */
[----:B------:R-:W-:Y:S01]  /*72f0*/  FFMA.FTZ R160, R15, R158, -R160 ;  /* 0x0000009e0fa07223 */ /* 0x000fe200000108a0 */
[----:B------:R-:W-:-:S02]  /*7300*/  HADD2.F32 R15, -RZ, R80.H0_H0 ;  /* 0x20000050ff0f7230 */ /* 0x000fc40000004100 */
[----:B------:R-:W-:Y:S01]  /*7310*/  FFMA.FTZ R83, R83, R158, R154 ;  /* 0x0000009e53537223 */ /* 0x000fe2000001009a */
[----:B------:R-:W-:Y:S02]  /*7320*/  HADD2.F32 R154, -RZ, R171.H1_H1 ;  /* 0x300000abff9a7230 */ /* 0x000fe40000004100 */
[----:B------:R-:W-:Y:S02]  /*7330*/  HADD2.F32 R40, -RZ, R40.H0_H0 ;  /* 0x20000028ff287230 */ /* 0x000fe40000004100 */
[-C--:B------:R-:W-:Y:S01]  /*7340*/  FMUL.FTZ R158, R15, R162.reuse ;  /* 0x000000a20f9e7220 */ /* 0x080fe20000410000 */
[C---:B------:R-:W-:Y:S01]  /*7350*/  FMUL.FTZ R162, R53.reuse, R162 ;  /* 0x000000a235a27220 */ /* 0x040fe20000410000 */
[----:B------:R-:W-:Y:S01]  /*7360*/  HADD2.F32 R149, -RZ, R173.H0_H0 ;  /* 0x200000adff957230 */ /* 0x000fe20000004100 */
[----:B------:R-:W-:Y:S01]  /*7370*/  F2FP.F16.F32.PACK_AB R160, R160, R81 ;  /* 0x00000051a0a0723e */ /* 0x000fe200000000ff */
[-C--:B------:R-:W-:Y:S01]  /*7380*/  FFMA.FTZ R158, R53, R154.reuse, -R158 ;  /* 0x0000009a359e7223 */ /* 0x080fe2000001089e */
[----:B------:R-:W-:Y:S01]  /*7390*/  FFMA.FTZ R162, R15, R154, R162 ;  /* 0x0000009a0fa27223 */ /* 0x000fe200000100a2 */
[----:B------:R-:W-:Y:S01]  /*73a0*/  HADD2.F32 R15, -RZ, R80.H1_H1 ;  /* 0x30000050ff0f7230 */ /* 0x000fe20000004100 */
[----:B------:R-:W-:Y:S01]  /*73b0*/  F2FP.F16.F32.PACK_AB R81, R11, R150 ;  /* 0x000000960b51723e */ /* 0x000fe200000000ff */
[----:B------:R-:W-:Y:S01]  /*73c0*/  HADD2.F32 R53, -RZ, R171.H0_H0 ;  /* 0x200000abff357230 */ /* 0x000fe20000004100 */
[----:B------:R-:W-:Y:S01]  /*73d0*/  F2FP.F16.F32.PACK_AB R83, R83, R156 ;  /* 0x0000009c5353723e */ /* 0x000fe200000000ff */
[----:B------:R-:W-:-:S02]  /*73e0*/  HADD2.F32 R54, -RZ, R54.H0_H0 ;  /* 0x20000036ff367230 */ /* 0x000fc40000004100 */
[-C--:B------:R-:W-:Y:S01]  /*73f0*/  FMUL.FTZ R12, R15, R52.reuse ;  /* 0x000000340f0c7220 */ /* 0x080fe20000410000 */
[C---:B------:R-:W-:Y:S01]  /*7400*/  FMUL.FTZ R52, R41.reuse, R52 ;  /* 0x0000003429347220 */ /* 0x040fe20000410000 */
[--C-:B------:R-:W-:Y:S02]  /*7410*/  HADD2.F32 R43, -RZ, R82.reuse.H1_H1 ;  /* 0x30000052ff2b7230 */ /* 0x100fe40000004100 */
[-C--:B------:R-:W-:Y:S01]  /*7420*/  FFMA.FTZ R41, R41, R40.reuse, -R12 ;  /* 0x0000002829297223 */ /* 0x080fe2000001080c */
[----:B------:R-:W-:Y:S01]  /*7430*/  FFMA.FTZ R15, R15, R40, R52 ;  /* 0x000000280f0f7223 */ /* 0x000fe20000010034 */
[----:B------:R-:W-:Y:S02]  /*7440*/  HADD2.F32 R12, -RZ, R82.H0_H0 ;  /* 0x20000052ff0c7230 */ /* 0x000fe40000004100 */
[----:B------:R-:W-:Y:S01]  /*7450*/  HADD2.F32 R40, -RZ, R14.H0_H0 ;  /* 0x2000000eff287230 */ /* 0x000fe20000004100 */
[----:B------:R-:W-:Y:S01]  /*7460*/  F2FP.F16.F32.PACK_AB R158, R41, R158 ;  /* 0x0000009e299e723e */ /* 0x000fe200000000ff */
[----:B------:R-:W-:-:S02]  /*7470*/  HADD2.F32 R42, -RZ, R42.H0_H0 ;  /* 0x2000002aff2a7230 */ /* 0x000fc40000004100 */
[-C--:B------:R-:W-:Y:S01]  /*7480*/  FMUL.FTZ R55, R12, R149.reuse ;  /* 0x000000950c377220 */ /* 0x080fe20000410000 */
[----:B------:R-:W-:Y:S01]  /*7490*/  F2FP.F16.F32.PACK_AB R80, R15, R162 ;  /* 0x000000a20f50723e */ /* 0x000fe200000000ff */
[C---:B------:R-:W-:Y:S01]  /*74a0*/  FMUL.FTZ R149, R40.reuse, R149 ;  /* 0x0000009528957220 */ /* 0x040fe20000410000 */
[----:B------:R-:W-:Y:S02]  /*74b0*/  IMAD.MOV.U32 R15, RZ, RZ, R160 ;  /* 0x000000ffff0f7224 */ /* 0x000fe400078e00a0 */
[-C--:B------:R-:W-:Y:S01]  /*74c0*/  FFMA.FTZ R55, R40, R53.reuse, -R55 ;  /* 0x0000003528377223 */ /* 0x080fe20000010837 */
[----:B------:R-:W-:Y:S01]  /*74d0*/  FFMA.FTZ R149, R12, R53, R149 ;  /* 0x000000350c957223 */ /* 0x000fe20000010095 */
[----:B------:R-:W-:Y:S02]  /*74e0*/  HADD2.F32 R53, -RZ, R14.H1_H1 ;  /* 0x3000000eff357230 */ /* 0x000fe40000004100 */
[----:B------:R-:W-:-:S03]  /*74f0*/  FMUL.FTZ R12, R43, R54 ;  /* 0x000000362b0c7220 */ /* 0x000fc60000410000 */
[C---:B------:R-:W-:Y:S01]  /*7500*/  FMUL.FTZ R54, R53.reuse, R54 ;  /* 0x0000003635367220 */ /* 0x040fe20000410000 */
[----:B------:R-:W-:-:S03]  /*7510*/  FFMA.FTZ R12, R53, R42, -R12 ;  /* 0x0000002a350c7223 */ /* 0x000fc6000001080c */
[----:B------:R-:W-:Y:S02]  /*7520*/  FFMA.FTZ R54, R43, R42, R54 ;  /* 0x0000002a2b367223 */ /* 0x000fe40000010036 */
[----:B------:R-:W-:Y:S02]  /*7530*/  F2FP.F16.F32.PACK_AB R14, R12, R55 ;  /* 0x000000370c0e723e */ /* 0x000fe400000000ff */
[----:B------:R-:W-:Y:S02]  /*7540*/  MOV R12, R158 ;  /* 0x0000009e000c7202 */ /* 0x000fe40000000f00 */
[----:B------:R-:W-:-:S07]  /*7550*/  F2FP.F16.F32.PACK_AB R82, R54, R149 ;  /* 0x000000953652723e */ /* 0x000fce00000000ff */
.L_x_1657:
[----:B------:R-:W-:Y:S05]  /*7560*/  BSYNC B3 ;  /* 0x0000000000037941 */ /* 0x000fea0003800000 */
.L_x_1656:
[----:B------:R-:W-:Y:S01]  /*7570*/  ISETP.GE.AND P3, PT, R148, R131, PT ;  /* 0x000000839400720c */ /* 0x000fe20003f66270 */
[----:B--2---:R4:W-:-:S12]  /*7580*/  ST.E.128 desc[UR60][R122.64], R12 ;  /* 0x0000000c7a007985 */ /* 0x0049d8000c101d3c */
[----:B------:R-:W-:-:S05]  /*7590*/  @!P3 IMAD.WIDE R40, R148, 0x2, R116 ;  /* 0x000000029428b825 */ /* 0x000fca00078e0274 */
[----:B---3--:R4:W-:Y:S02]  /*75a0*/  @!P3 ST.E.128 desc[UR60][R40.64], R80 ;  /* 0x000000502800b985 */ /* 0x0089e4000c101d3c */
.L_x_1655:
[----:B------:R-:W-:Y:S05]  /*75b0*/  BSYNC B2 ;  /* 0x0000000000027941 */ /* 0x000fea0003800000 */
.L_x_1654:
[----:B------:R-:W-:Y:S01]  /*75c0*/  ISETP.NE.AND P3, PT, R9, RZ, PT ;  /* 0x000000ff0900720c */ /* 0x000fe20003f65270 */
[----:B------:R-:W-:-:S12]  /*75d0*/  BSSY B2, `(.L_x_1658) ;  /* 0x0000071000027945 */ /* 0x000fd80003800000 */
[----:B------:R-:W-:Y:S05]  /*75e0*/  @!P3 BRA `(.L_x_1659) ;  /* 0x0000000400bcb947 */ /* 0x000fea0003800000 */
[----:B------:R-:W-:Y:S01]  /*75f0*/  SEL R11, R121, R135, !P1 ;  /* 0x00000087790b7207 */ /* 0x000fe20004800000 */
[----:B----4-:R-:W-:Y:S01]  /*7600*/  IMAD R13, R18, 0x4800, R136 ;  /* 0x00004800120d7824 */ /* 0x010fe200078e0288 */
        /* <DEDUP_REMOVED lines=17> */
[----:B------:R-:W2:Y:S01]  /*7720*/  LDS.128 R12, [R12+0x1e400] ;  /* 0x01e400000c0c7984 */ /* 0x000ea20000000c00 */
[----:B------:R-:W-:-:S06]  /*7730*/  LEA R40, R11, R2, 0x1 ;  /* 0x000000020b287211 */ /* 0x000fcc00078e08ff */
[----:B------:R-:W3:Y:S01]  /*7740*/  LDS.128 R40, [R40+0x1e400] ;  /* 0x01e4000028287984 */ /* 0x000ee20000000c00 */
[----:B------:R-:W-:Y:S05]  /*7750*/  @P3 BRA `(.L_x_1661) ;  /* 0x00000004004c3947 */ /* 0x000fea0003800000 */
[----:B------:R-:W-:Y:S01]  /*7760*/  SHF.R.U64 R11, R36, 0x10, R37 ;  /* 0x00000010240b7819 */ /* 0x000fe20000001225 */
[--C-:B---3--:R-:W-:Y:S01]  /*7770*/  HADD2.F32 R80, -RZ, R41.reuse.H0_H0 ;  /* 0x20000029ff507230 */ /* 0x108fe20000004100 */
[--C-:B------:R-:W-:Y:S01]  /*7780*/  SHF.R.U64 R36, R48, 0x10, R49.reuse ;  /* 0x0000001030247819 */ /* 0x100fe20000001231 */
[----:B------:R-:W-:Y:S01]  /*7790*/  HADD2.F32 R81, -RZ, R41.H1_H1 ;  /* 0x30000029ff517230 */ /* 0x000fe20000004100 */
[----:B------:R-:W-:Y:S01]  /*77a0*/  SHF.R.U32.HI R48, RZ, 0x10, R49 ;  /* 0x00000010ff307819 */ /* 0x000fe20000011631 */
[--C-:B--2---:R-:W-:Y:S01]  /*77b0*/  HADD2.F32 R41, -RZ, R13.reuse.H0_H0 ;  /* 0x2000000dff297230 */ /* 0x104fe20000004100 */
[--C-:B------:R-:W-:Y:S01]  /*77c0*/  SHF.R.U64 R49, R50, 0x10, R51.reuse ;  /* 0x0000001032317819 */ /* 0x100fe20000001233 */
[----:B------:R-:W-:Y:S01]  /*77d0*/  HADD2.F32 R13, -RZ, R13.H1_H1 ;  /* 0x3000000dff0d7230 */ /* 0x000fe20000004100 */
[----:B------:R-:W-:Y:S01]  /*77e0*/  SHF.R.U32.HI R50, RZ, 0x10, R51 ;  /* 0x00000010ff327819 */ /* 0x000fe20000011633 */
[----:B------:R-:W-:Y:S01]  /*77f0*/  IMAD.MOV.U32 R51, RZ, RZ, R42 ;  /* 0x000000ffff337224 */ /* 0x000fe200078e002a */
[----:B------:R-:W-:Y:S01]  /*7800*/  SHF.R.U32.HI R37, RZ, 0x10, R37 ;  /* 0x00000010ff257819 */ /* 0x000fe20000011625 */
[----:B------:R-:W-:Y:S01]  /*7810*/  HADD2.F32 R42, -RZ, R172.H1_H1 ;  /* 0x300000acff2a7230 */ /* 0x000fe20000004100 */
[--C-:B------:R-:W-:Y:S01]  /*7820*/  SHF.R.U64 R38, R38, 0x10, R39.reuse ;  /* 0x0000001026267819 */ /* 0x100fe20000001227 */
[----:B------:R-:W-:Y:S01]  /*7830*/  HADD2.F32 R48, -RZ, R48.H0_H0 ;  /* 0x20000030ff307230 */ /* 0x000fe20000004100 */
[----:B------:R-:W-:Y:S01]  /*7840*/  SHF.R.U32.HI R39, RZ, 0x10, R39 ;  /* 0x00000010ff277819 */ /* 0x000fe20000011627 */
[----:B------:R-:W-:-:S02]  /*7850*/  HADD2.F32 R122, -RZ, R37.H0_H0 ;  /* 0x20000025ff7a7230 */ /* 0x000fc40000004100 */
[CC--:B------:R-:W-:Y:S01]  /*7860*/  FMUL.FTZ R82, R80.reuse, R42.reuse ;  /* 0x0000002a50527220 */ /* 0x0c0fe20000410000 */
[----:B------:R-:W-:Y:S01]  /*7870*/  FMUL.FTZ R37, R41, R42 ;  /* 0x0000002a29257220 */ /* 0x000fe20000410000 */
[----:B------:R-:W-:Y:S02]  /*7880*/  HADD2.F32 R55, -RZ, R170.H1_H1 ;  /* 0x300000aaff377230 */ /* 0x000fe40000004100 */
[-C--:B------:R-:W-:Y:S01]  /*7890*/  FMUL.FTZ R42, R81, R48.reuse ;  /* 0x00000030512a7220 */ /* 0x080fe20000410000 */
[----:B------:R-:W-:Y:S01]  /*78a0*/  FMUL.FTZ R48, R13, R48 ;  /* 0x000000300d307220 */ /* 0x000fe20000410000 */
[----:B------:R-:W-:Y:S02]  /*78b0*/  HADD2.F32 R39, -RZ, R39.H0_H0 ;  /* 0x20000027ff277230 */ /* 0x000fe40000004100 */
[-C--:B------:R-:W-:Y:S01]  /*78c0*/  FFMA.FTZ R37, R80, R55.reuse, R37 ;  /* 0x0000003750257223 */ /* 0x080fe20000010025 */
[----:B------:R-:W-:Y:S01]  /*78d0*/  FFMA.FTZ R48, R81, R122, R48 ;  /* 0x0000007a51307223 */ /* 0x000fe20000010030 */
[----:B------:R-:W-:Y:S01]  /*78e0*/  FFMA.FTZ R82, R41, R55, -R82 ;  /* 0x0000003729527223 */ /* 0x000fe20000010852 */
[----:B------:R-:W-:-:S02]  /*78f0*/  HADD2.F32 R80, -RZ, R43.H1_H1 ;  /* 0x3000002bff507230 */ /* 0x000fc40000004100 */
[----:B------:R-:W-:Y:S01]  /*7900*/  FFMA.FTZ R13, R13, R122, -R42 ;  /* 0x0000007a0d0d7223 */ /* 0x000fe2000001082a */
[----:B------:R-:W-:Y:S02]  /*7910*/  HADD2.F32 R81, -RZ, R50.H0_H0 ;  /* 0x20000032ff517230 */ /* 0x000fe40000004100 */
[----:B------:R-:W-:Y:S02]  /*7920*/  HADD2.F32 R41, -RZ, R172.H0_H0 ;  /* 0x200000acff297230 */ /* 0x000fe40000004100 */
[----:B------:R-:W-:Y:S01]  /*7930*/  HADD2.F32 R55, -RZ, R43.H0_H0 ;  /* 0x2000002bff377230 */ /* 0x000fe20000004100 */
[----:B------:R-:W-:Y:S01]  /*7940*/  F2FP.F16.F32.PACK_AB R13, R13, R82 ;  /* 0x000000520d0d723e */ /* 0x000fe200000000ff */
[--C-:B------:R-:W-:Y:S02]  /*7950*/  HADD2.F32 R50, -RZ, R15.reuse.H1_H1 ;  /* 0x3000000fff327230 */ /* 0x100fe40000004100 */
[----:B------:R-:W-:Y:S02]  /*7960*/  HADD2.F32 R43, -RZ, R15.H0_H0 ;  /* 0x2000000fff2b7230 */ /* 0x000fe40000004100 */
[----:B------:R-:W-:Y:S01]  /*7970*/  FMUL.FTZ R15, R80, R81 ;  /* 0x00000051500f7220 */ /* 0x000fe20000410000 */
[----:B------:R-:W-:-:S02]  /*7980*/  HADD2.F32 R42, -RZ, R170.H0_H0 ;  /* 0x200000aaff2a7230 */ /* 0x000fc40000004100 */
[----:B------:R-:W-:Y:S01]  /*7990*/  FMUL.FTZ R122, R55, R41 ;  /* 0x00000029377a7220 */ /* 0x000fe20000410000 */
[C---:B------:R-:W-:Y:S01]  /*79a0*/  FMUL.FTZ R81, R50.reuse, R81 ;  /* 0x0000005132517220 */ /* 0x040fe20000410000 */
[C---:B------:R-:W-:Y:S01]  /*79b0*/  FMUL.FTZ R148, R43.reuse, R41 ;  /* 0x000000292b947220 */ /* 0x040fe20000410000 */
[-C--:B------:R-:W-:Y:S01]  /*79c0*/  FFMA.FTZ R15, R50, R39.reuse, -R15 ;  /* 0x00000027320f7223 */ /* 0x080fe2000001080f */
[-C--:B------:R-:W-:Y:S01]  /*79d0*/  FFMA.FTZ R122, R43, R42.reuse, -R122 ;  /* 0x0000002a2b7a7223 */ /* 0x080fe2000001087a */
[----:B------:R-:W-:Y:S01]  /*79e0*/  FFMA.FTZ R81, R80, R39, R81 ;  /* 0x0000002750517223 */ /* 0x000fe20000010051 */
[----:B------:R-:W-:Y:S01]  /*79f0*/  FFMA.FTZ R148, R55, R42, R148 ;  /* 0x0000002a37947223 */ /* 0x000fe20000010094 */
[----:B------:R-:W-:Y:S02]  /*7a00*/  HADD2.F32 R39, -RZ, R169.H1_H1 ;  /* 0x300000a9ff277230 */ /* 0x000fe40000004100 */
[----:B------:R-:W-:Y:S01]  /*7a10*/  HADD2.F32 R36, -RZ, R36.H0_H0 ;  /* 0x20000024ff247230 */ /* 0x000fe20000004100 */
[----:B------:R-:W-:Y:S01]  /*7a20*/  F2FP.F16.F32.PACK_AB R15, R15, R122 ;  /* 0x0000007a0f0f723e */ /* 0x000fe200000000ff */
[----:B------:R-:W-:-:S02]  /*7a30*/  HADD2.F32 R50, -RZ, R40.H0_H0 ;  /* 0x20000028ff327230 */ /* 0x000fc40000004100 */
[----:B------:R-:W-:Y:S02]  /*7a40*/  HADD2.F32 R43, -RZ, R40.H1_H1 ;  /* 0x30000028ff2b7230 */ /* 0x000fe40000004100 */
[--C-:B------:R-:W-:Y:S02]  /*7a50*/  HADD2.F32 R42, -RZ, R12.reuse.H0_H0 ;  /* 0x2000000cff2a7230 */ /* 0x100fe40000004100 */
[----:B------:R-:W-:Y:S02]  /*7a60*/  HADD2.F32 R55, -RZ, R12.H1_H1 ;  /* 0x3000000cff377230 */ /* 0x000fe40000004100 */
[----:B------:R-:W-:Y:S01]  /*7a70*/  FMUL.FTZ R40, R43, R36 ;  /* 0x000000242b287220 */ /* 0x000fe20000410000 */
[----:B------:R-:W-:Y:S02]  /*7a80*/  HADD2.F32 R12, -RZ, R11.H0_H0 ;  /* 0x2000000bff0c7230 */ /* 0x000fe40000004100 */
[----:B------:R-:W-:Y:S01]  /*7a90*/  FMUL.FTZ R11, R50, R39 ;  /* 0x00000027320b7220 */ /* 0x000fe20000410000 */
[----:B------:R-:W-:-:S02]  /*7aa0*/  HADD2.F32 R41, -RZ, R169.H0_H0 ;  /* 0x200000a9ff297230 */ /* 0x000fc40000004100 */
[C---:B------:R-:W-:Y:S01]  /*7ab0*/  FMUL.FTZ R39, R42.reuse, R39 ;  /* 0x000000272a277220 */ /* 0x040fe20000410000 */
[C---:B------:R-:W-:Y:S01]  /*7ac0*/  FMUL.FTZ R36, R55.reuse, R36 ;  /* 0x0000002437247220 */ /* 0x040fe20000410000 */
[-C--:B------:R-:W-:Y:S01]  /*7ad0*/  FFMA.FTZ R40, R55, R12.reuse, -R40 ;  /* 0x0000000c37287223 */ /* 0x080fe20000010828 */
[----:B------:R-:W-:Y:S02]  /*7ae0*/  HADD2.F32 R49, -RZ, R49.H0_H0 ;  /* 0x20000031ff317230 */ /* 0x000fe40000004100 */
[-C--:B------:R-:W-:Y:S01]  /*7af0*/  FFMA.FTZ R11, R42, R41.reuse, -R11 ;  /* 0x000000292a0b7223 */ /* 0x080fe2000001080b */
[----:B------:R-:W-:Y:S01]  /*7b00*/  FFMA.FTZ R39, R50, R41, R39 ;  /* 0x0000002932277223 */ /* 0x000fe20000010027 */
[----:B------:R-:W-:Y:S01]  /*7b10*/  FFMA.FTZ R36, R43, R12, R36 ;  /* 0x0000000c2b247223 */ /* 0x000fe20000010024 */
[----:B------:R-:W-:Y:S02]  /*7b20*/  HADD2.F32 R12, -RZ, R168.H0_H0 ;  /* 0x200000a8ff0c7230 */ /* 0x000fe40000004100 */
[--C-:B------:R-:W-:Y:S01]  /*7b30*/  HADD2.F32 R43, -RZ, R51.reuse.H0_H0 ;  /* 0x20000033ff2b7230 */ /* 0x100fe20000004100 */
[----:B------:R-:W-:Y:S01]  /*7b40*/  F2FP.F16.F32.PACK_AB R40, R40, R11 ;  /* 0x0000000b2828723e */ /* 0x000fe200000000ff */
[----:B------:R-:W-:Y:S01]  /*7b50*/  HADD2.F32 R42, -RZ, R14.H0_H0 ;  /* 0x2000000eff2a7230 */ /* 0x000fe20000004100 */
[----:B------:R-:W-:Y:S01]  /*7b60*/  F2FP.F16.F32.PACK_AB R36, R36, R39 ;  /* 0x000000272424723e */ /* 0x000fe200000000ff */
[----:B------:R-:W-:-:S02]  /*7b70*/  HADD2.F32 R50, -RZ, R51.H1_H1 ;  /* 0x30000033ff327230 */ /* 0x000fc40000004100 */
[CC--:B------:R-:W-:Y:S01]  /*7b80*/  FMUL.FTZ R51, R43.reuse, R12.reuse ;  /* 0x0000000c2b337220 */ /* 0x0c0fe20000410000 */
[----:B------:R-:W-:Y:S02]  /*7b90*/  HADD2.F32 R14, -RZ, R14.H1_H1 ;  /* 0x3000000eff0e7230 */ /* 0x000fe40000004100 */
[----:B------:R-:W-:Y:S01]  /*7ba0*/  FMUL.FTZ R12, R42, R12 ;  /* 0x0000000c2a0c7220 */ /* 0x000fe20000410000 */
[----:B------:R-:W-:Y:S02]  /*7bb0*/  HADD2.F32 R41, -RZ, R168.H1_H1 ;  /* 0x300000a8ff297230 */ /* 0x000fe40000004100 */
[-C--:B------:R-:W-:Y:S01]  /*7bc0*/  FMUL.FTZ R83, R50, R49.reuse ;  /* 0x0000003132537220 */ /* 0x080fe20000410000 */
[----:B------:R-:W-:Y:S02]  /*7bd0*/  HADD2.F32 R55, -RZ, R38.H0_H0 ;  /* 0x20000026ff377230 */ /* 0x000fe40000004100 */
[----:B------:R-:W-:Y:S01]  /*7be0*/  FMUL.FTZ R49, R14, R49 ;  /* 0x000000310e317220 */ /* 0x000fe20000410000 */
[-C--:B------:R-:W-:Y:S01]  /*7bf0*/  FFMA.FTZ R12, R43, R41.reuse, R12 ;  /* 0x000000292b0c7223 */ /* 0x080fe2000001000c */
[----:B------:R-:W-:-:S02]  /*7c00*/  FFMA.FTZ R51, R42, R41, -R51 ;  /* 0x000000292a337223 */ /* 0x000fc40000010833 */
[-C--:B------:R-:W-:Y:S01]  /*7c10*/  FFMA.FTZ R49, R50, R55.reuse, R49 ;  /* 0x0000003732317223 */ /* 0x080fe20000010031 */
[----:B------:R-:W-:Y:S01]  /*7c20*/  FFMA.FTZ R14, R14, R55, -R83 ;  /* 0x000000370e0e7223 */ /* 0x000fe20000010853 */
[----:B------:R-:W-:Y:S02]  /*7c30*/  F2FP.F16.F32.PACK_AB R41, R48, R37 ;  /* 0x000000253029723e */ /* 0x000fe400000000ff */
[----:B------:R-:W-:Y:S02]  /*7c40*/  F2FP.F16.F32.PACK_AB R43, R81, R148 ;  /* 0x00000094512b723e */ /* 0x000fe400000000ff */
[----:B------:R-:W-:Y:S01]  /*7c50*/  F2FP.F16.F32.PACK_AB R42, R49, R12 ;  /* 0x0000000c312a723e */ /* 0x000fe200000000ff */
[----:B------:R-:W-:Y:S01]  /*7c60*/  IMAD.MOV.U32 R12, RZ, RZ, R40 ;  /* 0x000000ffff0c7224 */ /* 0x000fe200078e0028 */
[----:B------:R-:W-:Y:S01]  /*7c70*/  F2FP.F16.F32.PACK_AB R14, R14, R51 ;  /* 0x000000330e0e723e */ /* 0x000fe200000000ff */
[----:B------:R-:W-:-:S07]  /*7c80*/  IMAD.MOV.U32 R40, RZ, RZ, R36 ;  /* 0x000000ffff287224 */ /* 0x000fce00078e0024 */
.L_x_1661:
[----:B------:R-:W-:Y:S05]  /*7c90*/  BSYNC B3 ;  /* 0x0000000000037941 */ /* 0x000fea0003800000 */
.L_x_1660:
[----:B------:R-:W-:Y:S01]  /*7ca0*/  ISETP.GE.AND P3, PT, R54, R131, PT ;  /* 0x000000833600720c */ /* 0x000fe20003f66270 */
[----:B--2---:R2:W-:-:S12]  /*7cb0*/  ST.E.128 desc[UR60][R52.64], R12 ;  /* 0x0000000c34007985 */ /* 0x0045d8000c101d3c */
[----:B------:R-:W-:-:S05]  /*7cc0*/  @!P3 IMAD.WIDE R36, R54, 0x2, R116 ;  /* 0x000000023624b825 */ /* 0x000fca00078e0274 */
[----:B---3--:R2:W-:Y:S02]  /*7cd0*/  @!P3 ST.E.128 desc[UR60][R36.64], R40 ;  /* 0x000000282400b985 */ /* 0x0085e4000c101d3c */
.L_x_1659:
[----:B------:R-:W-:Y:S05]  /*7ce0*/  BSYNC B2 ;  /* 0x0000000000027941 */ /* 0x000fea0003800000 */
.L_x_1658:
[----:B------:R-:W-:-:S13]  /*7cf0*/  ISETP.NE.AND P3, PT, R10, RZ, PT ;  /* 0x000000ff0a00720c */ /* 0x000fda0003f65270 */
[----:B------:R-:W-:Y:S05]  /*7d00*/  @!P3 BRA `(.L_x_1653) ;  /* 0x0000000400bcb947 */ /* 0x000fea0003800000 */
[----:B------:R-:W-:Y:S01]  /*7d10*/  LOP3.LUT P5, RZ, R22, 0x1, RZ, 0xc0, !PT ;  /* 0x0000000116ff7812 */ /* 0x000fe200078ac0ff */
[----:B------:R-:W-:Y:S01]  /*7d20*/  BSSY B2, `(.L_x_1662) ;  /* 0x0000069000027945 */ /* 0x000fe20003800000 */
[----:B--234-:R-:W-:Y:S02]  /*7d30*/  LEA R40, P3, R7, R116, 0x1 ;  /* 0x0000007407287211 */ /* 0x01cfe400078608ff */
[----:B------:R-:W-:Y:S02]  /*7d40*/  SEL R11, R121, R135, !P5 ;  /* 0x00000087790b7207 */ /* 0x000fe40006800000 */
[----:B------:R-:W-:Y:S02]  /*7d50*/  LEA.HI.X R41, R7, R117, R108, 0x1, P3 ;  /* 0x0000007507297211 */ /* 0x000fe400018f0c6c */
[----:B------:R-:W-:Y:S02]  /*7d60*/  SHF.R.S32.HI R12, RZ, 0x1f, R11 ;  /* 0x0000001fff0c7819 */ /* 0x000fe4000001140b */
[----:B------:R-:W-:-:S02]  /*7d70*/  ISETP.GE.AND P3, PT, R196, R120, PT ;  /* 0x00000078c400720c */ /* 0x000fc40003f66270 */
[----:B------:R-:W-:-:S04]  /*7d80*/  LEA.HI R11, R12, R11, RZ, 0x4 ;  /* 0x0000000b0c0b7211 */ /* 0x000fc800078f20ff */
[----:B------:R-:W-:-:S04]  /*7d90*/  LEA.HI.SX32 R11, R11, R112, 0x1c ;  /* 0x000000700b0b7211 */ /* 0x000fc800078fe2ff */
[----:B------:R-:W-:Y:S01]  /*7da0*/  SHF.R.S32.HI R12, RZ, 0x1f, R11 ;  /* 0x0000001fff0c7819 */ /* 0x000fe2000001140b */
[----:B------:R-:W-:-:S03]  /*7db0*/  IMAD.SHL.U32 R42, R11, 0x8, RZ ;  /* 0x000000080b2a7824 */ /* 0x000fc600078e00ff */
[----:B------:R-:W-:Y:S02]  /*7dc0*/  LEA.HI R12, R12, R11, RZ, 0x3 ;  /* 0x0000000b0c0c7211 */ /* 0x000fe400078f18ff */
[----:B------:R-:W-:Y:S02]  /*7dd0*/  LOP3.LUT R11, R227, 0x38, R42, 0xf8, !PT ;  /* 0x00000038e30b7812 */ /* 0x000fe400078ef82a */
[----:B------:R-:W-:Y:S02]  /*7de0*/  SHF.R.S32.HI R12, RZ, 0x3, R12 ;  /* 0x00000003ff0c7819 */ /* 0x000fe4000001140c */
[----:B------:R-:W-:-:S03]  /*7df0*/  LOP3.LUT R11, R11, R228, RZ, 0x3c, !PT ;  /* 0x000000e40b0b7212 */ /* 0x000fc600078e3cff */
[----:B------:R-:W-:-:S05]  /*7e00*/  IMAD R12, R12, 0x1800, R229 ;  /* 0x000018000c0c7824 */ /* 0x000fca00078e02e5 */
        /* <DEDUP_REMOVED lines=8> */
[----:B--2---:R-:W-:Y:S01]  /*7e90*/  SHF.R.U64 R11, R32, 0x10, R33 ;  /* 0x00000010200b7819 */ /* 0x004fe20000001221 */
[----:B------:R-:W-:Y:S01]  /*7ea0*/  HADD2.F32 R49, -RZ, R167.H1_H1 ;  /* 0x300000a7ff317230 */ /* 0x000fe20000004100 */
[--C-:B------:R-:W-:Y:S01]  /*7eb0*/  SHF.R.U64 R32, R44, 0x10, R45.reuse ;  /* 0x000000102c207819 */ /* 0x100fe2000000122d */
[----:B----4-:R-:W-:Y:S01]  /*7ec0*/  HADD2.F32 R48, -RZ, R37.H0_H0 ;  /* 0x20000025ff307230 */ /* 0x010fe20000004100 */
[----:B------:R-:W-:Y:S01]  /*7ed0*/  SHF.R.U32.HI R44, RZ, 0x10, R45 ;  /* 0x00000010ff2c7819 */ /* 0x000fe2000001162d */
[----:B---3--:R-:W-:Y:S01]  /*7ee0*/  HADD2.F32 R52, -RZ, R13.H0_H0 ;  /* 0x2000000dff347230 */ /* 0x008fe20000004100 */
[----:B------:R-:W-:Y:S01]  /*7ef0*/  SHF.R.U32.HI R33, RZ, 0x10, R33 ;  /* 0x00000010ff217819 */ /* 0x000fe20000011621 */
[----:B------:R-:W-:Y:S01]  /*7f00*/  HADD2.F32 R37, -RZ, R37.H1_H1 ;  /* 0x30000025ff257230 */ /* 0x000fe20000004100 */
[--C-:B------:R-:W-:Y:S01]  /*7f10*/  SHF.R.U64 R43, R46, 0x10, R47.reuse ;  /* 0x000000102e2b7819 */ /* 0x100fe2000000122f */
[----:B------:R-:W-:Y:S01]  /*7f20*/  HADD2.F32 R44, -RZ, R44.H0_H0 ;  /* 0x2000002cff2c7230 */ /* 0x000fe20000004100 */
[----:B------:R-:W-:Y:S01]  /*7f30*/  SHF.R.U32.HI R46, RZ, 0x10, R47 ;  /* 0x00000010ff2e7819 */ /* 0x000fe2000001162f */
[----:B------:R-:W-:-:S02]  /*7f40*/  HADD2.F32 R47, -RZ, R13.H1_H1 ;  /* 0x3000000dff2f7230 */ /* 0x000fc40000004100 */
[-C--:B------:R-:W-:Y:S01]  /*7f50*/  FMUL.FTZ R13, R48, R49.reuse ;  /* 0x00000031300d7220 */ /* 0x080fe20000410000 */
[----:B------:R-:W-:Y:S02]  /*7f60*/  HADD2.F32 R45, -RZ, R164.H0_H0 ;  /* 0x200000a4ff2d7230 */ /* 0x000fe40000004100 */
[-C--:B------:R-:W-:Y:S01]  /*7f70*/  FMUL.FTZ R54, R37, R44.reuse ;  /* 0x0000002c25367220 */ /* 0x080fe20000410000 */
[----:B------:R-:W-:Y:S02]  /*7f80*/  HADD2.F32 R50, -RZ, R33.H0_H0 ;  /* 0x20000021ff327230 */ /* 0x000fe40000004100 */
[----:B------:R-:W-:Y:S01]  /*7f90*/  FMUL.FTZ R33, R52, R49 ;  /* 0x0000003134217220 */ /* 0x000fe20000410000 */
[C---:B------:R-:W-:Y:S01]  /*7fa0*/  FMUL.FTZ R80, R47.reuse, R44 ;  /* 0x0000002c2f507220 */ /* 0x040fe20000410000 */
[----:B------:R-:W-:Y:S01]  /*7fb0*/  SHF.R.U64 R34, R34, 0x10, R35 ;  /* 0x0000001022227819 */ /* 0x000fe20000001223 */
[-C--:B------:R-:W-:Y:S01]  /*7fc0*/  FFMA.FTZ R13, R52, R45.reuse, -R13 ;  /* 0x0000002d340d7223 */ /* 0x080fe2000001080d */
[----:B------:R-:W-:Y:S01]  /*7fd0*/  FFMA.FTZ R33, R48, R45, R33 ;  /* 0x0000002d30217223 */ /* 0x000fe20000010021 */
[----:B------:R-:W-:Y:S01]  /*7fe0*/  SHF.R.U32.HI R35, RZ, 0x10, R35 ;  /* 0x00000010ff237819 */ /* 0x000fe20000011623 */
[-C--:B------:R-:W-:Y:S01]  /*7ff0*/  FFMA.FTZ R44, R47, R50.reuse, -R54 ;  /* 0x000000322f2c7223 */ /* 0x080fe20000010836 */
[----:B------:R-:W-:Y:S01]  /*8000*/  FFMA.FTZ R48, R37, R50, R80 ;  /* 0x0000003225307223 */ /* 0x000fe20000010050 */
[----:B------:R-:W-:-:S02]  /*8010*/  HADD2.F32 R47, -RZ, R166.H1_H1 ;  /* 0x300000a6ff2f7230 */ /* 0x000fc40000004100 */
[----:B------:R-:W-:Y:S01]  /*8020*/  HADD2.F32 R50, -RZ, R39.H0_H0 ;  /* 0x20000027ff327230 */ /* 0x000fe20000004100 */
[----:B------:R-:W-:Y:S01]  /*8030*/  F2FP.F16.F32.PACK_AB R13, R44, R13 ;  /* 0x0000000d2c0d723e */ /* 0x000fe200000000ff */
[----:B------:R-:W-:Y:S01]  /*8040*/  HADD2.F32 R52, -RZ, R15.H0_H0 ;  /* 0x2000000fff347230 */ /* 0x000fe20000004100 */
[----:B------:R-:W-:Y:S01]  /*8050*/  F2FP.F16.F32.PACK_AB R33, R48, R33 ;  /* 0x000000213021723e */ /* 0x000fe200000000ff */
[----:B------:R-:W-:Y:S02]  /*8060*/  HADD2.F32 R39, -RZ, R39.H1_H1 ;  /* 0x30000027ff277230 */ /* 0x000fe40000004100 */
[----:B------:R-:W-:Y:S02]  /*8070*/  HADD2.F32 R49, -RZ, R46.H0_H0 ;  /* 0x2000002eff317230 */ /* 0x000fe40000004100 */
[----:B------:R-:W-:Y:S02]  /*8080*/  HADD2.F32 R46, -RZ, R15.H1_H1 ;  /* 0x3000000fff2e7230 */ /* 0x000fe40000004100 */
[----:B------:R-:W-:Y:S01]  /*8090*/  FMUL.FTZ R15, R50, R47 ;  /* 0x0000002f320f7220 */ /* 0x000fe20000410000 */
[----:B------:R-:W-:-:S02]  /*80a0*/  HADD2.F32 R45, -RZ, R35.H0_H0 ;  /* 0x20000023ff2d7230 */ /* 0x000fc40000004100 */
[----:B------:R-:W-:Y:S01]  /*80b0*/  FMUL.FTZ R35, R52, R47 ;  /* 0x0000002f34237220 */ /* 0x000fe20000410000 */
[----:B------:R-:W-:Y:S02]  /*80c0*/  HADD2.F32 R37, -RZ, R165.H0_H0 ;  /* 0x200000a5ff257230 */ /* 0x000fe40000004100 */
[CC--:B------:R-:W-:Y:S01]  /*80d0*/  FMUL.FTZ R47, R39.reuse, R49.reuse ;  /* 0x00000031272f7220 */ /* 0x0c0fe20000410000 */
[----:B------:R-:W-:Y:S01]  /*80e0*/  FMUL.FTZ R54, R46, R49 ;  /* 0x000000312e367220 */ /* 0x000fe20000410000 */
[----:B------:R-:W-:Y:S02]  /*80f0*/  HADD2.F32 R167, -RZ, R167.H0_H0 ;  /* 0x200000a7ffa77230 */ /* 0x000fe40000004100 */
[----:B------:R-:W-:Y:S01]  /*8100*/  FFMA.FTZ R35, R50, R37, R35 ;  /* 0x0000002532237223 */ /* 0x000fe20000010023 */
[----:B------:R-:W-:Y:S01]  /*8110*/  FFMA.FTZ R46, R46, R45, -R47 ;  /* 0x0000002d2e2e7223 */ /* 0x000fe2000001082f */
[----:B------:R-:W-:Y:S01]  /*8120*/  FFMA.FTZ R15, R52, R37, -R15 ;  /* 0x00000025340f7223 */ /* 0x000fe2000001080f */
[----:B------:R-:W-:Y:S01]  /*8130*/  FFMA.FTZ R50, R39, R45, R54 ;  /* 0x0000002d27327223 */ /* 0x000fe20000010036 */
[----:B------:R-:W-:-:S02]  /*8140*/  HADD2.F32 R47, -RZ, R32.H0_H0 ;  /* 0x20000020ff2f7230 */ /* 0x000fc40000004100 */
[----:B------:R-:W-:Y:S01]  /*8150*/  HADD2.F32 R37, -RZ, R36.H0_H0 ;  /* 0x20000024ff257230 */ /* 0x000fe20000004100 */
[----:B------:R-:W-:Y:S01]  /*8160*/  F2FP.F16.F32.PACK_AB R15, R46, R15 ;  /* 0x0000000f2e0f723e */ /* 0x000fe200000000ff */
[----:B------:R-:W-:Y:S02]  /*8170*/  HADD2.F32 R32, -RZ, R12.H0_H0 ;  /* 0x2000000cff207230 */ /* 0x000fe40000004100 */
[----:B------:R-:W-:Y:S02]  /*8180*/  HADD2.F32 R39, -RZ, R36.H1_H1 ;  /* 0x30000024ff277230 */ /* 0x000fe40000004100 */
[----:B------:R-:W-:Y:S02]  /*8190*/  HADD2.F32 R36, -RZ, R12.H1_H1 ;  /* 0x3000000cff247230 */ /* 0x000fe40000004100 */
[----:B------:R-:W-:Y:S01]  /*81a0*/  FMUL.FTZ R12, R32, R167 ;  /* 0x000000a7200c7220 */ /* 0x000fe20000410000 */
[----:B------:R-:W-:Y:S02]  /*81b0*/  HADD2.F32 R164, -RZ, R164.H1_H1 ;  /* 0x300000a4ffa47230 */ /* 0x000fe40000004100 */
[----:B------:R-:W-:Y:S01]  /*81c0*/  FMUL.FTZ R49, R39, R47 ;  /* 0x0000002f27317220 */ /* 0x000fe20000410000 */
[----:B------:R-:W-:-:S02]  /*81d0*/  HADD2.F32 R45, -RZ, R11.H0_H0 ;  /* 0x2000000bff2d7230 */ /* 0x000fc40000004100 */
[C---:B------:R-:W-:Y:S01]  /*81e0*/  FMUL.FTZ R11, R37.reuse, R167 ;  /* 0x000000a7250b7220 */ /* 0x040fe20000410000 */
[----:B------:R-:W-:Y:S01]  /*81f0*/  FMUL.FTZ R52, R36, R47 ;  /* 0x0000002f24347220 */ /* 0x000fe20000410000 */
[-C--:B------:R-:W-:Y:S01]  /*8200*/  FFMA.FTZ R12, R37, R164.reuse, R12 ;  /* 0x000000a4250c7223 */ /* 0x080fe2000001000c */
[----:B------:R-:W-:Y:S02]  /*8210*/  HADD2.F32 R166, -RZ, R166.H0_H0 ;  /* 0x200000a6ffa67230 */ /* 0x000fe40000004100 */
[----:B------:R-:W-:Y:S01]  /*8220*/  FFMA.FTZ R11, R32, R164, -R11 ;  /* 0x000000a4200b7223 */ /* 0x000fe2000001080b */
[-C--:B------:R-:W-:Y:S01]  /*8230*/  FFMA.FTZ R37, R39, R45.reuse, R52 ;  /* 0x0000002d27257223 */ /* 0x080fe20000010034 */
[----:B------:R-:W-:Y:S01]  /*8240*/  FFMA.FTZ R32, R36, R45, -R49 ;  /* 0x0000002d24207223 */ /* 0x000fe20000010831 */
[----:B------:R-:W-:Y:S02]  /*8250*/  HADD2.F32 R39, -RZ, R38.H0_H0 ;  /* 0x20000026ff277230 */ /* 0x000fe40000004100 */
[----:B------:R-:W-:-:S02]  /*8260*/  HADD2.F32 R45, -RZ, R43.H0_H0 ;  /* 0x2000002bff2d7230 */ /* 0x000fc40000004100 */
[----:B------:R-:W-:Y:S02]  /*8270*/  HADD2.F32 R36, -RZ, R14.H0_H0 ;  /* 0x2000000eff247230 */ /* 0x000fe40000004100 */
[-C--:B------:R-:W-:Y:S01]  /*8280*/  FMUL.FTZ R47, R39, R166.reuse ;  /* 0x000000a6272f7220 */ /* 0x080fe20000410000 */
[----:B------:R-:W-:Y:S01]  /*8290*/  HADD2.F32 R38, -RZ, R38.H1_H1 ;  /* 0x30000026ff267230 */ /* 0x000fe20000004100 */
[----:B------:R-:W-:Y:S01]  /*82a0*/  F2FP.F16.F32.PACK_AB R32, R32, R11 ;  /* 0x0000000b2020723e */ /* 0x000fe200000000ff */
[----:B------:R-:W-:Y:S02]  /*82b0*/  HADD2.F32 R14, -RZ, R14.H1_H1 ;  /* 0x3000000eff0e7230 */ /* 0x000fe40000004100 */
[----:B------:R-:W-:Y:S01]  /*82c0*/  FMUL.FTZ R166, R36, R166 ;  /* 0x000000a624a67220 */ /* 0x000fe20000410000 */
[----:B------:R-:W-:Y:S02]  /*82d0*/  HADD2.F32 R165, -RZ, R165.H1_H1 ;  /* 0x300000a5ffa57230 */ /* 0x000fe40000004100 */
[----:B------:R-:W-:Y:S01]  /*82e0*/  FMUL.FTZ R49, R38, R45 ;  /* 0x0000002d26317220 */ /* 0x000fe20000410000 */
[----:B------:R-:W-:-:S02]  /*82f0*/  HADD2.F32 R43, -RZ, R34.H0_H0 ;  /* 0x20000022ff2b7230 */ /* 0x000fc40000004100 */
[----:B------:R-:W-:Y:S01]  /*8300*/  FMUL.FTZ R45, R14, R45 ;  /* 0x0000002d0e2d7220 */ /* 0x000fe20000410000 */
[-C--:B------:R-:W-:Y:S01]  /*8310*/  FFMA.FTZ R47, R36, R165.reuse, -R47 ;  /* 0x000000a5242f7223 */ /* 0x080fe2000001082f */
[----:B------:R-:W-:Y:S01]  /*8320*/  FFMA.FTZ R166, R39, R165, R166 ;  /* 0x000000a527a67223 */ /* 0x000fe200000100a6 */
[-C--:B------:R-:W-:Y:S01]  /*8330*/  FFMA.FTZ R14, R14, R43.reuse, -R49 ;  /* 0x0000002b0e0e7223 */ /* 0x080fe20000010831 */
[----:B------:R-:W-:Y:S01]  /*8340*/  FFMA.FTZ R45, R38, R43, R45 ;  /* 0x0000002b262d7223 */ /* 0x000fe2000001002d */
[----:B------:R-:W-:Y:S01]  /*8350*/  F2FP.F16.F32.PACK_AB R36, R37, R12 ;  /* 0x0000000c2524723e */ /* 0x000fe200000000ff */
[----:B------:R-:W-:Y:S01]  /*8360*/  IMAD.MOV.U32 R12, RZ, RZ, R32 ;  /* 0x000000ffff0c7224 */ /* 0x000fe200078e0020 */
[----:B------:R-:W-:Y:S01]  /*8370*/  F2FP.F16.F32.PACK_AB R39, R50, R35 ;  /* 0x000000233227723e */ /* 0x000fe200000000ff */
[----:B------:R-:W-:Y:S01]  /*8380*/  IMAD.MOV.U32 R37, RZ, RZ, R33 ;  /* 0x000000ffff257224 */ /* 0x000fe200078e0021 */
[----:B------:R-:W-:Y:S02]  /*8390*/  F2FP.F16.F32.PACK_AB R14, R14, R47 ;  /* 0x0000002f0e0e723e */ /* 0x000fe400000000ff */
[----:B------:R-:W-:-:S07]  /*83a0*/  F2FP.F16.F32.PACK_AB R38, R45, R166 ;  /* 0x000000a62d26723e */ /* 0x000fce00000000ff */
.L_x_1663:
[----:B------:R-:W-:Y:S05]  /*83b0*/  BSYNC B2 ;  /* 0x0000000000027941 */ /* 0x000fea0003800000 */
.L_x_1662:
[----:B------:R-:W-:Y:S01]  /*83c0*/  ISETP.GE.AND P3, PT, R42, R131, PT ;  /* 0x000000832a00720c */ /* 0x000fe20003f66270 */
[----:B---3--:R3:W-:-:S12]  /*83d0*/  ST.E.128 desc[UR60][R40.64], R12 ;  /* 0x0000000c28007985 */ /* 0x0087d8000c101d3c */
[----:B------:R-:W-:-:S05]  /*83e0*/  @!P3 IMAD.WIDE R116, R42, 0x2, R116 ;  /* 0x000000022a74b825 */ /* 0x000fca00078e0274 */
[----:B----4-:R3:W-:Y:S02]  /*83f0*/  @!P3 ST.E.128 desc[UR60][R116.64], R36 ;  /* 0x000000247400b985 */ /* 0x0107e4000c101d3c */
.L_x_1653:
[----:B------:R-:W-:Y:S05]  /*8400*/  BSYNC B1 ;  /* 0x0000000000017941 */ /* 0x000fea0003800000 */
.L_x_1652:
[----:B------:R-:W-:-:S03]  /*8410*/  UMOV UR4, 0xffffffff ;  /* 0xffffffff00047882 */ /* 0x000fc60000000000 */
[----:B------:R-:W-:Y:S05]  /*8420*/  BRA.DIV UR4, `(.L_x_1664) ;  /* 0x0000022e04f87947 */ /* 0x000fea000b800000 */
[----:B--23--:R2:W3:Y:S04]  /*8430*/  SHFL.IDX PT, R37, R118, 0x1, 0x1c1f ;  /* 0x003c1f0076257f89 */ /* 0x00c4e800000e0000 */
[----:B------:R2:W0:Y:S02]  /*8440*/  SHFL.IDX PT, R36, R119, 0x1, 0x1c1f ;  /* 0x003c1f0077247f89 */ /* 0x00042400000e0000 */
.L_x_2027:
[----:B------:R-:W-:Y:S05]  /*8450*/  @P4 BRA `(.L_x_1621) ;  /* 0x0000001c00844947 */ /* 0x000fea0003800000 */
[----:B------:R-:W-:Y:S01]  /*8460*/  ISETP.NE.AND P3, PT, R8, RZ, PT ;  /* 0x000000ff0800720c */ /* 0x000fe20003f65270 */
[----:B------:R-:W-:-:S12]  /*8470*/  BSSY B1, `(.L_x_1665) ;  /* 0x0000075000017945 */ /* 0x000fd80003800000 */
[----:B------:R-:W-:Y:S05]  /*8480*/  @!P3 BRA `(.L_x_1666) ;  /* 0x0000000400ccb947 */ /* 0x000fea0003800000 */
[----:B----4-:R-:W4:Y:S01]  /*8490*/  LDL R14, [R1+0x34] ;  /* 0x00003400010e7983 */ /* 0x010f220000100800 */
[----:B------:R-:W-:Y:S01]  /*84a0*/  SEL R11, R121, R135, !P0 ;  /* 0x00000087790b7207 */ /* 0x000fe20004000000 */
[----:B------:R-:W-:Y:S01]  /*84b0*/  BSSY B2, `(.L_x_1667) ;  /* 0x000006e000027945 */ /* 0x000fe20003800000 */
[----:B------:R-:W-:Y:S02]  /*84c0*/  SHF.R.U32.HI R13, RZ, 0x3, R225 ;  /* 0x00000003ff0d7819 */ /* 0x000fe400000116e1 */
[----:B------:R-:W-:Y:S02]  /*84d0*/  SHF.R.S32.HI R12, RZ, 0x1f, R11 ;  /* 0x0000001fff0c7819 */ /* 0x000fe4000001140b */
[----:B0-----:R-:W-:Y:S02]  /*84e0*/  LEA R38, P3, R5, R36, 0x1 ;  /* 0x0000002405267211 */ /* 0x001fe400078608ff */
[----:B------:R-:W-:Y:S02]  /*84f0*/  LEA.HI R11, R12, R11, RZ, 0x4 ;  /* 0x0000000b0c0b7211 */ /* 0x000fe400078f20ff */
[----:B------:R-:W-:-:S02]  /*8500*/  ISETP.GE.AND P4, PT, R16, R120, PT ;  /* 0x000000781000720c */ /* 0x000fc40003f86270 */
[----:B------:R-:W-:Y:S02]  /*8510*/  LEA.HI.SX32 R11, R11, R114, 0x1c ;  /* 0x000000720b0b7211 */ /* 0x000fe400078fe2ff */
[----:B---3--:R-:W-:Y:S02]  /*8520*/  LEA.HI.X R39, R5, R37, R110, 0x1, P3 ;  /* 0x0000002505277211 */ /* 0x008fe400018f0c6e */
[----:B------:R-:W-:Y:S02]  /*8530*/  SHF.R.S32.HI R12, RZ, 0x1f, R11 ;  /* 0x0000001fff0c7819 */ /* 0x000fe4000001140b */
[----:B------:R-:W-:Y:S02]  /*8540*/  SHF.L.U32 R40, R11, 0x3, RZ ;  /* 0x000000030b287819 */ /* 0x000fe400000006ff */
[----:B------:R-:W-:Y:S02]  /*8550*/  LEA.HI R12, R12, R11, RZ, 0x3 ;  /* 0x0000000b0c0c7211 */ /* 0x000fe400078f18ff */
[----:B------:R-:W-:-:S02]  /*8560*/  LOP3.LUT R11, R225, 0x38, R40, 0xf8, !PT ;  /* 0x00000038e10b7812 */ /* 0x000fc400078ef828 */
[----:B------:R-:W-:Y:S02]  /*8570*/  SHF.R.S32.HI R12, RZ, 0x3, R12 ;  /* 0x00000003ff0c7819 */ /* 0x000fe4000001140c */
[----:B------:R-:W-:Y:S02]  /*8580*/  LOP3.LUT R11, R11, R13, RZ, 0x3c, !PT ;  /* 0x0000000d0b0b7212 */ /* 0x000fe400078e3cff */
[----:B------:R-:W-:-:S13]  /*8590*/  ISETP.GE.AND P3, PT, R40, R131, PT ;  /* 0x000000832800720c */ /* 0x000fda0003f66270 */
[----:B------:R-:W-:-:S04]  /*85a0*/  @!P3 IMAD.WIDE R40, R40, 0x2, R36 ;  /* 0x000000022828b825 */ /* 0x000fc800078e0224 */
[----:B----4-:R-:W-:-:S04]  /*85b0*/  IMAD R12, R12, 0x1800, R14 ;  /* 0x000018000c0c7824 */ /* 0x010fc800078e020e */
[----:B------:R-:W-:Y:S02]  /*85c0*/  IMAD.IADD R13, R12, 0x1, R11 ;  /* 0x000000010c0d7824 */ /* 0x000fe400078e020b */
[C---:B------:R-:W-:Y:S02]  /*85d0*/  IMAD R11, R18.reuse, 0x4800, R134 ;  /* 0x00004800120b7824 */ /* 0x040fe400078e0286 */
[----:B------:R-:W-:Y:S02]  /*85e0*/  IMAD R13, R18, 0x4800, R13 ;  /* 0x00004800120d7824 */ /* 0x000fe400078e020d */
[--C-:B------:R-:W-:Y:S02]  /*85f0*/  IMAD R11, R11, 0x2, R2.reuse ;  /* 0x000000020b0b7824 */ /* 0x100fe400078e0202 */
[----:B------:R-:W-:-:S03]  /*8600*/  IMAD R32, R13, 0x2, R2 ;  /* 0x000000020d207824 */ /* 0x000fc600078e0202 */
[----:B------:R0:W3:Y:S04]  /*8610*/  LDS.128 R12, [R11+0x1e400] ;  /* 0x01e400000b0c7984 */ /* 0x0000e80000000c00 */
[----:B------:R-:W4:Y:S01]  /*8620*/  LDS.128 R32, [R32+0x1e400] ;  /* 0x01e4000020207984 */ /* 0x000f220000000c00 */
[----:B------:R-:W-:Y:S05]  /*8630*/  @P4 BRA `(.L_x_1668) ;  /* 0x0000000400544947 */ /* 0x000fea0003800000 */
[----:B----4-:R-:W-:Y:S01]  /*8640*/  IMAD.MOV.U32 R45, RZ, RZ, R33 ;  /* 0x000000ffff2d7224 */ /* 0x010fe200078e0021 */
[----:B------:R-:W-:Y:S01]  /*8650*/  SHF.R.U32.HI R51, RZ, 0x10, R77 ;  /* 0x00000010ff337819 */ /* 0x000fe2000001164d */
[----:B------:R-:W-:Y:S01]  /*8660*/  IMAD.MOV.U32 R47, RZ, RZ, R35 ;  /* 0x000000ffff2f7224 */ /* 0x000fe200078e0023 */
[----:B---3--:R-:W-:Y:S01]  /*8670*/  MOV R33, R15 ;  /* 0x0000000f00217202 */ /* 0x008fe20000000f00 */
[----:B------:R-:W-:Y:S01]  /*8680*/  HADD2.F32 R50, -RZ, R163.H1_H1 ;  /* 0x300000a3ff327230 */ /* 0x000fe20000004100 */
[----:B------:R-:W-:Y:S01]  /*8690*/  SHF.R.U32.HI R49, RZ, 0x10, R65 ;  /* 0x00000010ff317819 */ /* 0x000fe20000011641 */
[----:B------:R-:W-:Y:S01]  /*86a0*/  HADD2.F32 R35, -RZ, R45.H0_H0 ;  /* 0x2000002dff237230 */ /* 0x000fe20000004100 */
[--C-:B------:R-:W-:Y:S01]  /*86b0*/  SHF.R.U64 R44, R78, 0x10, R79.reuse ;  /* 0x000000104e2c7819 */ /* 0x100fe2000000124f */
[----:B------:R-:W-:Y:S01]  /*86c0*/  HADD2.F32 R15, -RZ, R13.H0_H0 ;  /* 0x2000000dff0f7230 */ /* 0x000fe20000004100 */
[----:B------:R-:W-:Y:S01]  /*86d0*/  SHF.R.U32.HI R78, RZ, 0x10, R79 ;  /* 0x00000010ff4e7819 */ /* 0x000fe2000001164f */
[----:B------:R-:W-:-:S02]  /*86e0*/  HADD2.F32 R51, -RZ, R51.H0_H0 ;  /* 0x20000033ff337230 */ /* 0x000fc40000004100 */
[-C--:B------:R-:W-:Y:S01]  /*86f0*/  FMUL.FTZ R52, R35, R50.reuse ;  /* 0x0000003223347220 */ /* 0x080fe20000410000 */
[----:B------:R-:W-:Y:S02]  /*8700*/  HADD2.F32 R46, -RZ, R13.H1_H1 ;  /* 0x3000000dff2e7230 */ /* 0x000fe40000004100 */
[C---:B------:R-:W-:Y:S01]  /*8710*/  FMUL.FTZ R50, R15.reuse, R50 ;  /* 0x000000320f327220 */ /* 0x040fe20000410000 */
[----:B------:R-:W-:Y:S01]  /*8720*/  HADD2.F32 R48, -RZ, R159.H1_H1 ;  /* 0x3000009fff307230 */ /* 0x000fe20000004100 */
[--C-:B------:R-:W-:Y:S01]  /*8730*/  SHF.R.U64 R42, R66, 0x10, R67.reuse ;  /* 0x00000010422a7819 */ /* 0x100fe20000001243 */
[----:B------:R-:W-:Y:S02]  /*8740*/  HADD2.F32 R45, -RZ, R45.H1_H1 ;  /* 0x3000002dff2d7230 */ /* 0x000fe40000004100 */
[-C--:B------:R-:W-:Y:S01]  /*8750*/  FMUL.FTZ R54, R46, R51.reuse ;  /* 0x000000332e367220 */ /* 0x080fe20000410000 */
[----:B------:R-:W-:Y:S02]  /*8760*/  HADD2.F32 R49, -RZ, R49.H0_H0 ;  /* 0x20000031ff317230 */ /* 0x000fe40000004100 */
[-C--:B------:R-:W-:Y:S01]  /*8770*/  FFMA.FTZ R13, R15, R48.reuse, -R52 ;  /* 0x000000300f0d7223 */ /* 0x080fe20000010834 */
[----:B------:R-:W-:Y:S01]  /*8780*/  FFMA.FTZ R15, R35, R48, R50 ;  /* 0x00000030230f7223 */ /* 0x000fe20000010032 */
[C---:B------:R-:W-:Y:S01]  /*8790*/  FMUL.FTZ R53, R45.reuse, R51 ;  /* 0x000000332d357220 */ /* 0x040fe20000410000 */
[----:B------:R-:W-:Y:S01]  /*87a0*/  SHF.R.U32.HI R66, RZ, 0x10, R67 ;  /* 0x00000010ff427819 */ /* 0x000fe20000011643 */
[----:B------:R-:W-:Y:S01]  /*87b0*/  FFMA.FTZ R48, R45, R49, R54 ;  /* 0x000000312d307223 */ /* 0x000fe20000010036 */
[----:B------:R-:W-:Y:S01]  /*87c0*/  HADD2.F32 R54, -RZ, R161.H1_H1 ;  /* 0x300000a1ff367230 */ /* 0x000fe20000004100 */
[----:B0-----:R-:W-:Y:S01]  /*87d0*/  SHF.R.U64 R11, R64, 0x10, R65 ;  /* 0x00000010400b7819 */ /* 0x001fe20000001241 */
[----:B------:R-:W-:-:S02]  /*87e0*/  HADD2.F32 R45, -RZ, R47.H0_H0 ;  /* 0x2000002fff2d7230 */ /* 0x000fc40000004100 */
[----:B------:R-:W-:Y:S01]  /*87f0*/  FFMA.FTZ R46, R46, R49, -R53 ;  /* 0x000000312e2e7223 */ /* 0x000fe20000010835 */
[----:B------:R-:W-:Y:S01]  /*8800*/  HADD2.F32 R47, -RZ, R47.H1_H1 ;  /* 0x3000002fff2f7230 */ /* 0x000fe20000004100 */
[----:B------:R-:W-:Y:S01]  /*8810*/  SHF.R.U64 R43, R76, 0x10, R77 ;  /* 0x000000104c2b7819 */ /* 0x000fe2000000124d */
[--C-:B------:R-:W-:Y:S02]  /*8820*/  HADD2.F32 R35, -RZ, R33.reuse.H0_H0 ;  /* 0x20000021ff237230 */ /* 0x100fe40000004100 */
[-C--:B------:R-:W-:Y:S01]  /*8830*/  FMUL.FTZ R64, R45, R54.reuse ;  /* 0x000000362d407220 */ /* 0x080fe20000410000 */
[----:B------:R-:W-:Y:S01]  /*8840*/  HADD2.F32 R78, -RZ, R78.H0_H0 ;  /* 0x2000004eff4e7230 */ /* 0x000fe20000004100 */
[----:B------:R-:W-:Y:S01]  /*8850*/  F2FP.F16.F32.PACK_AB R13, R46, R13 ;  /* 0x0000000d2e0d723e */ /* 0x000fe200000000ff */
[----:B------:R-:W-:Y:S02]  /*8860*/  HADD2.F32 R50, -RZ, R33.H1_H1 ;  /* 0x30000021ff327230 */ /* 0x000fe40000004100 */
[----:B------:R-:W-:Y:S01]  /*8870*/  FMUL.FTZ R54, R35, R54 ;  /* 0x0000003623367220 */ /* 0x000fe20000410000 */
[----:B------:R-:W-:-:S02]  /*8880*/  HADD2.F32 R52, -RZ, R157.H1_H1 ;  /* 0x3000009dff347230 */ /* 0x000fc40000004100 */
[-C--:B------:R-:W-:Y:S01]  /*8890*/  FMUL.FTZ R49, R47, R78.reuse ;  /* 0x0000004e2f317220 */ /* 0x080fe20000410000 */
[----:B------:R-:W-:Y:S02]  /*88a0*/  HADD2.F32 R66, -RZ, R66.H0_H0 ;  /* 0x20000042ff427230 */ /* 0x000fe40000004100 */
[C---:B------:R-:W-:Y:S01]  /*88b0*/  FMUL.FTZ R78, R50.reuse, R78 ;  /* 0x0000004e324e7220 */ /* 0x040fe20000410000 */
[----:B------:R-:W-:Y:S02]  /*88c0*/  HADD2.F32 R11, -RZ, R11.H0_H0 ;  /* 0x2000000bff0b7230 */ /* 0x000fe40000004100 */
[-C--:B------:R-:W-:Y:S01]  /*88d0*/  FFMA.FTZ R33, R35, R52.reuse, -R64 ;  /* 0x0000003423217223 */ /* 0x080fe20000010840 */
[----:B------:R-:W-:Y:S01]  /*88e0*/  FFMA.FTZ R35, R45, R52, R54 ;  /* 0x000000342d237223 */ /* 0x000fe20000010036 */
[-C--:B------:R-:W-:Y:S01]  /*88f0*/  FFMA.FTZ R52, R47, R66.reuse, R78 ;  /* 0x000000422f347223 */ /* 0x080fe2000001004e */
[----:B------:R-:W-:Y:S02]  /*8900*/  HADD2.F32 R47, -RZ, R43.H0_H0 ;  /* 0x2000002bff2f7230 */ /* 0x000fe40000004100 */
[----:B------:R-:W-:Y:S01]  /*8910*/  FFMA.FTZ R50, R50, R66, -R49 ;  /* 0x0000004232327223 */ /* 0x000fe20000010831 */
[----:B------:R-:W-:-:S02]  /*8920*/  HADD2.F32 R45, -RZ, R32.H0_H0 ;  /* 0x20000020ff2d7230 */ /* 0x000fc40000004100 */
        /* <DEDUP_REMOVED lines=11> */
[C---:B------:R-:W-:Y:S01]  /*89e0*/  FMUL.FTZ R47, R12.reuse, R47 ;  /* 0x0000002f0c2f7220 */ /* 0x040fe20000410000 */
[----:B------:R-:W-:Y:S02]  /*89f0*/  HADD2.F32 R157, -RZ, R157.H0_H0 ;  /* 0x2000009dff9d7230 */ /* 0x000fe40000004100 */
[-C--:B------:R-:W-:Y:S01]  /*8a00*/  FFMA.FTZ R49, R12, R11.reuse, -R49 ;  /* 0x0000000b0c317223 */ /* 0x080fe20000010831 */
[-C--:B------:R-:W-:Y:S01]  /*8a10*/  FFMA.FTZ R64, R45, R54.reuse, R64 ;  /* 0x000000362d407223 */ /* 0x080fe20000010040 */
[----:B------:R-:W-:Y:S01]  /*8a20*/  FFMA.FTZ R47, R32, R11, R47 ;  /* 0x0000000b202f7223 */ /* 0x000fe2000001002f */
[----:B------:R-:W-:Y:S02]  /*8a30*/  HADD2.F32 R12, -RZ, R34.H0_H0 ;  /* 0x20000022ff0c7230 */ /* 0x000fe40000004100 */
[----:B------:R-:W-:Y:S01]  /*8a40*/  FFMA.FTZ R66, R43, R54, -R66 ;  /* 0x000000362b427223 */ /* 0x000fe20000010842 */
[----:B------:R-:W-:Y:S01]  /*8a50*/  HADD2.F32 R45, -RZ, R44.H0_H0 ;  /* 0x2000002cff2d7230 */ /* 0x000fe20000004100 */
[----:B------:R-:W-:Y:S01]  /*8a60*/  F2FP.F16.F32.PACK_AB R33, R48, R15 ;  /* 0x0000000f3021723e */ /* 0x000fe200000000ff */
[----:B------:R-:W-:-:S02]  /*8a70*/  HADD2.F32 R11, -RZ, R14.H0_H0 ;  /* 0x2000000eff0b7230 */ /* 0x000fc40000004100 */
[-C--:B------:R-:W-:Y:S01]  /*8a80*/  FMUL.FTZ R32, R12, R161.reuse ;  /* 0x000000a10c207220 */ /* 0x080fe20000410000 */
[----:B------:R-:W-:Y:S01]  /*8a90*/  HADD2.F32 R34, -RZ, R34.H1_H1 ;  /* 0x30000022ff227230 */ /* 0x000fe20000004100 */
[----:B------:R-:W-:Y:S01]  /*8aa0*/  F2FP.F16.F32.PACK_AB R64, R47, R64 ;  /* 0x000000402f40723e */ /* 0x000fe200000000ff */
[----:B------:R-:W-:Y:S02]  /*8ab0*/  HADD2.F32 R14, -RZ, R14.H1_H1 ;  /* 0x3000000eff0e7230 */ /* 0x000fe40000004100 */
[C---:B------:R-:W-:Y:S01]  /*8ac0*/  FMUL.FTZ R161, R11.reuse, R161 ;  /* 0x000000a10ba17220 */ /* 0x040fe20000410000 */
[----:B------:R-:W-:Y:S02]  /*8ad0*/  HADD2.F32 R43, -RZ, R42.H0_H0 ;  /* 0x2000002aff2b7230 */ /* 0x000fe40000004100 */
[----:B------:R-:W-:Y:S01]  /*8ae0*/  FMUL.FTZ R51, R34, R45 ;  /* 0x0000002d22337220 */ /* 0x000fe20000410000 */
[----:B------:R-:W-:Y:S01]  /*8af0*/  FFMA.FTZ R32, R11, R157, -R32 ;  /* 0x0000009d0b207223 */ /* 0x000fe20000010820 */
[----:B------:R-:W-:Y:S01]  /*8b00*/  FMUL.FTZ R45, R14, R45 ;  /* 0x0000002d0e2d7220 */ /* 0x000fe20000410000 */
[----:B------:R-:W-:Y:S01]  /*8b10*/  FFMA.FTZ R161, R12, R157, R161 ;  /* 0x0000009d0ca17223 */ /* 0x000fe200000100a1 */
[-C--:B------:R-:W-:Y:S01]  /*8b20*/  FFMA.FTZ R51, R14, R43.reuse, -R51 ;  /* 0x0000002b0e337223 */ /* 0x080fe20000010833 */
[----:B------:R-:W-:Y:S01]  /*8b30*/  F2FP.F16.F32.PACK_AB R12, R49, R66 ;  /* 0x00000042310c723e */ /* 0x000fe200000000ff */
[----:B------:R-:W-:Y:S01]  /*8b40*/  FFMA.FTZ R34, R34, R43, R45 ;  /* 0x0000002b22227223 */ /* 0x000fe2000001002d */
[----:B------:R-:W-:-:S02]  /*8b50*/  IMAD.MOV.U32 R15, RZ, RZ, R50 ;  /* 0x000000ffff0f7224 */ /* 0x000fc400078e0032 */
[----:B------:R-:W-:Y:S01]  /*8b60*/  F2FP.F16.F32.PACK_AB R14, R51, R32 ;  /* 0x00000020330e723e */ /* 0x000fe200000000ff */
[----:B------:R-:W-:Y:S01]  /*8b70*/  IMAD.MOV.U32 R32, RZ, RZ, R64 ;  /* 0x000000ffff207224 */ /* 0x000fe200078e0040 */
[----:B------:R-:W-:-:S07]  /*8b80*/  F2FP.F16.F32.PACK_AB R34, R34, R161 ;  /* 0x000000a12222723e */ /* 0x000fce00000000ff */
.L_x_1668:
[----:B------:R-:W-:Y:S05]  /*8b90*/  BSYNC B2 ;  /* 0x0000000000027941 */ /* 0x000fea0003800000 */
.L_x_1667:
[----:B---3--:R3:W-:Y:S04]  /*8ba0*/  ST.E.128 desc[UR60][R38.64], R12 ;  /* 0x0000000c26007985 */ /* 0x0087e8000c101d3c */
[----:B----4-:R3:W-:Y:S02]  /*8bb0*/  @!P3 ST.E.128 desc[UR60][R40.64], R32 ;  /* 0x000000202800b985 */ /* 0x0107e4000c101d3c */
.L_x_1666:
[----:B------:R-:W-:Y:S05]  /*8bc0*/  BSYNC B1 ;  /* 0x0000000000017941 */ /* 0x000fea0003800000 */
.L_x_1665:
[----:B------:R-:W-:Y:S01]  /*8bd0*/  ISETP.NE.AND P3, PT, R9, RZ, PT ;  /* 0x000000ff0900720c */ /* 0x000fe20003f65270 */
[----:B------:R-:W-:-:S12]  /*8be0*/  BSSY B1, `(.L_x_1669) ;  /* 0x0000077000017945 */ /* 0x000fd80003800000 */
[----:B------:R-:W-:Y:S05]  /*8bf0*/  @!P3 BRA `(.L_x_1670) ;  /* 0x0000000400d4b947 */ /* 0x000fea0003800000 */
[----:B---34-:R-:W3:Y:S01]  /*8c00*/  LDL R14, [R1+0x34] ;  /* 0x00003400010e7983 */ /* 0x018ee20000100800 */
[----:B0-----:R-:W-:Y:S01]  /*8c10*/  SEL R11, R121, R135, !P1 ;  /* 0x00000087790b7207 */ /* 0x001fe20004800000 */
[----:B------:R-:W-:Y:S01]  /*8c20*/  BSSY B2, `(.L_x_1671) ;  /* 0x0000070000027945 */ /* 0x000fe20003800000 */
[----:B------:R-:W-:Y:S02]  /*8c30*/  SHF.R.U32.HI R13, RZ, 0x3, R225 ;  /* 0x00000003ff0d7819 */ /* 0x000fe400000116e1 */
[----:B------:R-:W-:Y:S02]  /*8c40*/  SHF.R.S32.HI R12, RZ, 0x1f, R11 ;  /* 0x0000001fff0c7819 */ /* 0x000fe4000001140b */
[----:B------:R-:W-:Y:S02]  /*8c50*/  LEA R38, P3, R6, R36, 0x1 ;  /* 0x0000002406267211 */ /* 0x000fe400078608ff */
        /* <DEDUP_REMOVED lines=9> */
[----:B------:R-:W-:-:S04]  /*8cf0*/  LOP3.LUT R11, R225, 0x38, R40, 0xf8, !PT ;  /* 0x00000038e10b7812 */ /* 0x000fc800078ef828 */
[----:B------:R-:W-:-:S05]  /*8d00*/  LOP3.LUT R11, R11, R13, RZ, 0x3c, !PT ;  /* 0x0000000d0b0b7212 */ /* 0x000fca00078e3cff */
[----:B------:R-:W-:-:S04]  /*8d10*/  @!P3 IMAD.WIDE R40, R40, 0x2, R36 ;  /* 0x000000022828b825 */ /* 0x000fc800078e0224 */
[----:B---3--:R-:W-:-:S05]  /*8d20*/  IMAD R12, R12, 0x1800, R14 ;  /* 0x000018000c0c7824 */ /* 0x008fca00078e020e */
        /* <DEDUP_REMOVED lines=8> */
[----:B---3--:R-:W-:Y:S01]  /*8db0*/  IMAD.MOV.U32 R45, RZ, RZ, R12 ;  /* 0x000000ffff2d7224 */ /* 0x008fe200078e000c */
[----:B------:R-:W-:Y:S01]  /*8dc0*/  SHF.R.U32.HI R50, RZ, 0x10, R73 ;  /* 0x00000010ff327819 */ /* 0x000fe20000011649 */
[----:B----4-:R-:W-:Y:S01]  /*8dd0*/  IMAD.MOV.U32 R12, RZ, RZ, R33 ;  /* 0x000000ffff0c7224 */ /* 0x010fe200078e0021 */
[----:B------:R-:W-:Y:S01]  /*8de0*/  MOV R46, R32 ;  /* 0x00000020002e7202 */ /* 0x000fe20000000f00 */
[----:B------:R-:W-:Y:S01]  /*8df0*/  IMAD.MOV.U32 R47, RZ, RZ, R35 ;  /* 0x000000ffff2f7224 */ /* 0x000fe200078e0023 */
[----:B------:R-:W-:Y:S01]  /*8e00*/  SHF.R.U32.HI R48, RZ, 0x10, R61 ;  /* 0x00000010ff307819 */ /* 0x000fe2000001163d */
[----:B------:R-:W-:Y:S01]  /*8e10*/  HADD2.F32 R51, -RZ, R153.H1_H1 ;  /* 0x30000099ff337230 */ /* 0x000fe20000004100 */
[--C-:B------:R-:W-:Y:S01]  /*8e20*/  SHF.R.U64 R42, R74, 0x10, R75.reuse ;  /* 0x000000104a2a7819 */ /* 0x100fe2000000124b */
[--C-:B------:R-:W-:Y:S01]  /*8e30*/  HADD2.F32 R32, -RZ, R12.reuse.H0_H0 ;  /* 0x2000000cff207230 */ /* 0x100fe20000004100 */
[----:B------:R-:W-:Y:S01]  /*8e40*/  SHF.R.U32.HI R74, RZ, 0x10, R75 ;  /* 0x00000010ff4a7819 */ /* 0x000fe2000001164b */
[----:B------:R-:W-:Y:S01]  /*8e50*/  HADD2.F32 R35, -RZ, R12.H1_H1 ;  /* 0x3000000cff237230 */ /* 0x000fe20000004100 */
[----:B0-----:R-:W-:Y:S01]  /*8e60*/  SHF.R.U64 R11, R62, 0x10, R63 ;  /* 0x000000103e0b7819 */ /* 0x001fe2000000123f */
[----:B------:R-:W-:Y:S01]  /*8e70*/  IMAD.MOV.U32 R33, RZ, RZ, R15 ;  /* 0x000000ffff217224 */ /* 0x000fe200078e000f */
[----:B------:R-:W-:Y:S01]  /*8e80*/  SHF.R.U32.HI R62, RZ, 0x10, R63 ;  /* 0x00000010ff3e7819 */ /* 0x000fe2000001163f */
[--C-:B------:R-:W-:Y:S01]  /*8e90*/  HADD2.F32 R12, -RZ, R13.reuse.H0_H0 ;  /* 0x2000000dff0c7230 */ /* 0x100fe20000004100 */
[----:B------:R-:W-:Y:S01]  /*8ea0*/  SHF.R.U64 R43, R60, 0x10, R61 ;  /* 0x000000103c2b7819 */ /* 0x000fe2000000123d */
[----:B------:R-:W-:Y:S01]  /*8eb0*/  HADD2.F32 R50, -RZ, R50.H0_H0 ;  /* 0x20000032ff327230 */ /* 0x000fe20000004100 */
[----:B------:R-:W-:Y:S01]  /*8ec0*/  SHF.R.U64 R44, R72, 0x10, R73 ;  /* 0x00000010482c7819 */ /* 0x000fe20000001249 */
[----:B------:R-:W-:-:S02]  /*8ed0*/  HADD2.F32 R15, -RZ, R13.H1_H1 ;  /* 0x3000000dff0f7230 */ /* 0x000fc40000004100 */
[-C--:B------:R-:W-:Y:S01]  /*8ee0*/  FMUL.FTZ R13, R32, R51.reuse ;  /* 0x00000033200d7220 */ /* 0x080fe20000410000 */
[----:B------:R-:W-:Y:S02]  /*8ef0*/  HADD2.F32 R49, -RZ, R147.H1_H1 ;  /* 0x30000093ff317230 */ /* 0x000fe40000004100 */
[C---:B------:R-:W-:Y:S01]  /*8f00*/  FMUL.FTZ R51, R12.reuse, R51 ;  /* 0x000000330c337220 */ /* 0x040fe20000410000 */
[----:B------:R-:W-:Y:S02]  /*8f10*/  HADD2.F32 R48, -RZ, R48.H0_H0 ;  /* 0x20000030ff307230 */ /* 0x000fe40000004100 */
[-C--:B------:R-:W-:Y:S01]  /*8f20*/  FMUL.FTZ R52, R35, R50.reuse ;  /* 0x0000003223347220 */ /* 0x080fe20000410000 */
[C---:B------:R-:W-:Y:S01]  /*8f30*/  FMUL.FTZ R50, R15.reuse, R50 ;  /* 0x000000320f327220 */ /* 0x040fe20000410000 */
[-C--:B------:R-:W-:Y:S01]  /*8f40*/  FFMA.FTZ R12, R12, R49.reuse, -R13 ;  /* 0x000000310c0c7223 */ /* 0x080fe2000001080d */
[----:B------:R-:W-:Y:S01]  /*8f50*/  FFMA.FTZ R13, R32, R49, R51 ;  /* 0x00000031200d7223 */ /* 0x000fe20000010033 */
[-C--:B------:R-:W-:Y:S01]  /*8f60*/  FFMA.FTZ R15, R15, R48.reuse, -R52 ;  /* 0x000000300f0f7223 */ /* 0x080fe20000010834 */
[----:B------:R-:W-:Y:S01]  /*8f70*/  FFMA.FTZ R32, R35, R48, R50 ;  /* 0x0000003023207223 */ /* 0x000fe20000010032 */
[----:B------:R-:W-:-:S02]  /*8f80*/  HADD2.F32 R48, -RZ, R47.H0_H0 ;  /* 0x2000002fff307230 */ /* 0x000fc40000004100 */
[----:B------:R-:W-:Y:S01]  /*8f90*/  HADD2.F32 R47, -RZ, R47.H1_H1 ;  /* 0x3000002fff2f7230 */ /* 0x000fe20000004100 */
[----:B------:R-:W-:Y:S01]  /*8fa0*/  F2FP.F16.F32.PACK_AB R15, R15, R12 ;  /* 0x0000000c0f0f723e */ /* 0x000fe200000000ff */
[----:B------:R-:W-:Y:S02]  /*8fb0*/  HADD2.F32 R35, -RZ, R33.H0_H0 ;  /* 0x20000021ff237230 */ /* 0x000fe40000004100 */
[----:B------:R-:W-:Y:S02]  /*8fc0*/  HADD2.F32 R52, -RZ, R74.H0_H0 ;  /* 0x2000004aff347230 */ /* 0x000fe40000004100 */
[----:B------:R-:W-:Y:S02]  /*8fd0*/  HADD2.F32 R51, -RZ, R151.H1_H1 ;  /* 0x30000097ff337230 */ /* 0x000fe40000004100 */
[----:B------:R-:W-:Y:S02]  /*8fe0*/  HADD2.F32 R33, -RZ, R33.H1_H1 ;  /* 0x30000021ff217230 */ /* 0x000fe40000004100 */
[----:B------:R-:W-:Y:S01]  /*8ff0*/  FMUL.FTZ R60, R47, R52 ;  /* 0x000000342f3c7220 */ /* 0x000fe20000410000 */
[----:B------:R-:W-:-:S02]  /*9000*/  HADD2.F32 R49, -RZ, R146.H1_H1 ;  /* 0x30000092ff317230 */ /* 0x000fc40000004100 */
[-C--:B------:R-:W-:Y:S01]  /*9010*/  FMUL.FTZ R54, R48, R51.reuse ;  /* 0x0000003330367220 */ /* 0x080fe20000410000 */
[----:B------:R-:W-:Y:S02]  /*9020*/  HADD2.F32 R50, -RZ, R62.H0_H0 ;  /* 0x2000003eff327230 */ /* 0x000fe40000004100 */
[----:B------:R-:W-:Y:S01]  /*9030*/  FMUL.FTZ R52, R33, R52 ;  /* 0x0000003421347220 */ /* 0x000fe20000410000 */
[C---:B------:R-:W-:Y:S01]  /*9040*/  FMUL.FTZ R53, R35.reuse, R51 ;  /* 0x0000003323357220 */ /* 0x040fe20000410000 */
[----:B------:R-:W-:Y:S01]  /*9050*/  FFMA.FTZ R51, R35, R49, -R54 ;  /* 0x0000003123337223 */ /* 0x000fe20000010836 */
[----:B------:R-:W-:Y:S02]  /*9060*/  HADD2.F32 R35, -RZ, R46.H0_H0 ;  /* 0x2000002eff237230 */ /* 0x000fe40000004100 */
[-C--:B------:R-:W-:Y:S01]  /*9070*/  FFMA.FTZ R60, R33, R50.reuse, -R60 ;  /* 0x00000032213c7223 */ /* 0x080fe2000001083c */
[----:B------:R-:W-:Y:S01]  /*9080*/  FFMA.FTZ R62, R47, R50, R52 ;  /* 0x000000322f3e7223 */ /* 0x000fe20000010034 */
[----:B------:R-:W-:-:S02]  /*9090*/  HADD2.F32 R50, -RZ, R153.H0_H0 ;  /* 0x20000099ff327230 */ /* 0x000fc40000004100 */
[----:B------:R-:W-:Y:S01]  /*90a0*/  FFMA.FTZ R53, R48, R49, R53 ;  /* 0x0000003130357223 */ /* 0x000fe20000010035 */
[--C-:B------:R-:W-:Y:S01]  /*90b0*/  HADD2.F32 R33, -RZ, R45.reuse.H0_H0 ;  /* 0x2000002dff217230 */ /* 0x100fe20000004100 */
[----:B------:R-:W-:Y:S01]  /*90c0*/  F2FP.F16.F32.PACK_AB R51, R60, R51 ;  /* 0x000000333c33723e */ /* 0x000fe200000000ff */
[----:B------:R-:W-:Y:S02]  /*90d0*/  HADD2.F32 R44, -RZ, R44.H0_H0 ;  /* 0x2000002cff2c7230 */ /* 0x000fe40000004100 */
[-C--:B------:R-:W-:Y:S01]  /*90e0*/  FMUL.FTZ R52, R35, R50.reuse ;  /* 0x0000003223347220 */ /* 0x080fe20000410000 */
[----:B------:R-:W-:Y:S02]  /*90f0*/  HADD2.F32 R46, -RZ, R46.H1_H1 ;  /* 0x3000002eff2e7230 */ /* 0x000fe40000004100 */
[----:B------:R-:W-:Y:S01]  /*9100*/  FMUL.FTZ R50, R33, R50 ;  /* 0x0000003221327220 */ /* 0x000fe20000410000 */
[----:B------:R-:W-:Y:S02]  /*9110*/  HADD2.F32 R45, -RZ, R45.H1_H1 ;  /* 0x3000002dff2d7230 */ /* 0x000fe40000004100 */
[----:B------:R-:W-:-:S02]  /*9120*/  HADD2.F32 R48, -RZ, R147.H0_H0 ;  /* 0x20000093ff307230 */ /* 0x000fc40000004100 */
[CC--:B------:R-:W-:Y:S01]  /*9130*/  FMUL.FTZ R54, R46.reuse, R44.reuse ;  /* 0x0000002c2e367220 */ /* 0x0c0fe20000410000 */
[----:B------:R-:W-:Y:S02]  /*9140*/  HADD2.F32 R43, -RZ, R43.H0_H0 ;  /* 0x2000002bff2b7230 */ /* 0x000fe40000004100 */
[----:B------:R-:W-:Y:S01]  /*9150*/  FMUL.FTZ R47, R45, R44 ;  /* 0x0000002c2d2f7220 */ /* 0x000fe20000410000 */
[----:B------:R-:W-:Y:S02]  /*9160*/  HADD2.F32 R44, -RZ, R151.H0_H0 ;  /* 0x20000097ff2c7230 */ /* 0x000fe40000004100 */
[-C--:B------:R-:W-:Y:S01]  /*9170*/  FFMA.FTZ R50, R35, R48.reuse, R50 ;  /* 0x0000003023327223 */ /* 0x080fe20000010032 */
[----:B------:R-:W-:Y:S01]  /*9180*/  FFMA.FTZ R52, R33, R48, -R52 ;  /* 0x0000003021347223 */ /* 0x000fe20000010834 */
[-C--:B------:R-:W-:Y:S01]  /*9190*/  FFMA.FTZ R45, R45, R43.reuse, -R54 ;  /* 0x0000002b2d2d7223 */ /* 0x080fe20000010836 */
[----:B------:R-:W-:Y:S01]  /*91a0*/  FFMA.FTZ R47, R46, R43, R47 ;  /* 0x0000002b2e2f7223 */ /* 0x000fe2000001002f */
[----:B------:R-:W-:-:S02]  /*91b0*/  HADD2.F32 R35, -RZ, R34.H0_H0 ;  /* 0x20000022ff237230 */ /* 0x000fc40000004100 */
[----:B------:R-:W-:Y:S01]  /*91c0*/  HADD2.F32 R43, -RZ, R42.H0_H0 ;  /* 0x2000002aff2b7230 */ /* 0x000fe20000004100 */
[----:B------:R-:W-:Y:S01]  /*91d0*/  F2FP.F16.F32.PACK_AB R12, R45, R52 ;  /* 0x000000342d0c723e */ /* 0x000fe200000000ff */
[----:B------:R-:W-:Y:S02]  /*91e0*/  HADD2.F32 R33, -RZ, R14.H0_H0 ;  /* 0x2000000eff217230 */ /* 0x000fe40000004100 */
[-C--:B------:R-:W-:Y:S01]  /*91f0*/  FMUL.FTZ R42, R35, R44.reuse ;  /* 0x0000002c232a7220 */ /* 0x080fe20000410000 */
[----:B------:R-:W-:Y:S02]  /*9200*/  HADD2.F32 R34, -RZ, R34.H1_H1 ;  /* 0x30000022ff227230 */ /* 0x000fe40000004100 */
[----:B------:R-:W-:Y:S02]  /*9210*/  HADD2.F32 R14, -RZ, R14.H1_H1 ;  /* 0x3000000eff0e7230 */ /* 0x000fe40000004100 */
[----:B------:R-:W-:Y:S01]  /*9220*/  FMUL.FTZ R44, R33, R44 ;  /* 0x0000002c212c7220 */ /* 0x000fe20000410000 */
[----:B------:R-:W-:-:S02]  /*9230*/  HADD2.F32 R146, -RZ, R146.H0_H0 ;  /* 0x20000092ff927230 */ /* 0x000fc40000004100 */
[-C--:B------:R-:W-:Y:S01]  /*9240*/  FMUL.FTZ R49, R34, R43.reuse ;  /* 0x0000002b22317220 */ /* 0x080fe20000410000 */
[----:B------:R-:W-:Y:S02]  /*9250*/  HADD2.F32 R11, -RZ, R11.H0_H0 ;  /* 0x2000000bff0b7230 */ /* 0x000fe40000004100 */
[C---:B------:R-:W-:Y:S01]  /*9260*/  FMUL.FTZ R43, R14.reuse, R43 ;  /* 0x0000002b0e2b7220 */ /* 0x040fe20000410000 */
        /* <DEDUP_REMOVED lines=8> */
[----:B------:R-:W-:-:S02]  /*92f0*/  F2FP.F16.F32.PACK_AB R32, R47, R50 ;  /* 0x000000322f20723e */ /* 0x000fc400000000ff */
[----:B------:R-:W-:Y:S02]  /*9300*/  F2FP.F16.F32.PACK_AB R14, R49, R42 ;  /* 0x0000002a310e723e */ /* 0x000fe400000000ff */
[----:B------:R-:W-:-:S07]  /*9310*/  F2FP.F16.F32.PACK_AB R34, R43, R44 ;  /* 0x0000002c2b22723e */ /* 0x000fce00000000ff */
.L_x_1672:
[----:B------:R-:W-:Y:S05]  /*9320*/  BSYNC B2 ;  /* 0x0000000000027941 */ /* 0x000fea0003800000 */
.L_x_1671:
[----:B---3--:R3:W-:Y:S04]  /*9330*/  ST.E.128 desc[UR60][R38.64], R12 ;  /* 0x0000000c26007985 */ /* 0x0087e8000c101d3c */
[----:B----4-:R3:W-:Y:S02]  /*9340*/  @!P3 ST.E.128 desc[UR60][R40.64], R32 ;  /* 0x000000202800b985 */ /* 0x0107e4000c101d3c */
.L_x_1670:
[----:B------:R-:W-:Y:S05]  /*9350*/  BSYNC B1 ;  /* 0x0000000000017941 */ /* 0x000fea0003800000 */
.L_x_1669:
[----:B------:R-:W-:-:S13]  /*9360*/  ISETP.NE.AND P3, PT, R10, RZ, PT ;  /* 0x000000ff0a00720c */ /* 0x000fda0003f65270 */
[----:B------:R-:W-:Y:S05]  /*9370*/  @!P3 BRA `(.L_x_1621) ;  /* 0x0000000c00bcb947 */ /* 0x000fea0003800000 */
[----:B---34-:R-:W3:Y:S01]  /*9380*/  LDL R14, [R1+0x34] ;  /* 0x00003400010e7983 */ /* 0x018ee20000100800 */
[----:B------:R-:W-:Y:S01]  /*9390*/  LOP3.LUT P4, RZ, R22, 0x1, RZ, 0xc0, !PT ;  /* 0x0000000116ff7812 */ /* 0x000fe2000788c0ff */
[----:B------:R-:W-:Y:S01]  /*93a0*/  BSSY B1, `(.L_x_1673) ;  /* 0x000006f000017945 */ /* 0x000fe20003800000 */
[----:B------:R-:W-:Y:S02]  /*93b0*/  SHF.R.U32.HI R13, RZ, 0x3, R225 ;  /* 0x00000003ff0d7819 */ /* 0x000fe400000116e1 */
[----:B------:R-:W-:Y:S02]  /*93c0*/  SEL R135, R121, R135, !P4 ;  /* 0x0000008779877207 */ /* 0x000fe40006000000 */
[C---:B0-----:R-:W-:Y:S02]  /*93d0*/  LEA R38, P3, R7.reuse, R36, 0x1 ;  /* 0x0000002407267211 */ /* 0x041fe400078608ff */
[----:B------:R-:W-:Y:S02]  /*93e0*/  SHF.R.S32.HI R12, RZ, 0x1f, R135 ;  /* 0x0000001fff0c7819 */ /* 0x000fe40000011487 */
[----:B------:R-:W-:-:S02]  /*93f0*/  LEA.HI.X R39, R7, R37, R108, 0x1, P3 ;  /* 0x0000002507277211 */ /* 0x000fc400018f0c6c */
[----:B------:R-:W-:Y:S02]  /*9400*/  LEA.HI R135, R12, R135, RZ, 0x4 ;  /* 0x000000870c877211 */ /* 0x000fe400078f20ff */
[----:B------:R-:W-:Y:S02]  /*9410*/  ISETP.GE.AND P3, PT, R196, R120, PT ;  /* 0x00000078c400720c */ /* 0x000fe40003f66270 */
[----:B------:R-:W-:-:S04]  /*9420*/  LEA.HI.SX32 R135, R135, R112, 0x1c ;  /* 0x0000007087877211 */ /* 0x000fc800078fe2ff */
[----:B------:R-:W-:Y:S02]  /*9430*/  SHF.R.S32.HI R12, RZ, 0x1f, R135 ;  /* 0x0000001fff0c7819 */ /* 0x000fe40000011487 */
[----:B------:R-:W-:Y:S02]  /*9440*/  SHF.L.U32 R40, R135, 0x3, RZ ;  /* 0x0000000387287819 */ /* 0x000fe400000006ff */
[----:B------:R-:W-:Y:S02]  /*9450*/  LEA.HI R12, R12, R135, RZ, 0x3 ;  /* 0x000000870c0c7211 */ /* 0x000fe400078f18ff */
[----:B------:R-:W-:Y:S02]  /*9460*/  LOP3.LUT R11, R225, 0x38, R40, 0xf8, !PT ;  /* 0x00000038e10b7812 */ /* 0x000fe400078ef828 */
[----:B------:R-:W-:Y:S02]  /*9470*/  SHF.R.S32.HI R12, RZ, 0x3, R12 ;  /* 0x00000003ff0c7819 */ /* 0x000fe4000001140c */
[----:B------:R-:W-:-:S03]  /*9480*/  LOP3.LUT R11, R11, R13, RZ, 0x3c, !PT ;  /* 0x0000000d0b0b7212 */ /* 0x000fc600078e3cff */
[----:B---3--:R-:W-:-:S04]  /*9490*/  IMAD R12, R12, 0x1800, R14 ;  /* 0x000018000c0c7824 */ /* 0x008fc800078e020e */
        /* <DEDUP_REMOVED lines=10> */
[----:B---3--:R-:W-:Y:S01]  /*9540*/  MOV R32, R14 ;  /* 0x0000000e00207202 */ /* 0x008fe20000000f00 */
[----:B------:R-:W-:Y:S01]  /*9550*/  IMAD.MOV.U32 R42, RZ, RZ, R34 ;  /* 0x000000ffff2a7224 */ /* 0x000fe200078e0022 */
[----:B------:R-:W-:Y:S01]  /*9560*/  SHF.R.U32.HI R44, RZ, 0x10, R57 ;  /* 0x00000010ff2c7819 */ /* 0x000fe20000011639 */
[----:B------:R-:W-:Y:S01]  /*9570*/  HADD2.F32 R45, -RZ, R145.H1_H1 ;  /* 0x30000091ff2d7230 */ /* 0x000fe20000004100 */
[--C-:B------:R-:W-:Y:S01]  /*9580*/  SHF.R.U64 R51, R70, 0x10, R71.reuse ;  /* 0x0000001046337819 */ /* 0x100fe20000001247 */
[----:B------:R-:W-:Y:S01]  /*9590*/  HADD2.F32 R34, -RZ, R33.H0_H0 ;  /* 0x20000021ff227230 */ /* 0x000fe20000004100 */
[----:B------:R-:W-:Y:S01]  /*95a0*/  SHF.R.U32.HI R70, RZ, 0x10, R71 ;  /* 0x00000010ff467819 */ /* 0x000fe20000011647 */
[----:B------:R-:W-:Y:S01]  /*95b0*/  HADD2.F32 R14, -RZ, R13.H0_H0 ;  /* 0x2000000dff0e7230 */ /* 0x000fe20000004100 */
[----:B0-----:R-:W-:Y:S01]  /*95c0*/  SHF.R.U64 R11, R58, 0x10, R59 ;  /* 0x000000103a0b7819 */ /* 0x001fe2000000123b */
[----:B------:R-:W-:-:S02]  /*95d0*/  HADD2.F32 R33, -RZ, R33.H1_H1 ;  /* 0x30000021ff217230 */ /* 0x000fc40000004100 */
[-C--:B------:R-:W-:Y:S01]  /*95e0*/  FMUL.FTZ R47, R34, R45.reuse ;  /* 0x0000002d222f7220 */ /* 0x080fe20000410000 */
[----:B------:R-:W-:Y:S02]  /*95f0*/  HADD2.F32 R46, -RZ, R46.H0_H0 ;  /* 0x2000002eff2e7230 */ /* 0x000fe40000004100 */
        /* <DEDUP_REMOVED lines=9> */
[----:B------:R-:W-:-:S02]  /*9690*/  HADD2.F32 R43, -RZ, R144.H1_H1 ;  /* 0x30000090ff2b7230 */ /* 0x000fc40000004100 */
[-C--:B------:R-:W-:Y:S01]  /*96a0*/  FFMA.FTZ R48, R13, R44.reuse, -R48 ;  /* 0x0000002c0d307223 */ /* 0x080fe20000010830 */
[----:B------:R-:W-:Y:S02]  /*96b0*/  HADD2.F32 R14, -RZ, R35.H0_H0 ;  /* 0x20000023ff0e7230 */ /* 0x000fe40000004100 */
[----:B------:R-:W-:Y:S01]  /*96c0*/  FFMA.FTZ R46, R33, R44, R46 ;  /* 0x0000002c212e7223 */ /* 0x000fe2000001002e */
[----:B------:R-:W-:Y:S01]  /*96d0*/  HADD2.F32 R13, -RZ, R15.H0_H0 ;  /* 0x2000000fff0d7230 */ /* 0x000fe20000004100 */
[----:B------:R-:W-:Y:S01]  /*96e0*/  SHF.R.U64 R53, R68, 0x10, R69 ;  /* 0x0000001044357819 */ /* 0x000fe20000001245 */
[----:B------:R-:W-:Y:S02]  /*96f0*/  HADD2.F32 R33, -RZ, R142.H1_H1 ;  /* 0x3000008eff217230 */ /* 0x000fe40000004100 */
[-C--:B------:R-:W-:Y:S01]  /*9700*/  FMUL.FTZ R50, R14, R43.reuse ;  /* 0x0000002b0e327220 */ /* 0x080fe20000410000 */
[----:B------:R-:W-:Y:S02]  /*9710*/  HADD2.F32 R35, -RZ, R35.H1_H1 ;  /* 0x30000023ff237230 */ /* 0x000fe40000004100 */
[----:B------:R-:W-:Y:S01]  /*9720*/  FMUL.FTZ R43, R13, R43 ;  /* 0x0000002b0d2b7220 */ /* 0x000fe20000410000 */
[----:B------:R-:W-:-:S02]  /*9730*/  HADD2.F32 R44, -RZ, R70.H0_H0 ;  /* 0x20000046ff2c7230 */ /* 0x000fc40000004100 */
[-C--:B------:R-:W-:Y:S01]  /*9740*/  FFMA.FTZ R50, R13, R33.reuse, -R50 ;  /* 0x000000210d327223 */ /* 0x080fe20000010832 */
[----:B------:R-:W-:Y:S02]  /*9750*/  HADD2.F32 R15, -RZ, R15.H1_H1 ;  /* 0x3000000fff0f7230 */ /* 0x000fe40000004100 */
[----:B------:R-:W-:Y:S01]  /*9760*/  FFMA.FTZ R43, R14, R33, R43 ;  /* 0x000000210e2b7223 */ /* 0x000fe2000001002b */
[----:B------:R-:W-:Y:S02]  /*9770*/  HADD2.F32 R34, -RZ, R58.H0_H0 ;  /* 0x2000003aff227230 */ /* 0x000fe40000004100 */
[-C--:B------:R-:W-:Y:S01]  /*9780*/  FMUL.FTZ R52, R35, R44.reuse ;  /* 0x0000002c23347220 */ /* 0x080fe20000410000 */
[----:B------:R-:W-:Y:S01]  /*9790*/  SHF.R.U64 R54, R56, 0x10, R57 ;  /* 0x0000001038367819 */ /* 0x000fe20000001239 */
[C---:B------:R-:W-:Y:S01]  /*97a0*/  FMUL.FTZ R44, R15.reuse, R44 ;  /* 0x0000002c0f2c7220 */ /* 0x040fe20000410000 */
[----:B------:R-:W-:Y:S02]  /*97b0*/  HADD2.F32 R145, -RZ, R145.H0_H0 ;  /* 0x20000091ff917230 */ /* 0x000fe40000004100 */
[----:B------:R-:W-:Y:S01]  /*97c0*/  FFMA.FTZ R49, R15, R34, -R52 ;  /* 0x000000220f317223 */ /* 0x000fe20000010834 */
        /* <DEDUP_REMOVED lines=8> */
[----:B------:R-:W-:Y:S01]  /*9850*/  HADD2.F32 R12, -RZ, R12.H1_H1 ;  /* 0x3000000cff0c7230 */ /* 0x000fe20000004100 */
[----:B------:R-:W-:Y:S01]  /*9860*/  F2FP.F16.F32.PACK_AB R49, R49, R50 ;  /* 0x000000323131723e */ /* 0x000fe200000000ff */
[----:B------:R-:W-:-:S02]  /*9870*/  HADD2.F32 R143, -RZ, R143.H0_H0 ;  /* 0x2000008fff8f7230 */ /* 0x000fc40000004100 */
[-C--:B------:R-:W-:Y:S01]  /*9880*/  FMUL.FTZ R35, R41, R33.reuse ;  /* 0x0000002129237220 */ /* 0x080fe20000410000 */
[----:B------:R-:W-:Y:S02]  /*9890*/  HADD2.F32 R15, -RZ, R54.H0_H0 ;  /* 0x20000036ff0f7230 */ /* 0x000fe40000004100 */
[C---:B------:R-:W-:Y:S01]  /*98a0*/  FMUL.FTZ R44, R12.reuse, R33 ;  /* 0x000000210c2c7220 */ /* 0x040fe20000410000 */
[----:B------:R-:W-:Y:S02]  /*98b0*/  HADD2.F32 R144, -RZ, R144.H0_H0 ;  /* 0x20000090ff907230 */ /* 0x000fe40000004100 */
[----:B------:R-:W-:Y:S01]  /*98c0*/  FFMA.FTZ R34, R13, R143, -R34 ;  /* 0x0000008f0d227223 */ /* 0x000fe20000010822 */
[----:B------:R-:W-:Y:S02]  /*98d0*/  HADD2.F32 R13, -RZ, R42.H0_H0 ;  /* 0x2000002aff0d7230 */ /* 0x000fe40000004100 */
[-C--:B------:R-:W-:Y:S01]  /*98e0*/  FFMA.FTZ R35, R12, R15.reuse, -R35 ;  /* 0x0000000f0c237223 */ /* 0x080fe20000010823 */
[----:B------:R-:W-:Y:S01]  /*98f0*/  FFMA.FTZ R44, R41, R15, R44 ;  /* 0x0000000f292c7223 */ /* 0x000fe2000001002c */
[----:B------:R-:W-:-:S02]  /*9900*/  HADD2.F32 R15, -RZ, R51.H0_H0 ;  /* 0x20000033ff0f7230 */ /* 0x000fc40000004100 */
[----:B------:R-:W-:Y:S01]  /*9910*/  FFMA.FTZ R145, R14, R143, R145 ;  /* 0x0000008f0e917223 */ /* 0x000fe20000010091 */
[----:B------:R-:W-:Y:S02]  /*9920*/  HADD2.F32 R12, -RZ, R32.H0_H0 ;  /* 0x20000020ff0c7230 */ /* 0x000fe40000004100 */
[-C--:B------:R-:W-:Y:S01]  /*9930*/  FMUL.FTZ R33, R13, R144.reuse ;  /* 0x000000900d217220 */ /* 0x080fe20000410000 */
[----:B------:R-:W-:Y:S01]  /*9940*/  HADD2.F32 R42, -RZ, R42.H1_H1 ;  /* 0x3000002aff2a7230 */ /* 0x000fe20000004100 */
[----:B------:R-:W-:Y:S01]  /*9950*/  F2FP.F16.F32.PACK_AB R43, R52, R43 ;  /* 0x0000002b342b723e */ /* 0x000fe200000000ff */
[----:B------:R-:W-:Y:S02]  /*9960*/  HADD2.F32 R32, -RZ, R32.H1_H1 ;  /* 0x30000020ff207230 */ /* 0x000fe40000004100 */
[----:B------:R-:W-:Y:S01]  /*9970*/  FMUL.FTZ R144, R12, R144 ;  /* 0x000000900c907220 */ /* 0x000fe20000410000 */
[----:B------:R-:W-:Y:S02]  /*9980*/  HADD2.F32 R142, -RZ, R142.H0_H0 ;  /* 0x2000008eff8e7230 */ /* 0x000fe40000004100 */
[----:B------:R-:W-:Y:S01]  /*9990*/  FMUL.FTZ R41, R42, R15 ;  /* 0x0000000f2a297220 */ /* 0x000fe20000410000 */
[----:B------:R-:W-:-:S02]  /*99a0*/  HADD2.F32 R11, -RZ, R11.H0_H0 ;  /* 0x2000000bff0b7230 */ /* 0x000fc40000004100 */
[----:B------:R-:W-:Y:S01]  /*99b0*/  FMUL.FTZ R15, R32, R15 ;  /* 0x0000000f200f7220 */ /* 0x000fe20000410000 */
[----:B------:R-:W-:Y:S01]  /*99c0*/  F2FP.F16.F32.PACK_AB R44, R44, R145 ;  /* 0x000000912c2c723e */ /* 0x000fe200000000ff */
[-C--:B------:R-:W-:Y:S01]  /*99d0*/  FFMA.FTZ R33, R12, R142.reuse, -R33 ;  /* 0x0000008e0c217223 */ /* 0x080fe20000010821 */
[----:B------:R-:W-:Y:S01]  /*99e0*/  FFMA.FTZ R144, R13, R142, R144 ;  /* 0x0000008e0d907223 */ /* 0x000fe20000010090 */
[-C--:B------:R-:W-:Y:S01]  /*99f0*/  FFMA.FTZ R32, R32, R11.reuse, -R41 ;  /* 0x0000000b20207223 */ /* 0x080fe20000010829 */
[----:B------:R-:W-:Y:S01]  /*9a00*/  FFMA.FTZ R15, R42, R11, R15 ;  /* 0x0000000b2a0f7223 */ /* 0x000fe2000001000f */
[----:B------:R-:W-:Y:S02]  /*9a10*/  F2FP.F16.F32.PACK_AB R12, R35, R34 ;  /* 0x00000022230c723e */ /* 0x000fe400000000ff */
[----:B------:R-:W-:Y:S02]  /*9a20*/  F2FP.F16.F32.PACK_AB R13, R48, R47 ;  /* 0x0000002f300d723e */ /* 0x000fe400000000ff */
[----:B------:R-:W-:Y:S01]  /*9a30*/  F2FP.F16.F32.PACK_AB R14, R32, R33 ;  /* 0x00000021200e723e */ /* 0x000fe200000000ff */
[----:B------:R-:W-:Y:S01]  /*9a40*/  IMAD.MOV.U32 R32, RZ, RZ, R44 ;  /* 0x000000ffff207224 */ /* 0x000fe200078e002c */
[----:B------:R-:W-:Y:S01]  /*9a50*/  F2FP.F16.F32.PACK_AB R34, R15, R144 ;  /* 0x000000900f22723e */ /* 0x000fe200000000ff */
[----:B------:R-:W-:Y:S01]  /*9a60*/  IMAD.MOV.U32 R33, RZ, RZ, R45 ;  /* 0x000000ffff217224 */ /* 0x000fe200078e002d */
[----:B------:R-:W-:Y:S01]  /*9a70*/  MOV R35, R43 ;  /* 0x0000002b00237202 */ /* 0x000fe20000000f00 */
[----:B------:R-:W-:-:S07]  /*9a80*/  IMAD.MOV.U32 R15, RZ, RZ, R49 ;  /* 0x000000ffff0f7224 */ /* 0x000fce00078e0031 */
.L_x_1674:
[----:B------:R-:W-:Y:S05]  /*9a90*/  BSYNC B1 ;  /* 0x0000000000017941 */ /* 0x000fea0003800000 */
.L_x_1673:
[----:B---3--:R3:W-:Y:S01]  /*9aa0*/  ST.E.128 desc[UR60][R38.64], R12 ;  /* 0x0000000c26007985 */ /* 0x0087e2000c101d3c */
[----:B------:R-:W-:-:S13]  /*9ab0*/  ISETP.GE.AND P3, PT, R40, R131, PT ;  /* 0x000000832800720c */ /* 0x000fda0003f66270 */
[----:B------:R-:W-:Y:S05]  /*9ac0*/  @P3 BRA `(.L_x_1621) ;  /* 0x0000000400e83947 */ /* 0x000fea0003800000 */
[----:B------:R-:W-:-:S05]  /*9ad0*/  IMAD.WIDE R36, R40, 0x2, R36 ;  /* 0x0000000228247825 */ /* 0x000fca00078e0224 */
[----:B----4-:R4:W-:Y:S01]  /*9ae0*/  ST.E.128 desc[UR60][R36.64], R32 ;  /* 0x0000002024007985 */ /* 0x0109e2000c101d3c */
[----:B------:R-:W-:Y:S05]  /*9af0*/  BRA `(.L_x_1621) ;  /* 0x0000000400dc7947 */ /* 0x000fea0003800000 */
.L_x_1586:
[----:B------:R-:W2:Y:S02]  /*9b00*/  LDL R11, [R1+0x38] ;  /* 0x00003800010b7983 */ /* 0x000ea40000100800 */
[----:B--2---:R-:W-:-:S13]  /*9b10*/  R2UR UR4, R11 ;  /* 0x000000000b0472ca */ /* 0x004fda00000e0000 */
[----:B------:R-:W-:-:S06]  /*9b20*/  UISETP.NE.AND UP0, UPT, UR4, 0x3, UPT ;  /* 0x000000030400788c */ /* 0x000fcc000bf05270 */
[----:B------:R-:W-:-:S13]  /*9b30*/  PLOP3.LUT P2, PT, PT, PT, UP0, 0x80, 0x0 ;  /* 0x000000000000781c */ /* 0x000fda0003f4f008 */
[----:B------:R-:W-:Y:S05]  /*9b40*/  @!P2 BRA `(.L_x_1675) ;  /* 0x000000000004a947 */ /* 0x000fea0003800000 */
[----:B------:R-:W-:Y:S01]  /*9b50*/  BPT.TRAP 0x1 ;  /* 0x000000040000795c */ /* 0x000fe20000300000 */
.L_x_1675:
[----:B------:R-:W-:Y:S01]  /*9b60*/  IMAD R87, R18, 0x8, R2 ;  /* 0x0000000812577824 */ /* 0x000fe200078e0202 */
[----:B------:R-:W-:Y:S01]  /*9b70*/  SHF.L.U32 R88, R219, 0x1f, RZ ;  /* 0x0000001fdb587819 */ /* 0x000fe200000006ff */
[----:B------:R-:W-:Y:S01]  /*9b80*/  BSSY B1, `(.L_x_1676) ;  /* 0x0000004000017945 */ /* 0x000fe20003800000 */
[----:B------:R-:W-:Y:S02]  /*9b90*/  SHF.R.S32.HI R84, RZ, 0x1f, R28 ;  /* 0x0000001fff547819 */ /* 0x000fe4000001141c */
[----:B------:R-:W0:Y:S02]  /*9ba0*/  SYNCS.PHASECHK.TRANS64.TRYWAIT P3, [R87+URZ+0x30890], R88 ;  /* 0x03089058570075a7 */ /* 0x000e24000806017f */
[----:B0-----:R-:W-:Y:S05]  /*9bb0*/  @!P3 BRA `(.L_x_1677) ;  /* 0x000002180060b947 */ /* 0x001fea0003800000 */
.L_x_2028:
[----:B------:R-:W-:Y:S05]  /*9bc0*/  BSYNC B1 ;  /* 0x0000000000017941 */ /* 0x000fea0003800000 */
.L_x_1676:
        /* <DEDUP_REMOVED lines=12> */
[----:B------:R-:W-:Y:S01]  /*9c90*/  ULDC.64 UR4, c[0x0][0x308] ;  /* 0x0000c20000047ab9 */ /* 0x000fe20000000a00 */
[----:B------:R-:W-:-:S02]  /*9ca0*/  IADD3 R42, -R218, R86, RZ ;  /* 0x00000056da2a7210 */ /* 0x000fc40007ffe1ff */
[----:B------:R-:W-:Y:S02]  /*9cb0*/  IMAD R15, R3, UR4, RZ ;  /* 0x00000004030f7c24 */ /* 0x000fe4000f8e02ff */
[----:B------:R-:W-:Y:S02]  /*9cc0*/  IMAD.IADD R13, R13, 0x1, R11 ;  /* 0x000000010d0d7824 */ /* 0x000fe400078e020b */
        /* <DEDUP_REMOVED lines=11> */
.L_x_2032:
        /* <DEDUP_REMOVED lines=16> */
[----:B------:R-:W-:Y:S02]  /*9e80*/  @!P5 IMAD.SHL.U32 R11, R201, 0x8, RZ ;  /* 0x00000008c90bd824 */ /* 0x000fe400078e00ff */
[----:B--2---:R-:W-:Y:S02]  /*9e90*/  @!P5 IMAD.MOV.U32 R36, RZ, RZ, R38 ;  /* 0x000000ffff24d224 */ /* 0x004fe400078e0026 */
[----:B------:R-:W-:Y:S02]  /*9ea0*/  @!P5 IMAD.MOV.U32 R37, RZ, RZ, R39 ;  /* 0x000000ffff25d224 */ /* 0x000fe400078e0027 */
[----:B------:R-:W-:-:S05]  /*9eb0*/  @!P5 IMAD.WIDE R36, R11, 0x2, R36 ;  /* 0x000000020b24d825 */ /* 0x000fca00078e0224 */
[----:B---3--:R2:W-:Y:S01]  /*9ec0*/  @!P5 ST.E.128 desc[UR60][R36.64], R12 ;  /* 0x0000000c2400d985 */ /* 0x0085e2000c101d3c */
[----:B------:R-:W-:-:S13]  /*9ed0*/  ISETP.GE.AND P5, PT, R196, UR4, PT ;  /* 0x00000004c4007c0c */ /* 0x000fda000bfa6270 */
[----:B------:R-:W3:Y:S01]  /*9ee0*/  @!P5 LDS.128 R12, [R29+0x21000] ;  /* 0x021000001d0cd984 */ /* 0x000ee20000000c00 */
[----:B------:R-:W-:Y:S01]  /*9ef0*/  @!P5 IMAD.SHL.U32 R11, R202, 0x8, RZ ;  /* 0x00000008ca0bd824 */ /* 0x000fe200078e00ff */
[----:B--2---:R-:W-:Y:S01]  /*9f00*/  @!P5 MOV R36, R38 ;  /* 0x000000260024d202 */ /* 0x004fe20000000f00 */
[----:B------:R-:W-:-:S04]  /*9f10*/  @!P5 IMAD.MOV.U32 R37, RZ, RZ, R39 ;  /* 0x000000ffff25d224 */ /* 0x000fc800078e0027 */
        /* <DEDUP_REMOVED lines=11> */
.L_x_1680:
[----:B------:R-:W-:Y:S05]  /*9fd0*/  BSYNC B1 ;  /* 0x0000000000017941 */ /* 0x000fea0003800000 */
.L_x_1679:
[----:B------:R-:W-:-:S03]  /*9fe0*/  UMOV UR4, 0xffffffff ;  /* 0xffffffff00047882 */ /* 0x000fc60000000000 */
[----:B------:R-:W-:Y:S05]  /*9ff0*/  BRA.DIV UR4, `(.L_x_1681) ;  /* 0x0000021604b07947 */ /* 0x000fea000b800000 */
[----:B--2---:R2:W0:Y:S04]  /*a000*/  SHFL.IDX PT, R39, R41, 0x1, 0x1c1f ;  /* 0x003c1f0029277f89 */ /* 0x00442800000e0000 */
[----:B---3--:R2:W3:Y:S02]  /*a010*/  SHFL.IDX PT, R38, R40, 0x1, 0x1c1f ;  /* 0x003c1f0028267f89 */ /* 0x0084e400000e0000 */
.L_x_2036:
        /* <DEDUP_REMOVED lines=37> */
.L_x_1621:
[----:B------:R-:W-:Y:S05]  /*a270*/  BSYNC B0 ;  /* 0x0000000000007941 */ /* 0x000fea0003800000 */
.L_x_1585:
[----:B0-----:R-:W0:Y:S01]  /*a280*/  S2R R11, SR_TID.X ;  /* 0x00000000000b7919 */ /* 0x001e220000002100 */
[----:B------:R-:W-:Y:S01]  /*a290*/  @!PT LDS RZ, [RZ] ;  /* 0x00000000fffff984 */ /* 0x000fe20000000800 */
[----:B------:R-:W-:Y:S01]  /*a2a0*/  @!PT LDS RZ, [RZ] ;  /* 0x00000000fffff984 */ /* 0x000fe20000000800 */
[----:B------:R-:W-:Y:S01]  /*a2b0*/  @!PT LDS RZ, [RZ] ;  /* 0x00000000fffff984 */ /* 0x000fe20000000800 */
[----:B------:R-:W-:Y:S01]  /*a2c0*/  @!PT LDS RZ, [RZ] ;  /* 0x00000000fffff984 */ /* 0x000fe20000000800 */
[----:B------:R5:W-:Y:S06]  /*a2d0*/  MEMBAR.ALL.CTA ;  /* 0x0000000000007992 */ /* 0x000bec0000008000 */
[----:B-----5:R-:W5:Y:S01]  /*a2e0*/  FENCE.VIEW.ASYNC.S ;  /* 0x00000000000073c6 */ /* 0x020f620000000000 */
[----:B------:R-:W-:Y:S05]  /*a2f0*/  WARPSYNC.ALL ;  /* 0x0000000000007948 */ /* 0x000fea0003800000 */
[----:B------:R-:W-:Y:S01]  /*a300*/  BSSY B0, `(.L_x_1682) ;  /* 0x0000009000007945 */ /* 0x000fe20003800000 */
[----:B0-----:R-:W-:Y:S01]  /*a310*/  LOP3.LUT R11, R11, 0x7f, RZ, 0xc0, !PT ;  /* 0x0000007f0b0b7812 */ /* 0x001fe200078ec0ff */
[----:B-----5:R0:W-:Y:S03]  /*a320*/  BAR.SYNC.DEFER_BLOCKING R141, 0x80 ;  /* 0x0002008d0000751d */ /* 0x0201e60000010000 */
[----:B------:R-:W-:-:S13]  /*a330*/  ISETP.NE.AND P3, PT, R11, RZ, PT ;  /* 0x000000ff0b00720c */ /* 0x000fda0003f65270 */
[----:B------:R-:W-:-:S05]  /*a340*/  @!P3 VIADD R11, R87, 0x308a0 ;  /* 0x000308a0570bb836 */ /* 0x000fca0000000000 */
[----:B------:R-:W-:-:S04]  /*a350*/  @!P3 PRMT R11, RZ, 0x654, R11 ;  /* 0x00000654ff0bb816 */ /* 0x000fc8000000000b */
[----:B------:R0:W-:Y:S01]  /*a360*/  @!P3 SYNCS.ARRIVE.TRANS64.RED.A1T0 RZ, [R11+URZ], RZ ;  /* 0x000000ff0bffb9a7 */ /* 0x0001e2000810043f */
[----:B------:R-:W-:Y:S05]  /*a370*/  @!P2 BRA `(.L_x_1683) ;  /* 0x000000000004a947 */ /* 0x000fea0003800000 */
[----:B------:R-:W-:Y:S01]  /*a380*/  BPT.TRAP 0x1 ;  /* 0x000000040000795c */ /* 0x000fe20000300000 */
.L_x_1683:
[----:B------:R-:W-:Y:S05]  /*a390*/  BSYNC B0 ;  /* 0x0000000000007941 */ /* 0x000fea0003800000 */
.L_x_1682:
[----:B------:R-:W5:Y:S01]  /*a3a0*/  SYNCS.PHASECHK.TRANS64.TRYWAIT P2, [R87+URZ+0x308b0], R88 ;  /* 0x0308b058570075a7 */ /* 0x000f62000804017f */
[----:B------:R-:W-:Y:S04]  /*a3b0*/  BSSY B0, `(.L_x_1684) ;  /* 0x0000002000007945 */ /* 0x000fe80003800000 */
[----:B-----5:R-:W-:Y:S05]  /*a3c0*/  @!P2 BRA `(.L_x_1685) ;  /* 0x000002140008a947 */ /* 0x020fea0003800000 */
.L_x_2037:
[----:B------:R-:W-:Y:S05]  /*a3d0*/  BSYNC B0 ;  /* 0x0000000000007941 */ /* 0x000fea0003800000 */
.L_x_1684:
[----:B------:R-:W-:Y:S01]  /*a3e0*/  ULDC.64 UR4, c[0x0][0x328] ;  /* 0x0000ca0000047ab9 */ /* 0x000fe20000000a00 */
[----:B------:R-:W-:Y:S01]  /*a3f0*/  IMAD.IADD R86, R86, 0x1, -R218 ;  /* 0x0000000156567824 */ /* 0x000fe200078e0ada */
[----:B------:R-:W-:Y:S01]  /*a400*/  BSSY B0, `(.L_x_1686) ;  /* 0x0000037000007945 */ /* 0x000fe20003800000 */
[----:B0-----:R-:W-:Y:S02]  /*a410*/  IMAD R11, R84, UR4, RZ ;  /* 0x00000004540b7c24 */ /* 0x001fe4000f8e02ff */
[----:B---34-:R-:W-:-:S04]  /*a420*/  IMAD.WIDE.U32 R12, R28, UR4, RZ ;  /* 0x000000041c0c7c25 */ /* 0x018fc8000f8e00ff */
[----:B------:R-:W-:Y:S01]  /*a430*/  IMAD R11, R28, UR5, R11 ;  /* 0x000000051c0b7c24 */ /* 0x000fe2000f8e020b */
[----:B------:R-:W-:Y:S02]  /*a440*/  ULDC.64 UR4, c[0x0][0x338] ;  /* 0x0000ce0000047ab9 */ /* 0x000fe40000000a00 */
[----:B------:R-:W-:Y:S02]  /*a450*/  IMAD R14, R85, UR4, RZ ;  /* 0x00000004550e7c24 */ /* 0x000fe4000f8e02ff */
[----:B------:R-:W-:Y:S02]  /*a460*/  IMAD.IADD R13, R13, 0x1, R11 ;  /* 0x000000010d0d7824 */ /* 0x000fe400078e020b */
[C---:B------:R-:W-:Y:S02]  /*a470*/  IMAD R11, R27.reuse, UR5, R14 ;  /* 0x000000051b0b7c24 */ /* 0x040fe4000f8e020e */
[----:B------:R-:W-:Y:S01]  /*a480*/  IMAD.WIDE.U32 R12, R27, UR4, R12 ;  /* 0x000000041b0c7c25 */ /* 0x000fe2000f8e000c */
[----:B------:R-:W-:-:S03]  /*a490*/  ULDC.64 UR4, c[0x0][0x330] ;  /* 0x0000cc0000047ab9 */ /* 0x000fc60000000a00 */
[----:B------:R-:W-:Y:S01]  /*a4a0*/  IMAD R15, R3, UR4, RZ ;  /* 0x00000004030f7c24 */ /* 0x000fe2000f8e02ff */
[----:B------:R-:W-:-:S03]  /*a4b0*/  IADD3 R13, R13, R11, RZ ;  /* 0x0000000b0d0d7210 */ /* 0x000fc60007ffe0ff */
[C---:B------:R-:W-:Y:S02]  /*a4c0*/  IMAD R11, R30.reuse, UR5, R15 ;  /* 0x000000051e0b7c24 */ /* 0x040fe4000f8e020f */
[----:B------:R-:W-:Y:S01]  /*a4d0*/  IMAD.WIDE.U32 R12, R30, UR4, R12 ;  /* 0x000000041e0c7c25 */ /* 0x000fe2000f8e000c */
[----:B------:R-:W-:-:S03]  /*a4e0*/  ULDC.64 UR4, c[0x0][0x318] ;  /* 0x0000c60000047ab9 */ /* 0x000fc60000000a00 */
[----:B------:R-:W-:Y:S01]  /*a4f0*/  IMAD.IADD R11, R13, 0x1, R11 ;  /* 0x000000010d0b7824 */ /* 0x000fe200078e020b */
[----:B------:R-:W-:-:S04]  /*a500*/  LEA R27, P2, R12, UR4, 0x1 ;  /* 0x000000040c1b7c11 */ /* 0x000fc8000f8408ff */
[----:B------:R-:W-:Y:S01]  /*a510*/  LEA.HI.X R11, R12, UR5, R11, 0x1, P2 ;  /* 0x000000050c0b7c11 */ /* 0x000fe200090f0c0b */
[----:B------:R0:W3:Y:S01]  /*a520*/  SHFL.IDX PT, R36, R27, RZ, 0x1c1f ;  /* 0x001c1fff1b247589 */ /* 0x0000e200000e0000 */
[----:B------:R-:W-:-:S03]  /*a530*/  ISETP.GE.AND P2, PT, R86, 0x1, PT ;  /* 0x000000015600780c */ /* 0x000fc60003f46270 */
[----:B------:R0:W4:Y:S10]  /*a540*/  SHFL.IDX PT, R37, R11, RZ, 0x1c1f ;  /* 0x001c1fff0b257589 */ /* 0x00013400000e0000 */
[----:B0-----:R-:W-:Y:S05]  /*a550*/  @!P2 BRA `(.L_x_1687) ;  /* 0x000000000084a947 */ /* 0x001fea0003800000 */
[----:B------:R-:W-:Y:S02]  /*a560*/  ULDC UR4, c[0x0][0x2f4] ;  /* 0x0000bd0000047ab9 */ /* 0x000fe40000000800 */
[----:B------:R-:W-:Y:S02]  /*a570*/  ISETP.GE.AND P5, PT, R16, UR4, PT ;  /* 0x0000000410007c0c */ /* 0x000fe4000bfa6270 */
[----:B------:R-:W-:-:S11]  /*a580*/  ISETP.GE.AND P4, PT, R23, UR4, PT ;  /* 0x0000000417007c0c */ /* 0x000fd6000bf86270 */
[----:B------:R-:W0:Y:S01]  /*a590*/  @!P5 LDS.128 R12, [R29] ;  /* 0x000000001d0cd984 */ /* 0x000e220000000c00 */
[----:B---3--:R-:W-:-:S04]  /*a5a0*/  @!P5 LEA R38, P2, R16, R36, 0x1 ;  /* 0x000000241026d211 */ /* 0x008fc800078408ff */
[----:B----4-:R-:W-:Y:S02]  /*a5b0*/  @!P5 LEA.HI.X R39, R16, R37, R17, 0x1, P2 ;  /* 0x000000251027d211 */ /* 0x010fe400010f0c11 */
[----:B------:R-:W-:-:S04]  /*a5c0*/  @!P4 LEA R34, P2, R23, R36, 0x1 ;  /* 0x000000241722c211 */ /* 0x000fc800078408ff */
[----:B------:R-:W-:Y:S02]  /*a5d0*/  @!P4 LEA.HI.X R35, R23, R37, R216, 0x1, P2 ;  /* 0x000000251723c211 */ /* 0x000fe400010f0cd8 */
[----:B------:R-:W-:-:S13]  /*a5e0*/  ISETP.GE.AND P2, PT, R19, UR4, PT ;  /* 0x0000000413007c0c */ /* 0x000fda000bf46270 */
[----:B------:R-:W-:-:S04]  /*a5f0*/  @!P2 LEA R32, P6, R19, R36, 0x1 ;  /* 0x000000241320a211 */ /* 0x000fc800078c08ff */
[----:B------:R-:W-:Y:S01]  /*a600*/  @!P2 LEA.HI.X R33, R19, R37, R205, 0x1, P6 ;  /* 0x000000251321a211 */ /* 0x000fe200030f0ccd */
[----:B0-----:R0:W-:Y:S01]  /*a610*/  @!P5 ST.E.128 desc[UR60][R38.64], R12 ;  /* 0x0000000c2600d985 */ /* 0x0011e2000c101d3c */
[----:B------:R-:W-:-:S13]  /*a620*/  ISETP.GE.AND P5, PT, R197, UR4, PT ;  /* 0x00000004c5007c0c */ /* 0x000fda000bfa6270 */
[----:B------:R-:W3:Y:S01]  /*a630*/  @!P5 LDS.128 R12, [R31] ;  /* 0x000000001f0cd984 */ /* 0x000ee20000000c00 */
[----:B-12---:R-:W-:-:S04]  /*a640*/  @!P5 IMAD.SHL.U32 R41, R201, 0x8, RZ ;  /* 0x00000008c929d824 */ /* 0x006fc800078e00ff */
[----:B0-----:R-:W-:-:S05]  /*a650*/  @!P5 IMAD.WIDE R38, R41, 0x2, R36 ;  /* 0x000000022926d825 */ /* 0x001fca00078e0224 */
[----:B---3--:R0:W-:Y:S01]  /*a660*/  @!P5 ST.E.128 desc[UR60][R38.64], R12 ;  /* 0x0000000c2600d985 */ /* 0x0081e2000c101d3c */
[----:B------:R-:W-:-:S13]  /*a670*/  ISETP.GE.AND P5, PT, R196, UR4, PT ;  /* 0x00000004c4007c0c */ /* 0x000fda000bfa6270 */
[----:B------:R-:W1:Y:S01]  /*a680*/  @!P5 LDS.128 R12, [R29+0x3000] ;  /* 0x003000001d0cd984 */ /* 0x000e620000000c00 */
[----:B------:R-:W-:Y:S01]  /*a690*/  @!P5 IMAD.SHL.U32 R41, R202, 0x8, RZ ;  /* 0x00000008ca29d824 */ /* 0x000fe200078e00ff */
[----:B0-----:R-:W-:Y:S01]  /*a6a0*/  @!P5 MOV R38, R36 ;  /* 0x000000240026d202 */ /* 0x001fe20000000f00 */
[----:B------:R-:W-:-:S04]  /*a6b0*/  @!P5 IMAD.MOV.U32 R39, RZ, RZ, R37 ;  /* 0x000000ffff27d224 */ /* 0x000fc800078e0025 */
[----:B------:R-:W-:-:S05]  /*a6c0*/  @!P5 IMAD.WIDE R38, R41, 0x2, R38 ;  /* 0x000000022926d825 */ /* 0x000fca00078e0226 */
[----:B-1----:R-:W-:Y:S01]  /*a6d0*/  @!P5 ST.E.128 desc[UR60][R38.64], R12 ;  /* 0x0000000c2600d985 */ /* 0x002fe2000c101d3c */
        /* <DEDUP_REMOVED lines=9> */
.L_x_1687:
[----:B------:R-:W-:Y:S05]  /*a770*/  BSYNC B0 ;  /* 0x0000000000007941 */ /* 0x000fea0003800000 */
.L_x_1686:
[----:B------:R-:W-:Y:S01]  /*a780*/  ISETP.GE.AND P2, PT, R86, 0x41, PT ;  /* 0x000000415600780c */ /* 0x000fe20003f46270 */
[----:B0---4-:R0:W4:Y:S01]  /*a790*/  SHFL.IDX PT, R37, R11, 0x1, 0x1c1f ;  /* 0x003c1f000b257f89 */ /* 0x01112200000e0000 */
[----:B------:R-:W-:Y:S03]  /*a7a0*/  BSSY B0, `(.L_x_1688) ;  /* 0x0000024000007945 */ /* 0x000fe60003800000 */
[----:B---3--:R0:W3:Y:S08]  /*a7b0*/  SHFL.IDX PT, R36, R27, 0x1, 0x1c1f ;  /* 0x003c1f001b247f89 */ /* 0x0080f000000e0000 */
[----:B0-----:R-:W-:Y:S05]  /*a7c0*/  @!P2 BRA `(.L_x_1689) ;  /* 0x000000000084a947 */ /* 0x001fea0003800000 */
[----:B------:R-:W-:Y:S02]  /*a7d0*/  ULDC UR4, c[0x0][0x2f4] ;  /* 0x0000bd0000047ab9 */ /* 0x000fe40000000800 */
[----:B------:R-:W-:Y:S02]  /*a7e0*/  ISETP.GE.AND P5, PT, R16, UR4, PT ;  /* 0x0000000410007c0c */ /* 0x000fe4000bfa6270 */
[----:B------:R-:W-:-:S11]  /*a7f0*/  ISETP.GE.AND P4, PT, R23, UR4, PT ;  /* 0x0000000417007c0c */ /* 0x000fd6000bf86270 */
[----:B------:R-:W0:Y:S01]  /*a800*/  @!P5 LDS.128 R12, [R29+0x2000] ;  /* 0x002000001d0cd984 */ /* 0x000e220000000c00 */
        /* <DEDUP_REMOVED lines=9> */
[----:B------:R-:W3:Y:S01]  /*a8a0*/  @!P5 LDS.128 R12, [R31+0x2000] ;  /* 0x002000001f0cd984 */ /* 0x000ee20000000c00 */
[----:B------:R-:W-:-:S04]  /*a8b0*/  @!P5 IMAD.SHL.U32 R11, R201, 0x8, RZ ;  /* 0x00000008c90bd824 */ /* 0x000fc800078e00ff */
[----:B0-----:R-:W-:-:S05]  /*a8c0*/  @!P5 IMAD.WIDE R38, R11, 0x2, R36 ;  /* 0x000000020b26d825 */ /* 0x001fca00078e0224 */
[----:B---3--:R0:W-:Y:S01]  /*a8d0*/  @!P5 ST.E.128 desc[UR60][R38.64], R12 ;  /* 0x0000000c2600d985 */ /* 0x0081e2000c101d3c */
[----:B------:R-:W-:-:S13]  /*a8e0*/  ISETP.GE.AND P5, PT, R196, UR4, PT ;  /* 0x00000004c4007c0c */ /* 0x000fda000bfa6270 */
[----:B------:R-:W3:Y:S01]  /*a8f0*/  @!P5 LDS.128 R12, [R29+0x5000] ;  /* 0x005000001d0cd984 */ /* 0x000ee20000000c00 */
[----:B------:R-:W-:Y:S01]  /*a900*/  @!P5 IMAD.SHL.U32 R11, R202, 0x8, RZ ;  /* 0x00000008ca0bd824 */ /* 0x000fe200078e00ff */
[----:B0-----:R-:W-:Y:S01]  /*a910*/  @!P5 MOV R39, R37 ;  /* 0x000000250027d202 */ /* 0x001fe20000000f00 */
[----:B------:R-:W-:-:S04]  /*a920*/  @!P5 IMAD.MOV.U32 R38, RZ, RZ, R36 ;  /* 0x000000ffff26d224 */ /* 0x000fc800078e0024 */
[----:B------:R-:W-:-:S05]  /*a930*/  @!P5 IMAD.WIDE R38, R11, 0x2, R38 ;  /* 0x000000020b26d825 */ /* 0x000fca00078e0226 */
[----:B---3--:R-:W-:Y:S01]  /*a940*/  @!P5 ST.E.128 desc[UR60][R38.64], R12 ;  /* 0x0000000c2600d985 */ /* 0x008fe2000c101d3c */
        /* <DEDUP_REMOVED lines=9> */
.L_x_1689:
[----:B------:R-:W-:Y:S05]  /*a9e0*/  BSYNC B0 ;  /* 0x0000000000007941 */ /* 0x000fea0003800000 */
.L_x_1688:
[----:B------:R-:W-:Y:S01]  /*a9f0*/  @!PT LDS RZ, [RZ] ;  /* 0x00000000fffff984 */ /* 0x000fe20000000800 */
[----:B------:R-:W-:Y:S01]  /*aa00*/  @!PT LDS RZ, [RZ] ;  /* 0x00000000fffff984 */ /* 0x000fe20000000800 */
[----:B------:R-:W-:Y:S01]  /*aa10*/  @!PT LDS RZ, [RZ] ;  /* 0x00000000fffff984 */ /* 0x000fe20000000800 */
[----:B------:R-:W-:Y:S01]  /*aa20*/  @!PT LDS RZ, [RZ] ;  /* 0x00000000fffff984 */ /* 0x000fe20000000800 */
[----:B------:R5:W-:Y:S06]  /*aa30*/  MEMBAR.ALL.CTA ;  /* 0x0000000000007992 */ /* 0x000bec0000008000 */
[----:B-----5:R-:W5:Y:S01]  /*aa40*/  FENCE.VIEW.ASYNC.S ;  /* 0x00000000000073c6 */ /* 0x020f620000000000 */
[----:B-1----:R-:W-:Y:S01]  /*aa50*/  @!P3 VIADD R87, R87, 0x308c0 ;  /* 0x000308c05757b836 */ /* 0x002fe20000000000 */
[----:B-----5:R1:W-:Y:S01]  /*aa60*/  BAR.SYNC.DEFER_BLOCKING R141, 0x80 ;  /* 0x0002008d0000751d */ /* 0x0203e20000010000 */
[----:B------:R-:W-:Y:S01]  /*aa70*/  LOP3.LUT P4, RZ, R22, 0x2, RZ, 0xc0, !PT ;  /* 0x0000000216ff7812 */ /* 0x000fe2000788c0ff */
[----:B------:R-:W-:-:S02]  /*aa80*/  VIADD R18, R18, 0x1 ;  /* 0x0000000112127836 */ /* 0x000fc40000000000 */
[----:B------:R-:W-:Y:S02]  /*aa90*/  @!P3 PRMT R87, RZ, 0x654, R87 ;  /* 0x00000654ff57b816 */ /* 0x000fe40000000057 */
[----:B------:R-:W-:Y:S02]  /*aaa0*/  PLOP3.LUT P2, PT, PT, PT, PT, 0x8, 0x0 ;  /* 0x000000000000781c */ /* 0x000fe40003f4e170 */
[----:B------:R1:W-:Y:S01]  /*aab0*/  @!P3 SYNCS.ARRIVE.TRANS64.RED.A1T0 RZ, [R87+URZ], RZ ;  /* 0x000000ff57ffb9a7 */ /* 0x0003e2000810043f */
[----:B------:R-:W-:-:S04]  /*aac0*/  ISETP.NE.AND P3, PT, R18, 0x2, PT ;  /* 0x000000021200780c */ /* 0x000fc80003f65270 */
[----:B0-----:R-:W-:Y:S02]  /*aad0*/  SEL R12, RZ, 0x1, P3 ;  /* 0x00000001ff0c7807 */ /* 0x001fe40001800000 */
[----:B------:R-:W-:Y:S02]  /*aae0*/  SEL R18, R18, RZ, P3 ;  /* 0x000000ff12127207 */ /* 0x000fe40001800000 */
[----:B------:R-:W-:Y:S01]  /*aaf0*/  LOP3.LUT R219, R219, R12, RZ, 0x3c, !PT ;  /* 0x0000000cdbdb7212 */ /* 0x000fe200078e3cff */
[----:B-1----:R-:W-:Y:S06]  /*ab00*/  @P4 BRA `(.L_x_1690) ;  /* 0xffffff7c00784947 */ /* 0x002fec000383ffff */
.L_x_1580:
[----:B------:R-:W2:Y:S01]  /*ab10*/  LDL R11, [R1+0x30] ;  /* 0x00003000010b7983 */ /* 0x000ea20000100800 */
[----:B------:R-:W0:Y:S01]  /*ab20*/  LDC R0, c[0x0][0x448] ;  /* 0x00011200ff007b82 */ /* 0x000e220000000800 */
[----:B------:R-:W-:Y:S01]  /*ab30*/  IADD3 R5, R200, 0x1, -R199 ;  /* 0x00000001c8057810 */ /* 0x000fe20007ffe8c7 */
[----:B------:R-:W-:Y:S06]  /*ab40*/  BSSY B0, `(.L_x_1691) ;  /* 0x000000d000007945 */ /* 0x000fec0003800000 */
[----:B------:R-:W1:Y:S01]  /*ab50*/  LDC.64 R6, c[0x0][0x9e0] ;  /* 0x00027800ff067b82 */ /* 0x000e620000000a00 */
[----:B0-----:R-:W-:-:S02]  /*ab60*/  ISETP.NE.AND P1, PT, R0, 0x1, PT ;  /* 0x000000010000780c */ /* 0x001fc40003f25270 */
[----:B-1----:R-:W-:-:S11]  /*ab70*/  ISETP.GE.AND P3, PT, R7, 0x1, PT ;  /* 0x000000010700780c */ /* 0x002fd60003f66270 */
[----:B------:R-:W0:Y:S08]  /*ab80*/  @P1 LDC R3, c[0x0][0x44c] ;  /* 0x00011300ff031b82 */ /* 0x000e300000000800 */
[----:B------:R-:W1:Y:S01]  /*ab90*/  @P1 LDC R4, c[0x0][0x450] ;  /* 0x00011400ff041b82 */ /* 0x000e620000000800 */
[----:B--2---:R-:W-:-:S04]  /*aba0*/  VIADD R0, R11, 0x7f ;  /* 0x0000007f0b007836 */ /* 0x004fc80000000000 */
[----:B0-----:R-:W-:-:S05]  /*abb0*/  @P1 IMAD.HI.U32 R3, R0, R3, RZ ;  /* 0x0000000300031227 */ /* 0x001fca00078e00ff */
[----:B-1----:R-:W-:-:S05]  /*abc0*/  @P1 SHF.R.U32.HI R0, RZ, R4, R3 ;  /* 0x00000004ff001219 */ /* 0x002fca0000011603 */
[----:B------:R-:W-:Y:S01]  /*abd0*/  IMAD.IADD R5, R5, 0x1, R0 ;  /* 0x0000000105057824 */ /* 0x000fe200078e0200 */
[----:B------:R-:W-:Y:S06]  /*abe0*/  @P2 BRA `(.L_x_1692) ;  /* 0x0000000000082947 */ /* 0x000fec0003800000 */
[----:B------:R-:W0:Y:S02]  /*abf0*/  FENCE.VIEW.ASYNC.G ;  /* 0x00000000000073c6 */ /* 0x000e240000000100 */
[----:B0-----:R-:W-:Y:S06]  /*ac00*/  BAR.ARV 0xc, 0x180 ;  /* 0x0306000000007b1d */ /* 0x001fec0000002000 */
.L_x_1692:
[----:B------:R-:W-:Y:S05]  /*ac10*/  BSYNC B0 ;  /* 0x0000000000007941 */ /* 0x000fea0003800000 */
.L_x_1691:
[----:B------:R-:W-:Y:S01]  /*ac20*/  IADD3 R0, R5, R6, RZ ;  /* 0x0000000605007210 */ /* 0x000fe20007ffe0ff */
[----:B------:R-:W-:Y:S06]  /*ac30*/  @!P3 BRA `(.L_x_1693) ;  /* 0x000000000048b947 */ /* 0x000fec0003800000 */
        /* <DEDUP_REMOVED lines=11> */
.L_x_1695:
[----:B------:R-:W-:-:S13]  /*acf0*/  ISETP.NE.AND P0, PT, R7, 0x1, PT ;  /* 0x000000010700780c */ /* 0x000fda0003f05270 */
[----:B------:R-:W0:Y:S02]  /*ad00*/  @P0 LDC.64 R4, c[0x0][0x9e8] ;  /* 0x00027a00ff040b82 */ /* 0x000e240000000a00 */
[----:B0-----:R-:W-:-:S05]  /*ad10*/  @P0 IMAD.HI.U32 R4, R3, R4, RZ ;  /* 0x0000000403040227 */ /* 0x001fca00078e00ff */
[----:B------:R-:W-:-:S07]  /*ad20*/  @P0 SHF.R.U32.HI R3, RZ, R5, R4 ;  /* 0x00000005ff030219 */ /* 0x000fce0000011604 */
.L_x_1696:
[----:B------:R-:W-:Y:S05]  /*ad30*/  BSYNC B0 ;  /* 0x0000000000007941 */ /* 0x000fea0003800000 */
.L_x_1694:
[----:B------:R-:W-:-:S05]  /*ad40*/  IMAD R3, R3, R7, R7 ;  /* 0x0000000703037224 */ /* 0x000fca00078e0207 */
[----:B------:R-:W-:-:S07]  /*ad50*/  VIMNMX R0, R0, R3, PT ;  /* 0x0000000300007248 */ /* 0x000fce0003fe0100 */
.L_x_1693:
[----:B------:R-:W0:Y:S01]  /*ad60*/  @P1 LDC R3, c[0x0][0x44c] ;  /* 0x00011300ff031b82 */ /* 0x000e220000000800 */
[----:B------:R-:W-:Y:S01]  /*ad70*/  VIADD R0, R0, 0x5f ;  /* 0x0000005f00007836 */ /* 0x000fe20000000000 */
[----:B------:R-:W-:Y:S01]  /*ad80*/  ULDC UR4, c[0x0][0x9dc] ;  /* 0x0002770000047ab9 */ /* 0x000fe20000000800 */
[----:B------:R-:W-:Y:S02]  /*ad90*/  IMAD.MOV.U32 R5, RZ, RZ, R11 ;  /* 0x000000ffff057224 */ /* 0x000fe400078e000b */
[----:B------:R-:W-:-:S03]  /*ada0*/  IMAD.HI R0, R0, 0x2aaaaaab, RZ ;  /* 0x2aaaaaab00007827 */ /* 0x000fc600078e02ff */
[----:B------:R-:W1:Y:S01]  /*adb0*/  @P1 LDC R9, c[0x0][0x450] ;  /* 0x00011400ff091b82 */ /* 0x000e620000000800 */
[----:B0-----:R-:W-:Y:S01]  /*adc0*/  @P1 IMAD.HI.U32 R4, R11, R3, RZ ;  /* 0x000000030b041227 */ /* 0x001fe200078e00ff */
[----:B------:R-:W-:-:S04]  /*add0*/  SHF.R.U32.HI R3, RZ, 0x1f, R0 ;  /* 0x0000001fff037819 */ /* 0x000fc80000011600 */
[----:B------:R-:W-:Y:S02]  /*ade0*/  LEA.HI.SX32 R72, R0, R3, 0x1c ;  /* 0x0000000300487211 */ /* 0x000fe400078fe2ff */
[----:B-1----:R-:W-:Y:S02]  /*adf0*/  @P1 SHF.R.U32.HI R5, RZ, R9, R4 ;  /* 0x00000009ff051219 */ /* 0x002fe40000011604 */
[----:B------:R-:W-:Y:S02]  /*ae00*/  VIMNMX R72, R139, R72, PT ;  /* 0x000000488b487248 */ /* 0x000fe40003fe0100 */
[----:B------:R-:W-:-:S05]  /*ae10*/  IADD3 R0, R140, R5, RZ ;  /* 0x000000058c007210 */ /* 0x000fca0007ffe0ff */
        /* <DEDUP_REMOVED lines=12> */
.L_x_1699:
[----:B------:R-:W-:-:S13]  /*aee0*/  ISETP.NE.AND P0, PT, R7, 0x1, PT ;  /* 0x000000010700780c */ /* 0x000fda0003f05270 */
[----:B------:R-:W0:Y:S02]  /*aef0*/  @P0 LDC.64 R4, c[0x0][0x9e8] ;  /* 0x00027a00ff040b82 */ /* 0x000e240000000a00 */
[----:B0-----:R-:W-:-:S05]  /*af00*/  @P0 IMAD.HI.U32 R4, R0, R4, RZ ;  /* 0x0000000400040227 */ /* 0x001fca00078e00ff */
[----:B------:R-:W-:-:S07]  /*af10*/  @P0 SHF.R.U32.HI R0, RZ, R5, R4 ;  /* 0x00000005ff000219 */ /* 0x000fce0000011604 */
.L_x_1700:
[----:B------:R-:W-:Y:S05]  /*af20*/  BSYNC B0 ;  /* 0x0000000000007941 */ /* 0x000fea0003800000 */
.L_x_1698:
[----:B------:R-:W-:-:S05]  /*af30*/  IMAD R0, R0, R7, RZ ;  /* 0x0000000700007224 */ /* 0x000fca00078e02ff */
[----:B------:R-:W-:-:S07]  /*af40*/  VIMNMX R3, R3, R0, !PT ;  /* 0x0000000003037248 */ /* 0x000fce0007fe0100 */
.L_x_1697:
        /* <DEDUP_REMOVED lines=9> */
[----:B------:R-:W-:Y:S02]  /*afe0*/  LEA.HI.SX32 R0, R3, R0, 0x1c ;  /* 0x0000000003007211 */ /* 0x000fe400078fe2ff */
[----:B------:R-:W-:Y:S01]  /*aff0*/  CS2R R106, SRZ ;  /* 0x00000000006a7805 */ /* 0x000fe2000001ff00 */
[----:B------:R-:W-:Y:S01]  /*b000*/  IMAD.MOV.U32 R110, RZ, RZ, RZ ;  /* 0x000000ffff6e7224 */ /* 0x000fe200078e00ff */
[----:B------:R-:W-:Y:S02]  /*b010*/  CS2R R108, SRZ ;  /* 0x00000000006c7805 */ /* 0x000fe4000001ff00 */
[----:B------:R-:W-:-:S02]  /*b020*/  VIMNMX R9, RZ, R0, !PT ;  /* 0x00000000ff097248 */ /* 0x000fc40007fe0100 */
[----:B------:R-:W-:Y:S02]  /*b030*/  CS2R R78, SRZ ;  /* 0x00000000004e7805 */ /* 0x000fe4000001ff00 */
[----:B------:R-:W-:Y:S01]  /*b040*/  CS2R R104, SRZ ;  /* 0x0000000000687805 */ /* 0x000fe2000001ff00 */
[----:B------:R-:W-:Y:S01]  /*b050*/  IMAD.MOV.U32 R103, RZ, RZ, RZ ;  /* 0x000000ffff677224 */ /* 0x000fe200078e00ff */
[----:B------:R-:W-:Y:S01]  /*b060*/  ISETP.GT.AND P1, PT, R72, R9, PT ;  /* 0x000000094800720c */ /* 0x000fe20003f24270 */
[----:B------:R0:W-:Y:S01]  /*b070*/  STL [R1+0x3c], R9 ;  /* 0x00003c0901007387 */ /* 0x0001e20000100800 */
[----:B------:R-:W-:Y:S02]  /*b080*/  CS2R R98, SRZ ;  /* 0x0000000000627805 */ /* 0x000fe4000001ff00 */
[----:B------:R-:W-:Y:S02]  /*b090*/  CS2R R100, SRZ ;  /* 0x0000000000647805 */ /* 0x000fe4000001ff00 */
[----:B------:R-:W-:-:S02]  /*b0a0*/  CS2R R86, SRZ ;  /* 0x0000000000567805 */ /* 0x000fc4000001ff00 */
[----:B------:R-:W-:Y:S01]  /*b0b0*/  CS2R R96, SRZ ;  /* 0x0000000000607805 */ /* 0x000fe2000001ff00 */
[----:B------:R-:W-:Y:S01]  /*b0c0*/  IMAD.MOV.U32 R95, RZ, RZ, RZ ;  /* 0x000000ffff5f7224 */ /* 0x000fe200078e00ff */
        /* <DEDUP_REMOVED lines=10> */
[----:B------:R-:W-:-:S02]  /*b170*/  MOV R73, RZ ;  /* 0x000000ff00497202 */ /* 0x000fc40000000f00 */
        /* <DEDUP_REMOVED lines=17> */
[----:B---34-:R-:W-:-:S02]  /*b290*/  CS2R R36, SRZ ;  /* 0x0000000000247805 */ /* 0x018fc4000001ff00 */
[----:B------:R-:W-:Y:S01]  /*b2a0*/  CS2R R32, SRZ ;  /* 0x0000000000207805 */ /* 0x000fe2000001ff00 */
[----:B------:R-:W-:Y:S01]  /*b2b0*/  IMAD.MOV.U32 R8, RZ, RZ, RZ ;  /* 0x000000ffff087224 */ /* 0x000fe200078e00ff */
[----:B------:R-:W-:Y:S01]  /*b2c0*/  CS2R R26, SRZ ;  /* 0x00000000001a7805 */ /* 0x000fe2000001ff00 */
[----:B------:R-:W-:Y:S01]  /*b2d0*/  IMAD.MOV.U32 R3, RZ, RZ, RZ ;  /* 0x000000ffff037224 */ /* 0x000fe200078e00ff */
[----:B------:R-:W-:Y:S01]  /*b2e0*/  CS2R R24, SRZ ;  /* 0x0000000000187805 */ /* 0x000fe2000001ff00 */
[----:B------:R-:W-:Y:S02]  /*b2f0*/  IMAD.MOV.U32 R0, RZ, RZ, RZ ;  /* 0x000000ffff007224 */ /* 0x000fe400078e00ff */
[----:B------:R-:W-:Y:S01]  /*b300*/  IMAD.MOV.U32 R139, RZ, RZ, RZ ;  /* 0x000000ffff8b7224 */ /* 0x000fe200078e00ff */
[----:B0-----:R-:W-:Y:S06]  /*b310*/  @!P1 BRA `(.L_x_1701) ;  /* 0x0000015c009c9947 */ /* 0x001fec0003800000 */
[----:B------:R-:W2:Y:S04]  /*b320*/  LDL R9, [R1+0x80] ;  /* 0x0000800001097983 */ /* 0x000ea80000100800 */
[----:B------:R-:W3:Y:S04]  /*b330*/  LDL R10, [R1+0x7c] ;  /* 0x00007c00010a7983 */ /* 0x000ee80000100800 */
[----:B--2---:R-:W0:Y:S01]  /*b340*/  SHFL.IDX PT, R0, R9, RZ, 0x1f ;  /* 0x00001fff09007589 */ /* 0x004e2200000e0000 */
[----:B---3--:R-:W-:-:S13]  /*b350*/  R2UR UR4, R10 ;  /* 0x000000000a0472ca */ /* 0x008fda00000e0000 */
[----:B------:R-:W-:Y:S01]  /*b360*/  ULOP3.LUT UP0, URZ, UR4, 0x1bf, URZ, 0xc0, !UPT ;  /* 0x000001bf043f7892 */ /* 0x000fe2000f80c03f */
[----:B0-----:R-:W-:-:S05]  /*b370*/  LEA.HI R3, R0, R0, RZ, 0x1 ;  /* 0x0000000000037211 */ /* 0x001fca00078f08ff */
[----:B------:R-:W-:Y:S02]  /*b380*/  PLOP3.LUT P0, PT, PT, PT, UP0, 0x80, 0x0 ;  /* 0x000000000000781c */ /* 0x000fe40003f0f008 */
[----:B------:R-:W-:-:S04]  /*b390*/  LOP3.LUT R3, R3, 0x1e, RZ, 0xc0, !PT ;  /* 0x0000001e03037812 */ /* 0x000fc800078ec0ff */
[----:B------:R-:W-:-:S04]  /*b3a0*/  IADD3 R3, R0, -R3, RZ ;  /* 0x8000000300037210 */ /* 0x000fc80007ffe0ff */
[----:B------:R-:W-:-:S04]  /*b3b0*/  LEA R3, R3, UR4, 0xd ;  /* 0x0000000403037c11 */ /* 0x000fc8000f8e68ff */
[----:B------:R-:W-:-:S04]  /*b3c0*/  SHF.R.U32.HI R3, RZ, 0x4, R3 ;  /* 0x00000004ff037819 */ /* 0x000fc80000011603 */
[----:B------:R-:W-:Y:S01]  /*b3d0*/  LOP3.LUT R68, R3, 0x3fff, RZ, 0xc0, !PT ;  /* 0x00003fff03447812 */ /* 0x000fe200078ec0ff */
[----:B------:R-:W-:Y:S06]  /*b3e0*/  @!P0 BRA `(.L_x_1702) ;  /* 0x0000000000408947 */ /* 0x000fec0003800000 */
[----:B------:R-:W-:Y:S01]  /*b3f0*/  MOV R0, 0x0 ;  /* 0x0000000000007802 */ /* 0x000fe20000000f00 */
[----:B------:R-:W-:Y:S01]  /*b400*/  ULDC.64 UR4, c[0x4][0x88] ;  /* 0x0100220000047ab9 */ /* 0x000fe20000000a00 */
[----:B------:R-:W-:Y:S01]  /*b410*/  ULDC.64 UR6, c[0x4][0x28] ;  /* 0x01000a0000067ab9 */ /* 0x000fe20000000a00 */
[----:B------:R-:W-:Y:S01]  /*b420*/  IMAD.U32 R4, RZ, RZ, UR4 ;  /* 0x00000004ff047e24 */ /* 0x000fe2000f8e00ff */
[----:B------:R0:W1:Y:S01]  /*b430*/  LDC.64 R14, c[0x4][R0] ;  /* 0x01000000000e7b82 */ /* 0x0000620000000a00 */
[----:B------:R-:W-:Y:S01]  /*b440*/  IMAD.U32 R5, RZ, RZ, UR5 ;  /* 0x00000005ff057e24 */ /* 0x000fe2000f8e00ff */
[----:B------:R-:W-:Y:S01]  /*b450*/  ULDC.64 UR4, c[0x4][0x90] ;  /* 0x0100240000047ab9 */ /* 0x000fe20000000a00 */
[----:B------:R-:W-:Y:S01]  /*b460*/  MOV R10, UR6 ;  /* 0x00000006000a7c02 */ /* 0x000fe20008000f00 */
        /* <DEDUP_REMOVED lines=8> */
.L_x_1702:
        /* <DEDUP_REMOVED lines=13> */
.L_x_1706:
[----:B-1----:R1:W2:Y:S02]  /*b5c0*/  SYNCS.PHASECHK.TRANS64.TRYWAIT P0, [R2+URZ+0x30800], R3 ;  /* 0x03080003020075a7 */ /* 0x0022a4000800017f */
[----:B--2---:R-:W-:Y:S05]  /*b5d0*/  @!P0 NANOSLEEP.SYNCS 0x989680 ;  /* 0x009896800000895d */ /* 0x004fea0003900000 */
[----:B------:R-:W2:Y:S02]  /*b5e0*/  @!P0 SYNCS.PHASECHK.TRANS64 P0, [R2+URZ+0x30800], R3 ;  /* 0x03080003020085a7 */ /* 0x000ea4000800007f */
[----:B--2---:R-:W-:Y:S05]  /*b5f0*/  @!P0 BRA `(.L_x_1706) ;  /* 0xfffffffc00f08947 */ /* 0x004fea000383ffff */
.L_x_1705:
[----:B------:R-:W-:Y:S05]  /*b600*/  BSYNC B0 ;  /* 0x0000000000007941 */ /* 0x000fea0003800000 */
.L_x_1704:
[----:B------:R-:W-:Y:S05]  /*b610*/  BRA `(.L_x_1707) ;  /* 0x0000006c00807947 */ /* 0x000fea0003800000 */
.L_x_1703:
[----:B------:R-:W2:Y:S01]  /*b620*/  LDL R0, [R1+0x7c] ;  /* 0x00007c0001007983 */ /* 0x000ea20000100800 */
[----:B------:R-:W-:Y:S01]  /*b630*/  ULDC.64 UR6, c[0x0][0x408] ;  /* 0x0001020000067ab9 */ /* 0x000fe20000000a00 */
[----:B--2---:R-:W-:Y:S02]  /*b640*/  R2UR UR4, R0 ;  /* 0x00000000000472ca */ /* 0x004fe400000e0000 */
[----:B-----5:R-:W-:-:S05]  /*b650*/  SHF.R.S32.HI R0, RZ, 0x1f, R138 ;  /* 0x0000001fff007819 */ /* 0x020fca000001148a */
[----:B------:R-:W-:-:S04]  /*b660*/  IMAD R5, R0, UR6, RZ ;  /* 0x0000000600057c24 */ /* 0x000fc8000f8e02ff */
[----:B------:R-:W-:Y:S02]  /*b670*/  IMAD R5, R138, UR7, R5 ;  /* 0x000000078a057c24 */ /* 0x000fe4000f8e0205 */
[----:B------:R-:W-:-:S03]  /*b680*/  ULOP3.LUT UP0, URZ, UR4, 0x3ff, URZ, 0xc0, !UPT ;  /* 0x000003ff043f7892 */ /* 0x000fc6000f80c03f */
[----:B------:R-:W-:Y:S02]  /*b690*/  ULDC.64 UR4, c[0x0][0x3f8] ;  /* 0x0000fe0000047ab9 */ /* 0x000fe40000000a00 */
[----:B------:R-:W-:Y:S01]  /*b6a0*/  IMAD R3, R0, UR4, RZ ;  /* 0x0000000400037c24 */ /* 0x000fe2000f8e02ff */
[----:B------:R-:W-:Y:S01]  /*b6b0*/  PLOP3.LUT P0, PT, PT, PT, UP0, 0x80, 0x0 ;  /* 0x000000000000781c */ /* 0x000fe20003f0f008 */
[----:B------:R-:W-:-:S04]  /*b6c0*/  IMAD.WIDE.U32 R24, R138, UR4, RZ ;  /* 0x000000048a187c25 */ /* 0x000fc8000f8e00ff */
[C---:B------:R-:W-:Y:S02]  /*b6d0*/  IMAD R3, R138.reuse, UR5, R3 ;  /* 0x000000058a037c24 */ /* 0x040fe4000f8e0203 */
[----:B------:R-:W-:-:S04]  /*b6e0*/  IMAD.WIDE.U32 R138, R138, UR6, RZ ;  /* 0x000000068a8a7c25 */ /* 0x000fc8000f8e00ff */
[----:B------:R-:W-:Y:S02]  /*b6f0*/  IMAD.IADD R27, R3, 0x1, R25 ;  /* 0x00000001031b7824 */ /* 0x000fe400078e0219 */
[----:B------:R-:W-:Y:S01]  /*b700*/  IMAD.IADD R29, R5, 0x1, R139 ;  /* 0x00000001051d7824 */ /* 0x000fe200078e028b */
        /* <DEDUP_REMOVED lines=17> */
.L_x_1708:
[----:B------:R-:W2:Y:S01]  /*b820*/  LDL R90, [R1+0x30] ;  /* 0x00003000015a7983 */ /* 0x000ea20000100800 */
[----:B------:R-:W-:Y:S01]  /*b830*/  ULDC.U8 UR4, c[0x0][0x410] ;  /* 0x0001040000047ab9 */ /* 0x000fe20000000000 */
[----:B------:R-:W-:Y:S01]  /*b840*/  BSSY B0, `(.L_x_1709) ;  /* 0x00006b5000007945 */ /* 0x000fe20003800000 */
[----:B------:R-:W-:Y:S01]  /*b850*/  ISETP.NE.AND P0, PT, RZ, UR4, PT ;  /* 0x00000004ff007c0c */ /* 0x000fe2000bf05270 */
[----:B--2---:R-:W-:-:S12]  /*b860*/  IMAD.IADD R9, R218, 0x1, R90 ;  /* 0x00000001da097824 */ /* 0x004fd800078e025a */
[----:B------:R-:W-:Y:S05]  /*b870*/  @!P0 BRA `(.L_x_1710) ;  /* 0x0000003400908947 */ /* 0x000fea0003800000 */
[----:B------:R-:W2:Y:S01]  /*b880*/  LDL R20, [R1+0x5c] ;  /* 0x00005c0001147983 */ /* 0x000ea20000100800 */
[----:B------:R-:W0:Y:S01]  /*b890*/  LDC R80, c[0x0][0x448] ;  /* 0x00011200ff507b82 */ /* 0x000e220000000800 */
[----:B------:R-:W-:Y:S01]  /*b8a0*/  ULDC.64 UR4, c[0x0][0x3f8] ;  /* 0x0000fe0000047ab9 */ /* 0x000fe20000000a00 */
[----:B------:R-:W-:Y:S01]  /*b8b0*/  MOV R11, R27 ;  /* 0x0000001b000b7202 */ /* 0x000fe20000000f00 */
[----:B------:R-:W-:Y:S01]  /*b8c0*/  ULDC.64 UR6, c[0x0][0x408] ;  /* 0x0001020000067ab9 */ /* 0x000fe20000000a00 */
[----:B------:R-:W-:Y:S01]  /*b8d0*/  IMAD.MOV.U32 R10, RZ, RZ, R24 ;  /* 0x000000ffff0a7224 */ /* 0x000fe200078e0018 */
[----:B------:R-:W-:Y:S01]  /*b8e0*/  SHF.R.S32.HI R66, RZ, 0x1f, R223 ;  /* 0x0000001fff427819 */ /* 0x000fe200000114df */
[----:B------:R-:W-:Y:S01]  /*b8f0*/  IMAD.MOV.U32 R12, RZ, RZ, R138 ;  /* 0x000000ffff0c7224 */ /* 0x000fe200078e008a */
[----:B------:R-:W-:Y:S01]  /*b900*/  SHF.R.S32.HI R64, RZ, 0x1f, R221 ;  /* 0x0000001fff407819 */ /* 0x000fe200000114dd */
[----:B------:R-:W-:Y:S01]  /*b910*/  IMAD.MOV.U32 R13, RZ, RZ, R29 ;  /* 0x000000ffff0d7224 */ /* 0x000fe200078e001d */
[----:B------:R-:W-:-:S02]  /*b920*/  SHF.R.S32.HI R67, RZ, 0x1f, R222 ;  /* 0x0000001fff437819 */ /* 0x000fc400000114de */
[----:B------:R-:W-:Y:S02]  /*b930*/  SHF.R.S32.HI R65, RZ, 0x1f, R220 ;  /* 0x0000001fff417819 */ /* 0x000fe400000114dc */
[----:B------:R-:W-:Y:S02]  /*b940*/  SHF.R.S32.HI R77, RZ, 0x1f, R224 ;  /* 0x0000001fff4d7819 */ /* 0x000fe400000114e0 */
[----:B0-----:R-:W-:-:S13]  /*b950*/  ISETP.NE.AND P0, PT, R80, 0x1, PT ;  /* 0x000000015000780c */ /* 0x001fda0003f05270 */
[----:B------:R-:W0:Y:S08]  /*b960*/  @P0 LDC R0, c[0x0][0x44c] ;  /* 0x00011300ff000b82 */ /* 0x000e300000000800 */
[----:B------:R-:W1:Y:S01]  /*b970*/  @P0 LDC R5, c[0x0][0x450] ;  /* 0x00011400ff050b82 */ /* 0x000e620000000800 */
[----:B--2---:R-:W-:-:S04]  /*b980*/  IMAD R3, R20, 0x40, R9 ;  /* 0x0000004014037824 */ /* 0x004fc800078e0209 */
[----:B0-----:R-:W-:-:S05]  /*b990*/  @P0 IMAD.HI.U32 R0, R3, R0, RZ ;  /* 0x0000000003000227 */ /* 0x001fca00078e00ff */
[----:B-1----:R-:W-:-:S04]  /*b9a0*/  @P0 SHF.R.U32.HI R3, RZ, R5, R0 ;  /* 0x00000005ff030219 */ /* 0x002fc80000011600 */
[----:B------:R-:W-:Y:S01]  /*b9b0*/  SHF.R.S32.HI R0, RZ, 0x1f, R3 ;  /* 0x0000001fff007819 */ /* 0x000fe20000011403 */
[----:B------:R-:W-:-:S04]  /*b9c0*/  IMAD.WIDE.U32 R10, R3, UR4, R10 ;  /* 0x00000004030a7c25 */ /* 0x000fc8000f8e000a */
[C---:B------:R-:W-:Y:S02]  /*b9d0*/  IMAD R4, R0.reuse, UR4, RZ ;  /* 0x0000000400047c24 */ /* 0x040fe4000f8e02ff */
[----:B------:R-:W-:Y:S02]  /*b9e0*/  IMAD R0, R0, UR6, RZ ;  /* 0x0000000600007c24 */ /* 0x000fe4000f8e02ff */
[C---:B------:R-:W-:Y:S01]  /*b9f0*/  IMAD R7, R3.reuse, UR5, R4 ;  /* 0x0000000503077c24 */ /* 0x040fe2000f8e0204 */
[----:B------:R-:W-:Y:S01]  /*ba00*/  ULDC.64 UR4, c[0x0][0x3e8] ;  /* 0x0000fa0000047ab9 */ /* 0x000fe20000000a00 */
[C---:B------:R-:W-:Y:S01]  /*ba10*/  IMAD.WIDE.U32 R12, R3.reuse, UR6, R12 ;  /* 0x00000006030c7c25 */ /* 0x040fe2000f8e000c */
[----:B------:R-:W-:Y:S01]  /*ba20*/  LEA R6, P0, R10, UR4, 0x1 ;  /* 0x000000040a067c11 */ /* 0x000fe2000f8008ff */
[----:B------:R-:W-:Y:S02]  /*ba30*/  UMOV UR4, 0xffffffff ;  /* 0xffffffff00047882 */ /* 0x000fe40000000000 */
[----:B------:R-:W-:Y:S01]  /*ba40*/  IMAD R3, R3, UR7, R0 ;  /* 0x0000000703037c24 */ /* 0x000fe2000f8e0200 */
[----:B------:R-:W-:Y:S01]  /*ba50*/  ULDC.64 UR6, c[0x0][0x400] ;  /* 0x0001000000067ab9 */ /* 0x000fe20000000a00 */
[----:B------:R-:W-:Y:S01]  /*ba60*/  IMAD.IADD R7, R11, 0x1, R7 ;  /* 0x000000010b077824 */ /* 0x000fe200078e0207 */
[----:B------:R-:W-:Y:S01]  /*ba70*/  LEA R4, P1, R12, UR6, 0x1 ;  /* 0x000000060c047c11 */ /* 0x000fe2000f8208ff */
[----:B------:R-:W-:-:S03]  /*ba80*/  IMAD.IADD R3, R13, 0x1, R3 ;  /* 0x000000010d037824 */ /* 0x000fc600078e0203 */
[----:B------:R-:W-:Y:S02]  /*ba90*/  LEA.HI.X R7, R10, UR5, R7, 0x1, P0 ;  /* 0x000000050a077c11 */ /* 0x000fe400080f0c07 */
[----:B------:R-:W-:Y:S01]  /*baa0*/  LEA.HI.X R8, R12, UR7, R3, 0x1, P1 ;  /* 0x000000070c087c11 */ /* 0x000fe200088f0c03 */
[----:B------:R-:W-:Y:S06]  /*bab0*/  BRA.DIV UR4, `(.L_x_1711) ;  /* 0x000001fe04607947 */ /* 0x000fec000b800000 */
[----:B------:R0:W1:Y:S04]  /*bac0*/  SHFL.IDX PT, R3, R7, RZ, 0x1c1f ;  /* 0x001c1fff07037589 */ /* 0x00006800000e0000 */
[----:B------:R0:W2:Y:S04]  /*bad0*/  SHFL.IDX PT, R0, R6, RZ, 0x1c1f ;  /* 0x001c1fff06007589 */ /* 0x0000a800000e0000 */
[----:B------:R0:W3:Y:S04]  /*bae0*/  SHFL.IDX PT, R5, R8, RZ, 0x1c1f ;  /* 0x001c1fff08057589 */ /* 0x0000e800000e0000 */
[----:B------:R0:W4:Y:S02]  /*baf0*/  SHFL.IDX PT, R14, R4, RZ, 0x1c1f ;  /* 0x001c1fff040e7589 */ /* 0x00012400000e0000 */
.L_x_2043:
[----:B------:R-:W-:Y:S01]  /*bb00*/  IMAD R80, R199, R80, RZ ;  /* 0x00000050c7507224 */ /* 0x000fe200078e02ff */
        /* <DEDUP_REMOVED lines=15> */
[----:B------:R-:W-:Y:S01]  /*bc00*/  ULDC UR4, c[0x0][0x3f4] ;  /* 0x0000fd0000047ab9 */ /* 0x000fe20000000800 */
[----:B------:R-:W-:Y:S02]  /*bc10*/  CS2R R60, SRZ ;  /* 0x00000000003c7805 */ /* 0x000fe4000001ff00 */
[----:B------:R-:W-:Y:S02]  /*bc20*/  ISETP.GE.AND P3, PT, R223, UR4, PT ;  /* 0x00000004df007c0c */ /* 0x000fe4000bf66270 */
[----:B------:R-:W-:Y:S02]  /*bc30*/  CS2R R58, SRZ ;  /* 0x00000000003a7805 */ /* 0x000fe4000001ff00 */
[----:B------:R-:W-:Y:S02]  /*bc40*/  ISETP.GE.AND P2, PT, R221, UR4, PT ;  /* 0x00000004dd007c0c */ /* 0x000fe4000bf46270 */
[----:B------:R-:W-:Y:S02]  /*bc50*/  ISETP.GE.AND P1, PT, R222, UR4, PT ;  /* 0x00000004de007c0c */ /* 0x000fe4000bf26270 */
[----:B------:R-:W-:-:S02]  /*bc60*/  ISETP.GE.AND P0, PT, R220, UR4, PT ;  /* 0x00000004dc007c0c */ /* 0x000fc4000bf06270 */
[----:B------:R-:W-:-:S03]  /*bc70*/  ISETP.GE.AND P4, PT, R194, UR4, PT ;  /* 0x00000004c2007c0c */ /* 0x000fc6000bf86270 */
[C---:B------:R-:W-:Y:S02]  /*bc80*/  @!P3 SHF.L.U32 R25, R223.reuse, 0x1, RZ ;  /* 0x00000001df19b819 */ /* 0x040fe400000006ff */
[----:B------:R-:W-:Y:S02]  /*bc90*/  @!P3 SHF.L.U64.HI R12, R223, 0x1, R66 ;  /* 0x00000001df0cb819 */ /* 0x000fe40000010242 */
[C---:B------:R-:W-:Y:S01]  /*bca0*/  @!P2 IMAD.SHL.U32 R29, R221.reuse, 0x2, RZ ;  /* 0x00000002dd1da824 */ /* 0x040fe200078e00ff */
[-C--:B--2---:R-:W-:Y:S01]  /*bcb0*/  @!P3 IADD3 R20, P6, R0, R25.reuse, RZ ;  /* 0x000000190014b210 */ /* 0x084fe20007fde0ff */
[----:B------:R-:W-:Y:S01]  /*bcc0*/  @!P1 IMAD.SHL.U32 R37, R222, 0x2, RZ ;  /* 0x00000002de259824 */ /* 0x000fe200078e00ff */
[----:B----4-:R-:W-:Y:S01]  /*bcd0*/  @!P3 IADD3 R24, P5, R14, R25, RZ ;  /* 0x000000190e18b210 */ /* 0x010fe20007fbe0ff */
[----:B------:R-:W-:Y:S01]  /*bce0*/  @!P0 IMAD.SHL.U32 R45, R220, 0x2, RZ ;  /* 0x00000002dc2d8824 */ /* 0x000fe200078e00ff */
[----:B------:R-:W-:Y:S01]  /*bcf0*/  @!P2 SHF.L.U64.HI R10, R221, 0x1, R64 ;  /* 0x00000001dd0aa819 */ /* 0x000fe20000010240 */
[--C-:B-1----:R-:W-:Y:S01]  /*bd00*/  @!P3 IMAD.X R21, R3, 0x1, R12.reuse, P6 ;  /* 0x000000010315b824 */ /* 0x102fe200030e060c */
[-C--:B------:R-:W-:Y:S01]  /*bd10*/  @!P2 IADD3 R26, P6, R0, R29.reuse, RZ ;  /* 0x0000001d001aa210 */ /* 0x080fe20007fde0ff */
[----:B---3--:R-:W-:Y:S01]  /*bd20*/  @!P3 IMAD.X R25, R5, 0x1, R12, P5 ;  /* 0x000000010519b824 */ /* 0x008fe200028e060c */
[----:B------:R-:W-:Y:S01]  /*bd30*/  @!P2 IADD3 R28, P5, R14, R29, RZ ;  /* 0x0000001d0e1ca210 */ /* 0x000fe20007fbe0ff */
[----:B------:R-:W-:Y:S01]  /*bd40*/  @!P4 IMAD.MOV.U32 R15, RZ, RZ, R5 ;  /* 0x000000ffff0fc224 */ /* 0x000fe200078e0005 */
[----:B------:R-:W-:-:S02]  /*bd50*/  @!P2 IADD3.X R27, R3, R10, RZ, P6, !PT ;  /* 0x0000000a031ba210 */ /* 0x000fc400037fe4ff */
[----:B------:R-:W-:Y:S01]  /*bd60*/  @!P1 SHF.L.U64.HI R12, R222, 0x1, R67 ;  /* 0x00000001de0c9819 */ /* 0x000fe20000010243 */
[----:B------:R-:W-:Y:S01]  /*bd70*/  @!P2 IMAD.X R29, R5, 0x1, R10, P5 ;  /* 0x00000001051da824 */ /* 0x000fe200028e060a */
[-C--:B------:R-:W-:Y:S01]  /*bd80*/  @!P1 IADD3 R30, P6, R0, R37.reuse, RZ ;  /* 0x00000025001e9210 */ /* 0x080fe20007fde0ff */
[----:B------:R-:W-:Y:S01]  /*bd90*/  @!P4 IMAD.MOV.U32 R10, RZ, RZ, R0 ;  /* 0x000000ffff0ac224 */ /* 0x000fe200078e0000 */
[----:B------:R-:W-:Y:S02]  /*bda0*/  ISETP.GE.AND P5, PT, R224, UR4, PT ;  /* 0x00000004e0007c0c */ /* 0x000fe4000bfa6270 */
[----:B------:R-:W-:Y:S01]  /*bdb0*/  @!P0 SHF.L.U64.HI R34, R220, 0x1, R65 ;  /* 0x00000001dc228819 */ /* 0x000fe20000010241 */
[----:B------:R-:W-:Y:S01]  /*bdc0*/  @!P1 IMAD.X R31, R3, 0x1, R12, P6 ;  /* 0x00000001031f9824 */ /* 0x000fe200030e060c */
[----:B------:R-:W-:Y:S02]  /*bdd0*/  @!P1 IADD3 R36, P6, R14, R37, RZ ;  /* 0x000000250e249210 */ /* 0x000fe40007fde0ff */
[----:B------:R-:W-:-:S03]  /*bde0*/  @!P4 MOV R11, R3 ;  /* 0x00000003000bc202 */ /* 0x000fc60000000f00 */
[----:B------:R-:W-:Y:S01]  /*bdf0*/  @!P1 IMAD.X R37, R5, 0x1, R12, P6 ;  /* 0x0000000105259824 */ /* 0x000fe200030e060c */
[----:B------:R-:W-:Y:S01]  /*be00*/  @!P0 IADD3 R38, P6, R0, R45, RZ ;  /* 0x0000002d00268210 */ /* 0x000fe20007fde0ff */
[----:B------:R-:W-:-:S04]  /*be10*/  @!P4 IMAD.WIDE R10, R194, 0x2, R10 ;  /* 0x00000002c20ac825 */ /* 0x000fc800078e020a */
[----:B------:R-:W-:Y:S01]  /*be20*/  @!P4 IMAD.WIDE R12, R194, 0x2, R14 ;  /* 0x00000002c20cc825 */ /* 0x000fe200078e020e */
[----:B------:R1:W5:Y:S03]  /*be30*/  @!P4 LD.E.64 R60, desc[UR60][R10.64] ;  /* 0x0000003c0a3cc980 */ /* 0x000366000c101b00 */
[----:B------:R-:W-:Y:S01]  /*be40*/  @!P0 IMAD.X R39, R3, 0x1, R34, P6 ;  /* 0x0000000103278824 */ /* 0x000fe200030e0622 */
[----:B------:R-:W-:Y:S01]  /*be50*/  @!P0 IADD3 R44, P6, R14, R45, RZ ;  /* 0x0000002d0e2c8210 */ /* 0x000fe20007fde0ff */
[C---:B------:R-:W-:Y:S01]  /*be60*/  @!P5 IMAD.SHL.U32 R15, R224.reuse, 0x2, RZ ;  /* 0x00000002e00fd824 */ /* 0x040fe200078e00ff */
[----:B------:R1:W5:Y:S01]  /*be70*/  @!P4 LD.E.64 R58, desc[UR60][R12.64] ;  /* 0x0000003c0c3ac980 */ /* 0x000362000c101b00 */
[----:B------:R-:W-:Y:S02]  /*be80*/  @!P5 SHF.L.U64.HI R32, R224, 0x1, R77 ;  /* 0x00000001e020d819 */ /* 0x000fe4000001024d */
[----:B------:R-:W-:-:S02]  /*be90*/  CS2R R54, SRZ ;  /* 0x0000000000367805 */ /* 0x000fc4000001ff00 */
[----:B------:R-:W-:Y:S02]  /*bea0*/  @!P0 IADD3.X R45, R5, R34, RZ, P6, !PT ;  /* 0x00000022052d8210 */ /* 0x000fe400037fe4ff */
[----:B------:R-:W-:Y:S02]  /*beb0*/  CS2R R56, SRZ ;  /* 0x0000000000387805 */ /* 0x000fe4000001ff00 */
[-C--:B------:R-:W-:Y:S02]  /*bec0*/  @!P5 IADD3 R62, P4, R0, R15.reuse, RZ ;  /* 0x0000000f003ed210 */ /* 0x080fe40007f9e0ff */
[----:B------:R-:W-:Y:S02]  /*bed0*/  @!P5 IADD3 R14, P6, R14, R15, RZ ;  /* 0x0000000f0e0ed210 */ /* 0x000fe40007fde0ff */
[----:B------:R-:W-:Y:S02]  /*bee0*/  CS2R R52, SRZ ;  /* 0x0000000000347805 */ /* 0x000fe4000001ff00 */
[----:B------:R-:W-:Y:S01]  /*bef0*/  CS2R R50, SRZ ;  /* 0x0000000000327805 */ /* 0x000fe2000001ff00 */
[--C-:B------:R-:W-:Y:S01]  /*bf00*/  @!P5 IMAD.X R63, R3, 0x1, R32.reuse, P4 ;  /* 0x00000001033fd824 */ /* 0x100fe200020e0620 */
[----:B------:R-:W-:Y:S01]  /*bf10*/  CS2R R48, SRZ ;  /* 0x0000000000307805 */ /* 0x000fe2000001ff00 */
[----:B------:R-:W-:Y:S01]  /*bf20*/  @!P5 IMAD.X R15, R5, 0x1, R32, P6 ;  /* 0x00000001050fd824 */ /* 0x000fe200030e0620 */
[----:B------:R-:W-:-:S02]  /*bf30*/  CS2R R46, SRZ ;  /* 0x00000000002e7805 */ /* 0x000fc4000001ff00 */
[----:B------:R-:W-:Y:S02]  /*bf40*/  CS2R R42, SRZ ;  /* 0x00000000002a7805 */ /* 0x000fe4000001ff00 */
[----:B------:R-:W-:Y:S02]  /*bf50*/  CS2R R40, SRZ ;  /* 0x0000000000287805 */ /* 0x000fe4000001ff00 */
[----:B------:R-:W-:Y:S02]  /*bf60*/  CS2R R32, SRZ ;  /* 0x0000000000207805 */ /* 0x000fe4000001ff00 */
[----:B------:R-:W-:Y:S01]  /*bf70*/  CS2R R34, SRZ ;  /* 0x0000000000227805 */ /* 0x000fe2000001ff00 */
[----:B------:R1:W5:Y:S04]  /*bf80*/  @!P3 LD.E.64 R54, desc[UR60][R20.64] ;  /* 0x0000003c1436b980 */ /* 0x000368000c101b00 */
        /* <DEDUP_REMOVED lines=8> */
[----:B------:R1:W5:Y:S02]  /*c010*/  @!P5 LD.E.64 R34, desc[UR60][R14.64] ;  /* 0x0000003c0e22d980 */ /* 0x000364000c101b00 */
.L_x_1713:
[----:B------:R-:W-:Y:S05]  /*c020*/  BSYNC B1 ;  /* 0x0000000000017941 */ /* 0x000fea0003800000 */
.L_x_1712:
[----:B--2--5:R-:W-:Y:S01]  /*c030*/  IMAD.MOV.U32 R0, RZ, RZ, R56 ;  /* 0x000000ffff007224 */ /* 0x024fe200078e0038 */
[----:B---3--:R-:W-:Y:S01]  /*c040*/  MOV R5, R58 ;  /* 0x0000003a00057202 */ /* 0x008fe20000000f00 */
[----:B-1----:R-:W-:Y:S01]  /*c050*/  IMAD.MOV.U32 R3, RZ, RZ, R57 ;  /* 0x000000ffff037224 */ /* 0x002fe200078e0039 */
[----:B------:R-:W-:Y:S01]  /*c060*/  UMOV UR4, 0xffffffff ;  /* 0xffffffff00047882 */ /* 0x000fe20000000000 */
[----:B------:R-:W-:Y:S01]  /*c070*/  IMAD.MOV.U32 R10, RZ, RZ, R59 ;  /* 0x000000ffff0a7224 */ /* 0x000fe200078e003b */
[----:B------:R-:W-:Y:S01]  /*c080*/  PRMT R89, R5, 0x7610, R89 ;  /* 0x0000761005597816 */ /* 0x000fe20000000059 */
[----:B------:R-:W-:Y:S01]  /*c090*/  IMAD.MOV.U32 R5, RZ, RZ, R46 ;  /* 0x000000ffff057224 */ /* 0x000fe200078e002e */
[----:B------:R-:W-:Y:S01]  /*c0a0*/  PRMT R87, R0, 0x7610, R87 ;  /* 0x0000761000577816 */ /* 0x000fe20000000057 */
[----:B------:R-:W-:Y:S01]  /*c0b0*/  IMAD.MOV.U32 R0, RZ, RZ, R50 ;  /* 0x000000ffff007224 */ /* 0x000fe200078e0032 */
[----:B------:R-:W-:Y:S01]  /*c0c0*/  PRMT R86, R86, 0x5410, R3 ;  /* 0x0000541056567816 */ /* 0x000fe20000000003 */
[----:B------:R-:W-:Y:S01]  /*c0d0*/  IMAD.MOV.U32 R3, RZ, RZ, R51 ;  /* 0x000000ffff037224 */ /* 0x000fe200078e0033 */
[----:B------:R-:W-:-:S02]  /*c0e0*/  PRMT R88, R10, 0x7610, R88 ;  /* 0x000076100a587816 */ /* 0x000fc40000000058 */
[----:B------:R-:W-:Y:S02]  /*c0f0*/  CS2R R30, SRZ ;  /* 0x00000000001e7805 */ /* 0x000fe4000001ff00 */
[----:B------:R-:W-:Y:S02]  /*c100*/  MOV R10, R47 ;  /* 0x0000002f000a7202 */ /* 0x000fe40000000f00 */
        /* <DEDUP_REMOVED lines=19> */
[----:B------:R-:W-:Y:S02]  /*c240*/  MOV R3, R53 ;  /* 0x0000003500037202 */ /* 0x000fe40000000f00 */
        /* <DEDUP_REMOVED lines=8> */
[----:B------:R-:W-:Y:S06]  /*c2d0*/  BRA.DIV UR4, `(.L_x_1714) ;  /* 0x000001f604c87947 */ /* 0x000fec000b800000 */
[----:B------:R1:W2:Y:S04]  /*c2e0*/  SHFL.IDX PT, R3, R7, 0x1, 0x1c1f ;  /* 0x003c1f0007037f89 */ /* 0x0002a800000e0000 */
[----:B------:R1:W3:Y:S04]  /*c2f0*/  SHFL.IDX PT, R0, R6, 0x1, 0x1c1f ;  /* 0x003c1f0006007f89 */ /* 0x0002e800000e0000 */
[----:B------:R1:W1:Y:S04]  /*c300*/  SHFL.IDX PT, R5, R8, 0x1, 0x1c1f ;  /* 0x003c1f0008057f89 */ /* 0x00026800000e0000 */
[----:B0-----:R-:W0:Y:S02]  /*c310*/  SHFL.IDX PT, R4, R4, 0x1, 0x1c1f ;  /* 0x003c1f0004047f89 */ /* 0x001e2400000e0000 */
.L_x_2049:
[----:B-1----:R-:W5:Y:S01]  /*c320*/  LDL R6, [R1+0x48] ;  /* 0x0000480001067983 */ /* 0x002f620000100800 */
[----:B------:R-:W-:Y:S01]  /*c330*/  VIADD R9, R9, 0x40 ;  /* 0x0000004009097836 */ /* 0x000fe20000000000 */
[----:B------:R-:W-:Y:S01]  /*c340*/  LOP3.LUT R7, R227, 0x18, R16, 0xf8, !PT ;  /* 0x00000018e3077812 */ /* 0x000fe200078ef810 */
[----:B------:R-:W-:Y:S01]  /*c350*/  BSSY B1, `(.L_x_1715) ;  /* 0x0000053000017945 */ /* 0x000fe20003800000 */
        /* <DEDUP_REMOVED lines=10> */
[----:B----4-:R-:W-:Y:S02]  /*c400*/  CS2R R14, SRZ ;  /* 0x00000000000e7805 */ /* 0x010fe4000001ff00 */
[----:B------:R-:W-:Y:S02]  /*c410*/  CS2R R10, SRZ ;  /* 0x00000000000a7805 */ /* 0x000fe4000001ff00 */
[----:B-----5:R-:W-:Y:S02]  /*c420*/  LOP3.LUT P0, RZ, R6, 0x4, RZ, 0xc0, !PT ;  /* 0x0000000406ff7812 */ /* 0x020fe4000780c0ff */
[----:B------:R-:W-:-:S05]  /*c430*/  LOP3.LUT R6, R7, R228, RZ, 0x3c, !PT ;  /* 0x000000e407067212 */ /* 0x000fca00078e3cff */
[----:B------:R-:W-:-:S04]  /*c440*/  IMAD.IADD R7, R229, 0x1, R6 ;  /* 0x00000001e5077824 */ /* 0x000fc800078e0206 */
[----:B------:R-:W-:Y:S01]  /*c450*/  IMAD R62, R7, 0x2, R2 ;  /* 0x00000002073e7824 */ /* 0x000fe200078e0202 */
[----:B------:R-:W-:Y:S06]  /*c460*/  @P1 BRA `(.L_x_1716) ;  /* 0x0000000400041947 */ /* 0x000fec0003800000 */
[----:B------:R-:W-:Y:S01]  /*c470*/  ULDC UR4, c[0x0][0x3f4] ;  /* 0x0000fd0000047ab9 */ /* 0x000fe20000000800 */
[----:B------:R-:W-:Y:S02]  /*c480*/  CS2R R44, SRZ ;  /* 0x00000000002c7805 */ /* 0x000fe4000001ff00 */
[----:B------:R-:W-:Y:S02]  /*c490*/  ISETP.GE.AND P4, PT, R223, UR4, PT ;  /* 0x00000004df007c0c */ /* 0x000fe4000bf86270 */
[----:B------:R-:W-:Y:S02]  /*c4a0*/  CS2R R30, SRZ ;  /* 0x00000000001e7805 */ /* 0x000fe4000001ff00 */
[----:B------:R-:W-:Y:S02]  /*c4b0*/  ISETP.GE.AND P3, PT, R221, UR4, PT ;  /* 0x00000004dd007c0c */ /* 0x000fe4000bf66270 */
[----:B------:R-:W-:Y:S02]  /*c4c0*/  ISETP.GE.AND P2, PT, R222, UR4, PT ;  /* 0x00000004de007c0c */ /* 0x000fe4000bf46270 */
[----:B------:R-:W-:-:S05]  /*c4d0*/  ISETP.GE.AND P1, PT, R220, UR4, PT ;  /* 0x00000004dc007c0c */ /* 0x000fca000bf26270 */
[C---:B------:R-:W-:Y:S02]  /*c4e0*/  @!P4 SHF.L.U32 R9, R223.reuse, 0x1, RZ ;  /* 0x00000001df09c819 */ /* 0x040fe400000006ff */
[----:B------:R-:W-:Y:S02]  /*c4f0*/  @!P4 SHF.L.U64.HI R66, R223, 0x1, R66 ;  /* 0x00000001df42c819 */ /* 0x000fe40000010242 */
[----:B------:R-:W-:Y:S01]  /*c500*/  @!P3 IMAD.SHL.U32 R75, R221, 0x2, RZ ;  /* 0x00000002dd4bb824 */ /* 0x000fe200078e00ff */
[-C--:B---3--:R-:W-:Y:S02]  /*c510*/  @!P4 IADD3 R10, P5, R0, R9.reuse, RZ ;  /* 0x00000009000ac210 */ /* 0x088fe40007fbe0ff */
[----:B0-----:R-:W-:Y:S01]  /*c520*/  @!P4 IADD3 R8, P6, R4, R9, RZ ;  /* 0x000000090408c210 */ /* 0x001fe20007fde0ff */
[----:B------:R-:W-:Y:S01]  /*c530*/  @!P1 IMAD.SHL.U32 R7, R220, 0x2, RZ ;  /* 0x00000002dc079824 */ /* 0x000fe200078e00ff */
[C---:B------:R-:W-:Y:S01]  /*c540*/  @!P2 SHF.L.U64.HI R6, R222.reuse, 0x1, R67 ;  /* 0x00000001de06a819 */ /* 0x040fe20000010243 */
[----:B--2---:R-:W-:Y:S01]  /*c550*/  @!P4 IMAD.X R11, R3, 0x1, R66, P5 ;  /* 0x00000001030bc824 */ /* 0x004fe200028e0642 */
[----:B------:R-:W-:Y:S01]  /*c560*/  @!P3 SHF.L.U64.HI R64, R221, 0x1, R64 ;  /* 0x00000001dd40b819 */ /* 0x000fe20000010240 */
[----:B------:R-:W-:Y:S01]  /*c570*/  @!P2 IMAD.SHL.U32 R67, R222, 0x2, RZ ;  /* 0x00000002de43a824 */ /* 0x000fe200078e00ff */
[-C--:B------:R-:W-:Y:S01]  /*c580*/  @!P3 IADD3 R78, P5, R0, R75.reuse, RZ ;  /* 0x0000004b004eb210 */ /* 0x080fe20007fbe0ff */
[----:B------:R-:W-:Y:S01]  /*c590*/  @!P4 IMAD.X R9, R5, 0x1, R66, P6 ;  /* 0x000000010509c824 */ /* 0x000fe200030e0642 */
[----:B------:R-:W-:-:S02]  /*c5a0*/  @!P3 IADD3 R74, P6, R4, R75, RZ ;  /* 0x0000004b044ab210 */ /* 0x000fc40007fde0ff */
[----:B------:R-:W-:Y:S02]  /*c5b0*/  @!P3 IADD3.X R79, R3, R64, RZ, P5, !PT ;  /* 0x00000040034fb210 */ /* 0x000fe40002ffe4ff */
[-C--:B------:R-:W-:Y:S01]  /*c5c0*/  @!P2 IADD3 R70, P5, R0, R67.reuse, RZ ;  /* 0x000000430046a210 */ /* 0x080fe20007fbe0ff */
[----:B------:R-:W-:Y:S01]  /*c5d0*/  @!P3 IMAD.X R75, R5, 0x1, R64, P6 ;  /* 0x00000001054bb824 */ /* 0x000fe200030e0640 */
[----:B------:R-:W-:Y:S02]  /*c5e0*/  @!P2 IADD3 R66, P6, R4, R67, RZ ;  /* 0x000000430442a210 */ /* 0x000fe40007fde0ff */
[----:B------:R-:W-:Y:S01]  /*c5f0*/  @!P1 SHF.L.U64.HI R12, R220, 0x1, R65 ;  /* 0x00000001dc0c9819 */ /* 0x000fe20000010241 */
[--C-:B------:R-:W-:Y:S01]  /*c600*/  @!P2 IMAD.X R71, R3, 0x1, R6.reuse, P5 ;  /* 0x000000010347a824 */ /* 0x100fe200028e0606 */
[----:B------:R-:W-:Y:S01]  /*c610*/  @!P1 IADD3 R64, P5, R0, R7, RZ ;  /* 0x0000000700409210 */ /* 0x000fe20007fbe0ff */
[----:B------:R-:W-:Y:S01]  /*c620*/  @!P2 IMAD.X R67, R5, 0x1, R6, P6 ;  /* 0x000000010543a824 */ /* 0x000fe200030e0606 */
[----:B------:R-:W-:-:S02]  /*c630*/  ISETP.GE.AND P6, PT, R194, UR4, PT ;  /* 0x00000004c2007c0c */ /* 0x000fc4000bfc6270 */
[----:B------:R-:W-:Y:S02]  /*c640*/  @!P1 IADD3.X R65, R3, R12, RZ, P5, !PT ;  /* 0x0000000c03419210 */ /* 0x000fe40002ffe4ff */
[----:B------:R-:W-:-:S05]  /*c650*/  @!P1 IADD3 R6, P5, R4, R7, RZ ;  /* 0x0000000704069210 */ /* 0x000fca0007fbe0ff */
[----:B------:R-:W-:Y:S01]  /*c660*/  @!P1 IMAD.X R7, R5, 0x1, R12, P5 ;  /* 0x0000000105079824 */ /* 0x000fe200028e060c */
[----:B------:R-:W-:-:S03]  /*c670*/  ISETP.GE.AND P5, PT, R224, UR4, PT ;  /* 0x00000004e0007c0c */ /* 0x000fc6000bfa6270 */
[----:B------:R-:W-:Y:S02]  /*c680*/  @!P6 IMAD.MOV.U32 R12, RZ, RZ, R0 ;  /* 0x000000ffff0ce224 */ /* 0x000fe400078e0000 */
[----:B------:R-:W-:Y:S02]  /*c690*/  @!P6 IMAD.MOV.U32 R13, RZ, RZ, R3 ;  /* 0x000000ffff0de224 */ /* 0x000fe400078e0003 */
[----:B------:R-:W-:-:S04]  /*c6a0*/  @!P6 IMAD.WIDE R14, R194, 0x2, R4 ;  /* 0x00000002c20ee825 */ /* 0x000fc800078e0204 */
[----:B------:R-:W-:Y:S01]  /*c6b0*/  @!P6 IMAD.WIDE R12, R194, 0x2, R12 ;  /* 0x00000002c20ce825 */ /* 0x000fe200078e020c */
[----:B------:R0:W5:Y:S03]  /*c6c0*/  @!P6 LD.E.64 R30, desc[UR60][R14.64] ;  /* 0x0000003c0e1ee980 */ /* 0x000166000c101b00 */
[C---:B------:R-:W-:Y:S01]  /*c6d0*/  @!P5 IMAD.SHL.U32 R21, R224.reuse, 0x2, RZ ;  /* 0x00000002e015d824 */ /* 0x040fe200078e00ff */
[----:B------:R1:W5:Y:S01]  /*c6e0*/  @!P6 LD.E.64 R44, desc[UR60][R12.64] ;  /* 0x0000003c0c2ce980 */ /* 0x000362000c101b00 */
[----:B------:R-:W-:-:S03]  /*c6f0*/  @!P5 SHF.L.U64.HI R20, R224, 0x1, R77 ;  /* 0x00000001e014d819 */ /* 0x000fc6000001024d */
[-C--:B------:R-:W-:Y:S02]  /*c700*/  @!P5 IADD3 R76, P6, R0, R21.reuse, RZ ;  /* 0x00000015004cd210 */ /* 0x080fe40007fde0ff */
[----:B------:R-:W-:Y:S02]  /*c710*/  CS2R R38, SRZ ;  /* 0x0000000000267805 */ /* 0x000fe4000001ff00 */
[----:B------:R-:W-:Y:S02]  /*c720*/  CS2R R36, SRZ ;  /* 0x0000000000247805 */ /* 0x000fe4000001ff00 */
[----:B------:R-:W-:Y:S02]  /*c730*/  @!P5 IADD3.X R77, R3, R20, RZ, P6, !PT ;  /* 0x00000014034dd210 */ /* 0x000fe400037fe4ff */
[----:B------:R-:W-:Y:S01]  /*c740*/  @!P5 IADD3 R4, P6, R4, R21, RZ ;  /* 0x000000150404d210 */ /* 0x000fe20007fde0ff */
[----:B------:R2:W5:Y:S01]  /*c750*/  @!P4 LD.E.64 R38, desc[UR60][R10.64] ;  /* 0x0000003c0a26c980 */ /* 0x000562000c101b00 */
[----:B------:R-:W-:-:S02]  /*c760*/  CS2R R28, SRZ ;  /* 0x00000000001c7805 */ /* 0x000fc4000001ff00 */
[----:B------:R-:W-:Y:S02]  /*c770*/  CS2R R26, SRZ ;  /* 0x00000000001a7805 */ /* 0x000fe4000001ff00 */
[----:B------:R-:W-:Y:S01]  /*c780*/  CS2R R24, SRZ ;  /* 0x0000000000187805 */ /* 0x000fe2000001ff00 */
[----:B------:R-:W-:Y:S01]  /*c790*/  @!P5 IMAD.X R5, R5, 0x1, R20, P6 ;  /* 0x000000010505d824 */ /* 0x000fe200030e0614 */
[----:B------:R3:W5:Y:S01]  /*c7a0*/  @!P4 LD.E.64 R36, desc[UR60][R8.64] ;  /* 0x0000003c0824c980 */ /* 0x000762000c101b00 */
[----:B------:R-:W-:Y:S02]  /*c7b0*/  CS2R R20, SRZ ;  /* 0x0000000000147805 */ /* 0x000fe4000001ff00 */
[----:B0-----:R-:W-:Y:S02]  /*c7c0*/  CS2R R14, SRZ ;  /* 0x00000000000e7805 */ /* 0x001fe4000001ff00 */
[----:B-1----:R-:W-:Y:S01]  /*c7d0*/  CS2R R12, SRZ ;  /* 0x00000000000c7805 */ /* 0x002fe2000001ff00 */
[----:B------:R1:W5:Y:S01]  /*c7e0*/  @!P3 LD.E.64 R28, desc[UR60][R78.64] ;  /* 0x0000003c4e1cb980 */ /* 0x000362000c101b00 */
[----:B--2---:R-:W-:-:S03]  /*c7f0*/  CS2R R10, SRZ ;  /* 0x00000000000a7805 */ /* 0x004fc6000001ff00 */
[----:B------:R1:W5:Y:S01]  /*c800*/  @!P3 LD.E.64 R26, desc[UR60][R74.64] ;  /* 0x0000003c4a1ab980 */ /* 0x000362000c101b00 */
[----:B---3--:R-:W-:-:S03]  /*c810*/  CS2R R8, SRZ ;  /* 0x0000000000087805 */ /* 0x008fc6000001ff00 */
[----:B------:R1:W5:Y:S04]  /*c820*/  @!P2 LD.E.64 R24, desc[UR60][R70.64] ;  /* 0x0000003c4618a980 */ /* 0x000368000c101b00 */
[----:B------:R1:W5:Y:S04]  /*c830*/  @!P2 LD.E.64 R20, desc[UR60][R66.64] ;  /* 0x0000003c4214a980 */ /* 0x000368000c101b00 */
[----:B------:R1:W5:Y:S04]  /*c840*/  @!P1 LD.E.64 R14, desc[UR60][R64.64] ;  /* 0x0000003c400e9980 */ /* 0x000368000c101b00 */
[----:B------:R1:W5:Y:S04]  /*c850*/  @!P1 LD.E.64 R12, desc[UR60][R6.64] ;  /* 0x0000003c060c9980 */ /* 0x000368000c101b00 */
[----:B------:R1:W5:Y:S04]  /*c860*/  @!P5 LD.E.64 R10, desc[UR60][R76.64] ;  /* 0x0000003c4c0ad980 */ /* 0x000368000c101b00 */
[----:B------:R1:W5:Y:S02]  /*c870*/  @!P5 LD.E.64 R8, desc[UR60][R4.64] ;  /* 0x0000003c0408d980 */ /* 0x000364000c101b00 */
.L_x_1716:
[----:B------:R-:W-:Y:S05]  /*c880*/  BSYNC B1 ;  /* 0x0000000000017941 */ /* 0x000fea0003800000 */
.L_x_1715:
[----:B-1----:R-:W2:Y:S01]  /*c890*/  LDL R7, [R1+0x58] ;  /* 0x0000580001077983 */ /* 0x002ea20000100800 */
[C---:B------:R-:W-:Y:S01]  /*c8a0*/  VIADD R5, R62.reuse, 0x12400 ;  /* 0x000124003e057836 */ /* 0x040fe20000000000 */
[----:B-----5:R-:W-:Y:S01]  /*c8b0*/  MOV R64, R38 ;  /* 0x0000002600407202 */ /* 0x020fe20000000f00 */
[----:B---3--:R-:W-:Y:S01]  /*c8c0*/  VIADD R0, R62, 0x12440 ;  /* 0x000124403e007836 */ /* 0x008fe20000000000 */
[----:B------:R-:W-:Y:S01]  /*c8d0*/  VIADDMNMX R65, R80, -R90, 0x80, PT ;  /* 0x0000008050417446 */ /* 0x000fe2000380095a */
[----:B------:R-:W-:Y:S01]  /*c8e0*/  IMAD.MOV.U32 R6, RZ, RZ, R37 ;  /* 0x000000ffff067224 */ /* 0x000fe200078e0025 */
[----:B------:R-:W-:Y:S01]  /*c8f0*/  @P0 IADD3 R0, R5, -0x40, RZ ;  /* 0xffffffc005000810 */ /* 0x000fe20007ffe0ff */
[----:B------:R-:W-:Y:S01]  /*c900*/  IMAD.MOV.U32 R5, RZ, RZ, R36 ;  /* 0x000000ffff057224 */ /* 0x000fe200078e0024 */
[----:B------:R-:W-:Y:S01]  /*c910*/  PRMT R77, R64, 0x7610, R77 ;  /* 0x00007610404d7816 */ /* 0x000fe2000000004d */
[----:B0-----:R-:W-:Y:S01]  /*c920*/  IMAD.MOV.U32 R4, RZ, RZ, R30 ;  /* 0x000000ffff047224 */ /* 0x001fe200078e001e */
[----:B------:R-:W-:Y:S01]  /*c930*/  BSSY B1, `(.L_x_1717) ;  /* 0x000002a000017945 */ /* 0x000fe20003800000 */
[----:B------:R-:W-:Y:S01]  /*c940*/  IMAD.MOV.U32 R64, RZ, RZ, R15 ;  /* 0x000000ffff407224 */ /* 0x000fe200078e000f */
[----:B------:R-:W-:Y:S01]  /*c950*/  PRMT R76, R5, 0x5410, R6 ;  /* 0x00005410054c7816 */ /* 0x000fe20000000006 */
[----:B------:R-:W-:Y:S01]  /*c960*/  IMAD.MOV.U32 R6, RZ, RZ, R27 ;  /* 0x000000ffff067224 */ /* 0x000fe200078e001b */
[----:B------:R-:W-:Y:S01]  /*c970*/  PRMT R78, R4, 0x7610, R78 ;  /* 0x00007610044e7816 */ /* 0x000fe2000000004e */
[----:B------:R-:W-:Y:S01]  /*c980*/  IMAD.MOV.U32 R4, RZ, RZ, R31 ;  /* 0x000000ffff047224 */ /* 0x000fe200078e001f */
[----:B------:R-:W-:-:S04]  /*c990*/  ISETP.GE.AND P1, PT, R218, R65, PT ;  /* 0x00000041da00720c */ /* 0x000fc80003f26270 */
[----:B------:R-:W-:Y:S02]  /*c9a0*/  PRMT R78, R78, 0x5410, R4 ;  /* 0x000054104e4e7816 */ /* 0x000fe40000000004 */
[----:B------:R-:W-:-:S04]  /*c9b0*/  MOV R4, R26 ;  /* 0x0000001a00047202 */ /* 0x000fc80000000f00 */
[----:B------:R-:W-:Y:S01]  /*c9c0*/  PRMT R74, R4, 0x5410, R6 ;  /* 0x00005410044a7816 */ /* 0x000fe20000000006 */
[----:B------:R-:W-:Y:S01]  /*c9d0*/  IMAD.MOV.U32 R4, RZ, RZ, R12 ;  /* 0x000000ffff047224 */ /* 0x000fe200078e000c */
[----:B------:R-:W-:-:S04]  /*c9e0*/  MOV R6, R13 ;  /* 0x0000000d00067202 */ /* 0x000fc80000000f00 */
[----:B------:R-:W-:Y:S01]  /*c9f0*/  PRMT R66, R4, 0x5410, R6 ;  /* 0x0000541004427816 */ /* 0x000fe20000000006 */
[----:B------:R-:W-:Y:S02]  /*ca00*/  IMAD.MOV.U32 R4, RZ, RZ, R9 ;  /* 0x000000ffff047224 */ /* 0x000fe400078e0009 */
[----:B------:R-:W-:Y:S01]  /*ca10*/  IMAD.MOV.U32 R6, RZ, RZ, R44 ;  /* 0x000000ffff067224 */ /* 0x000fe200078e002c */
[----:B--2---:R-:W-:-:S04]  /*ca20*/  LEA.HI R3, R7, R7, RZ, 0x1 ;  /* 0x0000000707037211 */ /* 0x004fc800078f08ff */
[----:B------:R-:W-:-:S05]  /*ca30*/  LOP3.LUT R3, R3, 0xfffffffe, RZ, 0xc0, !PT ;  /* 0xfffffffe03037812 */ /* 0x000fca00078ec0ff */
[----:B------:R-:W-:Y:S02]  /*ca40*/  IMAD.IADD R3, R7, 0x1, -R3 ;  /* 0x0000000107037824 */ /* 0x000fe400078e0a03 */
[----:B------:R-:W-:-:S03]  /*ca50*/  IMAD.MOV.U32 R7, RZ, RZ, R20 ;  /* 0x000000ffff077224 */ /* 0x000fc600078e0014 */
[----:B------:R-:W-:Y:S01]  /*ca60*/  SHF.L.U32 R5, R3, 0x1f, RZ ;  /* 0x0000001f03057819 */ /* 0x000fe200000006ff */
[----:B------:R-:W-:Y:S01]  /*ca70*/  IMAD.MOV.U32 R3, RZ, RZ, R21 ;  /* 0x000000ffff037224 */ /* 0x000fe200078e0015 */
[----:B------:R-:W-:Y:S01]  /*ca80*/  PRMT R70, R7, 0x7610, R70 ;  /* 0x0000761007467816 */ /* 0x000fe20000000046 */
[----:B------:R-:W-:Y:S01]  /*ca90*/  IMAD.MOV.U32 R7, RZ, RZ, R8 ;  /* 0x000000ffff077224 */ /* 0x000fe200078e0008 */
[----:B------:R-:W0:Y:S02]  /*caa0*/  SYNCS.PHASECHK.TRANS64.TRYWAIT P0, [R2+URZ+0x30800], R5 ;  /* 0x03080005020075a7 */ /* 0x000e24000800017f */
[--C-:B------:R-:W-:Y:S02]  /*cab0*/  PRMT R70, R70, 0x5410, R3.reuse ;  /* 0x0000541046467816 */ /* 0x100fe40000000003 */
[----:B------:R-:W-:Y:S01]  /*cac0*/  PRMT R3, R7, 0x7610, R3 ;  /* 0x0000761007037816 */ /* 0x000fe20000000003 */
[----:B------:R-:W-:-:S03]  /*cad0*/  IMAD.MOV.U32 R7, RZ, RZ, R45 ;  /* 0x000000ffff077224 */ /* 0x000fc600078e002d */
[----:B------:R-:W-:Y:S01]  /*cae0*/  PRMT R3, R3, 0x5410, R4 ;  /* 0x0000541003037816 */ /* 0x000fe20000000004 */
[----:B------:R-:W-:Y:S01]  /*caf0*/  IMAD.MOV.U32 R4, RZ, RZ, R39 ;  /* 0x000000ffff047224 */ /* 0x000fe200078e0027 */
[----:B------:R-:W-:Y:S01]  /*cb00*/  PRMT R79, R6, 0x5410, R7 ;  /* 0x00005410064f7816 */ /* 0x000fe20000000007 */
[----:B------:R-:W-:Y:S02]  /*cb10*/  IMAD.MOV.U32 R6, RZ, RZ, R28 ;  /* 0x000000ffff067224 */ /* 0x000fe400078e001c */
[----:B------:R-:W-:Y:S01]  /*cb20*/  IMAD.MOV.U32 R7, RZ, RZ, R29 ;  /* 0x000000ffff077224 */ /* 0x000fe200078e001d */
[----:B------:R-:W-:Y:S01]  /*cb30*/  PRMT R77, R77, 0x5410, R4 ;  /* 0x000054104d4d7816 */ /* 0x000fe20000000004 */
[----:B------:R-:W-:-:S03]  /*cb40*/  IMAD.MOV.U32 R4, RZ, RZ, R24 ;  /* 0x000000ffff047224 */ /* 0x000fc600078e0018 */
[----:B------:R-:W-:Y:S01]  /*cb50*/  PRMT R75, R6, 0x5410, R7 ;  /* 0x00005410064b7816 */ /* 0x000fe20000000007 */
[----:B------:R-:W-:Y:S01]  /*cb60*/  IMAD.MOV.U32 R7, RZ, RZ, R14 ;  /* 0x000000ffff077224 */ /* 0x000fe200078e000e */
[----:B------:R-:W-:-:S04]  /*cb70*/  MOV R6, R25 ;  /* 0x0000001900067202 */ /* 0x000fc80000000f00 */
[----:B------:R-:W-:Y:S01]  /*cb80*/  PRMT R71, R4, 0x5410, R6 ;  /* 0x0000541004477816 */ /* 0x000fe20000000006 */
[----:B------:R-:W-:Y:S01]  /*cb90*/  IMAD.MOV.U32 R4, RZ, RZ, R10 ;  /* 0x000000ffff047224 */ /* 0x000fe200078e000a */
[----:B------:R-:W-:Y:S01]  /*cba0*/  PRMT R67, R7, 0x5410, R64 ;  /* 0x0000541007437816 */ /* 0x000fe20000000040 */
[----:B------:R-:W-:Y:S01]  /*cbb0*/  IMAD.MOV.U32 R6, RZ, RZ, R11 ;  /* 0x000000ffff067224 */ /* 0x000fe200078e000b */
[----:B0-----:R-:W-:Y:S06]  /*cbc0*/  @!P0 BRA `(.L_x_1718) ;  /* 0x000001f000008947 */ /* 0x001fec0003800000 */
.L_x_2050:
[----:B------:R-:W-:Y:S05]  /*cbd0*/  BSYNC B1 ;  /* 0x0000000000017941 */ /* 0x000fea0003800000 */
.L_x_1717:
        /* <DEDUP_REMOVED lines=13> */
[----:B------:R-:W-:Y:S01]  /*ccb0*/  SHF.R.U32.HI R92, RZ, 0x10, R61 ;  /* 0x00000010ff5c7819 */ /* 0x000fe2000001163d */
[--C-:B------:R-:W-:Y:S01]  /*ccc0*/  HADD2.F32 R80, -RZ, R89.reuse.H1_H1 ;  /* 0x30000059ff507230 */ /* 0x100fe20000004100 */
[----:B------:R-:W-:Y:S01]  /*ccd0*/  SHF.R.U32.HI R91, RZ, 0x10, R59 ;  /* 0x00000010ff5b7819 */ /* 0x000fe2000001163b */
[----:B------:R-:W-:Y:S01]  /*cce0*/  HADD2.F32 R90, -RZ, R89.H0_H0 ;  /* 0x20000059ff5a7230 */ /* 0x000fe20000004100 */
[----:B------:R-:W-:Y:S01]  /*ccf0*/  SHF.R.U64 R97, R60, 0x10, R61 ;  /* 0x000000103c617819 */ /* 0x000fe2000000123d */
[----:B------:R-:W-:Y:S01]  /*cd00*/  HADD2.F32 R89, -RZ, R92.H0_H0 ;  /* 0x2000005cff597230 */ /* 0x000fe20000004100 */
[----:B------:R-:W-:Y:S01]  /*cd10*/  SHF.R.U64 R95, R58, 0x10, R59 ;  /* 0x000000103a5f7819 */ /* 0x000fe2000000123b */
[----:B------:R-:W-:Y:S02]  /*cd20*/  HADD2.F32 R91, -RZ, R91.H0_H0 ;  /* 0x2000005bff5b7230 */ /* 0x000fe40000004100 */
[----:B0-----:R-:W-:-:S02]  /*cd30*/  HADD2.F32 R61, -RZ, R7.H1_H1 ;  /* 0x30000007ff3d7230 */ /* 0x001fc40000004100 */
[----:B------:R-:W-:Y:S02]  /*cd40*/  HADD2.F32 R60, -RZ, R7.H0_H0 ;  /* 0x20000007ff3c7230 */ /* 0x000fe40000004100 */
[--C-:B------:R-:W-:Y:S02]  /*cd50*/  HADD2.F32 R7, -RZ, R4.reuse.H0_H0 ;  /* 0x20000004ff077230 */ /* 0x100fe40000004100 */
[C---:B------:R-:W-:Y:S01]  /*cd60*/  FMUL.FTZ R94, R61.reuse, R89 ;  /* 0x000000593d5e7220 */ /* 0x040fe20000410000 */
[----:B------:R-:W-:Y:S02]  /*cd70*/  HADD2.F32 R4, -RZ, R4.H1_H1 ;  /* 0x30000004ff047230 */ /* 0x000fe40000004100 */
[-C--:B------:R-:W-:Y:S01]  /*cd80*/  FMUL.FTZ R93, R61, R91.reuse ;  /* 0x0000005b3d5d7220 */ /* 0x080fe20000410000 */
[--C-:B------:R-:W-:Y:S02]  /*cd90*/  HADD2.F32 R58, -RZ, R6.reuse.H0_H0 ;  /* 0x20000006ff3a7230 */ /* 0x100fe40000004100 */
[----:B------:R-:W-:Y:S01]  /*cda0*/  FFMA.FTZ R96, R60, R91, R94 ;  /* 0x0000005b3c607223 */ /* 0x000fe2000001005e */
[----:B------:R-:W-:-:S02]  /*cdb0*/  HADD2.F32 R59, -RZ, R6.H1_H1 ;  /* 0x30000006ff3b7230 */ /* 0x000fc40000004100 */
[----:B------:R-:W-:Y:S01]  /*cdc0*/  FMUL.FTZ R92, R4, R90 ;  /* 0x0000005a045c7220 */ /* 0x000fe20000410000 */
[--C-:B------:R-:W-:Y:S02]  /*cdd0*/  HADD2.F32 R61, -RZ, R88.reuse.H0_H0 ;  /* 0x20000058ff3d7230 */ /* 0x100fe40000004100 */
[----:B------:R-:W-:Y:S01]  /*cde0*/  FFMA.FTZ R93, R60, R89, -R93 ;  /* 0x000000593c5d7223 */ /* 0x000fe2000001085d */
[--C-:B------:R-:W-:Y:S02]  /*cdf0*/  HADD2.F32 R6, -RZ, R5.reuse.H0_H0 ;  /* 0x20000005ff067230 */ /* 0x100fe40000004100 */
[-C--:B------:R-:W-:Y:S01]  /*ce00*/  FMUL.FTZ R94, R4, R80.reuse ;  /* 0x00000050045e7220 */ /* 0x080fe20000410000 */
[----:B------:R-:W-:Y:S02]  /*ce10*/  HADD2.F32 R88, -RZ, R88.H1_H1 ;  /* 0x30000058ff587230 */ /* 0x000fe40000004100 */
[----:B------:R-:W-:Y:S01]  /*ce20*/  FFMA.FTZ R92, R7, R80, -R92 ;  /* 0x00000050075c7223 */ /* 0x000fe2000001085c */
[----:B------:R-:W-:-:S02]  /*ce30*/  HADD2.F32 R5, -RZ, R5.H1_H1 ;  /* 0x30000005ff057230 */ /* 0x000fc40000004100 */
[----:B------:R-:W-:Y:S01]  /*ce40*/  FFMA.FTZ R89, R7, R90, R94 ;  /* 0x0000005a07597223 */ /* 0x000fe2000001005e */
[----:B------:R-:W-:Y:S02]  /*ce50*/  HADD2.F32 R60, -RZ, R95.H0_H0 ;  /* 0x2000005fff3c7230 */ /* 0x000fe40000004100 */
[CC--:B------:R-:W-:Y:S01]  /*ce60*/  FMUL.FTZ R91, R59.reuse, R61.reuse ;  /* 0x0000003d3b5b7220 */ /* 0x0c0fe20000410000 */
[----:B------:R-:W-:Y:S02]  /*ce70*/  HADD2.F32 R4, -RZ, R97.H0_H0 ;  /* 0x20000061ff047230 */ /* 0x000fe40000004100 */
[----:B------:R-:W-:Y:S01]  /*ce80*/  FMUL.FTZ R80, R59, R88 ;  /* 0x000000583b507220 */ /* 0x000fe20000410000 */
[C---:B------:R-:W-:Y:S01]  /*ce90*/  FMUL.FTZ R7, R5.reuse, R60 ;  /* 0x0000003c05077220 */ /* 0x040fe20000410000 */
[C---:B------:R-:W-:Y:S01]  /*cea0*/  FFMA.FTZ R91, R58.reuse, R88, -R91 ;  /* 0x000000583a5b7223 */ /* 0x040fe2000001085b */
[-C--:B------:R-:W-:Y:S01]  /*ceb0*/  FMUL.FTZ R59, R5, R4.reuse ;  /* 0x00000004053b7220 */ /* 0x080fe20000410000 */
[----:B------:R-:W-:Y:S01]  /*cec0*/  FFMA.FTZ R80, R58, R61, R80 ;  /* 0x0000003d3a507223 */ /* 0x000fe20000010050 */
[----:B------:R-:W-:Y:S01]  /*ced0*/  FFMA.FTZ R5, R6, R4, -R7 ;  /* 0x0000000406057223 */ /* 0x000fe20000010807 */
[----:B------:R-:W-:Y:S01]  /*cee0*/  F2FP.F16.F32.PACK_AB R7, R96, R93 ;  /* 0x0000005d6007723e */ /* 0x000fe200000000ff */
[----:B------:R-:W-:Y:S01]  /*cef0*/  FFMA.FTZ R60, R6, R60, R59 ;  /* 0x0000003c063c7223 */ /* 0x000fe2000001003b */
[----:B------:R-:W-:-:S02]  /*cf00*/  F2FP.F16.F32.PACK_AB R4, R89, R92 ;  /* 0x0000005c5904723e */ /* 0x000fc400000000ff */
[----:B------:R-:W-:Y:S02]  /*cf10*/  F2FP.F16.F32.PACK_AB R6, R80, R91 ;  /* 0x0000005b5006723e */ /* 0x000fe400000000ff */
[----:B------:R-:W-:-:S05]  /*cf20*/  F2FP.F16.F32.PACK_AB R5, R60, R5 ;  /* 0x000000053c05723e */ /* 0x000fca00000000ff */
[----:B------:R0:W-:Y:S02]  /*cf30*/  STS.128 [R62+0x12400], R4 ;  /* 0x012400043e007388 */ /* 0x0001e40000000c00 */
.L_x_1722:
[----:B------:R-:W-:Y:S05]  /*cf40*/  BSYNC B2 ;  /* 0x0000000000027941 */ /* 0x000fea0003800000 */
.L_x_1721:
[----:B------:R-:W-:Y:S04]  /*cf50*/  BSSY B2, `(.L_x_1723) ;  /* 0x000002c000027945 */ /* 0x000fe80003800000 */
[----:B------:R-:W-:Y:S05]  /*cf60*/  @P1 BRA `(.L_x_1724) ;  /* 0x0000000000a81947 */ /* 0x000fea0003800000 */
[----:B0-----:R-:W0:Y:S01]  /*cf70*/  LDS.128 R4, [R0] ;  /* 0x0000000000047984 */ /* 0x001e220000000c00 */
        /* <DEDUP_REMOVED lines=11> */
[CC--:B------:R-:W-:Y:S01]  /*d030*/  FMUL.FTZ R61, R57.reuse, R60.reuse ;  /* 0x0000003c393d7220 */ /* 0x0c0fe20000410000 */
[----:B------:R-:W-:Y:S01]  /*d040*/  FMUL.FTZ R57, R57, R59 ;  /* 0x0000003b39397220 */ /* 0x000fe20000410000 */
[----:B------:R-:W-:Y:S02]  /*d050*/  HADD2.F32 R4, -RZ, R4.H1_H1 ;  /* 0x30000004ff047230 */ /* 0x000fe40000004100 */
[--C-:B------:R-:W-:Y:S02]  /*d060*/  HADD2.F32 R54, -RZ, R6.reuse.H0_H0 ;  /* 0x20000006ff367230 */ /* 0x100fe40000004100 */
[----:B------:R-:W-:Y:S01]  /*d070*/  FFMA.FTZ R88, R56, R60, R57 ;  /* 0x0000003c38587223 */ /* 0x000fe20000010039 */
[----:B------:R-:W-:-:S02]  /*d080*/  HADD2.F32 R55, -RZ, R6.H1_H1 ;  /* 0x30000006ff377230 */ /* 0x000fc40000004100 */
[----:B------:R-:W-:Y:S01]  /*d090*/  FMUL.FTZ R80, R4, R87 ;  /* 0x0000005704507220 */ /* 0x000fe20000410000 */
[--C-:B------:R-:W-:Y:S02]  /*d0a0*/  HADD2.F32 R57, -RZ, R86.reuse.H1_H1 ;  /* 0x30000056ff397230 */ /* 0x100fe40000004100 */
[----:B------:R-:W-:Y:S01]  /*d0b0*/  FFMA.FTZ R61, R56, R59, -R61 ;  /* 0x0000003b383d7223 */ /* 0x000fe2000001083d */
[--C-:B------:R-:W-:Y:S02]  /*d0c0*/  HADD2.F32 R6, -RZ, R5.reuse.H0_H0 ;  /* 0x20000005ff067230 */ /* 0x100fe40000004100 */
[-C--:B------:R-:W-:Y:S01]  /*d0d0*/  FMUL.FTZ R60, R4, R58.reuse ;  /* 0x0000003a043c7220 */ /* 0x080fe20000410000 */
[----:B------:R-:W-:Y:S02]  /*d0e0*/  HADD2.F32 R86, -RZ, R86.H0_H0 ;  /* 0x20000056ff567230 */ /* 0x000fe40000004100 */
        /* <DEDUP_REMOVED lines=17> */
[----:B------:R1:W-:Y:S02]  /*d200*/  STS.128 [R0], R4 ;  /* 0x0000000400007388 */ /* 0x0003e40000000c00 */
.L_x_1724:
[----:B------:R-:W-:Y:S05]  /*d210*/  BSYNC B2 ;  /* 0x0000000000027941 */ /* 0x000fea0003800000 */
.L_x_1723:
[----:B------:R-:W-:Y:S04]  /*d220*/  BSSY B2, `(.L_x_1725) ;  /* 0x000002c000027945 */ /* 0x000fe80003800000 */
[----:B------:R-:W-:Y:S05]  /*d230*/  @P2 BRA `(.L_x_1726) ;  /* 0x0000000000a82947 */ /* 0x000fea0003800000 */
[----:B01----:R-:W0:Y:S01]  /*d240*/  LDS.128 R4, [R62+0x16400] ;  /* 0x016400003e047984 */ /* 0x003e220000000c00 */
[----:B------:R-:W-:Y:S01]  /*d250*/  SHF.R.U32.HI R55, RZ, 0x10, R53 ;  /* 0x00000010ff377819 */ /* 0x000fe20000011635 */
[----:B------:R-:W-:Y:S01]  /*d260*/  HADD2.F32 R54, -RZ, R85.H0_H0 ;  /* 0x20000055ff367230 */ /* 0x000fe20000004100 */
[----:B------:R-:W-:Y:S01]  /*d270*/  SHF.R.U32.HI R57, RZ, 0x10, R51 ;  /* 0x00000010ff397819 */ /* 0x000fe20000011633 */
[--C-:B------:R-:W-:Y:S01]  /*d280*/  HADD2.F32 R56, -RZ, R84.reuse.H0_H0 ;  /* 0x20000054ff387230 */ /* 0x100fe20000004100 */
[----:B------:R-:W-:Y:S01]  /*d290*/  SHF.R.U64 R86, R52, 0x10, R53 ;  /* 0x0000001034567819 */ /* 0x000fe20000001235 */
[----:B------:R-:W-:Y:S01]  /*d2a0*/  HADD2.F32 R55, -RZ, R55.H0_H0 ;  /* 0x20000037ff377230 */ /* 0x000fe20000004100 */
[----:B------:R-:W-:Y:S01]  /*d2b0*/  SHF.R.U64 R61, R50, 0x10, R51 ;  /* 0x00000010323d7819 */ /* 0x000fe20000001233 */
[----:B------:R-:W-:Y:S02]  /*d2c0*/  HADD2.F32 R57, -RZ, R57.H0_H0 ;  /* 0x20000039ff397230 */ /* 0x000fe40000004100 */
[----:B------:R-:W-:-:S02]  /*d2d0*/  HADD2.F32 R84, -RZ, R84.H1_H1 ;  /* 0x30000054ff547230 */ /* 0x000fc40000004100 */
[----:B------:R-:W-:Y:S02]  /*d2e0*/  HADD2.F32 R85, -RZ, R85.H1_H1 ;  /* 0x30000055ff557230 */ /* 0x000fe40000004100 */
[--C-:B0-----:R-:W-:Y:S02]  /*d2f0*/  HADD2.F32 R53, -RZ, R7.reuse.H1_H1 ;  /* 0x30000007ff357230 */ /* 0x101fe40000004100 */
[----:B------:R-:W-:Y:S02]  /*d300*/  HADD2.F32 R52, -RZ, R7.H0_H0 ;  /* 0x20000007ff347230 */ /* 0x000fe40000004100 */
[--C-:B------:R-:W-:Y:S02]  /*d310*/  HADD2.F32 R7, -RZ, R4.reuse.H0_H0 ;  /* 0x20000004ff077230 */ /* 0x100fe40000004100 */
[C---:B------:R-:W-:Y:S01]  /*d320*/  FMUL.FTZ R60, R53.reuse, R55 ;  /* 0x00000037353c7220 */ /* 0x040fe20000410000 */
[----:B------:R-:W-:Y:S02]  /*d330*/  HADD2.F32 R4, -RZ, R4.H1_H1 ;  /* 0x30000004ff047230 */ /* 0x000fe40000004100 */
[----:B------:R-:W-:Y:S01]  /*d340*/  FMUL.FTZ R59, R53, R57 ;  /* 0x00000039353b7220 */ /* 0x000fe20000410000 */
[----:B------:R-:W-:-:S02]  /*d350*/  HADD2.F32 R50, -RZ, R6.H0_H0 ;  /* 0x20000006ff327230 */ /* 0x000fc40000004100 */
[----:B------:R-:W-:Y:S01]  /*d360*/  FFMA.FTZ R80, R52, R57, R60 ;  /* 0x0000003934507223 */ /* 0x000fe2000001003c */
[----:B------:R-:W-:Y:S02]  /*d370*/  HADD2.F32 R51, -RZ, R6.H1_H1 ;  /* 0x30000006ff337230 */ /* 0x000fe40000004100 */
[----:B------:R-:W-:Y:S01]  /*d380*/  FMUL.FTZ R58, R4, R56 ;  /* 0x00000038043a7220 */ /* 0x000fe20000410000 */
[--C-:B------:R-:W-:Y:S02]  /*d390*/  HADD2.F32 R6, -RZ, R5.reuse.H0_H0 ;  /* 0x20000005ff067230 */ /* 0x100fe40000004100 */
[----:B------:R-:W-:Y:S01]  /*d3a0*/  FFMA.FTZ R59, R52, R55, -R59 ;  /* 0x00000037343b7223 */ /* 0x000fe2000001083b */
[-C--:B------:R-:W-:Y:S01]  /*d3b0*/  FMUL.FTZ R60, R4, R54.reuse ;  /* 0x00000036043c7220 */ /* 0x080fe20000410000 */
[----:B------:R-:W-:Y:S02]  /*d3c0*/  HADD2.F32 R5, -RZ, R5.H1_H1 ;  /* 0x30000005ff057230 */ /* 0x000fe40000004100 */
[----:B------:R-:W-:Y:S01]  /*d3d0*/  FFMA.FTZ R58, R7, R54, -R58 ;  /* 0x00000036073a7223 */ /* 0x000fe2000001083a */
[----:B------:R-:W-:-:S02]  /*d3e0*/  HADD2.F32 R52, -RZ, R61.H0_H0 ;  /* 0x2000003dff347230 */ /* 0x000fc40000004100 */
[----:B------:R-:W-:Y:S01]  /*d3f0*/  FFMA.FTZ R53, R7, R56, R60 ;  /* 0x0000003807357223 */ /* 0x000fe2000001003c */
[----:B------:R-:W-:Y:S02]  /*d400*/  HADD2.F32 R4, -RZ, R86.H0_H0 ;  /* 0x20000056ff047230 */ /* 0x000fe40000004100 */
[C---:B------:R-:W-:Y:S01]  /*d410*/  FMUL.FTZ R55, R51.reuse, R84 ;  /* 0x0000005433377220 */ /* 0x040fe20000410000 */
[-C--:B------:R-:W-:Y:S01]  /*d420*/  FMUL.FTZ R57, R51, R85.reuse ;  /* 0x0000005533397220 */ /* 0x080fe20000410000 */
[C---:B------:R-:W-:Y:S01]  /*d430*/  FMUL.FTZ R7, R5.reuse, R52 ;  /* 0x0000003405077220 */ /* 0x040fe20000410000 */
[----:B------:R-:W-:Y:S01]  /*d440*/  FMUL.FTZ R51, R5, R4 ;  /* 0x0000000405337220 */ /* 0x000fe20000410000 */
[C---:B------:R-:W-:Y:S01]  /*d450*/  FFMA.FTZ R55, R50.reuse, R85, -R55 ;  /* 0x0000005532377223 */ /* 0x040fe20000010837 */
[----:B------:R-:W-:Y:S01]  /*d460*/  FFMA.FTZ R50, R50, R84, R57 ;  /* 0x0000005432327223 */ /* 0x000fe20000010039 */
[C---:B------:R-:W-:Y:S01]  /*d470*/  FFMA.FTZ R5, R6.reuse, R4, -R7 ;  /* 0x0000000406057223 */ /* 0x040fe20000010807 */
[----:B------:R-:W-:Y:S01]  /*d480*/  FFMA.FTZ R52, R6, R52, R51 ;  /* 0x0000003406347223 */ /* 0x000fe20000010033 */
[----:B------:R-:W-:-:S02]  /*d490*/  F2FP.F16.F32.PACK_AB R7, R80, R59 ;  /* 0x0000003b5007723e */ /* 0x000fc400000000ff */
[----:B------:R-:W-:Y:S02]  /*d4a0*/  F2FP.F16.F32.PACK_AB R6, R50, R55 ;  /* 0x000000373206723e */ /* 0x000fe400000000ff */
[----:B------:R-:W-:Y:S02]  /*d4b0*/  F2FP.F16.F32.PACK_AB R4, R53, R58 ;  /* 0x0000003a3504723e */ /* 0x000fe400000000ff */
[----:B------:R-:W-:-:S05]  /*d4c0*/  F2FP.F16.F32.PACK_AB R5, R52, R5 ;  /* 0x000000053405723e */ /* 0x000fca00000000ff */
[----:B------:R2:W-:Y:S02]  /*d4d0*/  STS.128 [R62+0x16400], R4 ;  /* 0x016400043e007388 */ /* 0x0005e40000000c00 */
.L_x_1726:
[----:B------:R-:W-:Y:S05]  /*d4e0*/  BSYNC B2 ;  /* 0x0000000000027941 */ /* 0x000fea0003800000 */
.L_x_1725:
[----:B------:R-:W-:Y:S04]  /*d4f0*/  BSSY B2, `(.L_x_1727) ;  /* 0x000002c000027945 */ /* 0x000fe80003800000 */
[----:B------:R-:W-:Y:S05]  /*d500*/  @P3 BRA `(.L_x_1728) ;  /* 0x0000000000a83947 */ /* 0x000fea0003800000 */
[----:B012---:R-:W0:Y:S01]  /*d510*/  LDS.128 R4, [R0+0x4000] ;  /* 0x0040000000047984 */ /* 0x007e220000000c00 */
        /* <DEDUP_REMOVED lines=41> */
.L_x_1728:
[----:B------:R-:W-:Y:S05]  /*d7b0*/  BSYNC B2 ;  /* 0x0000000000027941 */ /* 0x000fea0003800000 */
.L_x_1727:
[----:B------:R-:W-:Y:S04]  /*d7c0*/  BSSY B2, `(.L_x_1729) ;  /* 0x000002c000027945 */ /* 0x000fe80003800000 */
[----:B------:R-:W-:Y:S05]  /*d7d0*/  @P4 BRA `(.L_x_1730) ;  /* 0x0000000000a84947 */ /* 0x000fea0003800000 */
[----:B0123--:R-:W0:Y:S01]  /*d7e0*/  LDS.128 R4, [R62+0x1a400] ;  /* 0x01a400003e047984 */ /* 0x00fe220000000c00 */
[----:B------:R-:W-:Y:S01]  /*d7f0*/  SHF.R.U32.HI R47, RZ, 0x10, R43 ;  /* 0x00000010ff2f7819 */ /* 0x000fe2000001162b */
[----:B------:R-:W-:Y:S01]  /*d800*/  HADD2.F32 R46, -RZ, R81.H0_H0 ;  /* 0x20000051ff2e7230 */ /* 0x000fe20000004100 */
[----:B------:R-:W-:Y:S01]  /*d810*/  SHF.R.U32.HI R49, RZ, 0x10, R41 ;  /* 0x00000010ff317819 */ /* 0x000fe20000011629 */
[----:B------:R-:W-:Y:S01]  /*d820*/  HADD2.F32 R48, -RZ, R73.H0_H0 ;  /* 0x20000049ff307230 */ /* 0x000fe20000004100 */
        /* <DEDUP_REMOVED lines=37> */
.L_x_1730:
[----:B------:R-:W-:Y:S05]  /*da80*/  BSYNC B2 ;  /* 0x0000000000027941 */ /* 0x000fea0003800000 */
.L_x_1729:
[----:B------:R-:W-:Y:S05]  /*da90*/  @P5 BRA `(.L_x_1720) ;  /* 0x0000000000a85947 */ /* 0x000fea0003800000 */
[----:B01234-:R-:W0:Y:S01]  /*daa0*/  LDS.128 R4, [R0+0x8000] ;  /* 0x0080000000047984 */ /* 0x01fe220000000c00 */
[----:B------:R-:W-:Y:S01]  /*dab0*/  SHF.R.U32.HI R41, RZ, 0x10, R33 ;  /* 0x00000010ff297819 */ /* 0x000fe20000011621 */
[----:B------:R-:W-:Y:S01]  /*dac0*/  HADD2.F32 R40, -RZ, R69.H0_H0 ;  /* 0x20000045ff287230 */ /* 0x000fe20000004100 */
[--C-:B------:R-:W-:Y:S01]  /*dad0*/  SHF.R.U32.HI R43, RZ, 0x10, R35.reuse ;  /* 0x00000010ff2b7819 */ /* 0x100fe20000011623 */
        /* <DEDUP_REMOVED lines=38> */
.L_x_1720:
[----:B------:R-:W-:Y:S05]  /*dd40*/  BSYNC B1 ;  /* 0x0000000000017941 */ /* 0x000fea0003800000 */
.L_x_1719:
[----:B01234-:R-:W-:-:S04]  /*dd50*/  IADD3 R4, R218, 0x40, RZ ;  /* 0x00000040da047810 */ /* 0x01ffc80007ffe0ff */
        /* <DEDUP_REMOVED lines=53> */
.L_x_1733:
[----:B------:R-:W-:Y:S05]  /*e0b0*/  BSYNC B1 ;  /* 0x0000000000017941 */ /* 0x000fea0003800000 */
.L_x_1732:
[----:B------:R-:W-:Y:S04]  /*e0c0*/  BSSY B1, `(.L_x_1734) ;  /* 0x000002c000017945 */ /* 0x000fe80003800000 */
[----:B------:R-:W-:Y:S05]  /*e0d0*/  @P1 BRA `(.L_x_1735) ;  /* 0x0000000000a81947 */ /* 0x000fea0003800000 */
[----:B0-----:R-:W0:Y:S01]  /*e0e0*/  LDS.128 R4, [R0+0x2000] ;  /* 0x0020000000047984 */ /* 0x001e220000000c00 */
[----:B------:R-:W-:Y:S01]  /*e0f0*/  SHF.R.U32.HI R35, RZ, 0x10, R39 ;  /* 0x00000010ff237819 */ /* 0x000fe20000011627 */
[----:B------:R-:W-:Y:S01]  /*e100*/  HADD2.F32 R34, -RZ, R77.H0_H0 ;  /* 0x2000004dff227230 */ /* 0x000fe20000004100 */
[--C-:B------:R-:W-:Y:S01]  /*e110*/  SHF.R.U64 R41, R36, 0x10, R37.reuse ;  /* 0x0000001024297819 */ /* 0x100fe20000001225 */
[--C-:B------:R-:W-:Y:S01]  /*e120*/  HADD2.F32 R36, -RZ, R76.reuse.H0_H0 ;  /* 0x2000004cff247230 */ /* 0x100fe20000004100 */
[----:B------:R-:W-:Y:S01]  /*e130*/  SHF.R.U32.HI R37, RZ, 0x10, R37 ;  /* 0x00000010ff257819 */ /* 0x000fe20000011625 */
[----:B------:R-:W-:Y:S01]  /*e140*/  HADD2.F32 R35, -RZ, R35.H0_H0 ;  /* 0x20000023ff237230 */ /* 0x000fe20000004100 */
[----:B------:R-:W-:Y:S01]  /*e150*/  SHF.R.U64 R43, R38, 0x10, R39 ;  /* 0x00000010262b7819 */ /* 0x000fe20000001227 */
[----:B------:R-:W-:Y:S02]  /*e160*/  HADD2.F32 R76, -RZ, R76.H1_H1 ;  /* 0x3000004cff4c7230 */ /* 0x000fe40000004100 */
[----:B------:R-:W-:-:S02]  /*e170*/  HADD2.F32 R37, -RZ, R37.H0_H0 ;  /* 0x20000025ff257230 */ /* 0x000fc40000004100 */
        /* <DEDUP_REMOVED lines=32> */
.L_x_1735:
[----:B------:R-:W-:Y:S05]  /*e380*/  BSYNC B1 ;  /* 0x0000000000017941 */ /* 0x000fea0003800000 */
.L_x_1734:
        /* <DEDUP_REMOVED lines=44> */
.L_x_1737:
[----:B------:R-:W-:Y:S05]  /*e650*/  BSYNC B1 ;  /* 0x0000000000017941 */ /* 0x000fea0003800000 */
.L_x_1736:
        /* <DEDUP_REMOVED lines=44> */
.L_x_1739:
[----:B------:R-:W-:Y:S05]  /*e920*/  BSYNC B1 ;  /* 0x0000000000017941 */ /* 0x000fea0003800000 */
.L_x_1738:
[----:B------:R-:W-:Y:S04]  /*e930*/  BSSY B1, `(.L_x_1740) ;  /* 0x000002c000017945 */ /* 0x000fe80003800000 */
[----:B------:R-:W-:Y:S05]  /*e940*/  @P4 BRA `(.L_x_1741) ;  /* 0x0000000000a84947 */ /* 0x000fea0003800000 */
[----:B0123--:R-:W0:Y:S01]  /*e950*/  LDS.128 R4, [R62+0x1c400] ;  /* 0x01c400003e047984 */ /* 0x00fe220000000c00 */
        /* <DEDUP_REMOVED lines=41> */
.L_x_1741:
[----:B------:R-:W-:Y:S05]  /*ebf0*/  BSYNC B1 ;  /* 0x0000000000017941 */ /* 0x000fea0003800000 */
.L_x_1740:
[----:B------:R-:W-:Y:S05]  /*ec00*/  @P5 BRA `(.L_x_1731) ;  /* 0x0000003400e05947 */ /* 0x000fea0003800000 */
[----:B01234-:R-:W0:Y:S01]  /*ec10*/  LDS.128 R4, [R0+0xa000] ;  /* 0x00a0000000047984 */ /* 0x01fe220000000c00 */
[----:B------:R-:W-:Y:S01]  /*ec20*/  SHF.R.U32.HI R13, RZ, 0x10, R11 ;  /* 0x00000010ff0d7819 */ /* 0x000fe2000001160b */
[--C-:B------:R-:W-:Y:S01]  /*ec30*/  HADD2.F32 R12, -RZ, R64.reuse.H0_H0 ;  /* 0x20000040ff0c7230 */ /* 0x100fe20000004100 */
[----:B------:R-:W-:Y:S01]  /*ec40*/  SHF.R.U32.HI R15, RZ, 0x10, R9 ;  /* 0x00000010ff0f7819 */ /* 0x000fe20000011609 */
[----:B------:R-:W-:Y:S01]  /*ec50*/  HADD2.F32 R14, -RZ, R3.H0_H0 ;  /* 0x20000003ff0e7230 */ /* 0x000fe20000004100 */
[----:B------:R-:W-:Y:S01]  /*ec60*/  SHF.R.U64 R27, R10, 0x10, R11 ;  /* 0x000000100a1b7819 */ /* 0x000fe2000000120b */
[----:B------:R-:W-:Y:S01]  /*ec70*/  HADD2.F32 R13, -RZ, R13.H0_H0 ;  /* 0x2000000dff0d7230 */ /* 0x000fe20000004100 */
[----:B------:R-:W-:Y:S01]  /*ec80*/  SHF.R.U64 R25, R8, 0x10, R9 ;  /* 0x0000001008197819 */ /* 0x000fe20000001209 */
[----:B------:R-:W-:Y:S02]  /*ec90*/  HADD2.F32 R15, -RZ, R15.H0_H0 ;  /* 0x2000000fff0f7230 */ /* 0x000fe40000004100 */
[----:B------:R-:W-:-:S02]  /*eca0*/  HADD2.F32 R64, -RZ, R64.H1_H1 ;  /* 0x30000040ff407230 */ /* 0x000fc40000004100 */
[--C-:B0-----:R-:W-:Y:S02]  /*ecb0*/  HADD2.F32 R11, -RZ, R7.reuse.H1_H1 ;  /* 0x30000007ff0b7230 */ /* 0x101fe40000004100 */
[----:B------:R-:W-:Y:S02]  /*ecc0*/  HADD2.F32 R10, -RZ, R7.H0_H0 ;  /* 0x20000007ff0a7230 */ /* 0x000fe40000004100 */
[--C-:B------:R-:W-:Y:S02]  /*ecd0*/  HADD2.F32 R7, -RZ, R4.reuse.H0_H0 ;  /* 0x20000004ff077230 */ /* 0x100fe40000004100 */
[C---:B------:R-:W-:Y:S01]  /*ece0*/  FMUL.FTZ R21, R11.reuse, R15 ;  /* 0x0000000f0b157220 */ /* 0x040fe20000410000 */
[----:B------:R-:W-:Y:S02]  /*ecf0*/  HADD2.F32 R4, -RZ, R4.H1_H1 ;  /* 0x30000004ff047230 */ /* 0x000fe40000004100 */
[----:B------:R-:W-:Y:S01]  /*ed00*/  FMUL.FTZ R24, R11, R13 ;  /* 0x0000000d0b187220 */ /* 0x000fe20000410000 */
[----:B------:R-:W-:-:S02]  /*ed10*/  HADD2.F32 R8, -RZ, R6.H0_H0 ;  /* 0x20000006ff087230 */ /* 0x000fc40000004100 */
[C---:B------:R-:W-:Y:S01]  /*ed20*/  FFMA.FTZ R21, R10.reuse, R13, -R21 ;  /* 0x0000000d0a157223 */ /* 0x040fe20000010815 */
[----:B------:R-:W-:Y:S02]  /*ed30*/  HADD2.F32 R9, -RZ, R6.H1_H1 ;  /* 0x30000006ff097230 */ /* 0x000fe40000004100 */
[----:B------:R-:W-:Y:S01]  /*ed40*/  FFMA.FTZ R26, R10, R15, R24 ;  /* 0x0000000f0a1a7223 */ /* 0x000fe20000010018 */
[----:B------:R-:W-:Y:S02]  /*ed50*/  HADD2.F32 R6, -RZ, R5.H0_H0 ;  /* 0x20000005ff067230 */ /* 0x000fe40000004100 */
[C---:B------:R-:W-:Y:S01]  /*ed60*/  FMUL.FTZ R20, R4.reuse, R14 ;  /* 0x0000000e04147220 */ /* 0x040fe20000410000 */
[----:B------:R-:W-:Y:S01]  /*ed70*/  FMUL.FTZ R24, R4, R12 ;  /* 0x0000000c04187220 */ /* 0x000fe20000410000 */
[----:B------:R-:W-:Y:S02]  /*ed80*/  HADD2.F32 R10, -RZ, R3.H1_H1 ;  /* 0x30000003ff0a7230 */ /* 0x000fe40000004100 */
[----:B------:R-:W-:Y:S01]  /*ed90*/  FMUL.FTZ R15, R9, R64 ;  /* 0x00000040090f7220 */ /* 0x000fe20000410000 */
[----:B------:R-:W-:-:S02]  /*eda0*/  HADD2.F32 R5, -RZ, R5.H1_H1 ;  /* 0x30000005ff057230 */ /* 0x000fc40000004100 */
[C---:B------:R-:W-:Y:S01]  /*edb0*/  FFMA.FTZ R20, R7.reuse, R12, -R20 ;  /* 0x0000000c07147223 */ /* 0x040fe20000010814 */
[----:B------:R-:W-:Y:S02]  /*edc0*/  HADD2.F32 R4, -RZ, R25.H0_H0 ;  /* 0x20000019ff047230 */ /* 0x000fe40000004100 */
[----:B------:R-:W-:Y:S01]  /*edd0*/  FFMA.FTZ R11, R7, R14, R24 ;  /* 0x0000000e070b7223 */ /* 0x000fe20000010018 */
[----:B------:R-:W-:Y:S02]  /*ede0*/  HADD2.F32 R3, -RZ, R27.H0_H0 ;  /* 0x2000001bff037230 */ /* 0x000fe40000004100 */
[-C--:B------:R-:W-:Y:S01]  /*edf0*/  FMUL.FTZ R13, R9, R10.reuse ;  /* 0x0000000a090d7220 */ /* 0x080fe20000410000 */
[C---:B------:R-:W-:Y:S01]  /*ee00*/  FFMA.FTZ R10, R8.reuse, R10, R15 ;  /* 0x0000000a080a7223 */ /* 0x040fe2000001000f */
[C---:B------:R-:W-:Y:S01]  /*ee10*/  FMUL.FTZ R7, R5.reuse, R4 ;  /* 0x0000000405077220 */ /* 0x040fe20000410000 */
[----:B------:R-:W-:Y:S01]  /*ee20*/  FMUL.FTZ R9, R5, R3 ;  /* 0x0000000305097220 */ /* 0x000fe20000410000 */
[----:B------:R-:W-:-:S02]  /*ee30*/  FFMA.FTZ R13, R8, R64, -R13 ;  /* 0x00000040080d7223 */ /* 0x000fc4000001080d */
[----:B------:R-:W-:Y:S01]  /*ee40*/  FFMA.FTZ R5, R6, R3, -R7 ;  /* 0x0000000306057223 */ /* 0x000fe20000010807 */
[----:B------:R-:W-:Y:S01]  /*ee50*/  F2FP.F16.F32.PACK_AB R7, R26, R21 ;  /* 0x000000151a07723e */ /* 0x000fe200000000ff */
[----:B------:R-:W-:Y:S01]  /*ee60*/  FFMA.FTZ R8, R6, R4, R9 ;  /* 0x0000000406087223 */ /* 0x000fe20000010009 */
[----:B------:R-:W-:Y:S02]  /*ee70*/  F2FP.F16.F32.PACK_AB R4, R11, R20 ;  /* 0x000000140b04723e */ /* 0x000fe400000000ff */
[----:B------:R-:W-:Y:S02]  /*ee80*/  F2FP.F16.F32.PACK_AB R6, R10, R13 ;  /* 0x0000000d0a06723e */ /* 0x000fe400000000ff */
[----:B------:R-:W-:-:S05]  /*ee90*/  F2FP.F16.F32.PACK_AB R5, R8, R5 ;  /* 0x000000050805723e */ /* 0x000fca00000000ff */
[----:B------:R0:W-:Y:S01]  /*eea0*/  STS.128 [R0+0xa000], R4 ;  /* 0x00a0000400007388 */ /* 0x0001e20000000c00 */
[----:B------:R-:W-:Y:S05]  /*eeb0*/  BRA `(.L_x_1731) ;  /* 0x0000003400347947 */ /* 0x000fea0003800000 */
.L_x_1710:
[----:B------:R-:W2:Y:S01]  /*eec0*/  LDL R3, [R1+0x5c] ;  /* 0x00005c0001037983 */ /* 0x000ea20000100800 */
[----:B------:R-:W0:Y:S01]  /*eed0*/  LDC R88, c[0x0][0x448] ;  /* 0x00011200ff587b82 */ /* 0x000e220000000800 */
[----:B------:R-:W-:Y:S01]  /*eee0*/  ULDC.64 UR4, c[0x0][0x3f8] ;  /* 0x0000fe0000047ab9 */ /* 0x000fe20000000a00 */
[----:B------:R-:W-:Y:S01]  /*eef0*/  ULDC.64 UR6, c[0x0][0x408] ;  /* 0x0001020000067ab9 */ /* 0x000fe20000000a00 */
[----:B------:R-:W-:Y:S01]  /*ef00*/  MOV R11, R29 ;  /* 0x0000001d000b7202 */ /* 0x000fe20000000f00 */
[----:B------:R-:W-:Y:S02]  /*ef10*/  IMAD.MOV.U32 R4, RZ, RZ, R24 ;  /* 0x000000ffff047224 */ /* 0x000fe400078e0018 */
[----:B------:R-:W-:Y:S01]  /*ef20*/  IMAD.MOV.U32 R10, RZ, RZ, R138 ;  /* 0x000000ffff0a7224 */ /* 0x000fe200078e008a */
[----:B0-----:R-:W-:-:S13]  /*ef30*/  ISETP.NE.AND P0, PT, R88, 0x1, PT ;  /* 0x000000015800780c */ /* 0x001fda0003f05270 */
[----:B------:R-:W0:Y:S08]  /*ef40*/  @P0 LDC R0, c[0x0][0x44c] ;  /* 0x00011300ff000b82 */ /* 0x000e300000000800 */
[----:B------:R-:W1:Y:S01]  /*ef50*/  @P0 LDC R5, c[0x0][0x450] ;  /* 0x00011400ff050b82 */ /* 0x000e620000000800 */
[----:B--2---:R-:W-:-:S04]  /*ef60*/  IMAD R3, R3, 0x40, R9 ;  /* 0x0000004003037824 */ /* 0x004fc800078e0209 */
[----:B0-----:R-:W-:-:S05]  /*ef70*/  @P0 IMAD.HI.U32 R0, R3, R0, RZ ;  /* 0x0000000003000227 */ /* 0x001fca00078e00ff */
[----:B-1----:R-:W-:Y:S01]  /*ef80*/  @P0 SHF.R.U32.HI R3, RZ, R5, R0 ;  /* 0x00000005ff030219 */ /* 0x002fe20000011600 */
[----:B------:R-:W-:-:S03]  /*ef90*/  IMAD.MOV.U32 R5, RZ, RZ, R27 ;  /* 0x000000ffff057224 */ /* 0x000fc600078e001b */
        /* <DEDUP_REMOVED lines=21> */
.L_x_2056:
        /* <DEDUP_REMOVED lines=17> */
[----:B-1----:R-:W-:Y:S01]  /*f200*/  MOV R13, R3 ;  /* 0x00000003000d7202 */ /* 0x002fe20000000f00 */
[----:B--2---:R-:W-:Y:S01]  /*f210*/  IMAD.MOV.U32 R12, RZ, RZ, R0 ;  /* 0x000000ffff0c7224 */ /* 0x004fe200078e0000 */
[----:B------:R-:W-:Y:S01]  /*f220*/  ISETP.GE.AND P2, PT, R16, UR4, PT ;  /* 0x0000000410007c0c */ /* 0x000fe2000bf46270 */
[----:B----4-:R-:W-:Y:S01]  /*f230*/  IMAD.MOV.U32 R24, RZ, RZ, R14 ;  /* 0x000000ffff187224 */ /* 0x010fe200078e000e */
[----:B------:R-:W-:Y:S01]  /*f240*/  ISETP.GE.AND P3, PT, R197, UR4, PT ;  /* 0x00000004c5007c0c */ /* 0x000fe2000bf66270 */
[----:B---3--:R-:W-:Y:S01]  /*f250*/  IMAD.MOV.U32 R25, RZ, RZ, R5 ;  /* 0x000000ffff197224 */ /* 0x008fe200078e0005 */
[----:B------:R-:W-:Y:S02]  /*f260*/  ISETP.GE.AND P4, PT, R196, UR4, PT ;  /* 0x00000004c4007c0c */ /* 0x000fe4000bf86270 */
[----:B------:R-:W-:Y:S02]  /*f270*/  CS2R R28, SRZ ;  /* 0x00000000001c7805 */ /* 0x000fe4000001ff00 */
[----:B------:R-:W-:-:S02]  /*f280*/  CS2R R30, SRZ ;  /* 0x00000000001e7805 */ /* 0x000fc4000001ff00 */
[----:B------:R-:W-:Y:S02]  /*f290*/  CS2R R40, SRZ ;  /* 0x0000000000287805 */ /* 0x000fe4000001ff00 */
[----:B------:R-:W-:Y:S01]  /*f2a0*/  CS2R R42, SRZ ;  /* 0x00000000002a7805 */ /* 0x000fe2000001ff00 */
[----:B------:R-:W-:Y:S02]  /*f2b0*/  @!P2 IMAD.SHL.U32 R11, R16, 0x2, RZ ;  /* 0x00000002100ba824 */ /* 0x000fe400078e00ff */
[----:B------:R-:W-:Y:S02]  /*f2c0*/  @!P3 IMAD.SHL.U32 R27, R201, 0x8, RZ ;  /* 0x00000008c91bb824 */ /* 0x000fe400078e00ff */
[----:B------:R-:W-:Y:S01]  /*f2d0*/  @!P4 IMAD.SHL.U32 R49, R202, 0x8, RZ ;  /* 0x00000008ca31c824 */ /* 0x000fe200078e00ff */
[-C--:B------:R-:W-:Y:S02]  /*f2e0*/  @!P2 IADD3 R50, P0, R0, R11.reuse, RZ ;  /* 0x0000000b0032a210 */ /* 0x080fe40007f1e0ff */
[----:B------:R-:W-:Y:S01]  /*f2f0*/  @!P2 IADD3 R4, P1, R14, R11, RZ ;  /* 0x0000000b0e04a210 */ /* 0x000fe20007f3e0ff */
[----:B------:R-:W-:Y:S01]  /*f300*/  @!P3 IMAD.WIDE R10, R27, 0x2, R12 ;  /* 0x000000021b0ab825 */ /* 0x000fe200078e020c */
[----:B------:R-:W-:-:S02]  /*f310*/  @!P2 SHF.L.U64.HI R0, R16, 0x1, R17 ;  /* 0x000000011000a819 */ /* 0x000fc40000010211 */
[----:B------:R-:W-:Y:S01]  /*f320*/  CS2R R36, SRZ ;  /* 0x0000000000247805 */ /* 0x000fe2000001ff00 */
[----:B------:R-:W-:Y:S01]  /*f330*/  @!P4 IMAD.WIDE R14, R49, 0x2, R12 ;  /* 0x00000002310ec825 */ /* 0x000fe200078e020c */
[----:B------:R-:W-:Y:S02]  /*f340*/  CS2R R38, SRZ ;  /* 0x0000000000267805 */ /* 0x000fe4000001ff00 */
[----:B------:R-:W-:Y:S02]  /*f350*/  CS2R R32, SRZ ;  /* 0x0000000000207805 */ /* 0x000fe4000001ff00 */
[----:B------:R-:W-:Y:S01]  /*f360*/  CS2R R34, SRZ ;  /* 0x0000000000227805 */ /* 0x000fe2000001ff00 */
[----:B------:R-:W-:Y:S01]  /*f370*/  @!P3 IMAD.WIDE R12, R27, 0x2, R24 ;  /* 0x000000021b0cb825 */ /* 0x000fe200078e0218 */
[----:B------:R-:W-:Y:S02]  /*f380*/  CS2R R26, SRZ ;  /* 0x00000000001a7805 */ /* 0x000fe4000001ff00 */
[----:B------:R-:W-:-:S02]  /*f390*/  CS2R R44, SRZ ;  /* 0x00000000002c7805 */ /* 0x000fc4000001ff00 */
[----:B------:R-:W-:Y:S01]  /*f3a0*/  CS2R R46, SRZ ;  /* 0x00000000002e7805 */ /* 0x000fe2000001ff00 */
[----:B------:R-:W-:Y:S01]  /*f3b0*/  @!P4 IMAD.WIDE R48, R49, 0x2, R24 ;  /* 0x000000023130c825 */ /* 0x000fe200078e0218 */
[----:B------:R-:W-:Y:S02]  /*f3c0*/  CS2R R24, SRZ ;  /* 0x0000000000187805 */ /* 0x000fe4000001ff00 */
[----:B------:R-:W-:Y:S01]  /*f3d0*/  @!P2 IADD3.X R51, R3, R0, RZ, P0, !PT ;  /* 0x000000000333a210 */ /* 0x000fe200007fe4ff */
[----:B------:R1:W5:Y:S01]  /*f3e0*/  @!P3 LD.E.128 R28, desc[UR60][R10.64] ;  /* 0x0000003c0a1cb980 */ /* 0x000362000c101d00 */
[----:B------:R-:W-:-:S03]  /*f3f0*/  @!P2 IMAD.X R5, R5, 0x1, R0, P1 ;  /* 0x000000010505a824 */ /* 0x000fc600008e0600 */
[----:B------:R1:W5:Y:S04]  /*f400*/  @!P3 LD.E.128 R40, desc[UR60][R12.64] ;  /* 0x0000003c0c28b980 */ /* 0x000368000c101d00 */
[----:B------:R1:W5:Y:S04]  /*f410*/  @!P4 LD.E.128 R24, desc[UR60][R14.64] ;  /* 0x0000003c0e18c980 */ /* 0x000368000c101d00 */
[----:B------:R1:W5:Y:S04]  /*f420*/  @!P4 LD.E.128 R36, desc[UR60][R48.64] ;  /* 0x0000003c3024c980 */ /* 0x000368000c101d00 */
[----:B------:R1:W5:Y:S04]  /*f430*/  @!P2 LD.E.128 R32, desc[UR60][R50.64] ;  /* 0x0000003c3220a980 */ /* 0x000368000c101d00 */
[----:B------:R1:W5:Y:S02]  /*f440*/  @!P2 LD.E.128 R44, desc[UR60][R4.64] ;  /* 0x0000003c042ca980 */ /* 0x000364000c101d00 */
.L_x_1744:
[----:B------:R-:W-:Y:S05]  /*f450*/  BSYNC B1 ;  /* 0x0000000000017941 */ /* 0x000fea0003800000 */
.L_x_1743:
[----:B-1---5:R-:W-:Y:S01]  /*f460*/  IMAD.MOV.U32 R4, RZ, RZ, R46 ;  /* 0x000000ffff047224 */ /* 0x022fe200078e002e */
[----:B---3--:R-:W-:Y:S01]  /*f470*/  MOV R5, R47 ;  /* 0x0000002f00057202 */ /* 0x008fe20000000f00 */
[----:B--2---:R-:W-:Y:S01]  /*f480*/  IMAD.MOV.U32 R0, RZ, RZ, R44 ;  /* 0x000000ffff007224 */ /* 0x004fe200078e002c */
        /* <DEDUP_REMOVED lines=11> */
[----:B------:R-:W-:-:S02]  /*f540*/  IMAD.MOV.U32 R4, RZ, RZ, R38 ;  /* 0x000000ffff047224 */ /* 0x000fc400078e0026 */
        /* <DEDUP_REMOVED lines=25> */
[----:B------:R-:W-:Y:S02]  /*f6e0*/  CS2R R4, SRZ ;  /* 0x0000000000047805 */ /* 0x000fe4000001ff00 */
[----:B------:R-:W-:Y:S01]  /*f6f0*/  PRMT R78, R0, 0x5410, R3 ;  /* 0x00005410004e7816 */ /* 0x000fe20000000003 */
[----:B------:R-:W-:Y:S06]  /*f700*/  BRA.DIV UR4, `(.L_x_1745) ;  /* 0x000001c604b47947 */ /* 0x000fec000b800000 */
[----:B------:R1:W2:Y:S04]  /*f710*/  SHFL.IDX PT, R3, R7, 0x1, 0x1c1f ;  /* 0x003c1f0007037f89 */ /* 0x0002a800000e0000 */
[----:B------:R1:W3:Y:S04]  /*f720*/  SHFL.IDX PT, R0, R6, 0x1, 0x1c1f ;  /* 0x003c1f0006007f89 */ /* 0x0002e800000e0000 */
[----:B0-----:R-:W0:Y:S04]  /*f730*/  SHFL.IDX PT, R21, R21, 0x1, 0x1c1f ;  /* 0x003c1f0015157f89 */ /* 0x001e2800000e0000 */
[----:B-1----:R-:W0:Y:S02]  /*f740*/  SHFL.IDX PT, R20, R20, 0x1, 0x1c1f ;  /* 0x003c1f0014147f89 */ /* 0x002e2400000e0000 */
.L_x_2062:
[----:B------:R-:W-:Y:S01]  /*f750*/  VIADD R11, R9, 0x40 ;  /* 0x00000040090b7836 */ /* 0x000fe20000000000 */
[----:B------:R-:W-:Y:S01]  /*f760*/  BSSY B1, `(.L_x_1746) ;  /* 0x0000032000017945 */ /* 0x000fe20003800000 */
[----:B------:R-:W-:Y:S02]  /*f770*/  CS2R R6, SRZ ;  /* 0x0000000000067805 */ /* 0x000fe4000001ff00 */
[----:B------:R-:W-:Y:S02]  /*f780*/  CS2R R8, SRZ ;  /* 0x0000000000087805 */ /* 0x000fe4000001ff00 */
[----:B------:R-:W-:Y:S02]  /*f790*/  CS2R R12, SRZ ;  /* 0x00000000000c7805 */ /* 0x000fe4000001ff00 */
[----:B------:R-:W-:Y:S02]  /*f7a0*/  ISETP.GE.AND P0, PT, R11, R88, PT ;  /* 0x000000580b00720c */ /* 0x000fe40003f06270 */
[----:B------:R-:W-:-:S02]  /*f7b0*/  CS2R R10, SRZ ;  /* 0x00000000000a7805 */ /* 0x000fc4000001ff00 */
[----:B----4-:R-:W-:Y:S02]  /*f7c0*/  CS2R R14, SRZ ;  /* 0x00000000000e7805 */ /* 0x010fe4000001ff00 */
[----:B------:R-:W-:Y:S02]  /*f7d0*/  CS2R R48, SRZ ;  /* 0x0000000000307805 */ /* 0x000fe4000001ff00 */
[----:B------:R-:W-:Y:S02]  /*f7e0*/  CS2R R50, SRZ ;  /* 0x0000000000327805 */ /* 0x000fe4000001ff00 */
[----:B------:R-:W-:Y:S02]  /*f7f0*/  CS2R R52, SRZ ;  /* 0x0000000000347805 */ /* 0x000fe4000001ff00 */
[----:B------:R-:W-:Y:S02]  /*f800*/  CS2R R54, SRZ ;  /* 0x0000000000367805 */ /* 0x000fe4000001ff00 */
[----:B------:R-:W-:-:S02]  /*f810*/  CS2R R56, SRZ ;  /* 0x0000000000387805 */ /* 0x000fc4000001ff00 */
[----:B------:R-:W-:Y:S01]  /*f820*/  CS2R R58, SRZ ;  /* 0x00000000003a7805 */ /* 0x000fe2000001ff00 */
[----:B------:R-:W-:Y:S06]  /*f830*/  @P0 BRA `(.L_x_1747) ;  /* 0x0000000000900947 */ /* 0x000fec0003800000 */
[----:B------:R-:W-:Y:S01]  /*f840*/  ULDC UR4, c[0x0][0x3f4] ;  /* 0x0000fd0000047ab9 */ /* 0x000fe20000000800 */
[----:B---3--:R-:W-:Y:S01]  /*f850*/  IMAD.MOV.U32 R4, RZ, RZ, R0 ;  /* 0x000000ffff047224 */ /* 0x008fe200078e0000 */
[----:B------:R-:W-:Y:S01]  /*f860*/  ISETP.GE.AND P2, PT, R16, UR4, PT ;  /* 0x0000000410007c0c */ /* 0x000fe2000bf46270 */
[----:B--2---:R-:W-:Y:S01]  /*f870*/  IMAD.MOV.U32 R5, RZ, RZ, R3 ;  /* 0x000000ffff057224 */ /* 0x004fe200078e0003 */
[----:B------:R-:W-:Y:S02]  /*f880*/  ISETP.GE.AND P3, PT, R197, UR4, PT ;  /* 0x00000004c5007c0c */ /* 0x000fe4000bf66270 */
[----:B------:R-:W-:Y:S02]  /*f890*/  CS2R R52, SRZ ;  /* 0x0000000000347805 */ /* 0x000fe4000001ff00 */
[----:B------:R-:W-:Y:S02]  /*f8a0*/  ISETP.GE.AND P4, PT, R196, UR4, PT ;  /* 0x00000004c4007c0c */ /* 0x000fe4000bf86270 */
[----:B------:R-:W-:-:S02]  /*f8b0*/  CS2R R54, SRZ ;  /* 0x0000000000367805 */ /* 0x000fc4000001ff00 */
[----:B------:R-:W-:Y:S02]  /*f8c0*/  CS2R R8, SRZ ;  /* 0x0000000000087805 */ /* 0x000fe4000001ff00 */
[----:B------:R-:W-:Y:S02]  /*f8d0*/  CS2R R10, SRZ ;  /* 0x00000000000a7805 */ /* 0x000fe4000001ff00 */
[----:B------:R-:W-:Y:S02]  /*f8e0*/  CS2R R56, SRZ ;  /* 0x0000000000387805 */ /* 0x000fe4000001ff00 */
[----:B------:R-:W-:Y:S01]  /*f8f0*/  CS2R R58, SRZ ;  /* 0x00000000003a7805 */ /* 0x000fe2000001ff00 */
[----:B------:R-:W-:Y:S01]  /*f900*/  @!P2 IMAD.SHL.U32 R63, R16, 0x2, RZ ;  /* 0x00000002103fa824 */ /* 0x000fe200078e00ff */
[----:B------:R-:W-:Y:S01]  /*f910*/  @!P3 SHF.L.U32 R75, R201, 0x3, RZ ;  /* 0x00000003c94bb819 */ /* 0x000fe200000006ff */
[----:B------:R-:W-:-:S03]  /*f920*/  @!P4 IMAD.SHL.U32 R65, R202, 0x8, RZ ;  /* 0x00000008ca41c824 */ /* 0x000fc600078e00ff */
[-C--:B------:R-:W-:Y:S02]  /*f930*/  @!P2 IADD3 R60, P0, R0, R63.reuse, RZ ;  /* 0x0000003f003ca210 */ /* 0x080fe40007f1e0ff */
[----:B0-----:R-:W-:Y:S01]  /*f940*/  @!P2 IADD3 R62, P1, R20, R63, RZ ;  /* 0x0000003f143ea210 */ /* 0x001fe20007f3e0ff */
        /* <DEDUP_REMOVED lines=9> */
[--C-:B------:R-:W-:Y:S01]  /*f9e0*/  @!P3 IMAD.WIDE R74, R75, 0x2, R20.reuse ;  /* 0x000000024b4ab825 */ /* 0x100fe200078e0214 */
        /* <DEDUP_REMOVED lines=9> */
.L_x_1747:
[----:B------:R-:W-:Y:S05]  /*fa80*/  BSYNC B1 ;  /* 0x0000000000017941 */ /* 0x000fea0003800000 */
.L_x_1746:
[----:B-1----:R-:W3:Y:S04]  /*fa90*/  LDL R60, [R1+0x58] ;  /* 0x00005800013c7983 */ /* 0x002ee80000100800 */
[----:B------:R-:W4:Y:S01]  /*faa0*/  LDL R63, [R1+0x30] ;  /* 0x00003000013f7983 */ /* 0x000f220000100800 */
[----:B--2--5:R-:W-:Y:S01]  /*fab0*/  IMAD.MOV.U32 R3, RZ, RZ, R4 ;  /* 0x000000ffff037224 */ /* 0x024fe200078e0004 */
[----:B0-----:R-:W-:Y:S01]  /*fac0*/  MOV R20, R5 ;  /* 0x0000000500147202 */ /* 0x001fe20000000f00 */
[----:B------:R-:W-:Y:S01]  /*fad0*/  IMAD.MOV.U32 R21, RZ, RZ, R7 ;  /* 0x000000ffff157224 */ /* 0x000fe200078e0007 */
[----:B------:R-:W-:Y:S01]  /*fae0*/  BSSY B1, `(.L_x_1748) ;  /* 0x000002c000017945 */ /* 0x000fe20003800000 */
        /* <DEDUP_REMOVED lines=8> */
[----:B------:R-:W-:-:S03]  /*fb70*/  IMAD.MOV.U32 R62, RZ, RZ, R57 ;  /* 0x000000ffff3e7224 */ /* 0x000fc600078e0039 */
[----:B------:R-:W-:Y:S01]  /*fb80*/  PRMT R70, R3, 0x5410, R20 ;  /* 0x0000541003467816 */ /* 0x000fe20000000014 */
[----:B------:R-:W-:Y:S02]  /*fb90*/  IMAD.MOV.U32 R3, RZ, RZ, R12 ;  /* 0x000000ffff037224 */ /* 0x000fe400078e000c */
[----:B------:R-:W-:Y:S01]  /*fba0*/  IMAD.MOV.U32 R20, RZ, RZ, R13 ;  /* 0x000000ffff147224 */ /* 0x000fe200078e000d */
[----:B---3--:R-:W-:-:S04]  /*fbb0*/  LEA.HI R0, R60, R60, RZ, 0x1 ;  /* 0x0000003c3c007211 */ /* 0x008fc800078f08ff */
[----:B------:R-:W-:Y:S02]  /*fbc0*/  LOP3.LUT R0, R0, 0xfffffffe, RZ, 0xc0, !PT ;  /* 0xfffffffe00007812 */ /* 0x000fe400078ec0ff */
[----:B----4-:R-:W-:-:S03]  /*fbd0*/  VIADDMNMX R69, R88, -R63, 0x80, PT ;  /* 0x0000008058457446 */ /* 0x010fc6000380093f */
[----:B------:R-:W-:Y:S01]  /*fbe0*/  IMAD.IADD R0, R60, 0x1, -R0 ;  /* 0x000000013c007824 */ /* 0x000fe200078e0a00 */
[----:B------:R-:W-:Y:S01]  /*fbf0*/  ISETP.GE.AND P1, PT, R218, R69, PT ;  /* 0x00000045da00720c */ /* 0x000fe20003f26270 */
[----:B------:R-:W-:-:S03]  /*fc00*/  IMAD.MOV.U32 R60, RZ, RZ, R10 ;  /* 0x000000ffff3c7224 */ /* 0x000fc600078e000a */
[----:B------:R-:W-:Y:S01]  /*fc10*/  SHF.L.U32 R21, R0, 0x1f, RZ ;  /* 0x0000001f00157819 */ /* 0x000fe200000006ff */
[----:B------:R-:W-:Y:S01]  /*fc20*/  IMAD.MOV.U32 R0, RZ, RZ, R11 ;  /* 0x000000ffff007224 */ /* 0x000fe200078e000b */
[----:B------:R-:W-:Y:S02]  /*fc30*/  PRMT R71, R60, 0x7610, R71 ;  /* 0x000076103c477816 */ /* 0x000fe40000000047 */
[----:B------:R-:W0:Y:S01]  /*fc40*/  SYNCS.PHASECHK.TRANS64.TRYWAIT P0, [R2+URZ+0x30800], R21 ;  /* 0x03080015020075a7 */ /* 0x000e22000800017f */
[----:B------:R-:W-:Y:S02]  /*fc50*/  MOV R60, R14 ;  /* 0x0000000e003c7202 */ /* 0x000fe40000000f00 */
[----:B------:R-:W-:Y:S02]  /*fc60*/  PRMT R71, R71, 0x5410, R0 ;  /* 0x0000541047477816 */ /* 0x000fe40000000000 */
[----:B------:R-:W-:Y:S01]  /*fc70*/  PRMT R0, R3, 0x5410, R20 ;  /* 0x0000541003007816 */ /* 0x000fe20000000014 */
[----:B------:R-:W-:Y:S01]  /*fc80*/  IMAD.MOV.U32 R20, RZ, RZ, R15 ;  /* 0x000000ffff147224 */ /* 0x000fe200078e000f */
[----:B------:R-:W-:Y:S01]  /*fc90*/  PRMT R3, R60, 0x7610, R3 ;  /* 0x000076103c037816 */ /* 0x000fe20000000003 */
[----:B------:R-:W-:-:S03]  /*fca0*/  IMAD.MOV.U32 R60, RZ, RZ, R48 ;  /* 0x000000ffff3c7224 */ /* 0x000fc600078e0030 */
[----:B------:R-:W-:Y:S02]  /*fcb0*/  PRMT R3, R3, 0x5410, R20 ;  /* 0x0000541003037816 */ /* 0x000fe40000000014 */
        /* <DEDUP_REMOVED lines=14> */
.L_x_2063:
[----:B------:R-:W-:Y:S05]  /*fda0*/  BSYNC B1 ;  /* 0x0000000000017941 */ /* 0x000fea0003800000 */
.L_x_1748:
[----:B------:R-:W-:Y:S01]  /*fdb0*/  BSSY B1, `(.L_x_1750) ;  /* 0x000012f000017945 */ /* 0x000fe20003800000 */
[----:B0-----:R-:W-:-:S03]  /*fdc0*/  PRMT R21, R60, 0x5410, R61 ;  /* 0x000054103c157816 */ /* 0x001fc6000000003d */
[----:B------:R-:W-:Y:S05]  /*fdd0*/  @P1 BRA `(.L_x_1751) ;  /* 0x0000001000b01947 */ /* 0x000fea0003800000 */
[----:B------:R-:W0:Y:S01]  /*fde0*/  LDC R75, c[0x0][0x3f4] ;  /* 0x0000fd00ff4b7b82 */ /* 0x000e220000000800 */
[----:B------:R-:W-:Y:S01]  /*fdf0*/  BSSY B2, `(.L_x_1752) ;  /* 0x0000068000027945 */ /* 0x000fe20003800000 */
[-C--:B0-----:R-:W-:Y:S02]  /*fe00*/  ISETP.GE.AND P0, PT, R16, R75.reuse, PT ;  /* 0x0000004b1000720c */ /* 0x081fe40003f06270 */
[-C--:B------:R-:W-:Y:S02]  /*fe10*/  ISETP.GE.AND P1, PT, R197, R75.reuse, PT ;  /* 0x0000004bc500720c */ /* 0x080fe40003f26270 */
[----:B------:R-:W-:-:S09]  /*fe20*/  ISETP.GE.AND P2, PT, R196, R75, PT ;  /* 0x0000004bc400720c */ /* 0x000fd20003f46270 */
[----:B------:R-:W-:Y:S05]  /*fe30*/  @P0 BRA `(.L_x_1753) ;  /* 0x00000004008c0947 */ /* 0x000fea0003800000 */
[----:B------:R-:W2:Y:S01]  /*fe40*/  LDL R62, [R1+0x5c] ;  /* 0x00005c00013e7983 */ /* 0x000ea20000100800 */
[----:B------:R-:W-:Y:S01]  /*fe50*/  LOP3.LUT R61, R227, 0x38, R16, 0xf8, !PT ;  /* 0x00000038e33d7812 */ /* 0x000fe200078ef810 */
[--C-:B------:R-:W-:Y:S01]  /*fe60*/  HADD2.F32 R97, -RZ, R93.reuse.H1_H1 ;  /* 0x3000005dff617230 */ /* 0x100fe20000004100 */
[----:B------:R-:W-:Y:S01]  /*fe70*/  SHF.R.U32.HI R102, RZ, 0x10, R45 ;  /* 0x00000010ff667819 */ /* 0x000fe2000001162d */
[----:B------:R-:W-:Y:S01]  /*fe80*/  HADD2.F32 R99, -RZ, R93.H0_H0 ;  /* 0x2000005dff637230 */ /* 0x000fe20000004100 */
[----:B------:R-:W-:Y:S01]  /*fe90*/  LOP3.LUT R60, R61, R228, RZ, 0x3c, !PT ;  /* 0x000000e43d3c7212 */ /* 0x000fe200078e3cff */
[----:B------:R-:W-:Y:S01]  /*fea0*/  HADD2.F32 R100, -RZ, R92.H0_H0 ;  /* 0x2000005cff647230 */ /* 0x000fe20000004100 */
[--C-:B------:R-:W-:Y:S01]  /*feb0*/  SHF.R.U32.HI R98, RZ, 0x10, R33.reuse ;  /* 0x00000010ff627819 */ /* 0x100fe20000011621 */
[----:B------:R-:W-:Y:S01]  /*fec0*/  HADD2.F32 R102, -RZ, R102.H0_H0 ;  /* 0x20000066ff667230 */ /* 0x000fe20000004100 */
[----:B------:R-:W-:Y:S01]  /*fed0*/  IADD3 R61, R229, R60, RZ ;  /* 0x0000003ce53d7210 */ /* 0x000fe20007ffe0ff */
[----:B------:R-:W-:Y:S01]  /*fee0*/  HADD2.F32 R92, -RZ, R92.H1_H1 ;  /* 0x3000005cff5c7230 */ /* 0x000fe20000004100 */
[----:B------:R-:W-:Y:S01]  /*fef0*/  SHF.R.U64 R32, R32, 0x10, R33 ;  /* 0x0000001020207819 */ /* 0x000fe20000001221 */
[----:B------:R-:W-:Y:S01]  /*ff00*/  HADD2.F32 R98, -RZ, R98.H0_H0 ;  /* 0x20000062ff627230 */ /* 0x000fe20000004100 */
[----:B------:R-:W-:Y:S01]  /*ff10*/  SHF.R.U64 R33, R34, 0x10, R35 ;  /* 0x0000001022217819 */ /* 0x000fe20000001223 */
[----:B------:R-:W-:Y:S01]  /*ff20*/  IMAD R88, R61, 0x2, R2 ;  /* 0x000000023d587824 */ /* 0x000fe200078e0202 */
[----:B------:R-:W-:-:S02]  /*ff30*/  SHF.R.U64 R34, R46, 0x10, R47 ;  /* 0x000000102e227819 */ /* 0x000fc4000000122f */
[----:B------:R-:W-:Y:S01]  /*ff40*/  SHF.R.U64 R44, R44, 0x10, R45 ;  /* 0x000000102c2c7819 */ /* 0x000fe2000000122d */
[----:B------:R-:W-:Y:S01]  /*ff50*/  HADD2.F32 R33, -RZ, R33.H0_H0 ;  /* 0x20000021ff217230 */ /* 0x000fe20000004100 */
[----:B------:R-:W-:Y:S02]  /*ff60*/  SHF.R.U32.HI R107, RZ, 0x10, R35 ;  /* 0x00000010ff6b7819 */ /* 0x000fe40000011623 */
[----:B------:R-:W-:Y:S02]  /*ff70*/  SHF.R.U32.HI R105, RZ, 0x10, R47 ;  /* 0x00000010ff697819 */ /* 0x000fe4000001162f */
[----:B--2---:R-:W-:-:S04]  /*ff80*/  LEA.HI R62, R75, R62, RZ, 0x1d ;  /* 0x0000003e4b3e7211 */ /* 0x004fc800078fe8ff */
[----:B------:R-:W-:Y:S01]  /*ff90*/  SHF.R.S32.HI R63, RZ, 0x1f, R62 ;  /* 0x0000001fff3f7819 */ /* 0x000fe2000001143e */
[----:B------:R-:W-:-:S03]  /*ffa0*/  IMAD.SHL.U32 R64, R62, 0x8, RZ ;  /* 0x000000083e407824 */ /* 0x000fc600078e00ff */
[----:B------:R-:W-:Y:S02]  /*ffb0*/  LEA.HI R62, R63, R62, RZ, 0x3 ;  /* 0x0000003e3f3e7211 */ /* 0x000fe400078f18ff */
[----:B------:R-:W-:-:S03]  /*ffc0*/  LOP3.LUT R63, R227, 0x38, R64, 0xf8, !PT ;  /* 0x00000038e33f7812 */ /* 0x000fc600078ef840 */
[----:B------:R-:W-:Y:S01]  /*ffd0*/  IMAD.SHL.U32 R62, R62, 0x400, RZ ;  /* 0x000004003e3e7824 */ /* 0x000fe200078e00ff */
[----:B------:R-:W-:-:S04]  /*ffe0*/  LOP3.LUT R65, R63, R228, RZ, 0x3c, !PT ;  /* 0x000000e43f417212 */ /* 0x000fc800078e3cff */
[----:B------:R-:W-:Y:S02]  /*fff0*/  LOP3.LUT R64, R62, 0x7fffe000, RZ, 0xc0, !PT ;  /* 0x7fffe0003e407812 */ /* 0x000fe400078ec0ff */
[----:B------:R-:W0:Y:S02]  /*10000*/  LDS.128 R60, [R88+0x12400] ;  /* 0x01240000583c7984 */ /* 0x000e240000000c00 */
[----:B------:R-:W-:-:S05]  /*10010*/  IADD3 R65, R65, R64, R229 ;  /* 0x0000004041417210 */ /* 0x000fca0007ffe0e5 */
[----:B------:R-:W-:-:S05]  /*10020*/  IMAD R89, R65, 0x2, R2 ;  /* 0x0000000241597824 */ /* 0x000fca00078e0202 */
[----:B------:R-:W1:Y:S01]  /*10030*/  LDS.128 R64, [R89+0x12400] ;  /* 0x0124000059407984 */ /* 0x000e620000000c00 */
[--C-:B0-----:R-:W-:Y:S02]  /*10040*/  HADD2.F32 R46, -RZ, R61.reuse.H0_H0 ;  /* 0x2000003dff2e7230 */ /* 0x101fe40000004100 */
[----:B------:R-:W-:Y:S02]  /*10050*/  HADD2.F32 R61, -RZ, R61.H1_H1 ;  /* 0x3000003dff3d7230 */ /* 0x000fe40000004100 */
[----:B------:R-:W-:Y:S02]  /*10060*/  HADD2.F32 R35, -RZ, R60.H0_H0 ;  /* 0x2000003cff237230 */ /* 0x000fe40000004100 */
[----:B------:R-:W-:Y:S02]  /*10070*/  HADD2.F32 R47, -RZ, R62.H0_H0 ;  /* 0x2000003eff2f7230 */ /* 0x000fe40000004100 */
[--C-:B------:R-:W-:Y:S02]  /*10080*/  HADD2.F32 R94, -RZ, R63.reuse.H0_H0 ;  /* 0x2000003fff5e7230 */ /* 0x100fe40000004100 */
[----:B------:R-:W-:-:S02]  /*10090*/  HADD2.F32 R63, -RZ, R63.H1_H1 ;  /* 0x3000003fff3f7230 */ /* 0x000fc40000004100 */
[--C-:B-1----:R-:W-:Y:S02]  /*100a0*/  HADD2.F32 R93, -RZ, R65.reuse.H1_H1 ;  /* 0x30000041ff5d7230 */ /* 0x102fe40000004100 */
[----:B------:R-:W-:Y:S02]  /*100b0*/  HADD2.F32 R45, -RZ, R65.H0_H0 ;  /* 0x20000041ff2d7230 */ /* 0x000fe40000004100 */
[----:B------:R-:W-:Y:S02]  /*100c0*/  HADD2.F32 R65, -RZ, R64.H0_H0 ;  /* 0x20000040ff417230 */ /* 0x000fe40000004100 */
[C---:B------:R-:W-:Y:S01]  /*100d0*/  FMUL.FTZ R104, R93.reuse, R102 ;  /* 0x000000665d687220 */ /* 0x040fe20000410000 */
[-C--:B------:R-:W-:Y:S01]  /*100e0*/  FMUL.FTZ R108, R93, R98.reuse ;  /* 0x000000625d6c7220 */ /* 0x080fe20000410000 */
[----:B------:R-:W-:Y:S02]  /*100f0*/  HADD2.F32 R95, -RZ, R66.H0_H0 ;  /* 0x20000042ff5f7230 */ /* 0x000fe40000004100 */
[----:B------:R-:W-:Y:S01]  /*10100*/  FMUL.FTZ R101, R45, R99 ;  /* 0x000000632d657220 */ /* 0x000fe20000410000 */
[----:B------:R-:W-:Y:S01]  /*10110*/  FFMA.FTZ R106, R61, R98, -R104 ;  /* 0x000000623d6a7223 */ /* 0x000fe20000010868 */
[----:B------:R-:W-:Y:S01]  /*10120*/  FMUL.FTZ R104, R65, R100 ;  /* 0x0000006441687220 */ /* 0x000fe20000410000 */
[----:B------:R-:W-:-:S02]  /*10130*/  HADD2.F32 R98, -RZ, R91.H1_H1 ;  /* 0x3000005bff627230 */ /* 0x000fc40000004100 */
[----:B------:R-:W-:Y:S01]  /*10140*/  FMUL.FTZ R65, R65, R92 ;  /* 0x0000005c41417220 */ /* 0x000fe20000410000 */
[----:B------:R-:W-:Y:S01]  /*10150*/  FFMA.FTZ R93, R61, R102, R108 ;  /* 0x000000663d5d7223 */ /* 0x000fe2000001006c */
[C---:B------:R-:W-:Y:S01]  /*10160*/  FFMA.FTZ R104, R35.reuse, R92, -R104 ;  /* 0x0000005c23687223 */ /* 0x040fe20000010868 */
[----:B------:R-:W-:Y:S02]  /*10170*/  HADD2.F32 R96, -RZ, R67.H0_H0 ;  /* 0x20000043ff607230 */ /* 0x000fe40000004100 */
[----:B------:R-:W-:Y:S01]  /*10180*/  FFMA.FTZ R65, R35, R100, R65 ;  /* 0x0000006423417223 */ /* 0x000fe20000010041 */
[----:B------:R-:W-:Y:S02]  /*10190*/  HADD2.F32 R92, -RZ, R91.H0_H0 ;  /* 0x2000005bff5c7230 */ /* 0x000fe40000004100 */
[----:B------:R-:W-:Y:S01]  /*101a0*/  FMUL.FTZ R100, R95, R98 ;  /* 0x000000625f647220 */ /* 0x000fe20000410000 */
[--C-:B------:R-:W-:Y:S02]  /*101b0*/  HADD2.F32 R61, -RZ, R90.reuse.H0_H0 ;  /* 0x2000005aff3d7230 */ /* 0x100fe40000004100 */
[----:B------:R-:W-:Y:S01]  /*101c0*/  FMUL.FTZ R103, R45, R97 ;  /* 0x000000612d677220 */ /* 0x000fe20000410000 */
[----:B------:R-:W-:-:S02]  /*101d0*/  HADD2.F32 R35, -RZ, R90.H1_H1 ;  /* 0x3000005aff237230 */ /* 0x000fc40000004100 */
[-C--:B------:R-:W-:Y:S01]  /*101e0*/  FMUL.FTZ R102, R95, R92.reuse ;  /* 0x0000005c5f667220 */ /* 0x080fe20000410000 */
[C---:B------:R-:W-:Y:S01]  /*101f0*/  FFMA.FTZ R100, R47.reuse, R92, -R100 ;  /* 0x0000005c2f647223 */ /* 0x040fe20000010864 */
[C---:B------:R-:W-:Y:S01]  /*10200*/  FMUL.FTZ R91, R96.reuse, R61 ;  /* 0x0000003d605b7220 */ /* 0x040fe20000410000 */
[----:B------:R-:W-:Y:S02]  /*10210*/  HADD2.F32 R67, -RZ, R67.H1_H1 ;  /* 0x30000043ff437230 */ /* 0x000fe40000004100 */
[-C--:B------:R-:W-:Y:S01]  /*10220*/  FMUL.FTZ R96, R96, R35.reuse ;  /* 0x0000002360607220 */ /* 0x080fe20000410000 */
[----:B------:R-:W-:Y:S02]  /*10230*/  HADD2.F32 R92, -RZ, R105.H0_H0 ;  /* 0x20000069ff5c7230 */ /* 0x000fe40000004100 */
[----:B------:R-:W-:Y:S01]  /*10240*/  FFMA.FTZ R102, R47, R98, R102 ;  /* 0x000000622f667223 */ /* 0x000fe20000010066 */
[----:B------:R-:W-:Y:S02]  /*10250*/  HADD2.F32 R90, -RZ, R107.H0_H0 ;  /* 0x2000006bff5a7230 */ /* 0x000fe40000004100 */
[C---:B------:R-:W-:Y:S01]  /*10260*/  FFMA.FTZ R91, R94.reuse, R35, -R91 ;  /* 0x000000235e5b7223 */ /* 0x040fe2000001085b */
[----:B------:R-:W-:Y:S01]  /*10270*/  FFMA.FTZ R96, R94, R61, R96 ;  /* 0x0000003d5e607223 */ /* 0x000fe20000010060 */
[----:B------:R-:W-:-:S02]  /*10280*/  HADD2.F32 R64, -RZ, R64.H1_H1 ;  /* 0x30000040ff407230 */ /* 0x000fc40000004100 */
[C---:B------:R-:W-:Y:S01]  /*10290*/  FMUL.FTZ R98, R67.reuse, R92 ;  /* 0x0000005c43627220 */ /* 0x040fe20000410000 */
[----:B------:R-:W-:Y:S02]  /*102a0*/  HADD2.F32 R66, -RZ, R66.H1_H1 ;  /* 0x30000042ff427230 */ /* 0x000fe40000004100 */
[-C--:B------:R-:W-:Y:S01]  /*102b0*/  FMUL.FTZ R94, R67, R90.reuse ;  /* 0x0000005a435e7220 */ /* 0x080fe20000410000 */
[----:B------:R-:W-:Y:S02]  /*102c0*/  HADD2.F32 R47, -RZ, R44.H0_H0 ;  /* 0x2000002cff2f7230 */ /* 0x000fe40000004100 */
[C---:B------:R-:W-:Y:S01]  /*102d0*/  FFMA.FTZ R98, R63.reuse, R90, -R98 ;  /* 0x0000005a3f627223 */ /* 0x040fe20000010862 */
[----:B------:R-:W-:Y:S02]  /*102e0*/  HADD2.F32 R61, -RZ, R34.H0_H0 ;  /* 0x20000022ff3d7230 */ /* 0x000fe40000004100 */
[----:B------:R-:W-:Y:S01]  /*102f0*/  FFMA.FTZ R95, R63, R92, R94 ;  /* 0x0000005c3f5f7223 */ /* 0x000fe2000001005e */
[----:B------:R-:W-:-:S02]  /*10300*/  HADD2.F32 R35, -RZ, R32.H0_H0 ;  /* 0x20000020ff237230 */ /* 0x000fc40000004100 */
[----:B------:R-:W-:Y:S01]  /*10310*/  FMUL.FTZ R63, R64, R47 ;  /* 0x0000002f403f7220 */ /* 0x000fe20000410000 */
[----:B------:R-:W-:Y:S02]  /*10320*/  HADD2.F32 R60, -RZ, R60.H1_H1 ;  /* 0x3000003cff3c7230 */ /* 0x000fe40000004100 */
[----:B------:R-:W-:Y:S01]  /*10330*/  FMUL.FTZ R67, R66, R61 ;  /* 0x0000003d42437220 */ /* 0x000fe20000410000 */
[----:B------:R-:W-:Y:S02]  /*10340*/  HADD2.F32 R62, -RZ, R62.H1_H1 ;  /* 0x3000003eff3e7230 */ /* 0x000fe40000004100 */
[----:B------:R-:W-:Y:S01]  /*10350*/  FMUL.FTZ R64, R64, R35 ;  /* 0x0000002340407220 */ /* 0x000fe20000410000 */
[----:B------:R-:W-:Y:S01]  /*10360*/  FMUL.FTZ R66, R66, R33 ;  /* 0x0000002142427220 */ /* 0x000fe20000410000 */
[C---:B------:R-:W-:Y:S01]  /*10370*/  FFMA.FTZ R45, R46.reuse, R97, -R101 ;  /* 0x000000612e2d7223 */ /* 0x040fe20000010865 */
[----:B------:R-:W-:Y:S01]  /*10380*/  FFMA.FTZ R46, R46, R99, R103 ;  /* 0x000000632e2e7223 */ /* 0x000fe20000010067 */
[----:B------:R-:W-:Y:S01]  /*10390*/  FFMA.FTZ R63, R60, R35, -R63 ;  /* 0x000000233c3f7223 */ /* 0x000fe2000001083f */
[----:B------:R-:W-:Y:S01]  /*103a0*/  FFMA.FTZ R67, R62, R33, -R67 ;  /* 0x000000213e437223 */ /* 0x000fe20000010843 */
        /* <DEDUP_REMOVED lines=8> */
[----:B------:R-:W-:Y:S01]  /*10430*/  F2FP.F16.F32.PACK_AB R44, R44, R65 ;  /* 0x000000412c2c723e */ /* 0x000fe200000000ff */
[----:B------:R0:W-:Y:S01]  /*10440*/  STS.128 [R88+0x12400], R32 ;  /* 0x0124002058007388 */ /* 0x0001e20000000c00 */
[----:B------:R-:W-:-:S05]  /*10450*/  F2FP.F16.F32.PACK_AB R46, R61, R102 ;  /* 0x000000663d2e723e */ /* 0x000fca00000000ff */
[----:B------:R0:W-:Y:S02]  /*10460*/  STS.128 [R89+0x12400], R44 ;  /* 0x0124002c59007388 */ /* 0x0001e40000000c00 */
.L_x_1753:
[----:B------:R-:W-:Y:S05]  /*10470*/  BSYNC B2 ;  /* 0x0000000000027941 */ /* 0x000fea0003800000 */
.L_x_1752:
[----:B------:R-:W-:Y:S04]  /*10480*/  BSSY B2, `(.L_x_1754) ;  /* 0x0000061000027945 */ /* 0x000fe80003800000 */
[----:B------:R-:W-:Y:S05]  /*10490*/  @P1 BRA `(.L_x_1755) ;  /* 0x00000004007c1947 */ /* 0x000fea0003800000 */
[----:B------:R-:W2:Y:S01]  /*104a0*/  LDL R96, [R1+0x78] ;  /* 0x0000780001607983 */ /* 0x000ea20000100800 */
[----:B0-----:R-:W-:Y:S01]  /*104b0*/  LEA.HI R32, R75, R201, RZ, 0x1d ;  /* 0x000000c94b207211 */ /* 0x001fe200078fe8ff */
[----:B------:R-:W-:Y:S01]  /*104c0*/  HADD2.F32 R62, -RZ, R86.H1_H1 ;  /* 0x30000056ff3e7230 */ /* 0x000fe20000004100 */
[--C-:B------:R-:W-:Y:S01]  /*104d0*/  SHF.R.U64 R92, R40, 0x10, R41.reuse ;  /* 0x00000010285c7819 */ /* 0x100fe20000001229 */
[----:B------:R-:W-:Y:S01]  /*104e0*/  HADD2.F32 R64, -RZ, R84.H1_H1 ;  /* 0x30000054ff407230 */ /* 0x000fe20000004100 */
[----:B------:R-:W-:Y:S01]  /*104f0*/  SHF.R.S32.HI R33, RZ, 0x1f, R32 ;  /* 0x0000001fff217819 */ /* 0x000fe20000011420 */
[----:B------:R-:W-:Y:S01]  /*10500*/  IMAD.SHL.U32 R34, R32, 0x8, RZ ;  /* 0x0000000820227824 */ /* 0x000fe200078e00ff */
[----:B------:R-:W-:Y:S02]  /*10510*/  SHF.R.U32.HI R66, RZ, 0x10, R41 ;  /* 0x00000010ff427819 */ /* 0x000fe40000011629 */
[----:B------:R-:W-:Y:S02]  /*10520*/  LEA.HI R32, R33, R32, RZ, 0x3 ;  /* 0x0000002021207211 */ /* 0x000fe400078f18ff */
[----:B------:R-:W-:Y:S01]  /*10530*/  LOP3.LUT R33, R227, 0x38, R34, 0xf8, !PT ;  /* 0x00000038e3217812 */ /* 0x000fe200078ef822 */
[----:B------:R-:W-:Y:S01]  /*10540*/  HADD2.F32 R66, -RZ, R66.H0_H0 ;  /* 0x20000042ff427230 */ /* 0x000fe20000004100 */
[----:B------:R-:W-:-:S02]  /*10550*/  SHF.L.U32 R32, R32, 0xa, RZ ;  /* 0x0000000a20207819 */ /* 0x000fc400000006ff */
[----:B------:R-:W-:Y:S02]  /*10560*/  LOP3.LUT R45, R33, R228, RZ, 0x3c, !PT ;  /* 0x000000e4212d7212 */ /* 0x000fe400078e3cff */
[----:B------:R-:W-:Y:S02]  /*10570*/  LOP3.LUT R44, R32, 0x7fffe000, RZ, 0xc0, !PT ;  /* 0x7fffe000202c7812 */ /* 0x000fe400078ec0ff */
[----:B------:R-:W-:Y:S02]  /*10580*/  SHF.R.U64 R95, R28, 0x10, R29 ;  /* 0x000000101c5f7819 */ /* 0x000fe4000000121d */
[----:B------:R-:W-:Y:S02]  /*10590*/  IADD3 R45, R45, R44, R229 ;  /* 0x0000002c2d2d7210 */ /* 0x000fe40007ffe0e5 */
[----:B------:R-:W-:Y:S02]  /*105a0*/  SHF.R.U32.HI R61, RZ, 0x10, R29 ;  /* 0x00000010ff3d7819 */ /* 0x000fe4000001161d */
[--C-:B------:R-:W-:Y:S01]  /*105b0*/  SHF.R.U64 R91, R42, 0x10, R43.reuse ;  /* 0x000000102a5b7819 */ /* 0x100fe2000000122b */
[----:B------:R-:W-:Y:S01]  /*105c0*/  IMAD R60, R45, 0x2, R2 ;  /* 0x000000022d3c7824 */ /* 0x000fe200078e0202 */
[----:B------:R-:W-:-:S02]  /*105d0*/  SHF.R.U32.HI R89, RZ, 0x10, R43 ;  /* 0x00000010ff597819 */ /* 0x000fc4000001162b */
[--C-:B------:R-:W-:Y:S02]  /*105e0*/  SHF.R.U32.HI R93, RZ, 0x10, R31.reuse ;  /* 0x00000010ff5d7819 */ /* 0x100fe4000001161f */
[----:B------:R-:W0:Y:S01]  /*105f0*/  LDS.128 R44, [R60+0x12400] ;  /* 0x012400003c2c7984 */ /* 0x000e220000000c00 */
[----:B------:R-:W-:Y:S01]  /*10600*/  SHF.R.U64 R94, R30, 0x10, R31 ;  /* 0x000000101e5e7819 */ /* 0x000fe2000000121f */
[--C-:B0-----:R-:W-:Y:S02]  /*10610*/  HADD2.F32 R41, -RZ, R45.reuse.H0_H0 ;  /* 0x2000002dff297230 */ /* 0x101fe40000004100 */
[----:B------:R-:W-:Y:S02]  /*10620*/  HADD2.F32 R40, -RZ, R44.H0_H0 ;  /* 0x2000002cff287230 */ /* 0x000fe40000004100 */
[----:B------:R-:W-:Y:S02]  /*10630*/  HADD2.F32 R45, -RZ, R45.H1_H1 ;  /* 0x3000002dff2d7230 */ /* 0x000fe40000004100 */
[C---:B------:R-:W-:Y:S01]  /*10640*/  FMUL.FTZ R88, R41.reuse, R64 ;  /* 0x0000004029587220 */ /* 0x040fe20000410000 */
[----:B------:R-:W-:Y:S01]  /*10650*/  FMUL.FTZ R90, R41, R62 ;  /* 0x0000003e295a7220 */ /* 0x000fe20000410000 */
[----:B------:R-:W-:-:S02]  /*10660*/  HADD2.F32 R41, -RZ, R84.H0_H0 ;  /* 0x20000054ff297230 */ /* 0x000fc40000004100 */
[----:B------:R-:W-:Y:S01]  /*10670*/  FMUL.FTZ R84, R45, R66 ;  /* 0x000000422d547220 */ /* 0x000fe20000410000 */
[----:B------:R-:W-:Y:S02]  /*10680*/  HADD2.F32 R42, -RZ, R46.H0_H0 ;  /* 0x2000002eff2a7230 */ /* 0x000fe40000004100 */
[--C-:B------:R-:W-:Y:S02]  /*10690*/  HADD2.F32 R43, -RZ, R47.reuse.H0_H0 ;  /* 0x2000002fff2b7230 */ /* 0x100fe40000004100 */
[----:B------:R-:W-:Y:S02]  /*106a0*/  HADD2.F32 R47, -RZ, R47.H1_H1 ;  /* 0x3000002fff2f7230 */ /* 0x000fe40000004100 */
[----:B------:R-:W-:Y:S02]  /*106b0*/  HADD2.F32 R44, -RZ, R44.H1_H1 ;  /* 0x3000002cff2c7230 */ /* 0x000fe40000004100 */
[----:B------:R-:W-:Y:S01]  /*106c0*/  HADD2.F32 R46, -RZ, R46.H1_H1 ;  /* 0x3000002eff2e7230 */ /* 0x000fe20000004100 */
[----:B--2---:R-:W0:Y:S02]  /*106d0*/  LDS.128 R32, [R96] ;  /* 0x0000000060207984 */ /* 0x004e240000000c00 */
[----:B0-----:R-:W-:-:S02]  /*106e0*/  HADD2.F32 R29, -RZ, R33.H0_H0 ;  /* 0x20000021ff1d7230 */ /* 0x001fc40000004100 */
[----:B------:R-:W-:Y:S02]  /*106f0*/  HADD2.F32 R28, -RZ, R32.H0_H0 ;  /* 0x20000020ff1c7230 */ /* 0x000fe40000004100 */
[----:B------:R-:W-:Y:S02]  /*10700*/  HADD2.F32 R33, -RZ, R33.H1_H1 ;  /* 0x30000021ff217230 */ /* 0x000fe40000004100 */
[C---:B------:R-:W-:Y:S01]  /*10710*/  FFMA.FTZ R88, R29.reuse, R62, -R88 ;  /* 0x0000003e1d587223 */ /* 0x040fe20000010858 */
[----:B------:R-:W-:Y:S01]  /*10720*/  FFMA.FTZ R90, R29, R64, R90 ;  /* 0x000000401d5a7223 */ /* 0x000fe2000001005a */
[----:B------:R-:W-:Y:S02]  /*10730*/  HADD2.F32 R29, -RZ, R86.H0_H0 ;  /* 0x20000056ff1d7230 */ /* 0x000fe40000004100 */
[----:B------:R-:W-:Y:S02]  /*10740*/  HADD2.F32 R62, -RZ, R61.H0_H0 ;  /* 0x2000003dff3e7230 */ /* 0x000fe40000004100 */
[----:B------:R-:W-:Y:S01]  /*10750*/  FMUL.FTZ R61, R40, R41 ;  /* 0x00000029283d7220 */ /* 0x000fe20000410000 */
[----:B------:R-:W-:-:S02]  /*10760*/  HADD2.F32 R30, -RZ, R34.H0_H0 ;  /* 0x20000022ff1e7230 */ /* 0x000fc40000004100 */
[-C--:B------:R-:W-:Y:S01]  /*10770*/  FMUL.FTZ R40, R40, R29.reuse ;  /* 0x0000001d28287220 */ /* 0x080fe20000410000 */
[----:B------:R-:W-:Y:S02]  /*10780*/  HADD2.F32 R31, -RZ, R35.H0_H0 ;  /* 0x20000023ff1f7230 */ /* 0x000fe40000004100 */
[-C--:B------:R-:W-:Y:S01]  /*10790*/  FMUL.FTZ R64, R45, R62.reuse ;  /* 0x0000003e2d407220 */ /* 0x080fe20000410000 */
[C---:B------:R-:W-:Y:S01]  /*107a0*/  FFMA.FTZ R61, R28.reuse, R29, -R61 ;  /* 0x0000001d1c3d7223 */ /* 0x040fe2000001083d */
[C---:B------:R-:W-:Y:S01]  /*107b0*/  FFMA.FTZ R65, R33.reuse, R62, -R84 ;  /* 0x0000003e21417223 */ /* 0x040fe20000010854 */
[----:B------:R-:W-:Y:S02]  /*107c0*/  HADD2.F32 R45, -RZ, R85.H0_H0 ;  /* 0x20000055ff2d7230 */ /* 0x000fe40000004100 */
[----:B------:R-:W-:Y:S01]  /*107d0*/  FFMA.FTZ R63, R28, R41, R40 ;  /* 0x000000291c3f7223 */ /* 0x000fe20000010028 */
[----:B------:R-:W-:Y:S02]  /*107e0*/  HADD2.F32 R29, -RZ, R87.H0_H0 ;  /* 0x20000057ff1d7230 */ /* 0x000fe40000004100 */
[----:B------:R-:W-:Y:S01]  /*107f0*/  FFMA.FTZ R67, R33, R66, R64 ;  /* 0x0000004221437223 */ /* 0x000fe20000010040 */
[----:B------:R-:W-:-:S02]  /*10800*/  HADD2.F32 R62, -RZ, R85.H1_H1 ;  /* 0x30000055ff3e7230 */ /* 0x000fc40000004100 */
[C---:B------:R-:W-:Y:S01]  /*10810*/  FMUL.FTZ R33, R42.reuse, R45 ;  /* 0x0000002d2a217220 */ /* 0x040fe20000410000 */
[----:B------:R-:W-:Y:S02]  /*10820*/  HADD2.F32 R28, -RZ, R87.H1_H1 ;  /* 0x30000057ff1c7230 */ /* 0x000fe40000004100 */
[----:B------:R-:W-:Y:S01]  /*10830*/  FMUL.FTZ R41, R42, R29 ;  /* 0x0000001d2a297220 */ /* 0x000fe20000410000 */
[----:B------:R-:W-:Y:S02]  /*10840*/  HADD2.F32 R42, -RZ, R89.H0_H0 ;  /* 0x20000059ff2a7230 */ /* 0x000fe40000004100 */
[C---:B------:R-:W-:Y:S01]  /*10850*/  FMUL.FTZ R66, R43.reuse, R62 ;  /* 0x0000003e2b427220 */ /* 0x040fe20000410000 */
[----:B------:R-:W-:Y:S02]  /*10860*/  HADD2.F32 R40, -RZ, R93.H0_H0 ;  /* 0x2000005dff287230 */ /* 0x000fe40000004100 */
[----:B------:R-:W-:Y:S01]  /*10870*/  FMUL.FTZ R43, R43, R28 ;  /* 0x0000001c2b2b7220 */ /* 0x000fe20000410000 */
[----:B------:R-:W-:-:S02]  /*10880*/  HADD2.F32 R35, -RZ, R35.H1_H1 ;  /* 0x30000023ff237230 */ /* 0x000fc40000004100 */
[C---:B------:R-:W-:Y:S01]  /*10890*/  FFMA.FTZ R64, R30.reuse, R29, -R33 ;  /* 0x0000001d1e407223 */ /* 0x040fe20000010821 */
[----:B------:R-:W-:Y:S01]  /*108a0*/  FFMA.FTZ R45, R30, R45, R41 ;  /* 0x0000002d1e2d7223 */ /* 0x000fe20000010029 */
[----:B------:R-:W-:Y:S01]  /*108b0*/  FFMA.FTZ R66, R31, R28, -R66 ;  /* 0x0000001c1f427223 */ /* 0x000fe20000010842 */
[----:B------:R-:W-:Y:S01]  /*108c0*/  FMUL.FTZ R30, R47, R42 ;  /* 0x0000002a2f1e7220 */ /* 0x000fe20000410000 */
[----:B------:R-:W-:Y:S01]  /*108d0*/  FFMA.FTZ R62, R31, R62, R43 ;  /* 0x0000003e1f3e7223 */ /* 0x000fe2000001002b */
[-C--:B------:R-:W-:Y:S01]  /*108e0*/  FMUL.FTZ R28, R47, R40.reuse ;  /* 0x000000282f1c7220 */ /* 0x080fe20000410000 */
[----:B------:R-:W-:Y:S02]  /*108f0*/  HADD2.F32 R33, -RZ, R92.H0_H0 ;  /* 0x2000005cff217230 */ /* 0x000fe40000004100 */
[C---:B------:R-:W-:Y:S01]  /*10900*/  FFMA.FTZ R47, R35.reuse, R40, -R30 ;  /* 0x00000028232f7223 */ /* 0x040fe2000001081e */
[----:B------:R-:W-:Y:S02]  /*10910*/  HADD2.F32 R41, -RZ, R91.H0_H0 ;  /* 0x2000005bff297230 */ /* 0x000fe40000004100 */
[----:B------:R-:W-:Y:S01]  /*10920*/  FFMA.FTZ R85, R35, R42, R28 ;  /* 0x0000002a23557223 */ /* 0x000fe2000001001c */
[----:B------:R-:W-:-:S02]  /*10930*/  HADD2.F32 R29, -RZ, R95.H0_H0 ;  /* 0x2000005fff1d7230 */ /* 0x000fc40000004100 */
[----:B------:R-:W-:Y:S01]  /*10940*/  FMUL.FTZ R35, R44, R33 ;  /* 0x000000212c237220 */ /* 0x000fe20000410000 */
[----:B------:R-:W-:Y:S02]  /*10950*/  HADD2.F32 R31, -RZ, R94.H0_H0 ;  /* 0x2000005eff1f7230 */ /* 0x000fe40000004100 */
[----:B------:R-:W-:Y:S01]  /*10960*/  FMUL.FTZ R43, R46, R41 ;  /* 0x000000292e2b7220 */ /* 0x000fe20000410000 */
[----:B------:R-:W-:Y:S02]  /*10970*/  HADD2.F32 R32, -RZ, R32.H1_H1 ;  /* 0x30000020ff207230 */ /* 0x000fe40000004100 */
[----:B------:R-:W-:Y:S01]  /*10980*/  FMUL.FTZ R44, R44, R29 ;  /* 0x0000001d2c2c7220 */ /* 0x000fe20000410000 */
[----:B------:R-:W-:Y:S02]  /*10990*/  HADD2.F32 R34, -RZ, R34.H1_H1 ;  /* 0x30000022ff227230 */ /* 0x000fe40000004100 */
        /* <DEDUP_REMOVED lines=15> */
.L_x_1755:
[----:B------:R-:W-:Y:S05]  /*10a90*/  BSYNC B2 ;  /* 0x0000000000027941 */ /* 0x000fea0003800000 */
.L_x_1754:
[----:B------:R-:W-:Y:S05]  /*10aa0*/  @P2 BRA `(.L_x_1751) ;  /* 0x00000004007c2947 */ /* 0x000fea0003800000 */
[----:B------:R-:W2:Y:S01]  /*10ab0*/  LDL R66, [R1+0x70] ;  /* 0x0000700001427983 */ /* 0x000ea20000100800 */
[----:B------:R-:W-:Y:S01]  /*10ac0*/  LEA.HI R75, R75, R202, RZ, 0x1d ;  /* 0x000000ca4b4b7211 */ /* 0x000fe200078fe8ff */
[----:B------:R-:W-:Y:S01]  /*10ad0*/  HADD2.F32 R41, -RZ, R78.H1_H1 ;  /* 0x3000004eff297230 */ /* 0x000fe20000004100 */
[----:B------:R-:W-:Y:S01]  /*10ae0*/  SHF.R.U64 R63, R36, 0x10, R37 ;  /* 0x00000010243f7819 */ /* 0x000fe20000001225 */
[--C-:B------:R-:W-:Y:S01]  /*10af0*/  HADD2.F32 R42, -RZ, R76.reuse.H1_H1 ;  /* 0x3000004cff2a7230 */ /* 0x100fe20000004100 */
[----:B-1----:R-:W-:Y:S01]  /*10b00*/  SHF.R.S32.HI R30, RZ, 0x1f, R75 ;  /* 0x0000001fff1e7819 */ /* 0x002fe2000001144b */
[----:B------:R-:W-:Y:S01]  /*10b10*/  IMAD.SHL.U32 R28, R75, 0x8, RZ ;  /* 0x000000084b1c7824 */ /* 0x000fe200078e00ff */
[----:B------:R-:W-:Y:S01]  /*10b20*/  SHF.R.U32.HI R43, RZ, 0x10, R25 ;  /* 0x00000010ff2b7819 */ /* 0x000fe20000011619 */
[----:B------:R-:W-:Y:S01]  /*10b30*/  HADD2.F32 R76, -RZ, R76.H0_H0 ;  /* 0x2000004cff4c7230 */ /* 0x000fe20000004100 */
[----:B------:R-:W-:Y:S01]  /*10b40*/  LEA.HI R30, R30, R75, RZ, 0x3 ;  /* 0x0000004b1e1e7211 */ /* 0x000fe200078f18ff */
[----:B------:R-:W-:Y:S01]  /*10b50*/  HADD2.F32 R78, -RZ, R78.H0_H0 ;  /* 0x2000004eff4e7230 */ /* 0x000fe20000004100 */
[----:B------:R-:W-:-:S02]  /*10b60*/  LOP3.LUT R29, R227, 0x38, R28, 0xf8, !PT ;  /* 0x00000038e31d7812 */ /* 0x000fc400078ef81c */
[----:B0-----:R-:W-:Y:S01]  /*10b70*/  SHF.R.U32.HI R44, RZ, 0x10, R37 ;  /* 0x00000010ff2c7819 */ /* 0x001fe20000011625 */
[----:B------:R-:W-:Y:S01]  /*10b80*/  IMAD.SHL.U32 R30, R30, 0x400, RZ ;  /* 0x000004001e1e7824 */ /* 0x000fe200078e00ff */
[----:B------:R-:W-:Y:S02]  /*10b90*/  LOP3.LUT R33, R29, R228, RZ, 0x3c, !PT ;  /* 0x000000e41d217212 */ /* 0x000fe400078e3cff */
[----:B------:R-:W-:Y:S01]  /*10ba0*/  SHF.R.U64 R65, R24, 0x10, R25 ;  /* 0x0000001018417819 */ /* 0x000fe20000001219 */
[----:B------:R-:W-:Y:S01]  /*10bb0*/  HADD2.F32 R44, -RZ, R44.H0_H0 ;  /* 0x2000002cff2c7230 */ /* 0x000fe20000004100 */
[----:B------:R-:W-:Y:S02]  /*10bc0*/  LOP3.LUT R32, R30, 0x7fffe000, RZ, 0xc0, !PT ;  /* 0x7fffe0001e207812 */ /* 0x000fe400078ec0ff */
[----:B------:R-:W-:Y:S02]  /*10bd0*/  SHF.R.U64 R61, R38, 0x10, R39 ;  /* 0x00000010263d7819 */ /* 0x000fe40000001227 */
[----:B------:R-:W-:-:S02]  /*10be0*/  IADD3 R33, R33, R32, R229 ;  /* 0x0000002021217210 */ /* 0x000fc40007ffe0e5 */
[----:B------:R-:W-:Y:S02]  /*10bf0*/  SHF.R.U64 R64, R26, 0x10, R27 ;  /* 0x000000101a407819 */ /* 0x000fe4000000121b */
[----:B------:R-:W-:Y:S01]  /*10c00*/  SHF.R.U32.HI R45, RZ, 0x10, R39 ;  /* 0x00000010ff2d7819 */ /* 0x000fe20000011627 */
[----:B------:R-:W-:Y:S01]  /*10c10*/  IMAD R40, R33, 0x2, R2 ;  /* 0x0000000221287824 */ /* 0x000fe200078e0202 */
[----:B------:R-:W-:-:S04]  /*10c20*/  SHF.R.U32.HI R47, RZ, 0x10, R27 ;  /* 0x00000010ff2f7819 */ /* 0x000fc8000001161b */
[----:B------:R-:W0:Y:S02]  /*10c30*/  LDS.128 R32, [R40+0x12400] ;  /* 0x0124000028207984 */ /* 0x000e240000000c00 */
[--C-:B0-----:R-:W-:Y:S02]  /*10c40*/  HADD2.F32 R36, -RZ, R33.reuse.H0_H0 ;  /* 0x20000021ff247230 */ /* 0x101fe40000004100 */
[----:B------:R-:W-:Y:S02]  /*10c50*/  HADD2.F32 R37, -RZ, R33.H1_H1 ;  /* 0x30000021ff257230 */ /* 0x000fe40000004100 */
[----:B------:R-:W-:Y:S02]  /*10c60*/  HADD2.F32 R33, -RZ, R32.H0_H0 ;  /* 0x20000020ff217230 */ /* 0x000fe40000004100 */
        /* <DEDUP_REMOVED lines=15> */
[----:B------:R-:W-:Y:S01]  /*10d60*/  FMUL.FTZ R25, R33, R76 ;  /* 0x0000004c21197220 */ /* 0x000fe20000410000 */
[----:B------:R-:W-:Y:S01]  /*10d70*/  FMUL.FTZ R42, R37, R36 ;  /* 0x00000024252a7220 */ /* 0x000fe20000410000 */
[----:B------:R-:W-:Y:S02]  /*10d80*/  HADD2.F32 R37, -RZ, R77.H0_H0 ;  /* 0x2000004dff257230 */ /* 0x000fe40000004100 */
[-C--:B------:R-:W-:Y:S01]  /*10d90*/  FMUL.FTZ R33, R33, R78.reuse ;  /* 0x0000004e21217220 */ /* 0x080fe20000410000 */
[----:B------:R-:W-:Y:S01]  /*10da0*/  FFMA.FTZ R78, R24, R78, -R25 ;  /* 0x0000004e184e7223 */ /* 0x000fe20000010819 */
[----:B------:R-:W-:Y:S01]  /*10db0*/  FFMA.FTZ R43, R29, R44, R42 ;  /* 0x0000002c1d2b7223 */ /* 0x000fe2000001002a */
[----:B------:R-:W-:-:S02]  /*10dc0*/  HADD2.F32 R25, -RZ, R79.H0_H0 ;  /* 0x2000004fff197230 */ /* 0x000fc40000004100 */
[----:B------:R-:W-:Y:S01]  /*10dd0*/  FFMA.FTZ R41, R29, R36, -R62 ;  /* 0x000000241d297223 */ /* 0x000fe2000001083e */
[----:B------:R-:W-:Y:S02]  /*10de0*/  HADD2.F32 R26, -RZ, R30.H0_H0 ;  /* 0x2000001eff1a7230 */ /* 0x000fe40000004100 */
[----:B------:R-:W-:Y:S01]  /*10df0*/  FFMA.FTZ R76, R24, R76, R33 ;  /* 0x0000004c184c7223 */ /* 0x000fe20000010021 */
[----:B------:R-:W-:Y:S02]  /*10e00*/  HADD2.F32 R42, -RZ, R77.H1_H1 ;  /* 0x3000004dff2a7230 */ /* 0x000fe40000004100 */
[C---:B------:R-:W-:Y:S01]  /*10e10*/  FMUL.FTZ R29, R38.reuse, R37 ;  /* 0x00000025261d7220 */ /* 0x040fe20000410000 */
[----:B------:R-:W-:Y:S02]  /*10e20*/  HADD2.F32 R24, -RZ, R79.H1_H1 ;  /* 0x3000004fff187230 */ /* 0x000fe40000004100 */
[----:B------:R-:W-:Y:S01]  /*10e30*/  FMUL.FTZ R33, R38, R25 ;  /* 0x0000001926217220 */ /* 0x000fe20000410000 */
[----:B------:R-:W-:-:S02]  /*10e40*/  HADD2.F32 R27, -RZ, R31.H0_H0 ;  /* 0x2000001fff1b7230 */ /* 0x000fc40000004100 */
[C---:B------:R-:W-:Y:S01]  /*10e50*/  FFMA.FTZ R44, R26.reuse, R25, -R29 ;  /* 0x000000191a2c7223 */ /* 0x040fe2000001081d */
[----:B------:R-:W-:Y:S02]  /*10e60*/  HADD2.F32 R38, -RZ, R45.H0_H0 ;  /* 0x2000002dff267230 */ /* 0x000fe40000004100 */
[C---:B------:R-:W-:Y:S01]  /*10e70*/  FMUL.FTZ R62, R39.reuse, R42 ;  /* 0x0000002a273e7220 */ /* 0x040fe20000410000 */
[----:B------:R-:W-:Y:S02]  /*10e80*/  HADD2.F32 R36, -RZ, R47.H0_H0 ;  /* 0x2000002fff247230 */ /* 0x000fe40000004100 */
[-C--:B------:R-:W-:Y:S01]  /*10e90*/  FMUL.FTZ R25, R39, R24.reuse ;  /* 0x0000001827197220 */ /* 0x080fe20000410000 */
[----:B------:R-:W-:Y:S02]  /*10ea0*/  HADD2.F32 R31, -RZ, R31.H1_H1 ;  /* 0x3000001fff1f7230 */ /* 0x000fe40000004100 */
[----:B------:R-:W-:Y:S01]  /*10eb0*/  FFMA.FTZ R39, R26, R37, R33 ;  /* 0x000000251a277223 */ /* 0x000fe20000010021 */
[----:B------:R-:W-:Y:S01]  /*10ec0*/  FFMA.FTZ R62, R27, R24, -R62 ;  /* 0x000000181b3e7223 */ /* 0x000fe2000001083e */
[----:B------:R-:W-:Y:S01]  /*10ed0*/  FMUL.FTZ R26, R35, R38 ;  /* 0x00000026231a7220 */ /* 0x000fe20000410000 */
[----:B------:R-:W-:Y:S01]  /*10ee0*/  FFMA.FTZ R42, R27, R42, R25 ;  /* 0x0000002a1b2a7223 */ /* 0x000fe20000010019 */
[----:B------:R-:W-:Y:S01]  /*10ef0*/  FMUL.FTZ R24, R35, R36 ;  /* 0x0000002423187220 */ /* 0x000fe20000410000 */
[----:B------:R-:W-:-:S02]  /*10f00*/  HADD2.F32 R29, -RZ, R63.H0_H0 ;  /* 0x2000003fff1d7230 */ /* 0x000fc40000004100 */
[C---:B------:R-:W-:Y:S01]  /*10f10*/  FFMA.FTZ R47, R31.reuse, R36, -R26 ;  /* 0x000000241f2f7223 */ /* 0x040fe2000001081a */
[----:B------:R-:W-:Y:S02]  /*10f20*/  HADD2.F32 R33, -RZ, R61.H0_H0 ;  /* 0x2000003dff217230 */ /* 0x000fe40000004100 */
[----:B------:R-:W-:Y:S01]  /*10f30*/  FFMA.FTZ R61, R31, R38, R24 ;  /* 0x000000261f3d7223 */ /* 0x000fe20000010018 */
[----:B------:R-:W-:Y:S02]  /*10f40*/  HADD2.F32 R25, -RZ, R65.H0_H0 ;  /* 0x20000041ff197230 */ /* 0x000fe40000004100 */
[----:B------:R-:W-:Y:S01]  /*10f50*/  FMUL.FTZ R31, R32, R29 ;  /* 0x0000001d201f7220 */ /* 0x000fe20000410000 */
[----:B------:R-:W-:Y:S02]  /*10f60*/  HADD2.F32 R27, -RZ, R64.H0_H0 ;  /* 0x20000040ff1b7230 */ /* 0x000fe40000004100 */
[----:B------:R-:W-:Y:S01]  /*10f70*/  FMUL.FTZ R45, R34, R33 ;  /* 0x00000021222d7220 */ /* 0x000fe20000410000 */
[----:B------:R-:W-:-:S02]  /*10f80*/  HADD2.F32 R28, -RZ, R28.H1_H1 ;  /* 0x3000001cff1c7230 */ /* 0x000fc40000004100 */
[----:B------:R-:W-:Y:S01]  /*10f90*/  FMUL.FTZ R32, R32, R25 ;  /* 0x0000001920207220 */ /* 0x000fe20000410000 */
[----:B------:R-:W-:Y:S02]  /*10fa0*/  HADD2.F32 R30, -RZ, R30.H1_H1 ;  /* 0x3000001eff1e7230 */ /* 0x000fe40000004100 */
[----:B------:R-:W-:Y:S01]  /*10fb0*/  FMUL.FTZ R34, R34, R27 ;  /* 0x0000001b22227220 */ /* 0x000fe20000410000 */
        /* <DEDUP_REMOVED lines=14> */
.L_x_1751:
[----:B------:R-:W-:Y:S05]  /*110a0*/  BSYNC B1 ;  /* 0x0000000000017941 */ /* 0x000fea0003800000 */
.L_x_1750:
[----:B--2---:R-:W-:-:S04]  /*110b0*/  IADD3 R24, R218, 0x40, RZ ;  /* 0x00000040da187810 */ /* 0x004fc80007ffe0ff */
[----:B------:R-:W-:-:S13]  /*110c0*/  ISETP.GE.AND P0, PT, R24, R69, PT ;  /* 0x000000451800720c */ /* 0x000fda0003f06270 */
[----:B------:R-:W-:Y:S05]  /*110d0*/  @P0 BRA `(.L_x_1731) ;  /* 0x0000001000ac0947 */ /* 0x000fea0003800000 */
[----:B------:R2:W5:Y:S01]  /*110e0*/  LDL R61, [R1+0x34] ;  /* 0x00003400013d7983 */ /* 0x0005620000100800 */
[----:B01----:R-:W0:Y:S01]  /*110f0*/  LDC R33, c[0x0][0x3f4] ;  /* 0x0000fd00ff217b82 */ /* 0x003e220000000800 */
[----:B------:R-:W-:Y:S01]  /*11100*/  BSSY B1, `(.L_x_1756) ;  /* 0x0000066000017945 */ /* 0x000fe20003800000 */
[----:B------:R-:W-:Y:S02]  /*11110*/  SHF.R.U32.HI R62, RZ, 0x3, R225 ;  /* 0x00000003ff3e7819 */ /* 0x000fe400000116e1 */
[-C--:B0-----:R-:W-:Y:S02]  /*11120*/  ISETP.GE.AND P0, PT, R16, R33.reuse, PT ;  /* 0x000000211000720c */ /* 0x081fe40003f06270 */
[-C--:B------:R-:W-:Y:S02]  /*11130*/  ISETP.GE.AND P1, PT, R197, R33.reuse, PT ;  /* 0x00000021c500720c */ /* 0x080fe40003f26270 */
[----:B------:R-:W-:-:S09]  /*11140*/  ISETP.GE.AND P2, PT, R196, R33, PT ;  /* 0x00000021c400720c */ /* 0x000fd20003f46270 */
[----:B--2---:R-:W-:Y:S05]  /*11150*/  @P0 BRA `(.L_x_1757) ;  /* 0x0000000400800947 */ /* 0x004fea0003800000 */
[----:B------:R-:W2:Y:S04]  /*11160*/  LDL R24, [R1+0x5c] ;  /* 0x00005c0001187983 */ /* 0x000ea80000100800 */
[----:B------:R-:W3:Y:S01]  /*11170*/  LDL R63, [R1+0x74] ;  /* 0x00007400013f7983 */ /* 0x000ee20000100800 */
[----:B------:R-:W-:Y:S01]  /*11180*/  HADD2.F32 R38, -RZ, R82.H1_H1 ;  /* 0x30000052ff267230 */ /* 0x000fe20000004100 */
[----:B------:R-:W-:Y:S01]  /*11190*/  SHF.R.U32.HI R41, RZ, 0x10, R49 ;  /* 0x00000010ff297819 */ /* 0x000fe20000011631 */
[--C-:B------:R-:W-:Y:S01]  /*111a0*/  HADD2.F32 R39, -RZ, R80.reuse.H1_H1 ;  /* 0x30000050ff277230 */ /* 0x100fe20000004100 */
[----:B------:R-:W-:Y:S01]  /*111b0*/  SHF.R.U32.HI R40, RZ, 0x10, R5 ;  /* 0x00000010ff287819 */ /* 0x000fe20000011605 */
[----:B------:R-:W-:Y:S01]  /*111c0*/  HADD2.F32 R80, -RZ, R80.H0_H0 ;  /* 0x20000050ff507230 */ /* 0x000fe20000004100 */
[----:B------:R-:W-:Y:S01]  /*111d0*/  SHF.R.U64 R60, R48, 0x10, R49 ;  /* 0x00000010303c7819 */ /* 0x000fe20000001231 */
[----:B------:R-:W-:Y:S01]  /*111e0*/  HADD2.F32 R82, -RZ, R82.H0_H0 ;  /* 0x20000052ff527230 */ /* 0x000fe20000004100 */
[----:B------:R-:W-:Y:S01]  /*111f0*/  SHF.R.U64 R48, R4, 0x10, R5 ;  /* 0x0000001004307819 */ /* 0x000fe20000001205 */
[----:B------:R-:W-:Y:S01]  /*11200*/  HADD2.F32 R40, -RZ, R40.H0_H0 ;  /* 0x20000028ff287230 */ /* 0x000fe20000004100 */
[----:B------:R-:W-:-:S02]  /*11210*/  SHF.R.U64 R49, R50, 0x10, R51 ;  /* 0x0000001032317819 */ /* 0x000fc40000001233 */
[----:B------:R-:W-:Y:S02]  /*11220*/  SHF.R.U64 R47, R6, 0x10, R7 ;  /* 0x00000010062f7819 */ /* 0x000fe40000001207 */
        /* <DEDUP_REMOVED lines=10> */
[----:B---3--:R-:W0:Y:S02]  /*112d0*/  LDS.128 R24, [R63] ;  /* 0x000000003f187984 */ /* 0x008e240000000c00 */
[----:B-----5:R-:W-:-:S05]  /*112e0*/  IADD3 R29, R28, R29, R61 ;  /* 0x0000001d1c1d7210 */ /* 0x020fca0007ffe03d */
[----:B------:R-:W-:-:S05]  /*112f0*/  IMAD R32, R29, 0x2, R2 ;  /* 0x000000021d207824 */ /* 0x000fca00078e0202 */
[----:B------:R-:W1:Y:S01]  /*11300*/  LDS.128 R28, [R32+0x12400] ;  /* 0x01240000201c7984 */ /* 0x000e620000000c00 */
[--C-:B0-----:R-:W-:Y:S02]  /*11310*/  HADD2.F32 R5, -RZ, R25.reuse.H0_H0 ;  /* 0x20000019ff057230 */ /* 0x101fe40000004100 */
[----:B------:R-:W-:Y:S02]  /*11320*/  HADD2.F32 R4, -RZ, R24.H0_H0 ;  /* 0x20000018ff047230 */ /* 0x000fe40000004100 */
[----:B------:R-:W-:Y:S02]  /*11330*/  HADD2.F32 R25, -RZ, R25.H1_H1 ;  /* 0x30000019ff197230 */ /* 0x000fe40000004100 */
[----:B------:R-:W-:Y:S02]  /*11340*/  HADD2.F32 R6, -RZ, R26.H0_H0 ;  /* 0x2000001aff067230 */ /* 0x000fe40000004100 */
[--C-:B------:R-:W-:Y:S02]  /*11350*/  HADD2.F32 R7, -RZ, R27.reuse.H0_H0 ;  /* 0x2000001bff077230 */ /* 0x100fe40000004100 */
[----:B------:R-:W-:-:S02]  /*11360*/  HADD2.F32 R27, -RZ, R27.H1_H1 ;  /* 0x3000001bff1b7230 */ /* 0x000fc40000004100 */
[--C-:B-1----:R-:W-:Y:S02]  /*11370*/  HADD2.F32 R34, -RZ, R29.reuse.H0_H0 ;  /* 0x2000001dff227230 */ /* 0x102fe40000004100 */
[----:B------:R-:W-:Y:S02]  /*11380*/  HADD2.F32 R35, -RZ, R29.H1_H1 ;  /* 0x3000001dff237230 */ /* 0x000fe40000004100 */
[----:B------:R-:W-:Y:S02]  /*11390*/  HADD2.F32 R29, -RZ, R28.H0_H0 ;  /* 0x2000001cff1d7230 */ /* 0x000fe40000004100 */
[CC--:B------:R-:W-:Y:S01]  /*113a0*/  FMUL.FTZ R42, R34.reuse, R39.reuse ;  /* 0x00000027222a7220 */ /* 0x0c0fe20000410000 */
[-C--:B------:R-:W-:Y:S01]  /*113b0*/  FMUL.FTZ R44, R34, R38.reuse ;  /* 0x00000026222c7220 */ /* 0x080fe20000410000 */
[----:B------:R-:W-:Y:S02]  /*113c0*/  HADD2.F32 R34, -RZ, R41.H0_H0 ;  /* 0x20000029ff227230 */ /* 0x000fe40000004100 */
[C---:B------:R-:W-:Y:S01]  /*113d0*/  FFMA.FTZ R42, R5.reuse, R38, -R42 ;  /* 0x00000026052a7223 */ /* 0x040fe2000001082a */
[----:B------:R-:W-:Y:S01]  /*113e0*/  FFMA.FTZ R44, R5, R39, R44 ;  /* 0x00000027052c7223 */ /* 0x000fe2000001002c */
[----:B------:R-:W-:Y:S01]  /*113f0*/  FMUL.FTZ R5, R29, R80 ;  /* 0x000000501d057220 */ /* 0x000fe20000410000 */
[C---:B------:R-:W-:Y:S01]  /*11400*/  FMUL.FTZ R38, R35.reuse, R40 ;  /* 0x0000002823267220 */ /* 0x040fe20000410000 */
[----:B------:R-:W-:Y:S01]  /*11410*/  FMUL.FTZ R46, R35, R34 ;  /* 0x00000022232e7220 */ /* 0x000fe20000410000 */
[----:B------:R-:W-:-:S02]  /*11420*/  HADD2.F32 R36, -RZ, R30.H0_H0 ;  /* 0x2000001eff247230 */ /* 0x000fc40000004100 */
[-C--:B------:R-:W-:Y:S01]  /*11430*/  FMUL.FTZ R29, R29, R82.reuse ;  /* 0x000000521d1d7220 */ /* 0x080fe20000410000 */
[----:B------:R-:W-:Y:S02]  /*11440*/  HADD2.F32 R35, -RZ, R81.H0_H0 ;  /* 0x20000051ff237230 */ /* 0x000fe40000004100 */
        /* <DEDUP_REMOVED lines=9> */
[-C--:B------:R-:W-:Y:S01]  /*114e0*/  FMUL.FTZ R29, R36, R5.reuse ;  /* 0x00000005241d7220 */ /* 0x080fe20000410000 */
[----:B------:R-:W-:Y:S02]  /*114f0*/  HADD2.F32 R31, -RZ, R31.H1_H1 ;  /* 0x3000001fff1f7230 */ /* 0x000fe40000004100 */
[----:B------:R-:W-:Y:S01]  /*11500*/  FFMA.FTZ R40, R6, R5, -R25 ;  /* 0x0000000506287223 */ /* 0x000fe20000010819 */
[----:B------:R-:W-:Y:S02]  /*11510*/  HADD2.F32 R36, -RZ, R43.H0_H0 ;  /* 0x2000002bff247230 */ /* 0x000fe40000004100 */
[----:B------:R-:W-:Y:S01]  /*11520*/  FMUL.FTZ R46, R37, R38 ;  /* 0x00000026252e7220 */ /* 0x000fe20000410000 */
[----:B------:R-:W-:-:S02]  /*11530*/  HADD2.F32 R34, -RZ, R50.H0_H0 ;  /* 0x20000032ff227230 */ /* 0x000fc40000004100 */
[-C--:B------:R-:W-:Y:S01]  /*11540*/  FMUL.FTZ R5, R37, R4.reuse ;  /* 0x0000000425057220 */ /* 0x080fe20000410000 */
[----:B------:R-:W-:Y:S01]  /*11550*/  FFMA.FTZ R37, R6, R35, R29 ;  /* 0x0000002306257223 */ /* 0x000fe2000001001d */
[----:B------:R-:W-:Y:S01]  /*11560*/  FFMA.FTZ R46, R7, R4, -R46 ;  /* 0x00000004072e7223 */ /* 0x000fe2000001082e */
[----:B------:R-:W-:Y:S02]  /*11570*/  HADD2.F32 R28, -RZ, R28.H1_H1 ;  /* 0x3000001cff1c7230 */ /* 0x000fe40000004100 */
[----:B------:R-:W-:Y:S01]  /*11580*/  FMUL.FTZ R6, R31, R36 ;  /* 0x000000241f067220 */ /* 0x000fe20000410000 */
[----:B------:R-:W-:Y:S02]  /*11590*/  HADD2.F32 R30, -RZ, R30.H1_H1 ;  /* 0x3000001eff1e7230 */ /* 0x000fe40000004100 */
        /* <DEDUP_REMOVED lines=28> */
.L_x_1757:
[----:B------:R-:W-:Y:S05]  /*11760*/  BSYNC B1 ;  /* 0x0000000000017941 */ /* 0x000fea0003800000 */
.L_x_1756:
[----:B------:R-:W-:Y:S04]  /*11770*/  BSSY B1, `(.L_x_1758) ;  /* 0x0000061000017945 */ /* 0x000fe80003800000 */
[----:B------:R-:W-:Y:S05]  /*11780*/  @P1 BRA `(.L_x_1759) ;  /* 0x00000004007c1947 */ /* 0x000fea0003800000 */
[----:B------:R-:W2:Y:S01]  /*11790*/  LDL R48, [R1+0x6c] ;  /* 0x00006c0001307983 */ /* 0x000ea20000100800 */
[----:B0-----:R-:W-:Y:S01]  /*117a0*/  LEA.HI R4, R33, R201, RZ, 0x1d ;  /* 0x000000c921047211 */ /* 0x001fe200078fe8ff */
[----:B------:R-:W-:Y:S01]  /*117b0*/  HADD2.F32 R34, -RZ, R73.H1_H1 ;  /* 0x30000049ff227230 */ /* 0x000fe20000004100 */
[----:B------:R-:W-:Y:S01]  /*117c0*/  SHF.R.U32.HI R36, RZ, 0x10, R9 ;  /* 0x00000010ff247819 */ /* 0x000fe20000011609 */
[----:B------:R-:W-:Y:S01]  /*117d0*/  HADD2.F32 R35, -RZ, R70.H1_H1 ;  /* 0x30000046ff237230 */ /* 0x000fe20000004100 */
[----:B------:R-:W-:Y:S01]  /*117e0*/  SHF.R.S32.HI R5, RZ, 0x1f, R4 ;  /* 0x0000001fff057819 */ /* 0x000fe20000011404 */
[----:B------:R-:W-:Y:S01]  /*117f0*/  IMAD.SHL.U32 R6, R4, 0x8, RZ ;  /* 0x0000000804067824 */ /* 0x000fe200078e00ff */
[----:B------:R-:W-:Y:S01]  /*11800*/  SHF.R.U64 R47, R52, 0x10, R53 ;  /* 0x00000010342f7819 */ /* 0x000fe20000001235 */
[----:B------:R-:W-:Y:S01]  /*11810*/  HADD2.F32 R36, -RZ, R36.H0_H0 ;  /* 0x20000024ff247230 */ /* 0x000fe20000004100 */
[----:B------:R-:W-:Y:S01]  /*11820*/  LEA.HI R5, R5, R4, RZ, 0x3 ;  /* 0x0000000405057211 */ /* 0x000fe200078f18ff */
[----:B------:R-:W-:Y:S01]  /*11830*/  HADD2.F32 R70, -RZ, R70.H0_H0 ;  /* 0x20000046ff467230 */ /* 0x000fe20000004100 */
[----:B------:R-:W-:-:S02]  /*11840*/  LOP3.LUT R4, R225, 0x38, R6, 0xf8, !PT ;  /* 0x00000038e1047812 */ /* 0x000fc400078ef806 */
[----:B------:R-:W-:Y:S02]  /*11850*/  SHF.L.U32 R5, R5, 0xa, RZ ;  /* 0x0000000a05057819 */ /* 0x000fe400000006ff */
[----:B------:R-:W-:Y:S02]  /*11860*/  LOP3.LUT R24, R4, R62, RZ, 0x3c, !PT ;  /* 0x0000003e04187212 */ /* 0x000fe400078e3cff */
[----:B------:R-:W-:Y:S02]  /*11870*/  LOP3.LUT R25, R5, 0x7fffe000, RZ, 0xc0, !PT ;  /* 0x7fffe00005197812 */ /* 0x000fe400078ec0ff */
[----:B------:R-:W-:Y:S02]  /*11880*/  SHF.R.U32.HI R52, RZ, 0x10, R53 ;  /* 0x00000010ff347819 */ /* 0x000fe40000011635 */
[----:B-----5:R-:W-:Y:S02]  /*11890*/  IADD3 R25, R24, R25, R61 ;  /* 0x0000001918197210 */ /* 0x020fe40007ffe03d */
[----:B------:R-:W-:-:S02]  /*118a0*/  SHF.R.U64 R45, R8, 0x10, R9 ;  /* 0x00000010082d7819 */ /* 0x000fc40000001209 */
[----:B------:R-:W-:Y:S01]  /*118b0*/  SHF.R.U64 R43, R10, 0x10, R11 ;  /* 0x000000100a2b7819 */ /* 0x000fe2000000120b */
[----:B------:R-:W-:Y:S01]  /*118c0*/  IMAD R28, R25, 0x2, R2 ;  /* 0x00000002191c7824 */ /* 0x000fe200078e0202 */
[--C-:B------:R-:W-:Y:S02]  /*118d0*/  SHF.R.U64 R46, R54, 0x10, R55.reuse ;  /* 0x00000010362e7819 */ /* 0x100fe40000001237 */
[----:B------:R-:W-:Y:S02]  /*118e0*/  SHF.R.U32.HI R54, RZ, 0x10, R55 ;  /* 0x00000010ff367819 */ /* 0x000fe40000011637 */
[----:B------:R-:W0:Y:S01]  /*118f0*/  LDS.128 R24, [R28+0x12400] ;  /* 0x012400001c187984 */ /* 0x000e220000000c00 */
[----:B------:R-:W-:Y:S01]  /*11900*/  SHF.R.U32.HI R41, RZ, 0x10, R11 ;  /* 0x00000010ff297819 */ /* 0x000fe2000001160b */
[--C-:B0-----:R-:W-:Y:S02]  /*11910*/  HADD2.F32 R29, -RZ, R25.reuse.H0_H0 ;  /* 0x20000019ff1d7230 */ /* 0x101fe40000004100 */
[----:B------:R-:W-:-:S02]  /*11920*/  HADD2.F32 R30, -RZ, R25.H1_H1 ;  /* 0x30000019ff1e7230 */ /* 0x000fc40000004100 */
[----:B------:R-:W-:Y:S02]  /*11930*/  HADD2.F32 R25, -RZ, R24.H0_H0 ;  /* 0x20000018ff197230 */ /* 0x000fe40000004100 */
[C---:B------:R-:W-:Y:S01]  /*11940*/  FMUL.FTZ R37, R29.reuse, R35 ;  /* 0x000000231d257220 */ /* 0x040fe20000410000 */
[----:B------:R-:W-:Y:S01]  /*11950*/  FMUL.FTZ R39, R29, R34 ;  /* 0x000000221d277220 */ /* 0x000fe20000410000 */
[----:B------:R-:W-:Y:S02]  /*11960*/  HADD2.F32 R29, -RZ, R52.H0_H0 ;  /* 0x20000034ff1d7230 */ /* 0x000fe40000004100 */
[----:B------:R-:W-:Y:S02]  /*11970*/  HADD2.F32 R31, -RZ, R26.H0_H0 ;  /* 0x2000001aff1f7230 */ /* 0x000fe40000004100 */
[--C-:B------:R-:W-:Y:S02]  /*11980*/  HADD2.F32 R32, -RZ, R27.reuse.H0_H0 ;  /* 0x2000001bff207230 */ /* 0x100fe40000004100 */
[----:B------:R-:W-:Y:S01]  /*11990*/  FMUL.FTZ R40, R30, R29 ;  /* 0x0000001d1e287220 */ /* 0x000fe20000410000 */
[----:B------:R-:W-:-:S02]  /*119a0*/  HADD2.F32 R27, -RZ, R27.H1_H1 ;  /* 0x3000001bff1b7230 */ /* 0x000fc40000004100 */
[----:B------:R-:W-:Y:S02]  /*119b0*/  HADD2.F32 R24, -RZ, R24.H1_H1 ;  /* 0x30000018ff187230 */ /* 0x000fe40000004100 */
[----:B------:R-:W-:Y:S01]  /*119c0*/  HADD2.F32 R26, -RZ, R26.H1_H1 ;  /* 0x3000001aff1a7230 */ /* 0x000fe20000004100 */
[----:B--2---:R-:W0:Y:S02]  /*119d0*/  LDS.128 R4, [R48] ;  /* 0x0000000030047984 */ /* 0x004e240000000c00 */
[--C-:B0-----:R-:W-:Y:S02]  /*119e0*/  HADD2.F32 R8, -RZ, R5.reuse.H0_H0 ;  /* 0x20000005ff087230 */ /* 0x101fe40000004100 */
[----:B------:R-:W-:Y:S02]  /*119f0*/  HADD2.F32 R9, -RZ, R5.H1_H1 ;  /* 0x30000005ff097230 */ /* 0x000fe40000004100 */
[----:B------:R-:W-:Y:S02]  /*11a00*/  HADD2.F32 R5, -RZ, R4.H0_H0 ;  /* 0x20000004ff057230 */ /* 0x000fe40000004100 */
[C---:B------:R-:W-:Y:S01]  /*11a10*/  FFMA.FTZ R37, R8.reuse, R34, -R37 ;  /* 0x0000002208257223 */ /* 0x040fe20000010825 */
[----:B------:R-:W-:Y:S01]  /*11a20*/  FFMA.FTZ R39, R8, R35, R39 ;  /* 0x0000002308277223 */ /* 0x000fe20000010027 */
[----:B------:R-:W-:Y:S01]  /*11a30*/  FMUL.FTZ R34, R30, R36 ;  /* 0x000000241e227220 */ /* 0x000fe20000410000 */
[----:B------:R-:W-:-:S02]  /*11a40*/  HADD2.F32 R8, -RZ, R73.H0_H0 ;  /* 0x20000049ff087230 */ /* 0x000fc40000004100 */
[----:B------:R-:W-:Y:S01]  /*11a50*/  FMUL.FTZ R30, R25, R70 ;  /* 0x00000046191e7220 */ /* 0x000fe20000410000 */
[----:B------:R-:W-:Y:S02]  /*11a60*/  HADD2.F32 R10, -RZ, R6.H0_H0 ;  /* 0x20000006ff0a7230 */ /* 0x000fe40000004100 */
[----:B------:R-:W-:Y:S01]  /*11a70*/  FFMA.FTZ R38, R9, R29, -R34 ;  /* 0x0000001d09267223 */ /* 0x000fe20000010822 */
[--C-:B------:R-:W-:Y:S02]  /*11a80*/  HADD2.F32 R29, -RZ, R71.reuse.H0_H0 ;  /* 0x20000047ff1d7230 */ /* 0x100fe40000004100 */
[-C--:B------:R-:W-:Y:S01]  /*11a90*/  FMUL.FTZ R25, R25, R8.reuse ;  /* 0x0000000819197220 */ /* 0x080fe20000410000 */
[----:B------:R-:W-:Y:S01]  /*11aa0*/  FFMA.FTZ R34, R5, R8, -R30 ;  /* 0x0000000805227223 */ /* 0x000fe2000001081e */
[----:B------:R-:W-:Y:S02]  /*11ab0*/  HADD2.F32 R8, -RZ, R74.H0_H0 ;  /* 0x2000004aff087230 */ /* 0x000fe40000004100 */
[----:B------:R-:W-:Y:S01]  /*11ac0*/  FFMA.FTZ R40, R9, R36, R40 ;  /* 0x0000002409287223 */ /* 0x000fe20000010028 */
[----:B------:R-:W-:Y:S01]  /*11ad0*/  FFMA.FTZ R70, R5, R70, R25 ;  /* 0x0000004605467223 */ /* 0x000fe20000010019 */
[----:B------:R-:W-:-:S02]  /*11ae0*/  HADD2.F32 R71, -RZ, R71.H1_H1 ;  /* 0x30000047ff477230 */ /* 0x000fc40000004100 */
[C---:B------:R-:W-:Y:S01]  /*11af0*/  FMUL.FTZ R5, R31.reuse, R29 ;  /* 0x0000001d1f057220 */ /* 0x040fe20000410000 */
[----:B------:R-:W-:Y:S02]  /*11b00*/  HADD2.F32 R74, -RZ, R74.H1_H1 ;  /* 0x3000004aff4a7230 */ /* 0x000fe40000004100 */
[-C--:B------:R-:W-:Y:S01]  /*11b10*/  FMUL.FTZ R9, R31, R8.reuse ;  /* 0x000000081f097220 */ /* 0x080fe20000410000 */
[----:B------:R-:W-:Y:S02]  /*11b20*/  HADD2.F32 R11, -RZ, R7.H0_H0 ;  /* 0x20000007ff0b7230 */ /* 0x000fe40000004100 */
[----:B------:R-:W-:Y:S01]  /*11b30*/  FFMA.FTZ R31, R10, R8, -R5 ;  /* 0x000000080a1f7223 */ /* 0x000fe20000010805 */
[C---:B------:R-:W-:Y:S01]  /*11b40*/  FMUL.FTZ R36, R32.reuse, R71 ;  /* 0x0000004720247220 */ /* 0x040fe20000410000 */
[----:B------:R-:W-:Y:S02]  /*11b50*/  HADD2.F32 R30, -RZ, R41.H0_H0 ;  /* 0x20000029ff1e7230 */ /* 0x000fe40000004100 */
[----:B------:R-:W-:Y:S01]  /*11b60*/  FMUL.FTZ R32, R32, R74 ;  /* 0x0000004a20207220 */ /* 0x000fe20000410000 */
[----:B------:R-:W-:-:S02]  /*11b70*/  HADD2.F32 R8, -RZ, R54.H0_H0 ;  /* 0x20000036ff087230 */ /* 0x000fc40000004100 */
[C---:B------:R-:W-:Y:S01]  /*11b80*/  FFMA.FTZ R36, R11.reuse, R74, -R36 ;  /* 0x0000004a0b247223 */ /* 0x040fe20000010824 */
[----:B------:R-:W-:Y:S02]  /*11b90*/  HADD2.F32 R7, -RZ, R7.H1_H1 ;  /* 0x30000007ff077230 */ /* 0x000fe40000004100 */
[----:B------:R-:W-:Y:S01]  /*11ba0*/  FFMA.FTZ R32, R11, R71, R32 ;  /* 0x000000470b207223 */ /* 0x000fe20000010020 */
[C---:B------:R-:W-:Y:S01]  /*11bb0*/  FMUL.FTZ R42, R27.reuse, R30 ;  /* 0x0000001e1b2a7220 */ /* 0x040fe20000410000 */
[-C--:B------:R-:W-:Y:S01]  /*11bc0*/  FMUL.FTZ R44, R27, R8.reuse ;  /* 0x000000081b2c7220 */ /* 0x080fe20000410000 */
[----:B------:R-:W-:Y:S02]  /*11bd0*/  HADD2.F32 R11, -RZ, R45.H0_H0 ;  /* 0x2000002dff0b7230 */ /* 0x000fe40000004100 */
[----:B------:R-:W-:Y:S01]  /*11be0*/  FFMA.FTZ R10, R10, R29, R9 ;  /* 0x0000001d0a0a7223 */ /* 0x000fe20000010009 */
[----:B------:R-:W-:Y:S02]  /*11bf0*/  HADD2.F32 R5, -RZ, R47.H0_H0 ;  /* 0x2000002fff057230 */ /* 0x000fe40000004100 */
[----:B------:R-:W-:Y:S01]  /*11c00*/  FFMA.FTZ R41, R7, R8, -R42 ;  /* 0x0000000807297223 */ /* 0x000fe2000001082a */
[----:B------:R-:W-:-:S02]  /*11c10*/  HADD2.F32 R25, -RZ, R43.H0_H0 ;  /* 0x2000002bff197230 */ /* 0x000fc40000004100 */
[----:B------:R-:W-:Y:S01]  /*11c20*/  FFMA.FTZ R43, R7, R30, R44 ;  /* 0x0000001e072b7223 */ /* 0x000fe2000001002c */
[----:B------:R-:W-:Y:S02]  /*11c30*/  HADD2.F32 R9, -RZ, R46.H0_H0 ;  /* 0x2000002eff097230 */ /* 0x000fe40000004100 */
[C---:B------:R-:W-:Y:S01]  /*11c40*/  FMUL.FTZ R7, R24.reuse, R11 ;  /* 0x0000000b18077220 */ /* 0x040fe20000410000 */
[----:B------:R-:W-:Y:S02]  /*11c50*/  HADD2.F32 R4, -RZ, R4.H1_H1 ;  /* 0x30000004ff047230 */ /* 0x000fe40000004100 */
[----:B------:R-:W-:Y:S01]  /*11c60*/  FMUL.FTZ R24, R24, R5 ;  /* 0x0000000518187220 */ /* 0x000fe20000410000 */
[----:B------:R-:W-:Y:S02]  /*11c70*/  HADD2.F32 R6, -RZ, R6.H1_H1 ;  /* 0x30000006ff067230 */ /* 0x000fe40000004100 */
[C---:B------:R-:W-:Y:S01]  /*11c80*/  FMUL.FTZ R35, R26.reuse, R25 ;  /* 0x000000191a237220 */ /* 0x040fe20000410000 */
[----:B------:R-:W-:Y:S01]  /*11c90*/  FMUL.FTZ R26, R26, R9 ;  /* 0x000000091a1a7220 */ /* 0x000fe20000410000 */
[C---:B------:R-:W-:Y:S01]  /*11ca0*/  FFMA.FTZ R29, R4.reuse, R11, R24 ;  /* 0x0000000b041d7223 */ /* 0x040fe20000010018 */
[----:B------:R-:W-:Y:S01]  /*11cb0*/  FFMA.FTZ R27, R4, R5, -R7 ;  /* 0x00000005041b7223 */ /* 0x000fe20000010807 */
        /* <DEDUP_REMOVED lines=12> */
.L_x_1759:
[----:B------:R-:W-:Y:S05]  /*11d80*/  BSYNC B1 ;  /* 0x0000000000017941 */ /* 0x000fea0003800000 */
.L_x_1758:
[----:B------:R-:W-:Y:S05]  /*11d90*/  @P2 BRA `(.L_x_1731) ;  /* 0x00000004007c2947 */ /* 0x000fea0003800000 */
[----:B------:R-:W2:Y:S01]  /*11da0*/  LDL R41, [R1+0x68] ;  /* 0x0000680001297983 */ /* 0x000ea20000100800 */
[----:B------:R-:W-:Y:S01]  /*11db0*/  LEA.HI R33, R33, R202, RZ, 0x1d ;  /* 0x000000ca21217211 */ /* 0x000fe200078fe8ff */
[----:B------:R-:W-:Y:S01]  /*11dc0*/  HADD2.F32 R29, -RZ, R20.H1_H1 ;  /* 0x30000014ff1d7230 */ /* 0x000fe20000004100 */
[----:B0-----:R-:W-:Y:S01]  /*11dd0*/  SHF.R.U32.HI R32, RZ, 0x10, R13 ;  /* 0x00000010ff207819 */ /* 0x001fe2000001160d */
[----:B------:R-:W-:Y:S01]  /*11de0*/  HADD2.F32 R31, -RZ, R0.H1_H1 ;  /* 0x30000000ff1f7230 */ /* 0x000fe20000004100 */
[----:B-1----:R-:W-:Y:S01]  /*11df0*/  SHF.R.S32.HI R6, RZ, 0x1f, R33 ;  /* 0x0000001fff067819 */ /* 0x002fe20000011421 */
[----:B------:R-:W-:Y:S01]  /*11e00*/  IMAD.SHL.U32 R4, R33, 0x8, RZ ;  /* 0x0000000821047824 */ /* 0x000fe200078e00ff */
[--C-:B------:R-:W-:Y:S01]  /*11e10*/  SHF.R.U64 R40, R56, 0x10, R57.reuse ;  /* 0x0000001038287819 */ /* 0x100fe20000001239 */
[----:B------:R-:W-:Y:S01]  /*11e20*/  HADD2.F32 R32, -RZ, R32.H0_H0 ;  /* 0x20000020ff207230 */ /* 0x000fe20000004100 */
[----:B------:R-:W-:Y:S01]  /*11e30*/  LEA.HI R6, R6, R33, RZ, 0x3 ;  /* 0x0000002106067211 */ /* 0x000fe200078f18ff */
[----:B------:R-:W-:Y:S01]  /*11e40*/  HADD2.F32 R30, -RZ, R0.H0_H0 ;  /* 0x20000000ff1e7230 */ /* 0x000fe20000004100 */
[----:B------:R-:W-:Y:S01]  /*11e50*/  LOP3.LUT R4, R225, 0x38, R4, 0xf8, !PT ;  /* 0x00000038e1047812 */ /* 0x000fe200078ef804 */
[----:B------:R-:W-:Y:S01]  /*11e60*/  HADD2.F32 R20, -RZ, R20.H0_H0 ;  /* 0x20000014ff147230 */ /* 0x000fe20000004100 */
[----:B------:R-:W-:Y:S01]  /*11e70*/  SHF.R.U32.HI R56, RZ, 0x10, R57 ;  /* 0x00000010ff387819 */ /* 0x000fe20000011639 */
[----:B------:R-:W-:Y:S01]  /*11e80*/  IMAD.SHL.U32 R6, R6, 0x400, RZ ;  /* 0x0000040006067824 */ /* 0x000fe200078e00ff */
[----:B------:R-:W-:-:S02]  /*11e90*/  LOP3.LUT R8, R4, R62, RZ, 0x3c, !PT ;  /* 0x0000003e04087212 */ /* 0x000fc400078e3cff */
[----:B------:R-:W-:Y:S02]  /*11ea0*/  SHF.R.U64 R38, R12, 0x10, R13 ;  /* 0x000000100c267819 */ /* 0x000fe4000000120d */
[----:B------:R-:W-:Y:S02]  /*11eb0*/  LOP3.LUT R9, R6, 0x7fffe000, RZ, 0xc0, !PT ;  /* 0x7fffe00006097812 */ /* 0x000fe400078ec0ff */
[----:B------:R-:W-:Y:S02]  /*11ec0*/  SHF.R.U64 R37, R14, 0x10, R15 ;  /* 0x000000100e257819 */ /* 0x000fe4000000120f */
[----:B-----5:R-:W-:Y:S02]  /*11ed0*/  IADD3 R9, R8, R9, R61 ;  /* 0x0000000908097210 */ /* 0x020fe40007ffe03d */
[--C-:B------:R-:W-:Y:S02]  /*11ee0*/  SHF.R.U64 R39, R58, 0x10, R59.reuse ;  /* 0x000000103a277819 */ /* 0x100fe4000000123b */
        /* <DEDUP_REMOVED lines=11> */
[----:B------:R-:W-:Y:S02]  /*11fa0*/  HADD2.F32 R27, -RZ, R10.H0_H0 ;  /* 0x2000000aff1b7230 */ /* 0x000fe40000004100 */
[--C-:B------:R-:W-:Y:S02]  /*11fb0*/  HADD2.F32 R28, -RZ, R11.reuse.H0_H0 ;  /* 0x2000000bff1c7230 */ /* 0x100fe40000004100 */
[----:B------:R-:W-:Y:S01]  /*11fc0*/  FMUL.FTZ R34, R26, R25 ;  /* 0x000000191a227220 */ /* 0x000fe20000410000 */
[----:B------:R-:W-:Y:S02]  /*11fd0*/  HADD2.F32 R11, -RZ, R11.H1_H1 ;  /* 0x3000000bff0b7230 */ /* 0x000fe40000004100 */
[----:B------:R-:W-:Y:S02]  /*11fe0*/  HADD2.F32 R8, -RZ, R8.H1_H1 ;  /* 0x30000008ff087230 */ /* 0x000fe40000004100 */
[----:B------:R-:W-:Y:S01]  /*11ff0*/  HADD2.F32 R10, -RZ, R10.H1_H1 ;  /* 0x3000000aff0a7230 */ /* 0x000fe20000004100 */
[----:B--2---:R-:W0:Y:S02]  /*12000*/  LDS.128 R4, [R41] ;  /* 0x0000000029047984 */ /* 0x004e240000000c00 */
[----:B0-----:R-:W-:-:S02]  /*12010*/  HADD2.F32 R13, -RZ, R5.H1_H1 ;  /* 0x30000005ff0d7230 */ /* 0x001fc40000004100 */
[----:B------:R-:W-:Y:S02]  /*12020*/  HADD2.F32 R12, -RZ, R5.H0_H0 ;  /* 0x20000005ff0c7230 */ /* 0x000fe40000004100 */
[----:B------:R-:W-:Y:S02]  /*12030*/  HADD2.F32 R5, -RZ, R4.H0_H0 ;  /* 0x20000004ff057230 */ /* 0x000fe40000004100 */
[----:B------:R-:W-:Y:S01]  /*12040*/  FFMA.FTZ R26, R13, R25, -R0 ;  /* 0x000000190d1a7223 */ /* 0x000fe20000010800 */
[C---:B------:R-:W-:Y:S01]  /*12050*/  FMUL.FTZ R0, R9.reuse, R30 ;  /* 0x0000001e09007220 */ /* 0x040fe20000410000 */
[C---:B------:R-:W-:Y:S01]  /*12060*/  FFMA.FTZ R33, R12.reuse, R29, -R33 ;  /* 0x0000001d0c217223 */ /* 0x040fe20000010821 */
[----:B------:R-:W-:Y:S01]  /*12070*/  FFMA.FTZ R35, R12, R31, R35 ;  /* 0x0000001f0c237223 */ /* 0x000fe20000010023 */
[----:B------:R-:W-:Y:S02]  /*12080*/  HADD2.F32 R12, -RZ, R3.H0_H0 ;  /* 0x20000003ff0c7230 */ /* 0x000fe40000004100 */
[----:B------:R-:W-:Y:S01]  /*12090*/  FMUL.FTZ R9, R9, R20 ;  /* 0x0000001409097220 */ /* 0x000fe20000410000 */
[----:B------:R-:W-:Y:S01]  /*120a0*/  FFMA.FTZ R34, R13, R32, R34 ;  /* 0x000000200d227223 */ /* 0x000fe20000010022 */
[----:B------:R-:W-:Y:S01]  /*120b0*/  FFMA.FTZ R13, R5, R20, -R0 ;  /* 0x00000014050d7223 */ /* 0x000fe20000010800 */
[----:B------:R-:W-:-:S02]  /*120c0*/  HADD2.F32 R14, -RZ, R6.H0_H0 ;  /* 0x20000006ff0e7230 */ /* 0x000fc40000004100 */
[----:B------:R-:W-:Y:S01]  /*120d0*/  FFMA.FTZ R30, R5, R30, R9 ;  /* 0x0000001e051e7223 */ /* 0x000fe20000010009 */
[----:B------:R-:W-:Y:S02]  /*120e0*/  HADD2.F32 R0, -RZ, R21.H0_H0 ;  /* 0x20000015ff007230 */ /* 0x000fe40000004100 */
[C---:B------:R-:W-:Y:S01]  /*120f0*/  FMUL.FTZ R5, R27.reuse, R12 ;  /* 0x0000000c1b057220 */ /* 0x040fe20000410000 */
[----:B------:R-:W-:Y:S02]  /*12100*/  HADD2.F32 R3, -RZ, R3.H1_H1 ;  /* 0x30000003ff037230 */ /* 0x000fe40000004100 */
[----:B------:R-:W-:Y:S02]  /*12110*/  HADD2.F32 R21, -RZ, R21.H1_H1 ;  /* 0x30000015ff157230 */ /* 0x000fe40000004100 */
[-C--:B------:R-:W-:Y:S01]  /*12120*/  FMUL.FTZ R27, R27, R0.reuse ;  /* 0x000000001b1b7220 */ /* 0x080fe20000410000 */
[----:B------:R-:W-:Y:S01]  /*12130*/  FFMA.FTZ R25, R14, R0, -R5 ;  /* 0x000000000e197223 */ /* 0x000fe20000010805 */
[----:B------:R-:W-:-:S02]  /*12140*/  HADD2.F32 R20, -RZ, R36.H0_H0 ;  /* 0x20000024ff147230 */ /* 0x000fc40000004100 */
[C---:B------:R-:W-:Y:S01]  /*12150*/  FMUL.FTZ R32, R28.reuse, R3 ;  /* 0x000000031c207220 */ /* 0x040fe20000410000 */
[----:B------:R-:W-:Y:S02]  /*12160*/  HADD2.F32 R0, -RZ, R58.H0_H0 ;  /* 0x2000003aff007230 */ /* 0x000fe40000004100 */
[----:B------:R-:W-:Y:S01]  /*12170*/  FMUL.FTZ R28, R28, R21 ;  /* 0x000000151c1c7220 */ /* 0x000fe20000410000 */
[--C-:B------:R-:W-:Y:S02]  /*12180*/  HADD2.F32 R15, -RZ, R7.reuse.H0_H0 ;  /* 0x20000007ff0f7230 */ /* 0x100fe40000004100 */
[----:B------:R-:W-:Y:S01]  /*12190*/  FFMA.FTZ R27, R14, R12, R27 ;  /* 0x0000000c0e1b7223 */ /* 0x000fe2000001001b */
[----:B------:R-:W-:Y:S02]  /*121a0*/  HADD2.F32 R7, -RZ, R7.H1_H1 ;  /* 0x30000007ff077230 */ /* 0x000fe40000004100 */
[C---:B------:R-:W-:Y:S01]  /*121b0*/  FMUL.FTZ R12, R11.reuse, R20 ;  /* 0x000000140b0c7220 */ /* 0x040fe20000410000 */
[----:B------:R-:W-:Y:S01]  /*121c0*/  FMUL.FTZ R14, R11, R0 ;  /* 0x000000000b0e7220 */ /* 0x000fe20000410000 */
[----:B------:R-:W-:Y:S01]  /*121d0*/  FFMA.FTZ R28, R15, R3, R28 ;  /* 0x000000030f1c7223 */ /* 0x000fe2000001001c */
[----:B------:R-:W-:-:S02]  /*121e0*/  HADD2.F32 R9, -RZ, R38.H0_H0 ;  /* 0x20000026ff097230 */ /* 0x000fc40000004100 */
[----:B------:R-:W-:Y:S01]  /*121f0*/  FFMA.FTZ R32, R15, R21, -R32 ;  /* 0x000000150f207223 */ /* 0x000fe20000010820 */
[----:B------:R-:W-:Y:S02]  /*12200*/  HADD2.F32 R11, -RZ, R37.H0_H0 ;  /* 0x20000025ff0b7230 */ /* 0x000fe40000004100 */
[C---:B------:R-:W-:Y:S01]  /*12210*/  FFMA.FTZ R21, R7.reuse, R0, -R12 ;  /* 0x0000000007157223 */ /* 0x040fe2000001080c */
[----:B------:R-:W-:Y:S02]  /*12220*/  HADD2.F32 R3, -RZ, R40.H0_H0 ;  /* 0x20000028ff037230 */ /* 0x000fe40000004100 */
[----:B------:R-:W-:Y:S01]  /*12230*/  FFMA.FTZ R29, R7, R20, R14 ;  /* 0x00000014071d7223 */ /* 0x000fe2000001000e */
[----:B------:R-:W-:Y:S02]  /*12240*/  HADD2.F32 R5, -RZ, R39.H0_H0 ;  /* 0x20000027ff057230 */ /* 0x000fe40000004100 */
[----:B------:R-:W-:Y:S01]  /*12250*/  FMUL.FTZ R7, R8, R9 ;  /* 0x0000000908077220 */ /* 0x000fe20000410000 */
[----:B------:R-:W-:-:S02]  /*12260*/  HADD2.F32 R4, -RZ, R4.H1_H1 ;  /* 0x30000004ff047230 */ /* 0x000fc40000004100 */
        /* <DEDUP_REMOVED lines=18> */
.L_x_1731:
[----:B------:R-:W-:Y:S05]  /*12390*/  BSYNC B0 ;  /* 0x0000000000007941 */ /* 0x000fea0003800000 */
.L_x_1709:
[----:B------:R-:W-:Y:S01]  /*123a0*/  @!PT LDS RZ, [RZ] ;  /* 0x00000000fffff984 */ /* 0x000fe20000000800 */
[----:B------:R-:W-:Y:S01]  /*123b0*/  @!PT LDS RZ, [RZ] ;  /* 0x00000000fffff984 */ /* 0x000fe20000000800 */
[----:B------:R-:W-:Y:S01]  /*123c0*/  @!PT LDS RZ, [RZ] ;  /* 0x00000000fffff984 */ /* 0x000fe20000000800 */
[----:B------:R-:W-:Y:S01]  /*123d0*/  @!PT LDS RZ, [RZ] ;  /* 0x00000000fffff984 */ /* 0x000fe20000000800 */
[----:B------:R1:W-:Y:S06]  /*123e0*/  MEMBAR.ALL.CTA ;  /* 0x0000000000007992 */ /* 0x0003ec0000008000 */
[----:B-1----:R-:W1:Y:S01]  /*123f0*/  FENCE.VIEW.ASYNC.S ;  /* 0x00000000000073c6 */ /* 0x002e620000000000 */
[----:B------:R-:W-:Y:S05]  /*12400*/  WARPSYNC.ALL ;  /* 0x0000000000007948 */ /* 0x000fea0003800000 */
[----:B-1----:R-:W-:Y:S06]  /*12410*/  BAR.SYNC.DEFER_BLOCKING 0xd, 0x100 ;  /* 0x0344000000007b1d */ /* 0x002fec0000010000 */
.L_x_1707:
[----:B0--3--:R-:W3:Y:S02]  /*12420*/  LDL R0, [R1+0x38] ;  /* 0x0000380001007983 */ /* 0x009ee40000100800 */
[----:B---3--:R-:W-:-:S13]  /*12430*/  R2UR UR4, R0 ;  /* 0x00000000000472ca */ /* 0x008fda00000e0000 */
[----:B------:R-:W-:-:S04]  /*12440*/  MOV R0, UR4 ;  /* 0x0000000400007c02 */ /* 0x000fc80008000f00 */
[----:B------:R-:W-:-:S13]  /*12450*/  ISETP.NE.AND P0, PT, R0, 0x3, PT ;  /* 0x000000030000780c */ /* 0x000fda0003f05270 */
[----:B------:R-:W-:Y:S05]  /*12460*/  @!P0 BRA `(.L_x_1760) ;  /* 0x0000000000048947 */ /* 0x000fea0003800000 */
[----:B------:R-:W-:Y:S01]  /*12470*/  BPT.TRAP 0x1 ;  /* 0x000000040000795c */ /* 0x000fe20000300000 */
.L_x_1760:
[----:B------:R-:W-:Y:S01]  /*12480*/  IMAD R75, R193, 0x8, R2 ;  /* 0x00000008c14b7824 */ /* 0x000fe200078e0202 */
[----:B------:R-:W-:-:S04]  /*12490*/  SHF.L.U32 R0, R198, 0x1f, RZ ;  /* 0x0000001fc6007819 */ /* 0x000fc800000006ff */
[----:B------:R0:W3:Y:S01]  /*124a0*/  SYNCS.PHASECHK.TRANS64.TRYWAIT P1, [R75+URZ+0x30830], R0 ;  /* 0x030830004b0075a7 */ /* 0x0000e2000802017f */
[----:B------:R-:W-:Y:S05]  /*124b0*/  @!P0 BRA `(.L_x_1761) ;  /* 0x0000000000048947 */ /* 0x000fea0003800000 */
[----:B------:R-:W-:Y:S01]  /*124c0*/  BPT.TRAP 0x1 ;  /* 0x000000040000795c */ /* 0x000fe20000300000 */
.L_x_1761:
[----:B---3--:R-:W-:Y:S05]  /*124d0*/  @P1 BRA `(.L_x_1762) ;  /* 0x0000000000081947 */ /* 0x008fea0003800000 */
[----:B------:R-:W3:Y:S02]  /*124e0*/  SYNCS.PHASECHK.TRANS64.TRYWAIT P1, [R75+URZ+0x30830], R0 ;  /* 0x030830004b0075a7 */ /* 0x000ee4000802017f */
[----:B---3--:R-:W-:Y:S05]  /*124f0*/  @!P1 BRA `(.L_x_1763) ;  /* 0x0000019800c09947 */ /* 0x008fea0003800000 */
.L_x_1762:
[----:B------:R-:W-:Y:S05]  /*12500*/  WARPSYNC.ALL ;  /* 0x0000000000007948 */ /* 0x000fea0003800000 */
[----:B0--3--:R-:W-:Y:S01]  /*12510*/  VIADD R0, R2, 0x1e400 ;  /* 0x0001e40002007836 */ /* 0x009fe20000000000 */
[----:B------:R-:W-:Y:S01]  /*12520*/  R2UR UR4, R68 ;  /* 0x00000000440472ca */ /* 0x000fe200000e0000 */
[----:B--2-4-:R-:W-:Y:S01]  /*12530*/  IMAD.MOV.U32 R5, RZ, RZ, 0x40000040 ;  /* 0x40000040ff057424 */ /* 0x014fe200078e00ff */
[----:B-----5:R-:W-:Y:S01]  /*12540*/  WARPGROUP.ARRIVE ;  /* 0x00000000000079c5 */ /* 0x020fe20000000000 */
[----:B------:R-:W-:Y:S01]  /*12550*/  UMOV UR9, 0x40000040 ;  /* 0x4000004000097882 */ /* 0x000fe20000000000 */
[----:B------:R-:W-:Y:S01]  /*12560*/  SHF.R.U32.HI R0, RZ, 0x4, R0 ;  /* 0x00000004ff007819 */ /* 0x000fe20000011600 */
[----:B------:R-:W-:Y:S01]  /*12570*/  IMAD.MOV.U32 R7, RZ, RZ, 0x40000040 ;  /* 0x40000040ff077424 */ /* 0x000fe200078e00ff */
[----:B------:R-:W-:Y:S01]  /*12580*/  R2UR UR11, R5 ;  /* 0x00000000050b72ca */ /* 0x000fe200000e0000 */
[----:B------:R-:W-:Y:S01]  /*12590*/  UMOV UR57, 0x40000040 ;  /* 0x4000004000397882 */ /* 0x000fe20000000000 */
[----:B------:R-:W-:Y:S01]  /*125a0*/  LOP3.LUT R0, R0, 0x3fff, RZ, 0xc0, !PT ;  /* 0x00003fff00007812 */ /* 0x000fe200078ec0ff */
[----:B------:R-:W-:Y:S01]  /*125b0*/  UMOV UR53, 0x40000040 ;  /* 0x4000004000357882 */ /* 0x000fe20000000000 */
[----:B------:R-:W-:Y:S01]  /*125c0*/  MOV R9, UR9 ;  /* 0x0000000900097c02 */ /* 0x000fe20008000f00 */
[----:B------:R-:W-:Y:S01]  /*125d0*/  UMOV UR49, 0x40000040 ;  /* 0x4000004000317882 */ /* 0x000fe20000000000 */
[----:B------:R-:W-:Y:S01]  /*125e0*/  LOP3.LUT R217, R0, 0x10000, RZ, 0xfc, !PT ;  /* 0x0001000000d97812 */ /* 0x000fe200078efcff */
[----:B------:R-:W-:Y:S01]  /*125f0*/  ULOP3.LUT UR4, UR4, 0x10000, URZ, 0xfc, !UPT ;  /* 0x0001000004047892 */ /* 0x000fe2000f8efc3f */
[----:B------:R-:W-:Y:S01]  /*12600*/  IMAD.MOV.U32 R5, RZ, RZ, 0x40000040 ;  /* 0x40000040ff057424 */ /* 0x000fe200078e00ff */
[----:B------:R-:W-:Y:S01]  /*12610*/  UMOV UR45, 0x40000040 ;  /* 0x40000040002d7882 */ /* 0x000fe20000000000 */
[----:B------:R-:W-:Y:S01]  /*12620*/  UMOV UR41, 0x40000040 ;  /* 0x4000004000297882 */ /* 0x000fe20000000000 */
[----:B------:R-:W-:Y:S01]  /*12630*/  IMAD R4, R193, 0x900, R217 ;  /* 0x00000900c1047824 */ /* 0x000fe200078e02d9 */
[----:B------:R-:W-:Y:S01]  /*12640*/  UIADD3 UR5, UR4, 0x2, URZ ;  /* 0x0000000204057890 */ /* 0x000fe2000fffe03f */
[----:B------:R-:W-:Y:S01]  /*12650*/  R2UR UR39, R5 ;  /* 0x00000000052772ca */ /* 0x000fe200000e0000 */
[----:B------:R-:W-:Y:S01]  /*12660*/  UMOV UR8, UR4 ;  /* 0x0000000400087c82 */ /* 0x000fe20008000000 */
[C---:B------:R-:W-:Y:S01]  /*12670*/  VIADD R6, R4.reuse, 0x2 ;  /* 0x0000000204067836 */ /* 0x040fe20000000000 */
[----:B------:R-:W-:Y:S01]  /*12680*/  R2UR UR10, R4 ;  /* 0x00000000040a72ca */ /* 0x000fe200000e0000 */
[----:B------:R-:W-:Y:S01]  /*12690*/  IMAD.U32 R8, RZ, RZ, UR8 ;  /* 0x00000008ff087e24 */ /* 0x000fe2000f8e00ff */
[----:B------:R-:W-:-:S02]  /*126a0*/  UIADD3 UR56, UR4, 0x404, URZ ;  /* 0x0000040404387890 */ /* 0x000fc4000fffe03f */
[----:B------:R-:W-:Y:S02]  /*126b0*/  UIADD3 UR52, UR4, 0x406, URZ ;  /* 0x0000040604347890 */ /* 0x000fe4000fffe03f */
[----:B------:R0:W-:Y:S01]  /*126c0*/  STL.64 [R1+0x28], R8 ;  /* 0x0000280801007387 */ /* 0x0001e20000100a00 */
[----:B------:R-:W-:Y:S02]  /*126d0*/  UIADD3 UR48, UR4, 0x800, URZ ;  /* 0x0000080004307890 */ /* 0x000fe4000fffe03f */
[----:B------:R-:W-:Y:S02]  /*126e0*/  UIADD3 UR44, UR4, 0x802, URZ ;  /* 0x00000802042c7890 */ /* 0x000fe4000fffe03f */
[----:B------:R-:W-:Y:S02]  /*126f0*/  UIADD3 UR40, UR4, 0x804, URZ ;  /* 0x0000080404287890 */ /* 0x000fe4000fffe03f */
[----:B------:R-:W-:Y:S01]  /*12700*/  HGMMA.64x96x16.F32 R24, gdesc[UR8], RZ, !UPT, gsb0 ;  /* 0x01600000081879f0 */ /* 0x000fe2000c0008ff */
[----:B------:R-:W-:Y:S01]  /*12710*/  R2UR UR10, R6 ;  /* 0x00000000060a72ca */ /* 0x000fe200000e0000 */
[----:B------:R-:W-:Y:S01]  /*12720*/  UMOV UR8, UR5 ;  /* 0x0000000500087c82 */ /* 0x000fe20008000000 */
[----:B------:R-:W-:Y:S01]  /*12730*/  R2UR UR11, R7 ;  /* 0x00000000070b72ca */ /* 0x000fe200000e0000 */
[----:B------:R-:W-:Y:S01]  /*12740*/  UMOV UR9, 0x40000040 ;  /* 0x4000004000097882 */ /* 0x000fe20000000000 */
[----:B------:R-:W-:Y:S01]  /*12750*/  IMAD.MOV.U32 R7, RZ, RZ, 0x40000040 ;  /* 0x40000040ff077424 */ /* 0x000fe200078e00ff */
[----:B------:R-:W-:Y:S01]  /*12760*/  IADD3 R6, R4, 0x4, RZ ;  /* 0x0000000404067810 */ /* 0x000fe20007ffe0ff */
[----:B------:R-:W-:Y:S01]  /*12770*/  UIADD3 UR5, UR4, 0x4, URZ ;  /* 0x0000000404057890 */ /* 0x000fe2000fffe03f */
[----:B0-----:R-:W-:Y:S01]  /*12780*/  IMAD.U32 R8, RZ, RZ, UR8 ;  /* 0x00000008ff087e24 */ /* 0x001fe2000f8e00ff */
[----:B------:R-:W-:Y:S01]  /*12790*/  UIADD3 UR36, UR4, 0x806, URZ ;  /* 0x0000080604247890 */ /* 0x000fe2000fffe03f */
[----:B------:R-:W-:Y:S01]  /*127a0*/  IMAD.U32 R9, RZ, RZ, UR9 ;  /* 0x00000009ff097e24 */ /* 0x000fe2000f8e00ff */
[----:B------:R-:W-:-:S04]  /*127b0*/  UMOV UR37, 0x40000040 ;  /* 0x4000004000257882 */ /* 0x000fc80000000000 */
        /* <DEDUP_REMOVED lines=23> */
[----:B------:R-:W-:Y:S02]  /*12930*/  IMAD.MOV.U32 R7, RZ, RZ, 0x40000040 ;  /* 0x40000040ff077424 */ /* 0x000fe400078e00ff */
        /* <DEDUP_REMOVED lines=24> */
[----:B0-----:R-:W-:Y:S01]  /*12ac0*/  MOV R9, UR9 ;  /* 0x0000000900097c02 */ /* 0x001fe20008000f00 */
[----:B------:R-:W-:Y:S02]  /*12ad0*/  IMAD.MOV.U32 R7, RZ, RZ, 0x40000040 ;  /* 0x40000040ff077424 */ /* 0x000fe400078e00ff */
[----:B------:R-:W-:Y:S01]  /*12ae0*/  IMAD.U32 R8, RZ, RZ, UR8 ;  /* 0x00000008ff087e24 */ /* 0x000fe2000f8e00ff */
[----:B------:R-:W-:Y:S01]  /*12af0*/  R2UR UR58, R6 ;  /* 0x00000000063a72ca */ /* 0x000fe200000e0000 */
[----:B------:R-:W-:Y:S01]  /*12b00*/  VIADD R6, R4, 0x306 ;  /* 0x0000030604067836 */ /* 0x000fe20000000000 */
[----:B------:R-:W-:Y:S01]  /*12b10*/  R2UR UR59, R7 ;  /* 0x00000000073b72ca */ /* 0x000fe200000e0000 */
[----:B------:R-:W-:Y:S01]  /*12b20*/  IMAD.MOV.U32 R7, RZ, RZ, 0x40000040 ;  /* 0x40000040ff077424 */ /* 0x000fe200078e00ff */
[----:B------:R0:W-:Y:S02]  /*12b30*/  STL.64 [R1], R8 ;  /* 0x0000000801007387 */ /* 0x0001e40000100a00 */
[----:B------:R-:W-:-:S02]  /*12b40*/  R2UR UR54, R6 ;  /* 0x00000000063672ca */ /* 0x000fc400000e0000 */
[----:B------:R-:W-:Y:S01]  /*12b50*/  R2UR UR55, R7 ;  /* 0x00000000073772ca */ /* 0x000fe200000e0000 */
[----:B------:R-:W-:Y:S01]  /*12b60*/  IMAD.MOV.U32 R7, RZ, RZ, 0x40000040 ;  /* 0x40000040ff077424 */ /* 0x000fe200078e00ff */
[----:B------:R-:W-:-:S04]  /*12b70*/  IADD3 R6, R4, 0x600, RZ ;  /* 0x0000060004067810 */ /* 0x000fc80007ffe0ff */
[----:B------:R-:W-:Y:S01]  /*12b80*/  R2UR UR50, R6 ;  /* 0x00000000063272ca */ /* 0x000fe200000e0000 */
[----:B------:R-:W-:Y:S01]  /*12b90*/  VIADD R6, R4, 0x602 ;  /* 0x0000060204067836 */ /* 0x000fe20000000000 */
[----:B------:R-:W-:Y:S01]  /*12ba0*/  R2UR UR51, R7 ;  /* 0x00000000073372ca */ /* 0x000fe200000e0000 */
[----:B------:R-:W-:-:S03]  /*12bb0*/  IMAD.MOV.U32 R7, RZ, RZ, 0x40000040 ;  /* 0x40000040ff077424 */ /* 0x000fc600078e00ff */
[----:B------:R-:W-:Y:S01]  /*12bc0*/  R2UR UR46, R6 ;  /* 0x00000000062e72ca */ /* 0x000fe200000e0000 */
[C---:B------:R-:W-:Y:S01]  /*12bd0*/  VIADD R6, R4.reuse, 0x604 ;  /* 0x0000060404067836 */ /* 0x040fe20000000000 */
[----:B------:R-:W-:Y:S01]  /*12be0*/  R2UR UR47, R7 ;  /* 0x00000000072f72ca */ /* 0x000fe200000e0000 */
[----:B------:R-:W-:Y:S01]  /*12bf0*/  VIADD R4, R4, 0x606 ;  /* 0x0000060604047836 */ /* 0x000fe20000000000 */
[----:B------:R-:W-:Y:S02]  /*12c00*/  MOV R7, 0x40000040 ;  /* 0x4000004000077802 */ /* 0x000fe40000000f00 */
[----:B------:R-:W-:Y:S02]  /*12c10*/  R2UR UR42, R6 ;  /* 0x00000000062a72ca */ /* 0x000fe400000e0000 */
[----:B------:R-:W-:Y:S02]  /*12c20*/  R2UR UR43, R7 ;  /* 0x00000000072b72ca */ /* 0x000fe400000e0000 */
[----:B------:R-:W-:Y:S01]  /*12c30*/  R2UR UR38, R4 ;  /* 0x00000000042672ca */ /* 0x000fe200000e0000 */
[----:B------:R-:W-:-:S02]  /*12c40*/  WARPGROUP.DEPBAR.LE gsb0, 0x0 ;  /* 0x00008000000079c5 */ /* 0x000fc40000010000 */
        /* <DEDUP_REMOVED lines=23> */
.L_x_1764:
[----:B------:R-:W2:Y:S01]  /*12dc0*/  LDL R10, [R1+0x44] ;  /* 0x00004400010a7983 */ /* 0x000ea20000100800 */
[----:B------:R-:W0:Y:S01]  /*12dd0*/  LDC R85, c[0x0][0x448] ;  /* 0x00011200ff557b82 */ /* 0x000e220000000800 */
[----:B------:R-:W-:Y:S02]  /*12de0*/  ULDC UR4, c[0x0][0x9d8] ;  /* 0x0002760000047ab9 */ /* 0x000fe40000000800 */
[----:B------:R-:W2:Y:S04]  /*12df0*/  LDL R83, [R1+0x30] ;  /* 0x0000300001537983 */ /* 0x000ea80000100800 */
[----:B------:R-:W3:Y:S01]  /*12e00*/  LDL R77, [R1+0x40] ;  /* 0x00004000014d7983 */ /* 0x000ee20000100800 */
[----:B------:R-:W-:Y:S01]  /*12e10*/  LOP3.LUT R22, R22, 0xffefffff, RZ, 0xc0, !PT ;  /* 0xffefffff16167812 */ /* 0x000fe200078ec0ff */
[----:B------:R-:W-:Y:S01]  /*12e20*/  ULDC UR38, c[0x0][0x9dc] ;  /* 0x0002770000267ab9 */ /* 0x000fe20000000800 */
[----:B0-----:R-:W-:Y:S01]  /*12e30*/  ISETP.NE.AND P1, PT, R85, 0x1, PT ;  /* 0x000000015500780c */ /* 0x001fe20003f25270 */
[----:B------:R-:W-:-:S12]  /*12e40*/  FMUL.FTZ R4, R24, UR4 ;  /* 0x0000000418047c20 */ /* 0x000fd80008410000 */
[----:B------:R-:W0:Y:S08]  /*12e50*/  @P1 LDC R11, c[0x0][0x44c] ;  /* 0x00011300ff0b1b82 */ /* 0x000e300000000800 */
[----:B------:R-:W4:Y:S01]  /*12e60*/  @P1 LDC R24, c[0x0][0x450] ;  /* 0x00011400ff181b82 */ /* 0x000f220000000800 */
[----:B------:R-:W-:Y:S01]  /*12e70*/  FMUL.FTZ R86, R41, UR4 ;  /* 0x0000000429567c20 */ /* 0x000fe20008410000 */
[----:B------:R-:W-:Y:S01]  /*12e80*/  FMUL.FTZ R9, R35, UR4 ;  /* 0x0000000423097c20 */ /* 0x000fe20008410000 */
[----:B------:R-:W-:Y:S01]  /*12e90*/  FMUL.FTZ R35, R50, UR4 ;  /* 0x0000000432237c20 */ /* 0x000fe20008410000 */
[----:B------:R-:W-:Y:S01]  /*12ea0*/  FMUL.FTZ R5, R25, UR4 ;  /* 0x0000000419057c20 */ /* 0x000fe20008410000 */
[----:B------:R-:W-:Y:S01]  /*12eb0*/  FMUL.FTZ R73, R33, UR4 ;  /* 0x0000000421497c20 */ /* 0x000fe20008410000 */
[----:B------:R-:W-:-:S02]  /*12ec0*/  IMAD.MOV.U32 R33, RZ, RZ, -0x60 ;  /* 0xffffffa0ff217424 */ /* 0x000fc400078e00ff */
[----:B------:R-:W-:Y:S01]  /*12ed0*/  FMUL.FTZ R0, R26, UR4 ;  /* 0x000000041a007c20 */ /* 0x000fe20008410000 */
[----:B------:R-:W-:Y:S01]  /*12ee0*/  FMUL.FTZ R26, R28, UR4 ;  /* 0x000000041c1a7c20 */ /* 0x000fe20008410000 */
[----:B-1----:R-:W-:Y:S01]  /*12ef0*/  FMUL.FTZ R3, R27, UR4 ;  /* 0x000000041b037c20 */ /* 0x002fe20008410000 */
[----:B------:R-:W-:Y:S01]  /*12f00*/  FMUL.FTZ R28, R29, UR4 ;  /* 0x000000041d1c7c20 */ /* 0x000fe20008410000 */
[----:B------:R-:W-:Y:S01]  /*12f10*/  FMUL.FTZ R6, R30, UR4 ;  /* 0x000000041e067c20 */ /* 0x000fe20008410000 */
[----:B------:R-:W-:Y:S01]  /*12f20*/  FMUL.FTZ R7, R31, UR4 ;  /* 0x000000041f077c20 */ /* 0x000fe20008410000 */
[----:B------:R-:W-:Y:S01]  /*12f30*/  FMUL.FTZ R88, R37, UR4 ;  /* 0x0000000425587c20 */ /* 0x000fe20008410000 */
[----:B------:R-:W-:Y:S01]  /*12f40*/  FMUL.FTZ R13, R39, UR4 ;  /* 0x00000004270d7c20 */ /* 0x000fe20008410000 */
[----:B------:R-:W-:Y:S02]  /*12f50*/  IMAD R33, R72, R33, 0x61 ;  /* 0x0000006148217424 */ /* 0x000fe400078e0221 */
        /* <DEDUP_REMOVED lines=30> */
[----:B------:R-:W-:Y:S01]  /*13140*/  @P1 LOP3.LUT R22, R22, 0x100000, RZ, 0xfc, !PT ;  /* 0x0010000016161812 */ /* 0x000fe200078efcff */
[----:B------:R-:W-:Y:S01]  /*13150*/  FMUL.FTZ R64, R64, UR4 ;  /* 0x0000000440407c20 */ /* 0x000fe20008410000 */
[----:B------:R-:W-:Y:S01]  /*13160*/  FMUL.FTZ R70, R70, UR4 ;  /* 0x0000000446467c20 */ /* 0x000fe20008410000 */
[----:B------:R-:W-:Y:S01]  /*13170*/  FMUL.FTZ R71, R71, UR4 ;  /* 0x0000000447477c20 */ /* 0x000fe20008410000 */
[----:B------:R-:W1:Y:S01]  /*13180*/  MUFU.TANH R4, R4 ;  /* 0x0000000400047308 */ /* 0x000e620000002400 */
[----:B------:R-:W-:Y:S01]  /*13190*/  ULOP3.LUT UR38, URZ, UR38, URZ, 0x33, !UPT ;  /* 0x000000263f267292 */ /* 0x000fe2000f8e333f */
[----:B------:R-:W-:-:S06]  /*131a0*/  FMUL.FTZ R53, R53, UR4 ;  /* 0x0000000435357c20 */ /* 0x000fcc0008410000 */
        /* <DEDUP_REMOVED lines=21> */
[----:B--2---:R-:W-:-:S04]  /*13300*/  IMAD.IADD R10, R10, 0x1, R83 ;  /* 0x000000010a0a7824 */ /* 0x004fc800078e0253 */
[----:B0-----:R-:W-:-:S04]  /*13310*/  @P1 IMAD.HI.U32 R11, R10, R11, RZ ;  /* 0x0000000b0a0b1227 */ /* 0x001fc800078e00ff */
[----:B------:R-:W-:Y:S01]  /*13320*/  IMAD.MOV.U32 R41, RZ, RZ, R10 ;  /* 0x000000ffff297224 */ /* 0x000fe200078e000a */
[----:B----4-:R-:W-:Y:S02]  /*13330*/  @P1 SHF.R.U32.HI R41, RZ, R24, R11 ;  /* 0x00000018ff291219 */ /* 0x010fe4000001160b */
[----:B------:R-:W0:Y:S01]  /*13340*/  LDC.64 R10, c[0x0][0x9e0] ;  /* 0x00027800ff0a7b82 */ /* 0x000e220000000a00 */
[----:B------:R-:W-:Y:S02]  /*13350*/  IADD3 R24, R75, 0x30840, RZ ;  /* 0x000308404b187810 */ /* 0x000fe40007ffe0ff */
[----:B------:R-:W2:Y:S02]  /*13360*/  SHFL.IDX PT, R50, R41, RZ, 0x1c1f ;  /* 0x001c1fff29327589 */ /* 0x000ea400000e0000 */
[----:B------:R-:W-:-:S04]  /*13370*/  PRMT R25, R203, 0x654, R24 ;  /* 0x00000654cb197816 */ /* 0x000fc80000000018 */
[----:B------:R4:W-:Y:S01]  /*13380*/  SYNCS.ARRIVE.TRANS64.RED.A1T0 RZ, [R25+URZ], RZ ;  /* 0x000000ff19ff79a7 */ /* 0x0009e2000810043f */
[----:B---3--:R-:W-:Y:S01]  /*13390*/  IMAD R34, R77, -0x2, R33 ;  /* 0xfffffffe4d227824 */ /* 0x008fe200078e0221 */
[----:B------:R-:W3:Y:S01]  /*133a0*/  MUFU.TANH R29, R29 ;  /* 0x0000001d001d7308 */ /* 0x000ee20000002400 */
[----:B----4-:R-:W-:-:S07]  /*133b0*/  IMAD R25, R72, -0x60, R200 ;  /* 0xffffffa048197824 */ /* 0x010fce00078e02c8 */
[----:B------:R-:W4:Y:S01]  /*133c0*/  MUFU.TANH R31, R31 ;  /* 0x0000001f001f7308 */ /* 0x000f220000002400 */
[----:B------:R-:W-:Y:S01]  /*133d0*/  VIADD R32, R25, 0x60 ;  /* 0x0000006019207836 */ /* 0x000fe20000000000 */
[----:B0-----:R-:W-:-:S06]  /*133e0*/  ISETP.GE.AND P1, PT, R11, 0x1, PT ;  /* 0x000000010b00780c */ /* 0x001fcc0003f26270 */
[----:B------:R-:W0:Y:S01]  /*133f0*/  MUFU.TANH R48, R48 ;  /* 0x0000003000307308 */ /* 0x000e220000002400 */
[----:B------:R-:W-:-:S07]  /*13400*/  IADD3 R43, -R199, R34, R200 ;  /* 0x00000022c72b7210 */ /* 0x000fce0007ffe1c8 */
[----:B------:R-:W0:Y:S01]  /*13410*/  MUFU.TANH R49, R49 ;  /* 0x0000003100317308 */ /* 0x000e220000002400 */
[----:B------:R-:W-:-:S07]  /*13420*/  IMAD R96, R77, -0x2, R32 ;  /* 0xfffffffe4d607824 */ /* 0x000fce00078e0220 */
[----:B------:R-:W0:Y:S01]  /*13430*/  MUFU.TANH R35, R35 ;  /* 0x0000002300237308 */ /* 0x000e220000002400 */
[----:B------:R-:W-:-:S07]  /*13440*/  IMAD.IADD R51, R43, 0x1, R10 ;  /* 0x000000012b337824 */ /* 0x000fce00078e020a */
        /* <DEDUP_REMOVED lines=20> */
[----:B------:R-:W-:Y:S01]  /*13590*/  LOP3.LUT R22, R22, 0xfff7ffff, RZ, 0xc0, !PT ;  /* 0xfff7ffff16167812 */ /* 0x000fe200078ec0ff */
[----:B------:R-:W-:Y:S01]  /*135a0*/  VIADD R58, R34, 0xffffffff ;  /* 0xffffffff223a7836 */ /* 0x000fe20000000000 */
[----:B------:R-:W-:-:S05]  /*135b0*/  IADD3 R54, R33, -0x1, RZ ;  /* 0xffffffff21367810 */ /* 0x000fca0007ffe0ff */
[----:B------:R5:W0:Y:S01]  /*135c0*/  MUFU.TANH R42, R53 ;  /* 0x00000035002a7308 */ /* 0x000a220000002400 */
[----:B------:R-:W-:Y:S02]  /*135d0*/  @P1 LOP3.LUT R22, R22, 0x80000, RZ, 0xfc, !PT ;  /* 0x0008000016161812 */ /* 0x000fe400078efcff */
[----:B--2---:R-:W-:Y:S01]  /*135e0*/  VIADDMNMX R46, R50, R51, R96, PT ;  /* 0x00000033322e7246 */ /* 0x004fe20003800160 */
[----:B-----5:R-:W-:-:S04]  /*135f0*/  VIADD R53, R43, UR38 ;  /* 0x000000262b357c36 */ /* 0x020fc80008000000 */
[----:B------:R-:W-:Y:S01]  /*13600*/  IMAD.IADD R43, R53, 0x1, R50 ;  /* 0x00000001352b7824 */ /* 0x000fe200078e0232 */
[----:B-1-34-:R-:W-:Y:S06]  /*13610*/  @!P1 BRA `(.L_x_1765) ;  /* 0x00000000004c9947 */ /* 0x01afec0003800000 */
[----:B------:R-:W-:Y:S01]  /*13620*/  IADD3 R34, -R199, R200, R50 ;  /* 0x000000c8c7227210 */ /* 0x000fe20007ffe132 */
[----:B------:R-:W-:Y:S03]  /*13630*/  BSSY B0, `(.L_x_1766) ;  /* 0x000000e000007945 */ /* 0x000fe60003800000 */
[----:B------:R-:W-:-:S13]  /*13640*/  ISETP.GT.AND P1, PT, R34, -0x1, PT ;  /* 0xffffffff2200780c */ /* 0x000fda0003f24270 */
        /* <DEDUP_REMOVED lines=8> */
.L_x_1767:
[----:B------:R-:W-:-:S13]  /*136d0*/  ISETP.NE.AND P1, PT, R11, 0x1, PT ;  /* 0x000000010b00780c */ /* 0x000fda0003f25270 */
[----:B------:R-:W1:Y:S02]  /*136e0*/  @P1 LDC.64 R32, c[0x0][0x9e8] ;  /* 0x00027a00ff201b82 */ /* 0x000e640000000a00 */
[----:B-1----:R-:W-:-:S05]  /*136f0*/  @P1 IMAD.HI.U32 R32, R34, R32, RZ ;  /* 0x0000002022201227 */ /* 0x002fca00078e00ff */
[----:B------:R-:W-:-:S07]  /*13700*/  @P1 SHF.R.U32.HI R34, RZ, R33, R32 ;  /* 0x00000021ff221219 */ /* 0x000fce0000011620 */
.L_x_1768:
[----:B------:R-:W-:Y:S05]  /*13710*/  BSYNC B0 ;  /* 0x0000000000007941 */ /* 0x000fea0003800000 */
.L_x_1766:
[----:B------:R-:W-:-:S05]  /*13720*/  IMAD R34, R34, R11, R58 ;  /* 0x0000000b22227224 */ /* 0x000fca00078e023a */
[----:B------:R-:W-:Y:S02]  /*13730*/  VIMNMX R43, R43, R34, !PT ;  /* 0x000000222b2b7248 */ /* 0x000fe40007fe0100 */
[----:B------:R-:W-:-:S07]  /*13740*/  VIADDMNMX R46, R34, R11, R46, PT ;  /* 0x0000000b222e7246 */ /* 0x000fce000380012e */
.L_x_1765:
        /* <DEDUP_REMOVED lines=48> */
[C---:B------:R-:W-:Y:S02]  /*13a50*/  ISETP.GT.AND P2, PT, R43.reuse, 0x29, !P3 ;  /* 0x000000292b00780c */ /* 0x040fe40005f44270 */
        /* <DEDUP_REMOVED lines=8> */
[----:B0-----:R-:W-:Y:S02]  /*13ae0*/  FSEL R52, R48, -INF , !P2 ;  /* 0xff80000030347808 */ /* 0x001fe40005000000 */
        /* <DEDUP_REMOVED lines=52> */
[----:B------:R-:W-:Y:S01]  /*13e30*/  ISETP.GE.AND P5, PT, R54, 0x5a, PT ;  /* 0x0000005a3600780c */ /* 0x000fe20003fa6270 */
[----:B------:R-:W0:Y:S03]  /*13e40*/  SHFL.IDX PT, R4, R41, 0x1, 0x1c1f ;  /* 0x003c1f0029047f89 */ /* 0x000e2600000e0000 */
[----:B------:R-:W-:Y:S02]  /*13e50*/  P2R R47, PR, RZ, 0x20 ;  /* 0x00000020ff2f7803 */ /* 0x000fe40000000000 */
[----:B------:R-:W-:-:S04]  /*13e60*/  ISETP.GT.AND P5, PT, R43, 0x59, !P5 ;  /* 0x000000592b00780c */ /* 0x000fc80006fa4270 */
[----:B------:R-:W-:-:S04]  /*13e70*/  ISETP.LT.OR P5, PT, R46, 0x5a, P5 ;  /* 0x0000005a2e00780c */ /* 0x000fc80002fa1670 */
[----:B------:R-:W-:Y:S02]  /*13e80*/  FSEL R28, R69, -INF , !P5 ;  /* 0xff800000451c7808 */ /* 0x000fe40006800000 */
[----:B------:R-:W-:Y:S02]  /*13e90*/  ISETP.GE.AND P5, PT, R11, 0x1, PT ;  /* 0x000000010b00780c */ /* 0x000fe40003fa6270 */
[----:B0-----:R-:W-:Y:S01]  /*13ea0*/  VIADDMNMX R96, R4, R51, R96, PT ;  /* 0x0000003304607246 */ /* 0x001fe20003800160 */
[----:B------:R-:W-:-:S10]  /*13eb0*/  IMAD.IADD R33, R53, 0x1, R4 ;  /* 0x0000000135217824 */ /* 0x000fd400078e0204 */
[----:B------:R-:W-:Y:S05]  /*13ec0*/  @!P5 BRA `(.L_x_1769) ;  /* 0x00000000004cd947 */ /* 0x000fea0003800000 */
[----:B------:R-:W-:Y:S01]  /*13ed0*/  IADD3 R41, -R199, R200, R4 ;  /* 0x000000c8c7297210 */ /* 0x000fe20007ffe104 */
[----:B------:R-:W-:Y:S03]  /*13ee0*/  BSSY B0, `(.L_x_1770) ;  /* 0x000000e000007945 */ /* 0x000fe60003800000 */
        /* <DEDUP_REMOVED lines=9> */
.L_x_1771:
[----:B------:R-:W-:-:S13]  /*13f80*/  ISETP.NE.AND P5, PT, R11, 0x1, PT ;  /* 0x000000010b00780c */ /* 0x000fda0003fa5270 */
[----:B------:R-:W0:Y:S02]  /*13f90*/  @P5 LDC.64 R4, c[0x0][0x9e8] ;  /* 0x00027a00ff045b82 */ /* 0x000e240000000a00 */
[----:B0-----:R-:W-:-:S05]  /*13fa0*/  @P5 IMAD.HI.U32 R4, R41, R4, RZ ;  /* 0x0000000429045227 */ /* 0x001fca00078e00ff */
[----:B------:R-:W-:-:S07]  /*13fb0*/  @P5 SHF.R.U32.HI R41, RZ, R5, R4 ;  /* 0x00000005ff295219 */ /* 0x000fce0000011604 */
.L_x_1772:
[----:B------:R-:W-:Y:S05]  /*13fc0*/  BSYNC B0 ;  /* 0x0000000000007941 */ /* 0x000fea0003800000 */
.L_x_1770:
[----:B------:R-:W-:-:S05]  /*13fd0*/  IMAD R4, R41, R11, R58 ;  /* 0x0000000b29047224 */ /* 0x000fca00078e023a */
[----:B------:R-:W-:Y:S02]  /*13fe0*/  VIMNMX R33, R33, R4, !PT ;  /* 0x0000000421217248 */ /* 0x000fe40007fe0100 */
[----:B------:R-:W-:-:S07]  /*13ff0*/  VIADDMNMX R96, R4, R11, R96, PT ;  /* 0x0000000b04607246 */ /* 0x000fce0003800160 */
.L_x_1769:
        /* <DEDUP_REMOVED lines=15> */
[----:B------:R-:W-:Y:S02]  /*140f0*/  FMNMX.FTZ R3, R188, R102, !PT ;  /* 0x00000066bc037209 */ /* 0x000fe40007810000 */
[----:B------:R-:W-:Y:S02]  /*14100*/  ISETP.GT.AND P1, PT, R33, 0x10, !P1 ;  /* 0x000000102100780c */ /* 0x000fe40004f24270 */
[----:B------:R-:W-:Y:S02]  /*14110*/  FMNMX.FTZ R3, R100, R3, !PT ;  /* 0x0000000364037209 */ /* 0x000fe40007810000 */
[----:B------:R-:W-:Y:S02]  /*14120*/  ISETP.LT.OR P1, PT, R96, 0x11, P1 ;  /* 0x000000116000780c */ /* 0x000fe40000f21670 */
[----:B------:R-:W-:-:S02]  /*14130*/  FMNMX.FTZ R3, R98, R3, !PT ;  /* 0x0000000362037209 */ /* 0x000fc40007810000 */
[----:B------:R-:W-:Y:S02]  /*14140*/  FSEL R8, R8, -INF , !P1 ;  /* 0xff80000008087808 */ /* 0x000fe40004800000 */
[----:B------:R-:W-:Y:S02]  /*14150*/  ISETP.NE.AND P1, PT, R59, RZ, PT ;  /* 0x000000ff3b00720c */ /* 0x000fe40003f25270 */
[----:B------:R-:W-:Y:S02]  /*14160*/  FMNMX.FTZ R3, R94, R3, !PT ;  /* 0x000000035e037209 */ /* 0x000fe40007810000 */
        /* <DEDUP_REMOVED lines=10> */
[----:B------:R-:W-:Y:S02]  /*14210*/  ISETP.GT.AND P1, PT, R33, 0x19, !P5 ;  /* 0x000000192100780c */ /* 0x000fe40006f24270 */
[----:B------:R-:W-:Y:S02]  /*14220*/  FMNMX.FTZ R3, R86, R3, !PT ;  /* 0x0000000356037209 */ /* 0x000fe40007810000 */
[----:B------:R-:W-:Y:S02]  /*14230*/  ISETP.LT.OR P1, PT, R96, 0x1a, P1 ;  /* 0x0000001a6000780c */ /* 0x000fe40000f21670 */
[----:B------:R-:W-:Y:S02]  /*14240*/  FMNMX.FTZ R3, R64, R3, !PT ;  /* 0x0000000340037209 */ /* 0x000fe40007810000 */
        /* <DEDUP_REMOVED lines=15> */
[----:B------:R-:W-:Y:S02]  /*14340*/  ISETP.NE.AND P1, PT, R70, RZ, PT ;  /* 0x000000ff4600720c */ /* 0x000fe40003f25270 */
[----:B------:R-:W-:Y:S02]  /*14350*/  FMNMX.FTZ R3, R38, R3, !PT ;  /* 0x0000000326037209 */ /* 0x000fe40007810000 */
[----:B------:R-:W-:Y:S02]  /*14360*/  ISETP.GT.AND P1, PT, R33, 0x28, !P1 ;  /* 0x000000282100780c */ /* 0x000fe40004f24270 */
[----:B------:R-:W-:-:S02]  /*14370*/  FMNMX.FTZ R3, R36, R3, !PT ;  /* 0x0000000324037209 */ /* 0x000fc40007810000 */
[----:B------:R-:W-:Y:S02]  /*14380*/  ISETP.LT.OR P1, PT, R96, 0x29, P1 ;  /* 0x000000296000780c */ /* 0x000fe40000f21670 */
[----:B------:R-:W-:Y:S02]  /*14390*/  FMNMX.FTZ R3, R34, R3, !PT ;  /* 0x0000000322037209 */ /* 0x000fe40007810000 */
[----:B------:R-:W-:Y:S02]  /*143a0*/  FSEL R60, R29, -INF , !P1 ;  /* 0xff8000001d3c7808 */ /* 0x000fe40004800000 */
[----:B------:R-:W-:Y:S02]  /*143b0*/  ISETP.NE.AND P1, PT, R71, RZ, PT ;  /* 0x000000ff4700720c */ /* 0x000fe40003f25270 */
[----:B------:R-:W-:Y:S02]  /*143c0*/  FMNMX.FTZ R3, R32, R3, !PT ;  /* 0x0000000320037209 */ /* 0x000fe40007810000 */
[----:B------:R-:W-:-:S02]  /*143d0*/  ISETP.GT.AND P1, PT, R33, 0x29, !P1 ;  /* 0x000000292100780c */ /* 0x000fc40004f24270 */
[----:B------:R-:W-:Y:S02]  /*143e0*/  ISETP.GT.AND P4, PT, R33, RZ, !P4 ;  /* 0x000000ff2100720c */ /* 0x000fe40006784270 */
[----:B------:R-:W-:Y:S02]  /*143f0*/  ISETP.LT.OR P1, PT, R96, 0x2a, P1 ;  /* 0x0000002a6000780c */ /* 0x000fe40000f21670 */
[----:B------:R-:W-:Y:S02]  /*14400*/  FMNMX.FTZ R3, R30, R3, !PT ;  /* 0x000000031e037209 */ /* 0x000fe40007810000 */
[----:B------:R-:W-:Y:S02]  /*14410*/  FSEL R62, R31, -INF , !P1 ;  /* 0xff8000001f3e7808 */ /* 0x000fe40004800000 */
[----:B------:R-:W-:Y:S02]  /*14420*/  ISETP.NE.AND P1, PT, R73, RZ, PT ;  /* 0x000000ff4900720c */ /* 0x000fe40003f25270 */
[----:B------:R-:W-:-:S02]  /*14430*/  ISETP.LT.OR P4, PT, R96, 0x1, P4 ;  /* 0x000000016000780c */ /* 0x000fc40002781670 */
[----:B------:R-:W-:Y:S02]  /*14440*/  ISETP.GT.AND P1, PT, R33, 0x30, !P1 ;  /* 0x000000302100780c */ /* 0x000fe40004f24270 */
[----:B------:R-:W-:Y:S02]  /*14450*/  FMNMX.FTZ R3, R26, R3, !PT ;  /* 0x000000031a037209 */ /* 0x000fe40007810000 */
[----:B------:R-:W-:Y:S02]  /*14460*/  ISETP.LT.OR P1, PT, R96, 0x31, P1 ;  /* 0x000000316000780c */ /* 0x000fe40000f21670 */
[----:B------:R-:W-:Y:S02]  /*14470*/  FSEL R7, R0, -INF , !P4 ;  /* 0xff80000000077808 */ /* 0x000fe40006000000 */
[----:B------:R-:W-:Y:S02]  /*14480*/  FSEL R66, R35, -INF , !P1 ;  /* 0xff80000023427808 */ /* 0x000fe40004800000 */
[----:B------:R-:W-:-:S02]  /*14490*/  ISETP.NE.AND P1, PT, R75, RZ, PT ;  /* 0x000000ff4b00720c */ /* 0x000fc40003f25270 */
[----:B------:R-:W-:Y:S02]  /*144a0*/  FMNMX.FTZ R0, R28, R3, !PT ;  /* 0x000000031c007209 */ /* 0x000fe40007810000 */
[----:B------:R-:W-:Y:S02]  /*144b0*/  ISETP.GT.AND P1, PT, R33, 0x31, !P1 ;  /* 0x000000312100780c */ /* 0x000fe40004f24270 */
[----:B------:R-:W-:Y:S01]  /*144c0*/  ISETP.NE.AND P6, PT, R81, RZ, PT ;  /* 0x000000ff5100720c */ /* 0x000fe20003fc5270 */
[----:B------:R-:W0:Y:S01]  /*144d0*/  SHFL.BFLY PT, R3, R0, 0x2, 0x1f ;  /* 0x0c401f0000037f89 */ /* 0x000e2200000e0000 */
[----:B------:R-:W-:Y:S02]  /*144e0*/  ISETP.LT.OR P1, PT, R96, 0x32, P1 ;  /* 0x000000326000780c */ /* 0x000fe40000f21670 */
[----:B------:R-:W-:Y:S02]  /*144f0*/  ISETP.NE.AND P5, PT, R57, RZ, PT ;  /* 0x000000ff3900720c */ /* 0x000fe40003fa5270 */
[----:B------:R-:W-:-:S02]  /*14500*/  FSEL R68, R37, -INF , !P1 ;  /* 0xff80000025447808 */ /* 0x000fc40004800000 */
[----:B------:R-:W-:Y:S02]  /*14510*/  ISETP.NE.AND P1, PT, R49, RZ, PT ;  /* 0x000000ff3100720c */ /* 0x000fe40003f25270 */
[C---:B------:R-:W-:Y:S02]  /*14520*/  ISETP.GT.AND P2, PT, R33.reuse, 0x51, !P2 ;  /* 0x000000512100780c */ /* 0x040fe40005744270 */
[C---:B------:R-:W-:Y:S02]  /*14530*/  ISETP.GT.AND P1, PT, R33.reuse, 0x38, !P1 ;  /* 0x000000382100780c */ /* 0x040fe40004f24270 */
[----:B------:R-:W-:Y:S02]  /*14540*/  ISETP.GT.AND P3, PT, R33, 0x58, !P3 ;  /* 0x000000582100780c */ /* 0x000fe40005f64270 */
[C---:B------:R-:W-:Y:S02]  /*14550*/  ISETP.LT.OR P1, PT, R96.reuse, 0x39, P1 ;  /* 0x000000396000780c */ /* 0x040fe40000f21670 */
[----:B------:R-:W-:-:S02]  /*14560*/  ISETP.LT.OR P2, PT, R96, 0x52, P2 ;  /* 0x000000526000780c */ /* 0x000fc40001741670 */
[----:B------:R-:W-:Y:S02]  /*14570*/  FSEL R70, R39, -INF , !P1 ;  /* 0xff80000027467808 */ /* 0x000fe40004800000 */
[----:B------:R-:W-:Y:S02]  /*14580*/  ISETP.NE.AND P1, PT, R77, RZ, PT ;  /* 0x000000ff4d00720c */ /* 0x000fe40003f25270 */
[----:B------:R-:W-:Y:S02]  /*14590*/  ISETP.LT.OR P3, PT, R96, 0x59, P3 ;  /* 0x000000596000780c */ /* 0x000fe40001f61670 */
[----:B------:R-:W-:Y:S02]  /*145a0*/  ISETP.GT.AND P1, PT, R33, 0x39, !P1 ;  /* 0x000000392100780c */ /* 0x000fe40004f24270 */
[----:B0-----:R-:W-:Y:S02]  /*145b0*/  FMNMX.FTZ R13, R0, R3, !PT ;  /* 0x00000003000d7209 */ /* 0x001fe40007810000 */
[----:B------:R-:W-:-:S02]  /*145c0*/  ISETP.LT.OR P1, PT, R96, 0x3a, P1 ;  /* 0x0000003a6000780c */ /* 0x000fc40000f21670 */
[----:B------:R-:W-:Y:S02]  /*145d0*/  FSEL R20, R20, -INF , !P2 ;  /* 0xff80000014147808 */ /* 0x000fe40005000000 */
[----:B------:R-:W-:Y:S02]  /*145e0*/  FSEL R74, R74, -INF , !P1 ;  /* 0xff8000004a4a7808 */ /* 0x000fe40004800000 */
[----:B------:R-:W-:Y:S02]  /*145f0*/  ISETP.NE.AND P1, PT, R79, RZ, PT ;  /* 0x000000ff4f00720c */ /* 0x000fe40003f25270 */
[----:B------:R-:W-:Y:S02]  /*14600*/  FSEL R24, R24, -INF , !P3 ;  /* 0xff80000018187808 */ /* 0x000fe40005800000 */
[----:B------:R-:W-:Y:S02]  /*14610*/  ISETP.GT.AND P1, PT, R33, 0x40, !P1 ;  /* 0x000000402100780c */ /* 0x000fe40004f24270 */
[----:B------:R-:W-:-:S02]  /*14620*/  MOV R45, R83 ;  /* 0x00000053002d7202 */ /* 0x000fc40000000f00 */
[----:B------:R-:W-:-:S04]  /*14630*/  ISETP.LT.OR P1, PT, R96, 0x41, P1 ;  /* 0x000000416000780c */ /* 0x000fc80000f21670 */
[----:B------:R-:W-:Y:S02]  /*14640*/  FSEL R76, R76, -INF , !P1 ;  /* 0xff8000004c4c7808 */ /* 0x000fe40004800000 */
[----:B------:R-:W-:Y:S02]  /*14650*/  ISETP.GT.AND P1, PT, R33, 0x41, !P6 ;  /* 0x000000412100780c */ /* 0x000fe40007724270 */
[----:B------:R-:W-:Y:S02]  /*14660*/  ISETP.NE.AND P6, PT, R61, RZ, PT ;  /* 0x000000ff3d00720c */ /* 0x000fe40003fc5270 */
[----:B------:R-:W-:-:S04]  /*14670*/  ISETP.LT.OR P1, PT, R96, 0x42, P1 ;  /* 0x000000426000780c */ /* 0x000fc80000f21670 */
[----:B------:R-:W-:Y:S02]  /*14680*/  FSEL R78, R78, -INF , !P1 ;  /* 0xff8000004e4e7808 */ /* 0x000fe40004800000 */
[----:B------:R-:W-:Y:S02]  /*14690*/  ISETP.GT.AND P1, PT, R33, 0x48, !P5 ;  /* 0x000000482100780c */ /* 0x000fe40006f24270 */
[----:B------:R-:W-:Y:S02]  /*146a0*/  ISETP.NE.AND P5, PT, R82, RZ, PT ;  /* 0x000000ff5200720c */ /* 0x000fe40003fa5270 */
[----:B------:R-:W0:Y:S01]  /*146b0*/  SHFL.BFLY PT, R82, R13, 0x1, 0x1f ;  /* 0x0c201f000d527f89 */ /* 0x000e2200000e0000 */
[----:B------:R-:W-:-:S04]  /*146c0*/  ISETP.LT.OR P1, PT, R96, 0x49, P1 ;  /* 0x000000496000780c */ /* 0x000fc80000f21670 */
[----:B------:R-:W-:Y:S02]  /*146d0*/  FSEL R80, R80, -INF , !P1 ;  /* 0xff80000050507808 */ /* 0x000fe40004800000 */
[----:B0-----:R-:W-:-:S04]  /*146e0*/  FMNMX.FTZ R3, R13, R82, !PT ;  /* 0x000000520d037209 */ /* 0x001fc80007810000 */
[C---:B------:R-:W-:Y:S01]  /*146f0*/  FSETP.NEU.FTZ.AND P1, PT, R3.reuse, -INF , PT ;  /* 0xff8000000300780b */ /* 0x040fe20003f3d000 */
[----:B------:R-:W-:-:S05]  /*14700*/  FMUL.FTZ R9, R3, R5 ;  /* 0x0000000503097220 */ /* 0x000fca0000410000 */
[----:B------:R-:W-:Y:S02]  /*14710*/  FSEL R41, R9, RZ, P1 ;  /* 0x000000ff09297208 */ /* 0x000fe40000800000 */
[----:B------:R-:W-:Y:S02]  /*14720*/  FMNMX.FTZ R9, R7, R48, !PT ;  /* 0x0000003007097209 */ /* 0x000fe40007810000 */
[----:B------:R-:W-:Y:S01]  /*14730*/  ISETP.GT.AND P1, PT, R33, 0x49, !P5 ;  /* 0x000000492100780c */ /* 0x000fe20006f24270 */
[--C-:B------:R-:W-:Y:S01]  /*14740*/  FFMA.FTZ R180, R84, R5, -R41.reuse ;  /* 0x0000000554b47223 */ /* 0x100fe20000010829 */
        /* <DEDUP_REMOVED lines=9> */
[----:B------:R-:W-:Y:S01]  /*147e0*/  MUFU.EX2 R188, R188 ;  /* 0x000000bc00bc7308 */ /* 0x000fe20000000800 */
[----:B------:R-:W-:Y:S01]  /*147f0*/  ISETP.GT.AND P1, PT, R33, 0x50, !P6 ;  /* 0x000000502100780c */ /* 0x000fe20007724270 */
[--C-:B------:R-:W-:Y:S01]  /*14800*/  FFMA.FTZ R98, R98, R5, -R41.reuse ;  /* 0x0000000562627223 */ /* 0x100fe20000010829 */
[----:B------:R-:W-:Y:S01]  /*14810*/  FMNMX.FTZ R13, R4, R13, !PT ;  /* 0x0000000d040d7209 */ /* 0x000fe20007810000 */
[-CC-:B------:R-:W-:Y:S01]  /*14820*/  FFMA.FTZ R184, R94, R5.reuse, -R41.reuse ;  /* 0x000000055eb87223 */ /* 0x180fe20000010829 */
[----:B------:R-:W-:Y:S01]  /*14830*/  ISETP.LT.OR P1, PT, R96, 0x51, P1 ;  /* 0x000000516000780c */ /* 0x000fe20000f21670 */
[--C-:B------:R-:W-:Y:S01]  /*14840*/  FFMA.FTZ R92, R92, R5, -R41.reuse ;  /* 0x000000055c5c7223 */ /* 0x100fe20000010829 */
[----:B------:R-:W-:Y:S01]  /*14850*/  FMNMX.FTZ R13, R12, R13, !PT ;  /* 0x0000000d0c0d7209 */ /* 0x000fe20007810000 */
[----:B------:R-:W0:Y:S01]  /*14860*/  MUFU.EX2 R9, R102 ;  /* 0x0000006600097308 */ /* 0x000e220000000800 */
[----:B------:R-:W-:Y:S01]  /*14870*/  ISETP.NE.AND P5, PT, R47, RZ, PT ;  /* 0x000000ff2f00720c */ /* 0x000fe20003fa5270 */
[--C-:B------:R-:W-:Y:S01]  /*14880*/  FFMA.FTZ R186, R90, R5, -R41.reuse ;  /* 0x000000055aba7223 */ /* 0x100fe20000010829 */
[----:B------:R-:W-:Y:S01]  /*14890*/  FMNMX.FTZ R13, R54, R13, !PT ;  /* 0x0000000d360d7209 */ /* 0x000fe20007810000 */
[-CC-:B------:R-:W-:Y:S01]  /*148a0*/  FFMA.FTZ R88, R88, R5.reuse, -R41.reuse ;  /* 0x0000000558587223 */ /* 0x180fe20000010829 */
[----:B------:R-:W-:Y:S01]  /*148b0*/  FSEL R84, R21, -INF , !P1 ;  /* 0xff80000015547808 */ /* 0x000fe20004800000 */
[--C-:B------:R-:W-:Y:S01]  /*148c0*/  FFMA.FTZ R21, R86, R5, -R41.reuse ;  /* 0x0000000556157223 */ /* 0x100fe20000010829 */
[----:B------:R-:W-:Y:S01]  /*148d0*/  FMNMX.FTZ R15, R14, R13, !PT ;  /* 0x0000000d0e0f7209 */ /* 0x000fe20007810000 */
[-CC-:B------:R-:W-:Y:S01]  /*148e0*/  FFMA.FTZ R182, R64, R5.reuse, -R41.reuse ;  /* 0x0000000540b67223 */ /* 0x180fe20000010829 */
        /* <DEDUP_REMOVED lines=12> */
[-CC-:B------:R-:W-:Y:S01]  /*149b0*/  FFMA.FTZ R35, R34, R5.reuse, -R41.reuse ;  /* 0x0000000522237223 */ /* 0x180fe20000010829 */
[--C-:B------:R-:W-:Y:S01]  /*149c0*/  FFMA.FTZ R168, R32, R5, -R41.reuse ;  /* 0x0000000520a87223 */ /* 0x100fe20000010829 */
[----:B------:R-:W-:Y:S01]  /*149d0*/  FMNMX.FTZ R27, R66, R15, !PT ;  /* 0x0000000f421b7209 */ /* 0x000fe20007810000 */
[----:B------:R-:W-:Y:S01]  /*149e0*/  FFMA.FTZ R37, R30, R5, -R41 ;  /* 0x000000051e257223 */ /* 0x000fe20000010829 */
[----:B------:R-:W1:Y:S01]  /*149f0*/  MUFU.EX2 R190, R190 ;  /* 0x000000be00be7308 */ /* 0x000e620000000800 */
[----:B------:R-:W-:-:S02]  /*14a00*/  ISETP.NE.AND P5, PT, R85, 0x1, PT ;  /* 0x000000015500780c */ /* 0x000fc40003fa5270 */
[----:B------:R-:W-:-:S04]  /*14a10*/  FMNMX.FTZ R27, R68, R27, !PT ;  /* 0x0000001b441b7209 */ /* 0x000fc80007810000 */
[----:B------:R-:W-:Y:S01]  /*14a20*/  FMNMX.FTZ R27, R70, R27, !PT ;  /* 0x0000001b461b7209 */ /* 0x000fe20007810000 */
[----:B------:R-:W2:Y:S03]  /*14a30*/  MUFU.EX2 R13, R98 ;  /* 0x00000062000d7308 */ /* 0x000ea60000000800 */
[----:B------:R-:W-:-:S03]  /*14a40*/  FMNMX.FTZ R27, R74, R27, !PT ;  /* 0x0000001b4a1b7209 */ /* 0x000fc60007810000 */
[----:B------:R-:W3:Y:S01]  /*14a50*/  @P5 LDC R30, c[0x0][0x44c] ;  /* 0x00011300ff1e5b82 */ /* 0x000ee20000000800 */
[----:B------:R-:W-:Y:S01]  /*14a60*/  FMNMX.FTZ R29, R76, R27, !PT ;  /* 0x0000001b4c1d7209 */ /* 0x000fe20007810000 */
[----:B------:R-:W4:Y:S03]  /*14a70*/  MUFU.EX2 R184, R184 ;  /* 0x000000b800b87308 */ /* 0x000f260000000800 */
[----:B------:R-:W-:-:S03]  /*14a80*/  FMNMX.FTZ R29, R78, R29, !PT ;  /* 0x0000001d4e1d7209 */ /* 0x000fc60007810000 */
[----:B------:R-:W5:Y:S01]  /*14a90*/  @P5 LDC R47, c[0x0][0x450] ;  /* 0x00011400ff2f5b82 */ /* 0x000f620000000800 */
[----:B------:R-:W-:Y:S01]  /*14aa0*/  FMNMX.FTZ R29, R80, R29, !PT ;  /* 0x0000001d501d7209 */ /* 0x000fe20007810000 */
[----:B------:R-:W4:Y:S03]  /*14ab0*/  MUFU.EX2 R15, R92 ;  /* 0x0000005c000f7308 */ /* 0x000f260000000800 */
[----:B------:R-:W-:-:S04]  /*14ac0*/  FMNMX.FTZ R29, R82, R29, !PT ;  /* 0x0000001d521d7209 */ /* 0x000fc80007810000 */
[----:B------:R-:W-:Y:S01]  /*14ad0*/  FMNMX.FTZ R29, R84, R29, !PT ;  /* 0x0000001d541d7209 */ /* 0x000fe20007810000 */
[----:B------:R-:W4:Y:S03]  /*14ae0*/  MUFU.EX2 R186, R186 ;  /* 0x000000ba00ba7308 */ /* 0x000f260000000800 */
[----:B------:R-:W-:Y:S01]  /*14af0*/  FMNMX.FTZ R29, R20, R29, !PT ;  /* 0x0000001d141d7209 */ /* 0x000fe20007810000 */
[----:B---3--:R-:W-:-:S03]  /*14b00*/  @P5 IMAD.HI.U32 R30, R83, R30, RZ ;  /* 0x0000001e531e5227 */ /* 0x008fc600078e00ff */
[----:B------:R-:W-:Y:S01]  /*14b10*/  FMNMX.FTZ R29, R24, R29, !PT ;  /* 0x0000001d181d7209 */ /* 0x000fe20007810000 */
[----:B------:R-:W3:Y:S03]  /*14b20*/  MUFU.EX2 R27, R88 ;  /* 0x00000058001b7308 */ /* 0x000ee60000000800 */
[----:B------:R-:W-:Y:S01]  /*14b30*/  FMNMX.FTZ R0, R86, R29, !PT ;  /* 0x0000001d56007209 */ /* 0x000fe20007810000 */
[----:B------:R-:W-:Y:S01]  /*14b40*/  FFMA.FTZ R29, R50, R5, -R41 ;  /* 0x00000005321d7223 */ /* 0x000fe20000010829 */
[----:B-----5:R-:W-:-:S03]  /*14b50*/  @P5 SHF.R.U32.HI R45, RZ, R47, R30 ;  /* 0x0000002fff2d5219 */ /* 0x020fc6000001161e */
[----:B------:R-:W5:Y:S01]  /*14b60*/  SHFL.BFLY PT, R33, R0, 0x2, 0x1f ;  /* 0x0c401f0000217f89 */ /* 0x000f6200000e0000 */
[----:B------:R-:W-:Y:S01]  /*14b70*/  MUFU.EX2 R180, R180 ;  /* 0x000000b400b47308 */ /* 0x000fe20000000800 */
[----:B------:R-:W-:Y:S01]  /*14b80*/  ISETP.GE.AND P5, PT, R11, 0x1, PT ;  /* 0x000000010b00780c */ /* 0x000fe20003fa6270 */
[----:B------:R-:W-:-:S04]  /*14b90*/  IMAD.IADD R45, R140, 0x1, R45 ;  /* 0x000000018c2d7824 */ /* 0x000fc800078e022d */
[----:B------:R-:W-:Y:S02]  /*14ba0*/  IMAD.IADD R10, R45, 0x1, R10 ;  /* 0x000000012d0a7824 */ /* 0x000fe400078e020a */
[----:B------:R-:W-:Y:S08]  /*14bb0*/  MUFU.EX2 R21, R21 ;  /* 0x0000001500157308 */ /* 0x000ff00000000800 */
[----:B------:R-:W-:Y:S01]  /*14bc0*/  MUFU.EX2 R182, R182 ;  /* 0x000000b600b67308 */ /* 0x000fe20000000800 */
[----:B-----5:R-:W-:Y:S01]  /*14bd0*/  FMNMX.FTZ R39, R0, R33, !PT ;  /* 0x0000002100277209 */ /* 0x020fe20007810000 */
[----:B------:R-:W-:-:S06]  /*14be0*/  FFMA.FTZ R33, R38, R5, -R41 ;  /* 0x0000000526217223 */ /* 0x000fcc0000010829 */
[----:B------:R-:W-:Y:S01]  /*14bf0*/  MUFU.EX2 R25, R25 ;  /* 0x0000001900197308 */ /* 0x000fe20000000800 */
[----:B------:R-:W5:Y:S07]  /*14c00*/  SHFL.BFLY PT, R0, R39, 0x1, 0x1f ;  /* 0x0c201f0027007f89 */ /* 0x000f6e00000e0000 */
[----:B------:R-:W-:Y:S08]  /*14c10*/  MUFU.EX2 R176, R176 ;  /* 0x000000b000b07308 */ /* 0x000ff00000000800 */
[----:B------:R-:W-:Y:S08]  /*14c20*/  MUFU.EX2 R29, R29 ;  /* 0x0000001d001d7308 */ /* 0x000ff00000000800 */
[----:B------:R-:W-:Y:S01]  /*14c30*/  MUFU.EX2 R178, R178 ;  /* 0x000000b200b27308 */ /* 0x000fe20000000800 */
[----:B-----5:R-:W-:Y:S01]  /*14c40*/  FMNMX.FTZ R0, R39, R0, !PT ;  /* 0x0000000027007209 */ /* 0x020fe20007810000 */
[----:B------:R-:W-:-:S03]  /*14c50*/  FFMA.FTZ R39, R28, R5, -R41 ;  /* 0x000000051c277223 */ /* 0x000fc60000010829 */
[C---:B------:R-:W-:Y:S01]  /*14c60*/  FSETP.NEU.FTZ.AND P1, PT, R0.reuse, -INF , PT ;  /* 0xff8000000000780b */ /* 0x040fe20003f3d000 */
[----:B------:R-:W-:Y:S02]  /*14c70*/  FMUL.FTZ R26, R0, R5 ;  /* 0x00000005001a7220 */ /* 0x000fe40000410000 */
[----:B------:R-:W-:Y:S03]  /*14c80*/  MUFU.EX2 R31, R31 ;  /* 0x0000001f001f7308 */ /* 0x000fe60000000800 */
[----:B------:R-:W-:-:S05]  /*14c90*/  FSEL R41, R26, RZ, P1 ;  /* 0x000000ff1a297208 */ /* 0x000fca0000800000 */
[----:B------:R-:W-:Y:S01]  /*14ca0*/  MUFU.EX2 R172, R172 ;  /* 0x000000ac00ac7308 */ /* 0x000fe20000000800 */
[-CC-:B------:R-:W-:Y:S01]  /*14cb0*/  FFMA.FTZ R189, R7, R5.reuse, -R41.reuse ;  /* 0x0000000507bd7223 */ /* 0x180fe20000010829 */
[-CC-:B------:R-:W-:Y:S01]  /*14cc0*/  FFMA.FTZ R26, R48, R5.reuse, -R41.reuse ;  /* 0x00000005301a7223 */ /* 0x180fe20000010829 */
[-CC-:B------:R-:W-:Y:S01]  /*14cd0*/  FFMA.FTZ R191, R6, R5.reuse, -R41.reuse ;  /* 0x0000000506bf7223 */ /* 0x180fe20000010829 */
[-C--:B------:R-:W-:Y:S01]  /*14ce0*/  FFMA.FTZ R6, R46, R5.reuse, -R41 ;  /* 0x000000052e067223 */ /* 0x080fe20000010829 */
[----:B0-----:R-:W-:Y:S01]  /*14cf0*/  FADD.FTZ R7, R188, R9 ;  /* 0x00000009bc077221 */ /* 0x001fe20000010000 */
[-CC-:B------:R-:W-:Y:S01]  /*14d00*/  FFMA.FTZ R185, R8, R5.reuse, -R41.reuse ;  /* 0x0000000508b97223 */ /* 0x180fe20000010829 */
[-C--:B------:R-:W-:Y:S01]  /*14d10*/  FFMA.FTZ R4, R4, R5.reuse, -R41 ;  /* 0x0000000504047223 */ /* 0x080fe20000010829 */
[----:B------:R-:W-:Y:S01]  /*14d20*/  MUFU.EX2 R189, R189 ;  /* 0x000000bd00bd7308 */ /* 0x000fe20000000800 */
[----:B-1----:R-:W-:Y:S01]  /*14d30*/  FADD.FTZ R8, R190, R7 ;  /* 0x00000007be087221 */ /* 0x002fe20000010000 */
[-CC-:B------:R-:W-:Y:S01]  /*14d40*/  FFMA.FTZ R12, R12, R5.reuse, -R41.reuse ;  /* 0x000000050c0c7223 */ /* 0x180fe20000010829 */
[-CC-:B------:R-:W-:Y:S01]  /*14d50*/  FFMA.FTZ R54, R54, R5.reuse, -R41.reuse ;  /* 0x0000000536367223 */ /* 0x180fe20000010829 */
[-CC-:B------:R-:W-:Y:S01]  /*14d60*/  FFMA.FTZ R14, R14, R5.reuse, -R41.reuse ;  /* 0x000000050e0e7223 */ /* 0x180fe20000010829 */
[----:B--2---:R-:W-:Y:S01]  /*14d70*/  FADD.FTZ R7, R13, R8 ;  /* 0x000000080d077221 */ /* 0x004fe20000010000 */
[-CC-:B------:R-:W-:Y:S01]  /*14d80*/  FFMA.FTZ R58, R58, R5.reuse, -R41.reuse ;  /* 0x000000053a3a7223 */ /* 0x180fe20000010829 */
[-C--:B------:R-:W-:Y:S01]  /*14d90*/  FFMA.FTZ R60, R60, R5.reuse, -R41 ;  /* 0x000000053c3c7223 */ /* 0x080fe20000010829 */
[----:B------:R-:W0:Y:S01]  /*14da0*/  MUFU.EX2 R26, R26 ;  /* 0x0000001a001a7308 */ /* 0x000e220000000800 */
[----:B----4-:R-:W-:Y:S01]  /*14db0*/  FADD.FTZ R28, R184, R7 ;  /* 0x00000007b81c7221 */ /* 0x010fe20000010000 */
[-CC-:B------:R-:W-:Y:S01]  /*14dc0*/  FFMA.FTZ R62, R62, R5.reuse, -R41.reuse ;  /* 0x000000053e3e7223 */ /* 0x180fe20000010829 */
[-CC-:B------:R-:W-:Y:S01]  /*14dd0*/  FFMA.FTZ R66, R66, R5.reuse, -R41.reuse ;  /* 0x0000000542427223 */ /* 0x180fe20000010829 */
[-CC-:B------:R-:W-:Y:S01]  /*14de0*/  FFMA.FTZ R68, R68, R5.reuse, -R41.reuse ;  /* 0x0000000544447223 */ /* 0x180fe20000010829 */
[----:B------:R-:W-:Y:S01]  /*14df0*/  FADD.FTZ R43, R15, R28 ;  /* 0x0000001c0f2b7221 */ /* 0x000fe20000010000 */
[-CC-:B------:R-:W-:Y:S01]  /*14e00*/  FFMA.FTZ R70, R70, R5.reuse, -R41.reuse ;  /* 0x0000000546467223 */ /* 0x180fe20000010829 */
[-C--:B------:R-:W-:Y:S01]  /*14e10*/  FFMA.FTZ R74, R74, R5.reuse, -R41 ;  /* 0x000000054a4a7223 */ /* 0x080fe20000010829 */
[----:B------:R-:W1:Y:S01]  /*14e20*/  MUFU.EX2 R191, R191 ;  /* 0x000000bf00bf7308 */ /* 0x000e620000000800 */
[----:B------:R-:W-:Y:S01]  /*14e30*/  FADD.FTZ R28, R186, R43 ;  /* 0x0000002bba1c7221 */ /* 0x000fe20000010000 */
[-CC-:B------:R-:W-:Y:S01]  /*14e40*/  FFMA.FTZ R76, R76, R5.reuse, -R41.reuse ;  /* 0x000000054c4c7223 */ /* 0x180fe20000010829 */
[-CC-:B------:R-:W-:Y:S01]  /*14e50*/  FFMA.FTZ R78, R78, R5.reuse, -R41.reuse ;  /* 0x000000054e4e7223 */ /* 0x180fe20000010829 */
[-CC-:B------:R-:W-:Y:S01]  /*14e60*/  FFMA.FTZ R80, R80, R5.reuse, -R41.reuse ;  /* 0x0000000550507223 */ /* 0x180fe20000010829 */
[----:B---3--:R-:W-:Y:S01]  /*14e70*/  FADD.FTZ R43, R27, R28 ;  /* 0x0000001c1b2b7221 */ /* 0x008fe20000010000 */
[-CC-:B------:R-:W-:Y:S01]  /*14e80*/  FFMA.FTZ R82, R82, R5.reuse, -R41.reuse ;  /* 0x0000000552527223 */ /* 0x180fe20000010829 */
[-CC-:B------:R-:W-:Y:S01]  /*14e90*/  FFMA.FTZ R84, R84, R5.reuse, -R41.reuse ;  /* 0x0000000554547223 */ /* 0x180fe20000010829 */
[----:B------:R-:W2:Y:S01]  /*14ea0*/  MUFU.EX2 R6, R6 ;  /* 0x0000000600067308 */ /* 0x000ea20000000800 */
[----:B0-----:R-:W-:Y:S01]  /*14eb0*/  FADD.FTZ R8, R189, R26 ;  /* 0x0000001abd087221 */ /* 0x001fe20000010000 */
[-CC-:B------:R-:W-:Y:S01]  /*14ec0*/  FFMA.FTZ R20, R20, R5.reuse, -R41.reuse ;  /* 0x0000000514147223 */ /* 0x180fe20000010829 */
[-CC-:B------:R-:W-:Y:S01]  /*14ed0*/  FFMA.FTZ R24, R24, R5.reuse, -R41.reuse ;  /* 0x0000000518187223 */ /* 0x180fe20000010829 */
[----:B------:R-:W-:Y:S01]  /*14ee0*/  F2FP.F16.F32.PACK_AB R188, R9, R188 ;  /* 0x000000bc09bc723e */ /* 0x000fe200000000ff */
[----:B------:R-:W-:Y:S01]  /*14ef0*/  FFMA.FTZ R41, R86, R5, -R41 ;  /* 0x0000000556297223 */ /* 0x000fe20000010829 */
[----:B------:R-:W-:-:S02]  /*14f00*/  F2FP.F16.F32.PACK_AB R190, R13, R190 ;  /* 0x000000be0dbe723e */ /* 0x000fc400000000ff */
[----:B------:R-:W0:Y:S01]  /*14f10*/  MUFU.EX2 R185, R185 ;  /* 0x000000b900b97308 */ /* 0x000e220000000800 */
[----:B-1----:R-:W-:Y:S01]  /*14f20*/  FADD.FTZ R7, R191, R8 ;  /* 0x00000008bf077221 */ /* 0x002fe20000010000 */
[----:B------:R-:W-:Y:S02]  /*14f30*/  F2FP.F16.F32.PACK_AB R184, R15, R184 ;  /* 0x000000b80fb8723e */ /* 0x000fe400000000ff */
[----:B------:R-:W-:Y:S02]  /*14f40*/  F2FP.F16.F32.PACK_AB R186, R27, R186 ;  /* 0x000000ba1bba723e */ /* 0x000fe400000000ff */
[----:B------:R-:W-:Y:S02]  /*14f50*/  F2FP.F16.F32.PACK_AB R189, R26, R189 ;  /* 0x000000bd1abd723e */ /* 0x000fe400000000ff */
[----:B------:R-:W1:Y:S01]  /*14f60*/  MUFU.EX2 R4, R4 ;  /* 0x0000000400047308 */ /* 0x000e620000000800 */
[C---:B--2---:R-:W-:Y:S01]  /*14f70*/  FADD.FTZ R8, R6.reuse, R7 ;  /* 0x0000000706087221 */ /* 0x044fe20000010000 */
[----:B------:R-:W-:-:S06]  /*14f80*/  F2FP.F16.F32.PACK_AB R191, R6, R191 ;  /* 0x000000bf06bf723e */ /* 0x000fcc00000000ff */
[----:B------:R-:W2:Y:S01]  /*14f90*/  MUFU.EX2 R12, R12 ;  /* 0x0000000c000c7308 */ /* 0x000ea20000000800 */
[----:B0-----:R-:W-:Y:S01]  /*14fa0*/  FADD.FTZ R7, R185, R8 ;  /* 0x00000008b9077221 */ /* 0x001fe20000010000 */
[----:B------:R-:W-:Y:S01]  /*14fb0*/  FADD.FTZ R8, R180, R43 ;  /* 0x0000002bb4087221 */ /* 0x000fe20000010000 */
[----:B------:R-:W-:-:S03]  /*14fc0*/  F2FP.F16.F32.PACK_AB R180, R21, R180 ;  /* 0x000000b415b4723e */ /* 0x000fc600000000ff */
[----:B------:R-:W-:Y:S02]  /*14fd0*/  FADD.FTZ R43, R21, R8 ;  /* 0x00000008152b7221 */ /* 0x000fe40000010000 */
[----:B------:R-:W0:Y:S01]  /*14fe0*/  MUFU.EX2 R187, R54 ;  /* 0x0000003600bb7308 */ /* 0x000e220000000800 */
[----:B-1----:R-:W-:Y:S01]  /*14ff0*/  FADD.FTZ R7, R4, R7 ;  /* 0x0000000704077221 */ /* 0x002fe20000010000 */
[----:B------:R-:W-:Y:S01]  /*15000*/  FADD.FTZ R28, R182, R43 ;  /* 0x0000002bb61c7221 */ /* 0x000fe20000010000 */
[----:B------:R-:W-:Y:S02]  /*15010*/  F2FP.F16.F32.PACK_AB R185, R4, R185 ;  /* 0x000000b904b9723e */ /* 0x000fe400000000ff */
[C---:B------:R-:W-:Y:S01]  /*15020*/  F2FP.F16.F32.PACK_AB R182, R25.reuse, R182 ;  /* 0x000000b619b6723e */ /* 0x040fe200000000ff */
[----:B------:R-:W-:Y:S02]  /*15030*/  FADD.FTZ R43, R25, R28 ;  /* 0x0000001c192b7221 */ /* 0x000fe40000010000 */
[----:B------:R-:W1:Y:S01]  /*15040*/  MUFU.EX2 R14, R14 ;  /* 0x0000000e000e7308 */ /* 0x000e620000000800 */
[----:B--2---:R-:W-:Y:S01]  /*15050*/  FADD.FTZ R8, R12, R7 ;  /* 0x000000070c087221 */ /* 0x004fe20000010000 */
[----:B------:R-:W-:Y:S01]  /*15060*/  FADD.FTZ R28, R176, R43 ;  /* 0x0000002bb01c7221 */ /* 0x000fe20000010000 */
[----:B------:R-:W-:-:S03]  /*15070*/  F2FP.F16.F32.PACK_AB R176, R29, R176 ;  /* 0x000000b01db0723e */ /* 0x000fc600000000ff */
[----:B------:R-:W-:Y:S02]  /*15080*/  FADD.FTZ R43, R29, R28 ;  /* 0x0000001c1d2b7221 */ /* 0x000fe40000010000 */
[----:B------:R-:W2:Y:S01]  /*15090*/  MUFU.EX2 R181, R58 ;  /* 0x0000003a00b57308 */ /* 0x000ea20000000800 */
[----:B0-----:R-:W-:Y:S01]  /*150a0*/  FADD.FTZ R7, R187, R8 ;  /* 0x00000008bb077221 */ /* 0x001fe20000010000 */
[----:B------:R-:W-:Y:S01]  /*150b0*/  FADD.FTZ R28, R178, R43 ;  /* 0x0000002bb21c7221 */ /* 0x000fe20000010000 */
[----:B------:R-:W-:Y:S02]  /*150c0*/  F2FP.F16.F32.PACK_AB R178, R31, R178 ;  /* 0x000000b21fb2723e */ /* 0x000fe400000000ff */
[----:B------:R-:W-:Y:S01]  /*150d0*/  F2FP.F16.F32.PACK_AB R187, R187, R12 ;  /* 0x0000000cbbbb723e */ /* 0x000fe200000000ff */
[----:B------:R-:W-:Y:S02]  /*150e0*/  FADD.FTZ R43, R31, R28 ;  /* 0x0000001c1f2b7221 */ /* 0x000fe40000010000 */
[----:B------:R-:W0:Y:S01]  /*150f0*/  MUFU.EX2 R60, R60 ;  /* 0x0000003c003c7308 */ /* 0x000e220000000800 */
[----:B-1----:R-:W-:Y:S01]  /*15100*/  FADD.FTZ R8, R14, R7 ;  /* 0x000000070e087221 */ /* 0x002fe20000010000 */
[----:B------:R-:W-:-:S06]  /*15110*/  FADD.FTZ R28, R172, R43 ;  /* 0x0000002bac1c7221 */ /* 0x000fcc0000010000 */
[----:B------:R-:W1:Y:S01]  /*15120*/  MUFU.EX2 R183, R62 ;  /* 0x0000003e00b77308 */ /* 0x000e620000000800 */
[C---:B--2---:R-:W-:Y:S01]  /*15130*/  FADD.FTZ R7, R181.reuse, R8 ;  /* 0x00000008b5077221 */ /* 0x044fe20000010000 */
[----:B------:R-:W-:-:S06]  /*15140*/  F2FP.F16.F32.PACK_AB R181, R181, R14 ;  /* 0x0000000eb5b5723e */ /* 0x000fcc00000000ff */
[----:B------:R-:W2:Y:S01]  /*15150*/  MUFU.EX2 R66, R66 ;  /* 0x0000004200427308 */ /* 0x000ea20000000800 */
[----:B0-----:R-:W-:-:S07]  /*15160*/  FADD.FTZ R8, R60, R7 ;  /* 0x000000073c087221 */ /* 0x001fce0000010000 */
[----:B------:R-:W0:Y:S01]  /*15170*/  MUFU.EX2 R177, R68 ;  /* 0x0000004400b17308 */ /* 0x000e220000000800 */
[C---:B-1----:R-:W-:Y:S01]  /*15180*/  FADD.FTZ R7, R183.reuse, R8 ;  /* 0x00000008b7077221 */ /* 0x042fe20000010000 */
[----:B------:R-:W-:-:S06]  /*15190*/  F2FP.F16.F32.PACK_AB R183, R183, R60 ;  /* 0x0000003cb7b7723e */ /* 0x000fcc00000000ff */
        /* <DEDUP_REMOVED lines=34> */
[----:B------:R-:W-:-:S06]  /*153c0*/  F2FP.F16.F32.PACK_AB R169, R169, R84 ;  /* 0x00000054a9a9723e */ /* 0x000fcc00000000ff */
[----:B------:R-:W0:Y:S01]  /*153d0*/  MUFU.EX2 R170, R170 ;  /* 0x000000aa00aa7308 */ /* 0x000e220000000800 */
[C---:B-1----:R-:W-:Y:S01]  /*153e0*/  FADD.FTZ R9, R37.reuse, R28 ;  /* 0x0000001c25097221 */ /* 0x042fe20000010000 */
[----:B------:R-:W-:-:S06]  /*153f0*/  F2FP.F16.F32.PACK_AB R168, R37, R168 ;  /* 0x000000a825a8723e */ /* 0x000fcc00000000ff */
[----:B------:R-:W1:Y:S01]  /*15400*/  MUFU.EX2 R41, R41 ;  /* 0x0000002900297308 */ /* 0x000e620000000800 */
[----:B--2---:R-:W-:-:S07]  /*15410*/  FADD.FTZ R4, R24, R7 ;  /* 0x0000000718047221 */ /* 0x004fce0000010000 */
[----:B------:R-:W2:Y:S01]  /*15420*/  MUFU.EX2 R39, R39 ;  /* 0x0000002700277308 */ /* 0x000ea20000000800 */
[----:B0-----:R-:W-:Y:S01]  /*15430*/  FADD.FTZ R20, R170, R9 ;  /* 0x00000009aa147221 */ /* 0x001fe20000010000 */
[C---:B-1----:R-:W-:Y:S01]  /*15440*/  FADD.FTZ R7, R41.reuse, R4 ;  /* 0x0000000429077221 */ /* 0x042fe20000010000 */
[----:B------:R-:W-:Y:S01]  /*15450*/  F2FP.F16.F32.PACK_AB R171, R41, R24 ;  /* 0x0000001829ab723e */ /* 0x000fe200000000ff */
[----:B------:R-:W-:Y:S02]  /*15460*/  VIADD R4, R72, 0xfffffffe ;  /* 0xfffffffe48047836 */ /* 0x000fe40000000000 */
[C---:B--2---:R-:W-:Y:S01]  /*15470*/  FADD.FTZ R8, R39.reuse, R20 ;  /* 0x0000001427087221 */ /* 0x044fe20000010000 */
[----:B------:R-:W-:Y:S01]  /*15480*/  F2FP.F16.F32.PACK_AB R170, R39, R170 ;  /* 0x000000aa27aa723e */ /* 0x000fe200000000ff */
[----:B------:R-:W-:Y:S06]  /*15490*/  @!P5 BRA `(.L_x_1773) ;  /* 0x000000000048d947 */ /* 0x000fec0003800000 */
[C---:B------:R-:W-:Y:S01]  /*154a0*/  ISETP.GT.AND P1, PT, R45.reuse, RZ, PT ;  /* 0x000000ff2d00720c */ /* 0x040fe20003f24270 */
[----:B------:R-:W-:Y:S01]  /*154b0*/  BSSY B0, `(.L_x_1774) ;  /* 0x000000e000007945 */ /* 0x000fe20003800000 */
[----:B------:R-:W-:-:S11]  /*154c0*/  VIADD R6, R45, 0xffffffff ;  /* 0xffffffff2d067836 */ /* 0x000fd60000000000 */
[----:B------:R-:W-:Y:S05]  /*154d0*/  @P1 BRA `(.L_x_1775) ;  /* 0x00000000001c1947 */ /* 0x000fea0003800000 */
[----:B------:R-:W-:Y:S02]  /*154e0*/  ISETP.NE.AND P1, PT, R11, 0x1, PT ;  /* 0x000000010b00780c */ /* 0x000fe40003f25270 */
[----:B------:R-:W-:-:S11]  /*154f0*/  IADD3 R9, -R45, RZ, RZ ;  /* 0x000000ff2d097210 */ /* 0x000fd60007ffe1ff */
[----:B------:R-:W0:Y:S02]  /*15500*/  @P1 LDC.64 R12, c[0x0][0x9e8] ;  /* 0x00027a00ff0c1b82 */ /* 0x000e240000000a00 */
[----:B0-----:R-:W-:-:S05]  /*15510*/  @P1 IMAD.HI.U32 R6, R9, R12, RZ ;  /* 0x0000000c09061227 */ /* 0x001fca00078e00ff */
[----:B------:R-:W-:-:S04]  /*15520*/  @P1 SHF.R.U32.HI R9, RZ, R13, R6 ;  /* 0x0000000dff091219 */ /* 0x000fc80000011606 */
[----:B------:R-:W-:Y:S01]  /*15530*/  LOP3.LUT R6, RZ, R9, RZ, 0x33, !PT ;  /* 0x00000009ff067212 */ /* 0x000fe200078e33ff */
[----:B------:R-:W-:Y:S06]  /*15540*/  BRA `(.L_x_1776) ;  /* 0x0000000000107947 */ /* 0x000fec0003800000 */
.L_x_1775:
[----:B------:R-:W-:-:S13]  /*15550*/  ISETP.NE.AND P1, PT, R11, 0x1, PT ;  /* 0x000000010b00780c */ /* 0x000fda0003f25270 */
[----:B------:R-:W0:Y:S02]  /*15560*/  @P1 LDC.64 R12, c[0x0][0x9e8] ;  /* 0x00027a00ff0c1b82 */ /* 0x000e240000000a00 */
[----:B0-----:R-:W-:-:S05]  /*15570*/  @P1 IMAD.HI.U32 R12, R6, R12, RZ ;  /* 0x0000000c060c1227 */ /* 0x001fca00078e00ff */
[----:B------:R-:W-:-:S07]  /*15580*/  @P1 SHF.R.U32.HI R6, RZ, R13, R12 ;  /* 0x0000000dff061219 */ /* 0x000fce000001160c */
.L_x_1776:
[----:B------:R-:W-:Y:S05]  /*15590*/  BSYNC B0 ;  /* 0x0000000000007941 */ /* 0x000fea0003800000 */
.L_x_1774:
[----:B------:R-:W-:-:S05]  /*155a0*/  IMAD R11, R6, R11, R11 ;  /* 0x0000000b060b7224 */ /* 0x000fca00078e020b */
[----:B------:R-:W-:-:S07]  /*155b0*/  VIMNMX R10, R10, R11, PT ;  /* 0x0000000b0a0a7248 */ /* 0x000fce0003fe0100 */
.L_x_1773:
[----:B------:R-:W2:Y:S01]  /*155c0*/  LDL R12, [R1+0x3c] ;  /* 0x00003c00010c7983 */ /* 0x000ea20000100800 */
[----:B------:R-:W-:Y:S01]  /*155d0*/  IMAD.HI R10, R10, 0x2aaaaaab, RZ ;  /* 0x2aaaaaab0a0a7827 */ /* 0x000fe200078e02ff */
[----:B------:R-:W-:Y:S01]  /*155e0*/  ULDC UR47, c[0x0][0x9e4] ;  /* 0x00027900002f7ab9 */ /* 0x000fe20000000800 */
[----:B------:R-:W-:Y:S01]  /*155f0*/  ULDC UR46, c[0x0][0x9e4] ;  /* 0x00027900002e7ab9 */ /* 0x000fe20000000800 */
[----:B------:R-:W-:Y:S01]  /*15600*/  ULDC UR39, c[0x0][0x9d8] ;  /* 0x0002760000277ab9 */ /* 0x000fe20000000800 */
[----:B------:R-:W-:Y:S01]  /*15610*/  ULDC UR43, c[0x0][0x9d8] ;  /* 0x00027600002b7ab9 */ /* 0x000fe20000000800 */
[----:B------:R-:W-:Y:S01]  /*15620*/  SHF.R.U32.HI R9, RZ, 0x1f, R10 ;  /* 0x0000001fff097819 */ /* 0x000fe2000001160a */
[----:B------:R-:W-:Y:S01]  /*15630*/  ULDC UR42, c[0x0][0x9d8] ;  /* 0x00027600002a7ab9 */ /* 0x000fe20000000800 */
[----:B------:R-:W-:Y:S01]  /*15640*/  ULDC UR50, c[0x0][0x988] ;  /* 0x0002620000327ab9 */ /* 0x000fe20000000800 */
[----:B------:R-:W-:Y:S01]  /*15650*/  ULDC UR54, c[0x0][0x988] ;  /* 0x0002620000367ab9 */ /* 0x000fe20000000800 */
[----:B------:R-:W-:Y:S01]  /*15660*/  LEA.HI.SX32 R9, R10, R9, 0x1c ;  /* 0x000000090a097211 */ /* 0x000fe200078fe2ff */
[----:B------:R-:W-:Y:S01]  /*15670*/  ULDC UR51, c[0x0][0x988] ;  /* 0x0002620000337ab9 */ /* 0x000fe20000000800 */
[----:B------:R-:W-:Y:S01]  /*15680*/  ULDC UR58, c[0x0][0x9e0] ;  /* 0x00027800003a7ab9 */ /* 0x000fe20000000800 */
[----:B------:R-:W-:Y:S01]  /*15690*/  ULDC UR55, c[0x0][0x9e0] ;  /* 0x0002780000377ab9 */ /* 0x000fe20000000800 */
[----:B------:R-:W-:Y:S01]  /*156a0*/  BSSY B1, `(.L_x_1777) ;  /* 0x00003fb000017945 */ /* 0x000fe20003800000 */
[----:B------:R-:W-:Y:S01]  /*156b0*/  IMAD.MOV.U32 R6, RZ, RZ, 0x3f800000 ;  /* 0x3f800000ff067424 */ /* 0x000fe200078e00ff */
[----:B------:R-:W-:Y:S01]  /*156c0*/  CS2R R118, SRZ ;  /* 0x0000000000767805 */ /* 0x000fe2000001ff00 */
[----:B------:R-:W-:Y:S01]  /*156d0*/  IMAD.MOV.U32 R11, RZ, RZ, 0x3f800000 ;  /* 0x3f800000ff0b7424 */ /* 0x000fe200078e00ff */
        /* <DEDUP_REMOVED lines=47> */
[----:B--2---:R-:W-:-:S04]  /*159d0*/  VIMNMX R226, R12, R9, !PT ;  /* 0x000000090ce27248 */ /* 0x004fc80007fe0100 */
[----:B------:R-:W-:-:S13]  /*159e0*/  ISETP.GE.AND P1, PT, R4, R226, PT ;  /* 0x000000e20400720c */ /* 0x000fda0003f26270 */
[----:B------:R-:W-:Y:S05]  /*159f0*/  @!P1 BRA `(.L_x_1778) ;  /* 0x0000003c00149947 */ /* 0x000fea0003800000 */
[----:B------:R-:W-:Y:S01]  /*15a00*/  BSSY B0, `(.L_x_1779) ;  /* 0x00003c0000007945 */ /* 0x000fe20003800000 */
[----:B------:R-:W-:Y:S02]  /*15a10*/  IMAD.MOV.U32 R6, RZ, RZ, 0x3f800000 ;  /* 0x3f800000ff067424 */ /* 0x000fe400078e00ff */
[----:B------:R-:W-:-:S07]  /*15a20*/  IMAD.MOV.U32 R119, RZ, RZ, RZ ;  /* 0x000000ffff777224 */ /* 0x000fce00078e00ff */
.L_x_1800:
[----:B------:R-:W-:-:S04]  /*15a30*/  IADD3 R9, R193, 0x1, RZ ;  /* 0x00000001c1097810 */ /* 0x000fc80007ffe0ff */
[----:B------:R-:W-:-:S04]  /*15a40*/  ISETP.NE.AND P1, PT, R9, 0x2, PT ;  /* 0x000000020900780c */ /* 0x000fc80003f25270 */
[----:B------:R-:W-:Y:S02]  /*15a50*/  SEL R5, RZ, 0x1, P1 ;  /* 0x00000001ff057807 */ /* 0x000fe40000800000 */
[----:B------:R-:W-:Y:S02]  /*15a60*/  SEL R9, R9, RZ, P1 ;  /* 0x000000ff09097207 */ /* 0x000fe40000800000 */
[----:B------:R-:W-:Y:S01]  /*15a70*/  LOP3.LUT R12, R198, R5, RZ, 0x3c, !PT ;  /* 0x00000005c60c7212 */ /* 0x000fe200078e3cff */
[----:B------:R-:W-:Y:S06]  /*15a80*/  @!P0 BRA `(.L_x_1780) ;  /* 0x0000000000048947 */ /* 0x000fec0003800000 */
[----:B------:R-:W-:Y:S01]  /*15a90*/  BPT.TRAP 0x1 ;  /* 0x000000040000795c */ /* 0x000fe20000300000 */
.L_x_1780:
[----:B------:R-:W-:Y:S01]  /*15aa0*/  IMAD R5, R9, 0x8, R2 ;  /* 0x0000000809057824 */ /* 0x000fe200078e0202 */
[----:B------:R-:W-:-:S04]  /*15ab0*/  SHF.L.U32 R10, R12, 0x1f, RZ ;  /* 0x0000001f0c0a7819 */ /* 0x000fc800000006ff */
[----:B------:R0:W1:Y:S01]  /*15ac0*/  SYNCS.PHASECHK.TRANS64.TRYWAIT P1, [R5+URZ+0x30830], R10 ;  /* 0x0308300a050075a7 */ /* 0x000062000802017f */
[----:B------:R-:W-:Y:S05]  /*15ad0*/  @!P0 BRA `(.L_x_1781) ;  /* 0x0000000000048947 */ /* 0x000fea0003800000 */
[----:B------:R-:W-:Y:S01]  /*15ae0*/  BPT.TRAP 0x1 ;  /* 0x000000040000795c */ /* 0x000fe20000300000 */
.L_x_1781:
[----:B------:R-:W-:Y:S01]  /*15af0*/  IMAD R126, R9, 0x900, R217 ;  /* 0x00000900097e7824 */ /* 0x000fe200078e02d9 */
[----:B------:R-:W-:Y:S03]  /*15b00*/  BSSY B2, `(.L_x_1782) ;  /* 0x0000006000027945 */ /* 0x000fe60003800000 */
[C---:B------:R-:W-:Y:S02]  /*15b10*/  VIADD R122, R126.reuse, 0x2 ;  /* 0x000000027e7a7836 */ /* 0x040fe40000000000 */
[----:B------:R-:W-:Y:S01]  /*15b20*/  VIADD R124, R126, 0x4 ;  /* 0x000000047e7c7836 */ /* 0x000fe20000000000 */
[----:B-1----:R-:W-:Y:S06]  /*15b30*/  @P1 BRA `(.L_x_1783) ;  /* 0x0000000000081947 */ /* 0x002fec0003800000 */
[----:B------:R-:W1:Y:S02]  /*15b40*/  SYNCS.PHASECHK.TRANS64.TRYWAIT P1, [R5+URZ+0x30830], R10 ;  /* 0x0308300a050075a7 */ /* 0x000e64000802017f */
[----:B-1----:R-:W-:Y:S05]  /*15b50*/  @!P1 BRA `(.L_x_1784) ;  /* 0x00000164003c9947 */ /* 0x002fea0003800000 */
.L_x_1783:
[----:B------:R-:W-:Y:S05]  /*15b60*/  BSYNC B2 ;  /* 0x0000000000027941 */ /* 0x000fea0003800000 */
.L_x_1782:
[----:B------:R-:W2:Y:S01]  /*15b70*/  LDL.64 R128, [R1+0x28] ;  /* 0x0000280001807983 */ /* 0x000ea20000100a00 */
[----:B------:R-:W-:Y:S01]  /*15b80*/  IMAD.MOV.U32 R120, RZ, RZ, R126 ;  /* 0x000000ffff787224 */ /* 0x000fe200078e007e */
[----:B------:R-:W-:Y:S01]  /*15b90*/  MOV R209, UR46 ;  /* 0x0000002e00d17c02 */ /* 0x000fe20008000f00 */
[----:B------:R-:W-:Y:S01]  /*15ba0*/  IMAD.MOV.U32 R123, RZ, RZ, 0x40000040 ;  /* 0x40000040ff7b7424 */ /* 0x000fe200078e00ff */
[----:B------:R-:W-:Y:S01]  /*15bb0*/  MOV R213, UR50 ;  /* 0x0000003200d57c02 */ /* 0x000fe20008000f00 */
[----:B------:R-:W-:Y:S01]  /*15bc0*/  IMAD.MOV.U32 R125, RZ, RZ, 0x40000040 ;  /* 0x40000040ff7d7424 */ /* 0x000fe200078e00ff */
[----:B------:R-:W-:Y:S01]  /*15bd0*/  R2UR UR46, R122 ;  /* 0x000000007a2e72ca */ /* 0x000fe200000e0000 */
[----:B------:R-:W-:Y:S01]  /*15be0*/  IMAD.MOV.U32 R122, RZ, RZ, R124 ;  /* 0x000000ffff7a7224 */ /* 0x000fe200078e007c */
[----:B------:R-:W-:Y:S01]  /*15bf0*/  R2UR UR50, R120 ;  /* 0x00000000783272ca */ /* 0x000fe200000e0000 */
[C---:B------:R-:W-:Y:S01]  /*15c00*/  VIADD R120, R126.reuse, 0x6 ;  /* 0x000000067e787836 */ /* 0x040fe20000000000 */
[----:B------:R-:W-:Y:S01]  /*15c10*/  MOV R13, UR38 ;  /* 0x00000026000d7c02 */ /* 0x000fe20008000f00 */
[----:B------:R-:W-:Y:S01]  /*15c20*/  VIADD R124, R126, 0x300 ;  /* 0x000003007e7c7836 */ /* 0x000fe20000000000 */
[----:B------:R-:W-:Y:S01]  /*15c30*/  MOV R21, UR42 ;  /* 0x0000002a00157c02 */ /* 0x000fe20008000f00 */
[----:B------:R-:W-:Y:S01]  /*15c40*/  IMAD.MOV.U32 R127, RZ, RZ, 0x40000040 ;  /* 0x40000040ff7f7424 */ /* 0x000fe200078e00ff */
[----:B------:R-:W-:Y:S01]  /*15c50*/  R2UR UR38, R120 ;  /* 0x00000000782672ca */ /* 0x000fe200000e0000 */
[----:B------:R-:W-:Y:S01]  /*15c60*/  VIADD R120, R126, 0x304 ;  /* 0x000003047e787836 */ /* 0x000fe20000000000 */
[----:B------:R-:W-:Y:S01]  /*15c70*/  R2UR UR34, R124 ;  /* 0x000000007c2272ca */ /* 0x000fe200000e0000 */
[----:B------:R-:W-:Y:S01]  /*15c80*/  VIADD R124, R126, 0x306 ;  /* 0x000003067e7c7836 */ /* 0x000fe20000000000 */
[----:B------:R-:W-:Y:S01]  /*15c90*/  R2UR UR42, R122 ;  /* 0x000000007a2a72ca */ /* 0x000fe200000e0000 */
[-C--:B------:R-:W-:Y:S01]  /*15ca0*/  FMUL.FTZ R24, R24, R11.reuse ;  /* 0x0000000b18187220 */ /* 0x080fe20000410000 */
[----:B------:R-:W-:Y:S01]  /*15cb0*/  IADD3 R122, R126, 0x302, RZ ;  /* 0x000003027e7a7810 */ /* 0x000fe20007ffe0ff */
[-C--:B------:R-:W-:Y:S01]  /*15cc0*/  FMUL.FTZ R25, R25, R11.reuse ;  /* 0x0000000b19197220 */ /* 0x080fe20000410000 */
[----:B------:R-:W-:Y:S01]  /*15cd0*/  MOV R121, 0x40000040 ;  /* 0x4000004000797802 */ /* 0x000fe20000000f00 */
[-C--:B------:R-:W-:Y:S01]  /*15ce0*/  FMUL.FTZ R28, R28, R11.reuse ;  /* 0x0000000b1c1c7220 */ /* 0x080fe20000410000 */
[----:B------:R-:W-:Y:S01]  /*15cf0*/  MOV R212, UR51 ;  /* 0x0000003300d47c02 */ /* 0x000fe20008000f00 */
        /* <DEDUP_REMOVED lines=8> */
[----:B------:R-:W-:Y:S01]  /*15d80*/  VIADD R120, R126, 0x600 ;  /* 0x000006007e787836 */ /* 0x000fe20000000000 */
[----:B------:R-:W-:Y:S01]  /*15d90*/  R2UR UR22, R124 ;  /* 0x000000007c1672ca */ /* 0x000fe200000e0000 */
[C---:B------:R-:W-:Y:S01]  /*15da0*/  VIADD R124, R126.reuse, 0x604 ;  /* 0x000006047e7c7836 */ /* 0x040fe20000000000 */
[----:B------:R-:W-:Y:S01]  /*15db0*/  R2UR UR51, R121 ;  /* 0x00000000793372ca */ /* 0x000fe200000e0000 */
[-C--:B------:R-:W-:Y:S01]  /*15dc0*/  FMUL.FTZ R37, R37, R11.reuse ;  /* 0x0000000b25257220 */ /* 0x080fe20000410000 */
[C---:B------:R-:W-:Y:S01]  /*15dd0*/  IADD3 R122, R126.reuse, 0x602, RZ ;  /* 0x000006027e7a7810 */ /* 0x040fe20007ffe0ff */
[----:B------:R-:W-:Y:S01]  /*15de0*/  VIADD R126, R126, 0x606 ;  /* 0x000006067e7e7836 */ /* 0x000fe20000000000 */
[----:B------:R-:W-:Y:S01]  /*15df0*/  MOV R208, UR47 ;  /* 0x0000002f00d07c02 */ /* 0x000fe20008000f00 */
[-C--:B------:R-:W-:Y:S01]  /*15e00*/  FMUL.FTZ R40, R40, R11.reuse ;  /* 0x0000000b28287220 */ /* 0x080fe20000410000 */
[----:B------:R-:W-:Y:S01]  /*15e10*/  MOV R20, UR43 ;  /* 0x0000002b00147c02 */ /* 0x000fe20008000f00 */
[-C--:B------:R-:W-:Y:S01]  /*15e20*/  FMUL.FTZ R41, R41, R11.reuse ;  /* 0x0000000b29297220 */ /* 0x080fe20000410000 */
[----:B01----:R-:W-:Y:S01]  /*15e30*/  MOV R10, UR39 ;  /* 0x00000027000a7c02 */ /* 0x003fe20008000f00 */
        /* <DEDUP_REMOVED lines=109> */
[----:B------:R-:W-:-:S11]  /*16510*/  WARPGROUP.ARRIVE ;  /* 0x00000000000079c5 */ /* 0x000fd60000000000 */
[----:B------:R-:W-:Y:S01]  /*16520*/  HGMMA.64x96x16.F32 R120, gdesc[UR48], RZ, !UPT, gsb0 ;  /* 0x01600000307879f0 */ /* 0x000fe2000c0008ff */
[----:B------:R-:W-:Y:S02]  /*16530*/  R2UR UR51, R212 ;  /* 0x00000000d43372ca */ /* 0x000fe400000e0000 */
[----:B------:R-:W-:Y:S02]  /*16540*/  R2UR UR50, R213 ;  /* 0x00000000d53272ca */ /* 0x000fe400000e0000 */
[----:B------:R-:W2:Y:S01]  /*16550*/  LDL.64 R212, [R1+0x20] ;  /* 0x0000200001d47983 */ /* 0x000ea20000100a00 */
[----:B------:R-:W-:Y:S02]  /*16560*/  WARPGROUP.DEPBAR.LE gsb0, 0x0 ;  /* 0x00008000000079c5 */ /* 0x000fe40000010000 */
[----:B------:R-:W-:Y:S01]  /*16570*/  WARPGROUP.ARRIVE ;  /* 0x00000000000079c5 */ /* 0x000fe20000000000 */
[----:B--2---:R-:W-:Y:S02]  /*16580*/  R2UR UR44, R212 ;  /* 0x00000000d42c72ca */ /* 0x004fe400000e0000 */
[----:B------:R-:W-:-:S02]  /*16590*/  R2UR UR45, R213 ;  /* 0x00000000d52d72ca */ /* 0x000fc400000e0000 */
[----:B------:R-:W-:Y:S01]  /*165a0*/  R2UR UR49, R214 ;  /* 0x00000000d63172ca */ /* 0x000fe200000e0000 */
[----:B------:R-:W2:Y:S10]  /*165b0*/  LDL.64 R212, [R1] ;  /* 0x0000000001d47983 */ /* 0x000eb40000100a00 */
[----:B------:R-:W-:Y:S01]  /*165c0*/  HGMMA.64x96x16.F32 R120, gdesc[UR44], R120, gsb0 ;  /* 0x016000002c7879f0 */ /* 0x000fe20008000878 */
[----:B------:R-:W-:-:S02]  /*165d0*/  R2UR UR45, R210 ;  /* 0x00000000d22d72ca */ /* 0x000fc400000e0000 */
[----:B------:R-:W-:Y:S02]  /*165e0*/  R2UR UR44, R211 ;  /* 0x00000000d32c72ca */ /* 0x000fe400000e0000 */
[----:B------:R-:W3:Y:S01]  /*165f0*/  LDL.64 R210, [R1+0x18] ;  /* 0x0000180001d27983 */ /* 0x000ee20000100a00 */
[----:B------:R-:W-:Y:S02]  /*16600*/  R2UR UR47, R208 ;  /* 0x00000000d02f72ca */ /* 0x000fe400000e0000 */
[----:B------:R-:W-:Y:S02]  /*16610*/  R2UR UR46, R209 ;  /* 0x00000000d12e72ca */ /* 0x000fe400000e0000 */
[----:B------:R-:W4:Y:S01]  /*16620*/  LDL.64 R208, [R1+0x10] ;  /* 0x0000100001d07983 */ /* 0x000f220000100a00 */
[----:B------:R-:W-:-:S03]  /*16630*/  R2UR UR48, R215 ;  /* 0x00000000d73072ca */ /* 0x000fc600000e0000 */
[----:B------:R-:W5:Y:S01]  /*16640*/  LDL.64 R214, [R1+0x8] ;  /* 0x0000080001d67983 */ /* 0x000f620000100a00 */
[----:B------:R-:W-:Y:S02]  /*16650*/  WARPGROUP.DEPBAR.LE gsb0, 0x0 ;  /* 0x00008000000079c5 */ /* 0x000fe40000010000 */
[----:B------:R-:W-:Y:S01]  /*16660*/  WARPGROUP.ARRIVE ;  /* 0x00000000000079c5 */ /* 0x000fe20000000000 */
[----:B---3--:R-:W-:Y:S02]  /*16670*/  R2UR UR40, R210 ;  /* 0x00000000d22872ca */ /* 0x008fe400000e0000 */
[----:B------:R-:W-:-:S13]  /*16680*/  R2UR UR41, R211 ;  /* 0x00000000d32972ca */ /* 0x000fda00000e0000 */
[----:B------:R-:W-:Y:S01]  /*16690*/  HGMMA.64x96x16.F32 R120, gdesc[UR40], R120, gsb0 ;  /* 0x01600000287879f0 */ /* 0x000fe20008000878 */
[----:B----4-:R-:W-:Y:S02]  /*166a0*/  R2UR UR36, R208 ;  /* 0x00000000d02472ca */ /* 0x010fe400000e0000 */
[----:B------:R-:W-:Y:S02]  /*166b0*/  R2UR UR37, R209 ;  /* 0x00000000d12572ca */ /* 0x000fe400000e0000 */
[----:B-----5:R-:W-:Y:S02]  /*166c0*/  R2UR UR32, R214 ;  /* 0x00000000d62072ca */ /* 0x020fe400000e0000 */
[----:B------:R-:W-:Y:S01]  /*166d0*/  R2UR UR33, R215 ;  /* 0x00000000d72172ca */ /* 0x000fe200000e0000 */
[----:B------:R-:W-:Y:S02]  /*166e0*/  WARPGROUP.DEPBAR.LE gsb0, 0x0 ;  /* 0x00008000000079c5 */ /* 0x000fe40000010000 */
[----:B------:R-:W-:-:S06]  /*166f0*/  WARPGROUP.ARRIVE ;  /* 0x00000000000079c5 */ /* 0x000fcc0000000000 */
[----:B------:R-:W-:Y:S01]  /*16700*/  HGMMA.64x96x16.F32 R120, gdesc[UR36], R120, gsb0 ;  /* 0x01600000247879f0 */ /* 0x000fe20008000878 */
[----:B--2---:R-:W-:Y:S02]  /*16710*/  R2UR UR28, R212 ;  /* 0x00000000d41c72ca */ /* 0x004fe400000e0000 */
[----:B------:R-:W-:Y:S01]  /*16720*/  R2UR UR29, R213 ;  /* 0x00000000d51d72ca */ /* 0x000fe200000e0000 */
        /* <DEDUP_REMOVED lines=23> */
[----:B------:R-:W-:Y:S02]  /*168a0*/  R2UR UR41, R206 ;  /* 0x00000000ce2972ca */ /* 0x000fe400000e0000 */
[----:B------:R-:W-:Y:S01]  /*168b0*/  R2UR UR40, R207 ;  /* 0x00000000cf2872ca */ /* 0x000fe200000e0000 */
[----:B------:R-:W-:Y:S02]  /*168c0*/  WARPGROUP.DEPBAR.LE gsb0, 0x0 ;  /* 0x00008000000079c5 */ /* 0x000fe40000010000 */
[----:B------:R-:W-:-:S06]  /*168d0*/  WARPGROUP.ARRIVE ;  /* 0x00000000000079c5 */ /* 0x000fcc0000000000 */
[----:B------:R-:W-:Y:S04]  /*168e0*/  HGMMA.64x96x16.F32 R120, gdesc[UR12], R120, gsb0 ;  /* 0x016000000c7879f0 */ /* 0x000fe80008000878 */
        /* <DEDUP_REMOVED lines=15> */
[----:B------:R-:W-:Y:S01]  /*169e0*/  R2UR UR38, R13 ;  /* 0x000000000d2672ca */ /* 0x000fe200000e0000 */
[----:B------:R-:W-:Y:S02]  /*169f0*/  WARPGROUP.DEPBAR.LE gsb0, 0x0 ;  /* 0x00008000000079c5 */ /* 0x000fe40000010000 */
[----:B------:R-:W-:-:S12]  /*16a00*/  @!P0 BRA `(.L_x_1785) ;  /* 0x0000000000048947 */ /* 0x000fd80003800000 */
[----:B------:R-:W-:Y:S01]  /*16a10*/  BPT.TRAP 0x1 ;  /* 0x000000040000795c */ /* 0x000fe20000300000 */
.L_x_1785:
[----:B------:R-:W-:Y:S02]  /*16a20*/  SHF.L.U32 R6, R198, 0x1f, RZ ;  /* 0x0000001fc6067819 */ /* 0x000fe400000006ff */
[----:B------:R-:W-:-:S04]  /*16a30*/  LEA R13, R193, R2, 0x3 ;  /* 0x00000002c10d7211 */ /* 0x000fc800078e18ff */
[----:B------:R0:W1:Y:S01]  /*16a40*/  SYNCS.PHASECHK.TRANS64.TRYWAIT P1, [R13+URZ+0x30850], R6 ;  /* 0x030850060d0075a7 */ /* 0x000062000802017f */
[----:B------:R-:W-:Y:S05]  /*16a50*/  @!P0 BRA `(.L_x_1786) ;  /* 0x0000000000048947 */ /* 0x000fea0003800000 */
[----:B------:R-:W-:Y:S01]  /*16a60*/  BPT.TRAP 0x1 ;  /* 0x000000040000795c */ /* 0x000fe20000300000 */
.L_x_1786:
[----:B------:R-:W-:Y:S04]  /*16a70*/  BSSY B2, `(.L_x_1787) ;  /* 0x0000004000027945 */ /* 0x000fe80003800000 */
[----:B-1----:R-:W-:Y:S05]  /*16a80*/  @P1 BRA `(.L_x_1788) ;  /* 0x0000000000081947 */ /* 0x002fea0003800000 */
[----:B------:R-:W1:Y:S02]  /*16a90*/  SYNCS.PHASECHK.TRANS64.TRYWAIT P1, [R13+URZ+0x30850], R6 ;  /* 0x030850060d0075a7 */ /* 0x000e64000802017f */
[----:B-1----:R-:W-:Y:S05]  /*16aa0*/  @!P1 BRA `(.L_x_1789) ;  /* 0x00000154007c9947 */ /* 0x002fea0003800000 */
.L_x_1788:
[----:B------:R-:W-:Y:S05]  /*16ab0*/  BSYNC B2 ;  /* 0x0000000000027941 */ /* 0x000fea0003800000 */
.L_x_1787:
[----:B01----:R-:W-:Y:S01]  /*16ac0*/  VIADD R6, R2, 0x400 ;  /* 0x0000040002067836 */ /* 0x003fe20000000000 */
[----:B------:R-:W-:Y:S01]  /*16ad0*/  WARPGROUP.ARRIVE ;  /* 0x00000000000079c5 */ /* 0x000fe20000000000 */
[----:B------:R-:W-:Y:S01]  /*16ae0*/  IMAD.MOV.U32 R11, RZ, RZ, 0x40000040 ;  /* 0x40000040ff0b7424 */ /* 0x000fe200078e00ff */
[----:B------:R-:W-:Y:S02]  /*16af0*/  MOV R15, 0x40000040 ;  /* 0x40000040000f7802 */ /* 0x000fe40000000f00 */
[----:B------:R-:W-:Y:S02]  /*16b00*/  SHF.R.U32.HI R6, RZ, 0x4, R6 ;  /* 0x00000004ff067819 */ /* 0x000fe40000011606 */
[----:B------:R-:W-:Y:S02]  /*16b10*/  R2UR UR7, R11 ;  /* 0x000000000b0772ca */ /* 0x000fe400000e0000 */
[----:B------:R-:W-:Y:S02]  /*16b20*/  LOP3.LUT R6, R6, 0x3fff, RZ, 0xc0, !PT ;  /* 0x00003fff06067812 */ /* 0x000fe400078ec0ff */
[----:B------:R-:W-:-:S02]  /*16b30*/  MOV R11, 0x40000040 ;  /* 0x40000040000b7802 */ /* 0x000fc40000000f00 */
[----:B------:R-:W-:-:S05]  /*16b40*/  LOP3.LUT R6, R6, 0x3000000, RZ, 0xfc, !PT ;  /* 0x0300000006067812 */ /* 0x000fca00078efcff */
[----:B------:R-:W-:-:S04]  /*16b50*/  IMAD R10, R193, 0x900, R6 ;  /* 0x00000900c10a7824 */ /* 0x000fc800078e0206 */
[C---:B------:R-:W-:Y:S01]  /*16b60*/  VIADD R14, R10.reuse, 0x80 ;  /* 0x000000800a0e7836 */ /* 0x040fe20000000000 */
[----:B------:R-:W-:-:S13]  /*16b70*/  R2UR UR6, R10 ;  /* 0x000000000a0672ca */ /* 0x000fda00000e0000 */
        /* <DEDUP_REMOVED lines=16> */
[C---:B------:R-:W-:Y:S01]  /*16c80*/  VIADD R14, R10.reuse, 0x200 ;  /* 0x000002000a0e7836 */ /* 0x040fe20000000000 */
[----:B------:R-:W-:Y:S01]  /*16c90*/  R2UR UR7, R15 ;  /* 0x000000000f0772ca */ /* 0x000fe200000e0000 */
[----:B------:R-:W-:Y:S02]  /*16ca0*/  IMAD.MOV.U32 R15, RZ, RZ, 0x40000040 ;  /* 0x40000040ff0f7424 */ /* 0x000fe400078e00ff */
        /* <DEDUP_REMOVED lines=17> */
.L_x_1790:
[----:B------:R-:W2:Y:S01]  /*16dc0*/  LDL R170, [R1+0x30] ;  /* 0x0000300001aa7983 */ /* 0x000ea20000100800 */
[----:B------:R-:W0:Y:S03]  /*16dd0*/  LDC R171, c[0x0][0x448] ;  /* 0x00011200ffab7b82 */ /* 0x000e260000000800 */
[----:B------:R-:W2:Y:S04]  /*16de0*/  LDL R169, [R1+0x44] ;  /* 0x0000440001a97983 */ /* 0x000ea80000100800 */
[----:B------:R-:W3:Y:S01]  /*16df0*/  LDL R168, [R1+0x40] ;  /* 0x0000400001a87983 */ /* 0x000ee20000100800 */
        /* <DEDUP_REMOVED lines=16> */
[----:B0-----:R-:W-:Y:S01]  /*16f00*/  ISETP.NE.AND P2, PT, R171, 0x1, PT ;  /* 0x00000001ab00780c */ /* 0x001fe20003f45270 */
        /* <DEDUP_REMOVED lines=19> */
[----:B------:R-:W-:Y:S01]  /*17040*/  IMAD R164, R4, -0x60, RZ ;  /* 0xffffffa004a47824 */ /* 0x000fe200078e02ff */
        /* <DEDUP_REMOVED lines=10> */
[----:B------:R-:W-:Y:S01]  /*170f0*/  PRMT R5, R203, 0x654, R5 ;  /* 0x00000654cb057816 */ /* 0x000fe20000000005 */
[----:B------:R-:W-:Y:S01]  /*17100*/  FMUL.FTZ R152, R159, UR43 ;  /* 0x0000002b9f987c20 */ /* 0x000fe20008410000 */
[----:B------:R-:W-:Y:S01]  /*17110*/  FMUL.FTZ R157, R160, UR43 ;  /* 0x0000002ba09d7c20 */ /* 0x000fe20008410000 */
[----:B------:R-:W-:Y:S01]  /*17120*/  FMUL.FTZ R155, R163, UR43 ;  /* 0x0000002ba39b7c20 */ /* 0x000fe20008410000 */
[----:B------:R-:W-:Y:S01]  /*17130*/  FMUL.FTZ R163, R165, UR43 ;  /* 0x0000002ba5a37c20 */ /* 0x000fe20008410000 */
[----:B------:R-:W-:Y:S01]  /*17140*/  FMUL.FTZ R159, R166, UR43 ;  /* 0x0000002ba69f7c20 */ /* 0x000fe20008410000 */
[----:B------:R-:W-:Y:S01]  /*17150*/  FMUL.FTZ R160, R167, UR43 ;  /* 0x0000002ba7a07c20 */ /* 0x000fe20008410000 */
[----:B------:R3:W-:Y:S01]  /*17160*/  SYNCS.ARRIVE.TRANS64.RED.A1T0 RZ, [R5+URZ], RZ ;  /* 0x000000ff05ff79a7 */ /* 0x0007e2000810043f */
[----:B------:R-:W-:Y:S01]  /*17170*/  LOP3.LUT P1, RZ, R22, 0x80000, RZ, 0xc0, !PT ;  /* 0x0008000016ff7812 */ /* 0x000fe2000782c0ff */
        /* <DEDUP_REMOVED lines=29> */
[----:B------:R-:W3:Y:S01]  /*17350*/  MUFU.TANH R146, R146 ;  /* 0x0000009200927308 */ /* 0x000ee20000002400 */
[----:B--2---:R-:W-:-:S07]  /*17360*/  IMAD.IADD R161, R169, 0x1, R170 ;  /* 0x00000001a9a17824 */ /* 0x004fce00078e02aa */
[----:B------:R-:W2:Y:S01]  /*17370*/  MUFU.TANH R143, R143 ;  /* 0x0000008f008f7308 */ /* 0x000ea20000002400 */
[----:B0-----:R-:W-:-:S05]  /*17380*/  @P2 IMAD.HI.U32 R129, R161, R129, RZ ;  /* 0x00000081a1812227 */ /* 0x001fca00078e00ff */
[----:B-1----:R-:W-:Y:S01]  /*17390*/  @P2 SHF.R.U32.HI R161, RZ, R128, R129 ;  /* 0x00000080ffa12219 */ /* 0x002fe20000011681 */
[----:B------:R-:W-:Y:S01]  /*173a0*/  VIADD R128, R164, 0x1 ;  /* 0x00000001a4807836 */ /* 0x000fe20000000000 */
[----:B------:R-:W0:Y:S03]  /*173b0*/  MUFU.TANH R144, R144 ;  /* 0x0000009000907308 */ /* 0x000e260000002400 */
[----:B------:R-:W1:Y:S01]  /*173c0*/  SHFL.IDX PT, R169, R161, RZ, 0x1c1f ;  /* 0x001c1fffa1a97589 */ /* 0x000e6200000e0000 */
[----:B---3--:R-:W-:-:S04]  /*173d0*/  IMAD R5, R168, -0x2, R128 ;  /* 0xfffffffea8057824 */ /* 0x008fc800078e0280 */
[----:B------:R-:W3:Y:S01]  /*173e0*/  MUFU.TANH R149, R149 ;  /* 0x0000009500957308 */ /* 0x000ee20000002400 */
[----:B------:R-:W-:Y:S01]  /*173f0*/  IADD3 R167, -R199, R5, R200 ;  /* 0x00000005c7a77210 */ /* 0x000fe20007ffe1c8 */
[----:B------:R-:W-:-:S03]  /*17400*/  VIADD R5, R5, 0xffffffff ;  /* 0xffffffff05057836 */ /* 0x000fc60000000000 */
[C---:B------:R-:W-:Y:S01]  /*17410*/  IADD3 R168, R167.reuse, UR58, RZ ;  /* 0x0000003aa7a87c10 */ /* 0x040fe2000fffe0ff */
[----:B------:R-:W-:Y:S02]  /*17420*/  VIADD R167, R167, UR38 ;  /* 0x00000026a7a77c36 */ /* 0x000fe40008000000 */
[----:B------:R-:W0:Y:S08]  /*17430*/  MUFU.TANH R150, R150 ;  /* 0x0000009600967308 */ /* 0x000e300000002400 */
[----:B------:R-:W0:Y:S01]  /*17440*/  MUFU.TANH R147, R147 ;  /* 0x0000009300937308 */ /* 0x000e220000002400 */
[----:B-1----:R-:W-:Y:S01]  /*17450*/  IMAD.IADD R166, R168, 0x1, R169 ;  /* 0x00000001a8a67824 */ /* 0x002fe200078e02a9 */
[----:B------:R-:W-:-:S06]  /*17460*/  IADD3 R165, R167, R169, RZ ;  /* 0x000000a9a7a57210 */ /* 0x000fcc0007ffe0ff */
[----:B------:R-:W1:Y:S08]  /*17470*/  MUFU.TANH R148, R148 ;  /* 0x0000009400947308 */ /* 0x000e700000002400 */
        /* <DEDUP_REMOVED lines=25> */
.L_x_1793:
[----:B------:R-:W-:-:S05]  /*17610*/  IMAD.U32 R170, RZ, RZ, UR47 ;  /* 0x0000002fffaa7e24 */ /* 0x000fca000f8e00ff */
[----:B------:R-:W-:-:S13]  /*17620*/  ISETP.NE.AND P1, PT, R170, 0x1, PT ;  /* 0x00000001aa00780c */ /* 0x000fda0003f25270 */
[----:B------:R-:W1:Y:S02]  /*17630*/  @P1 LDC.64 R128, c[0x0][0x9e8] ;  /* 0x00027a00ff801b82 */ /* 0x000e640000000a00 */
[----:B-1----:R-:W-:-:S05]  /*17640*/  @P1 IMAD.HI.U32 R128, R169, R128, RZ ;  /* 0x00000080a9801227 */ /* 0x002fca00078e00ff */
[----:B------:R-:W-:-:S07]  /*17650*/  @P1 SHF.R.U32.HI R169, RZ, R129, R128 ;  /* 0x00000081ffa91219 */ /* 0x000fce0000011680 */
.L_x_1794:
[----:B------:R-:W-:Y:S05]  /*17660*/  BSYNC B2 ;  /* 0x0000000000027941 */ /* 0x000fea0003800000 */
.L_x_1792:
[----:B------:R-:W-:-:S05]  /*17670*/  IMAD R169, R169, R170, R5 ;  /* 0x000000aaa9a97224 */ /* 0x000fca00078e0205 */
[----:B------:R-:W-:Y:S02]  /*17680*/  VIADDMNMX R166, R169, R170, R166, PT ;  /* 0x000000aaa9a67246 */ /* 0x000fe400038001a6 */
[----:B------:R-:W-:-:S07]  /*17690*/  VIMNMX R165, R165, R169, !PT ;  /* 0x000000a9a5a57248 */ /* 0x000fce0007fe0100 */
.L_x_1791:
        /* <DEDUP_REMOVED lines=13> */
[----:B------:R-:W-:Y:S01]  /*17770*/  @P5 LOP3.LUT R22, R22, 0x4, RZ, 0xfc, !PT ;  /* 0x0000000416165812 */ /* 0x000fe200078efcff */
[----:B-1----:R-:W-:Y:S01]  /*17780*/  IMAD.IADD R168, R168, 0x1, R161 ;  /* 0x00000001a8a87824 */ /* 0x002fe200078e02a1 */
        /* <DEDUP_REMOVED lines=9> */
[----:B------:R-:W-:Y:S02]  /*17820*/  ISETP.GT.AND P3, PT, R165, 0x11, !P4 ;  /* 0x00000011a500780c */ /* 0x000fe40006764270 */
[----:B------:R-:W-:-:S02]  /*17830*/  IADD3 R167, R167, R161, RZ ;  /* 0x000000a1a7a77210 */ /* 0x000fc40007ffe0ff */
        /* <DEDUP_REMOVED lines=75> */
[----:B0-----:R-:W-:Y:S02]  /*17cf0*/  FSEL R150, R150, -INF , !P3 ;  /* 0xff80000096967808 */ /* 0x001fe40005800000 */
        /* <DEDUP_REMOVED lines=49> */
.L_x_1797:
[----:B------:R-:W-:-:S05]  /*18010*/  IMAD.U32 R164, RZ, RZ, UR47 ;  /* 0x0000002fffa47e24 */ /* 0x000fca000f8e00ff */
[----:B------:R-:W-:-:S13]  /*18020*/  ISETP.NE.AND P6, PT, R164, 0x1, PT ;  /* 0x00000001a400780c */ /* 0x000fda0003fc5270 */
[----:B------:R-:W0:Y:S02]  /*18030*/  @P6 LDC.64 R128, c[0x0][0x9e8] ;  /* 0x00027a00ff806b82 */ /* 0x000e240000000a00 */
[----:B0-----:R-:W-:-:S05]  /*18040*/  @P6 IMAD.HI.U32 R128, R161, R128, RZ ;  /* 0x00000080a1806227 */ /* 0x001fca00078e00ff */
[----:B------:R-:W-:-:S07]  /*18050*/  @P6 SHF.R.U32.HI R161, RZ, R129, R128 ;  /* 0x00000081ffa16219 */ /* 0x000fce0000011680 */
.L_x_1798:
[----:B------:R-:W-:Y:S05]  /*18060*/  BSYNC B2 ;  /* 0x0000000000027941 */ /* 0x000fea0003800000 */
.L_x_1796:
[----:B------:R-:W-:-:S05]  /*18070*/  IMAD R5, R161, R164, R5 ;  /* 0x000000a4a1057224 */ /* 0x000fca00078e0205 */
[----:B------:R-:W-:Y:S02]  /*18080*/  VIADDMNMX R168, R5, R164, R168, PT ;  /* 0x000000a405a87246 */ /* 0x000fe400038001a8 */
[----:B------:R-:W-:-:S07]  /*18090*/  VIMNMX R167, R167, R5, !PT ;  /* 0x00000005a7a77248 */ /* 0x000fce0007fe0100 */
.L_x_1795:
        /* <DEDUP_REMOVED lines=65> */
[----:B------:R-:W-:Y:S01]  /*184b0*/  FMNMX.FTZ R14, R162, R5, !PT ;  /* 0x00000005a20e7209 */ /* 0x000fe20007810000 */
[----:B------:R-:W-:Y:S01]  /*184c0*/  IMAD.U32 R5, RZ, RZ, UR54 ;  /* 0x00000036ff057e24 */ /* 0x000fe2000f8e00ff */
[----:B------:R-:W-:-:S02]  /*184d0*/  ISETP.GT.AND P1, PT, R167, 0x30, !P1 ;  /* 0x00000030a700780c */ /* 0x000fc40004f24270 */
[----:B------:R-:W-:Y:S02]  /*184e0*/  FMNMX.FTZ R129, R163, R14, !PT ;  /* 0x0000000ea3817209 */ /* 0x000fe40007810000 */
[----:B------:R-:W-:Y:S02]  /*184f0*/  ISETP.LT.OR P1, PT, R168, 0x31, P1 ;  /* 0x00000031a800780c */ /* 0x000fe40000f21670 */
[C---:B------:R-:W-:Y:S01]  /*18500*/  LOP3.LUT P2, RZ, R22.reuse, 0x40, RZ, 0xc0, !PT ;  /* 0x0000004016ff7812 */ /* 0x040fe2000784c0ff */
[----:B------:R-:W0:Y:S01]  /*18510*/  SHFL.BFLY PT, R14, R129, 0x2, 0x1f ;  /* 0x0c401f00810e7f89 */ /* 0x000e2200000e0000 */
[----:B------:R-:W-:Y:S02]  /*18520*/  FSEL R141, R141, -INF , !P1 ;  /* 0xff8000008d8d7808 */ /* 0x000fe40004800000 */
[C---:B------:R-:W-:Y:S02]  /*18530*/  LOP3.LUT P1, RZ, R22.reuse, 0x800, RZ, 0xc0, !PT ;  /* 0x0000080016ff7812 */ /* 0x040fe4000782c0ff */
[----:B------:R-:W-:-:S02]  /*18540*/  LOP3.LUT P6, RZ, R22, 0x20, RZ, 0xc0, !PT ;  /* 0x0000002016ff7812 */ /* 0x000fc400078cc0ff */
[C---:B------:R-:W-:Y:S02]  /*18550*/  ISETP.GT.AND P1, PT, R167.reuse, 0x31, !P1 ;  /* 0x00000031a700780c */ /* 0x040fe40004f24270 */
[----:B------:R-:W-:Y:S02]  /*18560*/  ISETP.GT.AND P3, PT, R167, 0x50, !P3 ;  /* 0x00000050a700780c */ /* 0x000fe40005f64270 */
[C---:B------:R-:W-:Y:S02]  /*18570*/  ISETP.LT.OR P1, PT, R168.reuse, 0x32, P1 ;  /* 0x00000032a800780c */ /* 0x040fe40000f21670 */
[----:B------:R-:W-:Y:S02]  /*18580*/  ISETP.LT.OR P3, PT, R168, 0x51, P3 ;  /* 0x00000051a800780c */ /* 0x000fe40001f61670 */
[----:B------:R-:W-:Y:S02]  /*18590*/  FSEL R142, R142, -INF , !P1 ;  /* 0xff8000008e8e7808 */ /* 0x000fe40004800000 */
[----:B------:R-:W-:-:S02]  /*185a0*/  LOP3.LUT P1, RZ, R22, 0x400, RZ, 0xc0, !PT ;  /* 0x0000040016ff7812 */ /* 0x000fc4000782c0ff */
[C---:B------:R-:W-:Y:S02]  /*185b0*/  ISETP.GT.AND P4, PT, R167.reuse, 0x51, !P4 ;  /* 0x00000051a700780c */ /* 0x040fe40006784270 */
[----:B------:R-:W-:Y:S02]  /*185c0*/  ISETP.GT.AND P1, PT, R167, 0x38, !P1 ;  /* 0x00000038a700780c */ /* 0x000fe40004f24270 */
[----:B------:R-:W-:Y:S02]  /*185d0*/  FSEL R156, R156, -INF , !P3 ;  /* 0xff8000009c9c7808 */ /* 0x000fe40005800000 */
[----:B------:R-:W-:Y:S02]  /*185e0*/  ISETP.LT.OR P1, PT, R168, 0x39, P1 ;  /* 0x00000039a800780c */ /* 0x000fe40000f21670 */
[----:B0-----:R-:W-:Y:S02]  /*185f0*/  FMNMX.FTZ R161, R129, R14, !PT ;  /* 0x0000000e81a17209 */ /* 0x001fe40007810000 */
[----:B------:R-:W-:-:S02]  /*18600*/  FSEL R143, R143, -INF , !P1 ;  /* 0xff8000008f8f7808 */ /* 0x000fc40004800000 */
[----:B------:R-:W-:Y:S01]  /*18610*/  LOP3.LUT P1, RZ, R22, 0x200, RZ, 0xc0, !PT ;  /* 0x0000020016ff7812 */ /* 0x000fe2000782c0ff */
[----:B------:R-:W0:Y:S01]  /*18620*/  SHFL.BFLY PT, R14, R161, 0x1, 0x1f ;  /* 0x0c201f00a10e7f89 */ /* 0x000e2200000e0000 */
[C---:B------:R-:W-:Y:S02]  /*18630*/  ISETP.GT.AND P5, PT, R167.reuse, 0x58, !P5 ;  /* 0x00000058a700780c */ /* 0x040fe40006fa4270 */
[----:B------:R-:W-:Y:S02]  /*18640*/  ISETP.GT.AND P1, PT, R167, 0x39, !P1 ;  /* 0x00000039a700780c */ /* 0x000fe40004f24270 */
[C---:B------:R-:W-:Y:S02]  /*18650*/  ISETP.LT.OR P4, PT, R168.reuse, 0x52, P4 ;  /* 0x00000052a800780c */ /* 0x040fe40002781670 */
[C---:B------:R-:W-:Y:S02]  /*18660*/  ISETP.LT.OR P1, PT, R168.reuse, 0x3a, P1 ;  /* 0x0000003aa800780c */ /* 0x040fe40000f21670 */
[----:B------:R-:W-:-:S02]  /*18670*/  ISETP.LT.OR P5, PT, R168, 0x59, P5 ;  /* 0x00000059a800780c */ /* 0x000fc40002fa1670 */
[----:B------:R-:W-:Y:S02]  /*18680*/  FSEL R144, R144, -INF , !P1 ;  /* 0xff80000090907808 */ /* 0x000fe40004800000 */
[----:B------:R-:W-:Y:S02]  /*18690*/  LOP3.LUT P1, RZ, R22, 0x100, RZ, 0xc0, !PT ;  /* 0x0000010016ff7812 */ /* 0x000fe4000782c0ff */
[----:B------:R-:W-:Y:S02]  /*186a0*/  FSEL R155, R155, -INF , !P4 ;  /* 0xff8000009b9b7808 */ /* 0x000fe40006000000 */
[----:B------:R-:W-:Y:S02]  /*186b0*/  ISETP.GT.AND P1, PT, R167, 0x40, !P1 ;  /* 0x00000040a700780c */ /* 0x000fe40004f24270 */
[----:B------:R-:W-:Y:S02]  /*186c0*/  FSEL R159, R159, -INF , !P5 ;  /* 0xff8000009f9f7808 */ /* 0x000fe40006800000 */
[----:B------:R-:W-:-:S02]  /*186d0*/  ISETP.LT.OR P1, PT, R168, 0x41, P1 ;  /* 0x00000041a800780c */ /* 0x000fc40000f21670 */
[----:B0-----:R-:W-:Y:S02]  /*186e0*/  FMNMX.FTZ R14, R161, R14, !PT ;  /* 0x0000000ea10e7209 */ /* 0x001fe40007810000 */
[----:B------:R-:W-:Y:S02]  /*186f0*/  FSEL R147, R147, -INF , !P1 ;  /* 0xff80000093937808 */ /* 0x000fe40004800000 */
[----:B------:R-:W-:Y:S01]  /*18700*/  LOP3.LUT P1, RZ, R22, 0x80, RZ, 0xc0, !PT ;  /* 0x0000008016ff7812 */ /* 0x000fe2000782c0ff */
[----:B------:R-:W-:-:S03]  /*18710*/  FMUL.FTZ R164, R14, R5 ;  /* 0x000000050ea47220 */ /* 0x000fc60000410000 */
[----:B------:R-:W-:-:S04]  /*18720*/  ISETP.GT.AND P1, PT, R167, 0x41, !P1 ;  /* 0x00000041a700780c */ /* 0x000fc80004f24270 */
[----:B------:R-:W-:-:S04]  /*18730*/  ISETP.LT.OR P1, PT, R168, 0x42, P1 ;  /* 0x00000042a800780c */ /* 0x000fc80000f21670 */
[----:B------:R-:W-:Y:S02]  /*18740*/  FSEL R148, R148, -INF , !P1 ;  /* 0xff80000094947808 */ /* 0x000fe40004800000 */
[----:B------:R-:W-:Y:S02]  /*18750*/  ISETP.GT.AND P1, PT, R167, 0x48, !P2 ;  /* 0x00000048a700780c */ /* 0x000fe40005724270 */
[----:B------:R-:W-:Y:S02]  /*18760*/  LOP3.LUT P2, RZ, R22, 0x2, RZ, 0xc0, !PT ;  /* 0x0000000216ff7812 */ /* 0x000fe4000784c0ff */
[----:B------:R-:W-:-:S04]  /*18770*/  ISETP.LT.OR P1, PT, R168, 0x49, P1 ;  /* 0x00000049a800780c */ /* 0x000fc80000f21670 */
[----:B------:R-:W-:Y:S02]  /*18780*/  FSEL R151, R151, -INF , !P1 ;  /* 0xff80000097977808 */ /* 0x000fe40004800000 */
[----:B------:R-:W-:Y:S02]  /*18790*/  ISETP.GT.AND P1, PT, R167, 0x49, !P6 ;  /* 0x00000049a700780c */ /* 0x000fe40007724270 */
[----:B------:R-:W-:Y:S02]  /*187a0*/  LOP3.LUT P6, RZ, R22, 0x1, RZ, 0xc0, !PT ;  /* 0x0000000116ff7812 */ /* 0x000fe400078cc0ff */
[----:B------:R-:W-:-:S04]  /*187b0*/  ISETP.LT.OR P1, PT, R168, 0x4a, P1 ;  /* 0x0000004aa800780c */ /* 0x000fc80000f21670 */
[----:B------:R-:W-:Y:S02]  /*187c0*/  FSEL R152, R152, -INF , !P1 ;  /* 0xff80000098987808 */ /* 0x000fe40004800000 */
[C---:B------:R-:W-:Y:S02]  /*187d0*/  ISETP.GT.AND P1, PT, R167.reuse, RZ, !P2 ;  /* 0x000000ffa700720c */ /* 0x040fe40005724270 */
[----:B------:R-:W-:Y:S02]  /*187e0*/  ISETP.GT.AND P2, PT, R167, 0x59, !P6 ;  /* 0x00000059a700780c */ /* 0x000fe40007744270 */
[C---:B------:R-:W-:Y:S02]  /*187f0*/  ISETP.LT.OR P1, PT, R168.reuse, 0x1, P1 ;  /* 0x00000001a800780c */ /* 0x040fe40000f21670 */
[----:B------:R-:W-:Y:S02]  /*18800*/  ISETP.LT.OR P2, PT, R168, 0x5a, P2 ;  /* 0x0000005aa800780c */ /* 0x000fe40001741670 */
[----:B------:R-:W-:-:S02]  /*18810*/  FSEL R10, R10, -INF , !P1 ;  /* 0xff8000000a0a7808 */ /* 0x000fc40004800000 */
[----:B------:R-:W-:Y:S02]  /*18820*/  FSETP.NEU.FTZ.AND P1, PT, R14, -INF , PT ;  /* 0xff8000000e00780b */ /* 0x000fe40003f3d000 */
[----:B------:R-:W-:Y:S02]  /*18830*/  FSEL R160, R160, -INF , !P2 ;  /* 0xff800000a0a07808 */ /* 0x000fe40005000000 */
[----:B------:R-:W-:-:S05]  /*18840*/  FSEL R164, R164, RZ, P1 ;  /* 0x000000ffa4a47208 */ /* 0x000fca0000800000 */
[-CC-:B------:R-:W-:Y:S01]  /*18850*/  FFMA.FTZ R188, R6, R5.reuse, -R164.reuse ;  /* 0x0000000506bc7223 */ /* 0x180fe200000108a4 */
[----:B------:R-:W-:Y:S01]  /*18860*/  FMNMX.FTZ R6, R10, R0, !PT ;  /* 0x000000000a067209 */ /* 0x000fe20007810000 */
[-CC-:B------:R-:W-:Y:S01]  /*18870*/  FFMA.FTZ R161, R11, R5.reuse, -R164.reuse ;  /* 0x000000050ba17223 */ /* 0x180fe200000108a4 */
[-CC-:B------:R-:W-:Y:S01]  /*18880*/  FFMA.FTZ R184, R121, R5.reuse, -R164.reuse ;  /* 0x0000000579b87223 */ /* 0x180fe200000108a4 */
[-CC-:B------:R-:W-:Y:S01]  /*18890*/  FFMA.FTZ R121, R122, R5.reuse, -R164.reuse ;  /* 0x000000057a797223 */ /* 0x180fe200000108a4 */
[----:B------:R-:W-:Y:S01]  /*188a0*/  FMNMX.FTZ R6, R128, R6, !PT ;  /* 0x0000000680067209 */ /* 0x000fe20007810000 */
[-CC-:B------:R-:W-:Y:S01]  /*188b0*/  FFMA.FTZ R186, R125, R5.reuse, -R164.reuse ;  /* 0x000000057dba7223 */ /* 0x180fe200000108a4 */
[-CC-:B------:R-:W-:Y:S01]  /*188c0*/  FFMA.FTZ R125, R136, R5.reuse, -R164.reuse ;  /* 0x00000005887d7223 */ /* 0x180fe200000108a4 */
[-CC-:B------:R-:W-:Y:S01]  /*188d0*/  FFMA.FTZ R136, R140, R5.reuse, -R164.reuse ;  /* 0x000000058c887223 */ /* 0x180fe200000108a4 */
[----:B------:R-:W-:Y:S01]  /*188e0*/  FMNMX.FTZ R6, R21, R6, !PT ;  /* 0x0000000615067209 */ /* 0x000fe20007810000 */
[-CC-:B------:R-:W-:Y:S01]  /*188f0*/  FFMA.FTZ R176, R139, R5.reuse, -R164.reuse ;  /* 0x000000058bb07223 */ /* 0x180fe200000108a4 */
[----:B------:R-:W-:Y:S01]  /*18900*/  MUFU.EX2 R188, R188 ;  /* 0x000000bc00bc7308 */ /* 0x000fe20000000800 */
        /* <DEDUP_REMOVED lines=24> */
[----:B------:R-:W-:Y:S01]  /*18a90*/  FFMA.FTZ R163, R163, R5, -R164 ;  /* 0x00000005a3a37223 */ /* 0x000fe200000108a4 */
[----:B------:R-:W-:-:S04]  /*18aa0*/  FMNMX.FTZ R6, R134, R6, !PT ;  /* 0x0000000686067209 */ /* 0x000fc80007810000 */
[----:B------:R-:W-:Y:S02]  /*18ab0*/  FMNMX.FTZ R6, R137, R6, !PT ;  /* 0x0000000689067209 */ /* 0x000fe40007810000 */
[----:B------:R-:W-:Y:S02]  /*18ac0*/  MUFU.EX2 R184, R184 ;  /* 0x000000b800b87308 */ /* 0x000fe40000000800 */
        /* <DEDUP_REMOVED lines=18> */
[----:B------:R-:W-:-:S05]  /*18bf0*/  FMNMX.FTZ R6, R160, R6, !PT ;  /* 0x00000006a0067209 */ /* 0x000fca0007810000 */
[----:B------:R-:W0:Y:S01]  /*18c00*/  SHFL.BFLY PT, R11, R6, 0x2, 0x1f ;  /* 0x0c401f00060b7f89 */ /* 0x000e2200000e0000 */
[----:B------:R-:W-:Y:S08]  /*18c10*/  MUFU.EX2 R125, R125 ;  /* 0x0000007d007d7308 */ /* 0x000ff00000000800 */
[----:B------:R-:W-:Y:S08]  /*18c20*/  MUFU.EX2 R176, R176 ;  /* 0x000000b000b07308 */ /* 0x000ff00000000800 */
[----:B------:R-:W-:Y:S01]  /*18c30*/  MUFU.EX2 R136, R136 ;  /* 0x0000008800887308 */ /* 0x000fe20000000800 */
[----:B0-----:R-:W-:-:S07]  /*18c40*/  FMNMX.FTZ R6, R6, R11, !PT ;  /* 0x0000000b06067209 */ /* 0x001fce0007810000 */
[----:B------:R-:W-:Y:S01]  /*18c50*/  MUFU.EX2 R178, R178 ;  /* 0x000000b200b27308 */ /* 0x000fe20000000800 */
[----:B------:R-:W-:Y:S01]  /*18c60*/  FSEL R11, R14, RZ, P1 ;  /* 0x000000ff0e0b7208 */ /* 0x000fe20000800000 */
[----:B------:R-:W0:Y:S04]  /*18c70*/  SHFL.BFLY PT, R122, R6, 0x1, 0x1f ;  /* 0x0c201f00067a7f89 */ /* 0x000e2800000e0000 */
[----:B------:R-:W-:Y:S02]  /*18c80*/  FADD.FTZ R11, -R11, R3 ;  /* 0x000000030b0b7221 */ /* 0x000fe40000010100 */
[----:B------:R-:W-:Y:S02]  /*18c90*/  MUFU.EX2 R135, R135 ;  /* 0x0000008700877308 */ /* 0x000fe40000000800 */
[----:B------:R-:W-:-:S06]  /*18ca0*/  FMUL.FTZ R11, R11, R5 ;  /* 0x000000050b0b7220 */ /* 0x000fcc0000410000 */
[----:B------:R-:W1:Y:S08]  /*18cb0*/  MUFU.EX2 R11, R11 ;  /* 0x0000000b000b7308 */ /* 0x000e700000000800 */
[----:B------:R-:W-:Y:S01]  /*18cc0*/  MUFU.EX2 R172, R172 ;  /* 0x000000ac00ac7308 */ /* 0x000fe20000000800 */
[----:B0-----:R-:W-:-:S04]  /*18cd0*/  FMNMX.FTZ R122, R6, R122, !PT ;  /* 0x0000007a067a7209 */ /* 0x001fc80007810000 */
[C---:B------:R-:W-:Y:S01]  /*18ce0*/  FSETP.NEU.FTZ.AND P1, PT, R122.reuse, -INF , PT ;  /* 0xff8000007a00780b */ /* 0x040fe20003f3d000 */
[CC--:B------:R-:W-:Y:S01]  /*18cf0*/  FMUL.FTZ R140, R122.reuse, R5.reuse ;  /* 0x000000057a8c7220 */ /* 0x0c0fe20000410000 */
[----:B-1----:R-:W-:Y:S01]  /*18d00*/  FFMA.FTZ R8, R11, R8, R188 ;  /* 0x000000080b087223 */ /* 0x002fe200000100bc */
[----:B------:R-:W-:Y:S01]  /*18d10*/  MUFU.EX2 R132, R132 ;  /* 0x0000008400847308 */ /* 0x000fe20000000800 */
[----:B------:R-:W-:Y:S02]  /*18d20*/  FSEL R6, R122, RZ, P1 ;  /* 0x000000ff7a067208 */ /* 0x000fe40000800000 */
[----:B------:R-:W-:Y:S01]  /*18d30*/  FSEL R140, R140, RZ, P1 ;  /* 0x000000ff8c8c7208 */ /* 0x000fe20000800000 */
[----:B------:R-:W-:Y:S02]  /*18d40*/  FADD.FTZ R8, R161, R8 ;  /* 0x00000008a1087221 */ /* 0x000fe40000010000 */
[----:B------:R-:W-:Y:S02]  /*18d50*/  FADD.FTZ R6, -R6, R0 ;  /* 0x0000000006067221 */ /* 0x000fe40000010100 */
[-CC-:B------:R-:W-:Y:S01]  /*18d60*/  FFMA.FTZ R189, R10, R5.reuse, -R140.reuse ;  /* 0x000000050abd7223 */ /* 0x180fe2000001088c */
[-CC-:B------:R-:W-:Y:S01]  /*18d70*/  FFMA.FTZ R139, R128, R5.reuse, -R140.reuse ;  /* 0x00000005808b7223 */ /* 0x180fe2000001088c */
[-C--:B------:R-:W-:Y:S01]  /*18d80*/  FMUL.FTZ R6, R6, R5.reuse ;  /* 0x0000000506067220 */ /* 0x080fe20000410000 */
[-CC-:B------:R-:W-:Y:S01]  /*18d90*/  FFMA.FTZ R191, R21, R5.reuse, -R140.reuse ;  /* 0x0000000515bf7223 */ /* 0x180fe2000001088c */
[-CC-:B------:R-:W-:Y:S01]  /*18da0*/  FFMA.FTZ R128, R120, R5.reuse, -R140.reuse ;  /* 0x0000000578807223 */ /* 0x180fe2000001088c */
[-CC-:B------:R-:W-:Y:S01]  /*18db0*/  FFMA.FTZ R185, R123, R5.reuse, -R140.reuse ;  /* 0x000000057bb97223 */ /* 0x180fe2000001088c */
[----:B------:R-:W-:Y:S01]  /*18dc0*/  MUFU.EX2 R189, R189 ;  /* 0x000000bd00bd7308 */ /* 0x000fe20000000800 */
[-CC-:B------:R-:W-:Y:S01]  /*18dd0*/  FFMA.FTZ R120, R124, R5.reuse, -R140.reuse ;  /* 0x000000057c787223 */ /* 0x180fe2000001088c */
[-CC-:B------:R-:W-:Y:S01]  /*18de0*/  FFMA.FTZ R187, R127, R5.reuse, -R140.reuse ;  /* 0x000000057fbb7223 */ /* 0x180fe2000001088c */
[-C--:B------:R-:W-:Y:S01]  /*18df0*/  FFMA.FTZ R21, R130, R5.reuse, -R140 ;  /* 0x0000000582157223 */ /* 0x080fe2000001088c */
[----:B------:R-:W-:Y:S01]  /*18e00*/  FADD.FTZ R8, R190, R8 ;  /* 0x00000008be087221 */ /* 0x000fe20000010000 */
[-CC-:B------:R-:W-:Y:S01]  /*18e10*/  FFMA.FTZ R181, R133, R5.reuse, -R140.reuse ;  /* 0x0000000585b57223 */ /* 0x180fe2000001088c */
        /* <DEDUP_REMOVED lines=9> */
[-C--:B------:R-:W-:Y:S01]  /*18eb0*/  FFMA.FTZ R127, R144, R5.reuse, -R140 ;  /* 0x00000005907f7223 */ /* 0x080fe2000001088c */
[----:B------:R-:W1:Y:S01]  /*18ec0*/  MUFU.EX2 R139, R139 ;  /* 0x0000008b008b7308 */ /* 0x000e620000000800 */
[----:B------:R-:W-:Y:S01]  /*18ed0*/  FADD.FTZ R8, R121, R8 ;  /* 0x0000000879087221 */ /* 0x000fe20000010000 */
[-CC-:B------:R-:W-:Y:S01]  /*18ee0*/  FFMA.FTZ R173, R147, R5.reuse, -R140.reuse ;  /* 0x0000000593ad7223 */ /* 0x180fe2000001088c */
[-CC-:B------:R-:W-:Y:S01]  /*18ef0*/  FFMA.FTZ R124, R148, R5.reuse, -R140.reuse ;  /* 0x00000005947c7223 */ /* 0x180fe2000001088c */
[-C--:B------:R-:W-:Y:S01]  /*18f00*/  FFMA.FTZ R175, R151, R5.reuse, -R140 ;  /* 0x0000000597af7223 */ /* 0x080fe2000001088c */
[----:B------:R-:W-:Y:S01]  /*18f10*/  FADD.FTZ R8, R186, R8 ;  /* 0x00000008ba087221 */ /* 0x000fe20000010000 */
[-CC-:B------:R-:W-:Y:S01]  /*18f20*/  FFMA.FTZ R123, R152, R5.reuse, -R140.reuse ;  /* 0x00000005987b7223 */ /* 0x180fe2000001088c */
[----:B------:R-:W-:Y:S01]  /*18f30*/  FFMA.FTZ R169, R156, R5, -R140 ;  /* 0x000000059ca97223 */ /* 0x000fe2000001088c */
[----:B------:R-:W2:Y:S01]  /*18f40*/  MUFU.EX2 R191, R191 ;  /* 0x000000bf00bf7308 */ /* 0x000ea20000000800 */
[----:B0-----:R-:W-:Y:S01]  /*18f50*/  FFMA.FTZ R7, R6, R7, R189 ;  /* 0x0000000706077223 */ /* 0x001fe200000100bd */
[----:B------:R-:W-:Y:S01]  /*18f60*/  FADD.FTZ R8, R20, R8 ;  /* 0x0000000814087221 */ /* 0x000fe20000010000 */
[-CC-:B------:R-:W-:Y:S01]  /*18f70*/  FFMA.FTZ R0, R155, R5.reuse, -R140.reuse ;  /* 0x000000059b007223 */ /* 0x180fe2000001088c */
[-CC-:B------:R-:W-:Y:S01]  /*18f80*/  FFMA.FTZ R171, R159, R5.reuse, -R140.reuse ;  /* 0x000000059fab7223 */ /* 0x180fe2000001088c */
[----:B------:R-:W-:Y:S01]  /*18f90*/  FFMA.FTZ R134, R160, R5, -R140 ;  /* 0x00000005a0867223 */ /* 0x000fe2000001088c */
[----:B------:R-:W-:-:S02]  /*18fa0*/  FADD.FTZ R8, R180, R8 ;  /* 0x00000008b4087221 */ /* 0x000fc40000010000 */
        /* <DEDUP_REMOVED lines=14> */
[----:B------:R-:W-:-:S04]  /*19090*/  FADD.FTZ R8, R135, R8 ;  /* 0x0000000887087221 */ /* 0x000fc80000010000 */
[----:B------:R-:W-:Y:S02]  /*190a0*/  FADD.FTZ R8, R172, R8 ;  /* 0x00000008ac087221 */ /* 0x000fe40000010000 */
[----:B------:R-:W1:Y:S01]  /*190b0*/  MUFU.EX2 R21, R21 ;  /* 0x0000001500157308 */ /* 0x000e620000000800 */
[----:B--2---:R-:W-:Y:S01]  /*190c0*/  FADD.FTZ R7, R120, R7 ;  /* 0x0000000778077221 */ /* 0x004fe20000010000 */
[----:B------:R-:W-:-:S06]  /*190d0*/  FADD.FTZ R137, R132, R8 ;  /* 0x0000000884897221 */ /* 0x000fcc0000010000 */
        /* <DEDUP_REMOVED lines=48> */
.L_x_1799:
[C---:B------:R-:W-:Y:S01]  /*193e0*/  ISETP.GT.AND P1, PT, R4.reuse, R226, PT ;  /* 0x000000e20400720c */ /* 0x040fe20003f24270 */
[----:B------:R-:W-:Y:S01]  /*193f0*/  VIADD R4, R4, 0xffffffff ;  /* 0xffffffff04047836 */ /* 0x000fe20000000000 */
[----:B------:R-:W-:Y:S01]  /*19400*/  IADD3 R138, R13, 0x30860, RZ ;  /* 0x000308600d8a7810 */ /* 0x000fe20007ffe0ff */
[----:B------:R-:W-:Y:S01]  /*19410*/  IMAD.MOV.U32 R193, RZ, RZ, R9 ;  /* 0x000000ffffc17224 */ /* 0x000fe200078e0009 */
[----:B------:R-:W-:Y:S01]  /*19420*/  F2FP.F16.F32.PACK_AB R169, R0, R169 ;  /* 0x000000a900a9723e */ /* 0x000fe200000000ff */
[----:B------:R-:W-:Y:S01]  /*19430*/  IMAD.MOV.U32 R0, RZ, RZ, R122 ;  /* 0x000000ffff007224 */ /* 0x000fe200078e007a */
[----:B------:R-:W-:Y:S02]  /*19440*/  PRMT R13, R203, 0x654, R138 ;  /* 0x00000654cb0d7816 */ /* 0x000fe4000000008a */
[----:B------:R-:W-:Y:S01]  /*19450*/  F2FP.F16.F32.PACK_AB R170, R3, R170 ;  /* 0x000000aa03aa723e */ /* 0x000fe200000000ff */
[----:B------:R-:W-:Y:S01]  /*19460*/  IMAD.MOV.U32 R3, RZ, RZ, R14 ;  /* 0x000000ffff037224 */ /* 0x000fe200078e000e */
[----:B------:R0:W-:Y:S01]  /*19470*/  SYNCS.ARRIVE.TRANS64.RED.A1T0 RZ, [R13+URZ], RZ ;  /* 0x000000ff0dff79a7 */ /* 0x0001e2000810043f */
        /* <DEDUP_REMOVED lines=22> */
[----:B------:R-:W-:Y:S01]  /*195e0*/  MOV R198, R12 ;  /* 0x0000000c00c67202 */ /* 0x000fe20000000f00 */
[----:B0-----:R-:W-:Y:S06]  /*195f0*/  @P1 BRA `(.L_x_1800) ;  /* 0xffffffc4000c1947 */ /* 0x001fec000383ffff */
[----:B------:R-:W-:Y:S05]  /*19600*/  BSYNC B0 ;  /* 0x0000000000007941 */ /* 0x000fea0003800000 */
.L_x_1779:
[----:B------:R-:W-:Y:S01]  /*19610*/  IMAD.MOV.U32 R0, RZ, RZ, R122 ;  /* 0x000000ffff007224 */ /* 0x000fe200078e007a */
[----:B------:R-:W-:Y:S01]  /*19620*/  MOV R193, R9 ;  /* 0x0000000900c17202 */ /* 0x000fe20000000f00 */
[----:B------:R-:W-:Y:S02]  /*19630*/  IMAD.MOV.U32 R3, RZ, RZ, R14 ;  /* 0x000000ffff037224 */ /* 0x000fe400078e000e */
[----:B------:R-:W-:-:S07]  /*19640*/  IMAD.MOV.U32 R198, RZ, RZ, R12 ;  /* 0x000000ffffc67224 */ /* 0x000fce00078e000c */
.L_x_1778:
[----:B------:R-:W-:Y:S05]  /*19650*/  BSYNC B1 ;  /* 0x0000000000017941 */ /* 0x000fea0003800000 */
.L_x_1777:
[----:B------:R-:W2:Y:S01]  /*19660*/  LDL R9, [R1+0x30] ;  /* 0x0000300001097983 */ /* 0x000ea20000100800 */
[----:B------:R-:W0:Y:S01]  /*19670*/  LDC R10, c[0x0][0x448] ;  /* 0x00011200ff0a7b82 */ /* 0x000e220000000800 */
[----:B------:R-:W-:Y:S01]  /*19680*/  LOP3.LUT R22, R22, 0xfff7ffff, RZ, 0xc0, !PT ;  /* 0xfff7ffff16167812 */ /* 0x000fe200078ec0ff */
[----:B------:R-:W-:Y:S01]  /*19690*/  ULDC UR4, c[0x0][0x9dc] ;  /* 0x0002770000047ab9 */ /* 0x000fe20000000800 */
[----:B------:R-:W-:-:S05]  /*196a0*/  IADD3 R12, R200, 0x1, -R199 ;  /* 0x00000001c80c7810 */ /* 0x000fca0007ffe8c7 */
[----:B------:R-:W1:Y:S01]  /*196b0*/  LDC R14, c[0x0][0x9e4] ;  /* 0x00027900ff0e7b82 */ /* 0x000e620000000800 */
[----:B0-----:R-:W-:-:S13]  /*196c0*/  ISETP.NE.AND P1, PT, R10, 0x1, PT ;  /* 0x000000010a00780c */ /* 0x001fda0003f25270 */
[----:B------:R-:W0:Y:S01]  /*196d0*/  @P1 LDC R10, c[0x0][0x44c] ;  /* 0x00011300ff0a1b82 */ /* 0x000e220000000800 */
[----:B------:R-:W-:-:S04]  /*196e0*/  @P1 LOP3.LUT R22, R22, 0x80000, RZ, 0xfc, !PT ;  /* 0x0008000016161812 */ /* 0x000fc800078efcff */
[----:B------:R-:W-:-:S03]  /*196f0*/  LOP3.LUT R22, R22, 0xffefffff, RZ, 0xc0, !PT ;  /* 0xffefffff16167812 */ /* 0x000fc600078ec0ff */
[----:B------:R-:W3:Y:S01]  /*19700*/  @P1 LDC R13, c[0x0][0x450] ;  /* 0x00011400ff0d1b82 */ /* 0x000ee20000000800 */
[----:B--2---:R-:W-:-:S04]  /*19710*/  VIADD R9, R9, 0x7f ;  /* 0x0000007f09097836 */ /* 0x004fc80000000000 */
[----:B0-----:R-:W-:-:S05]  /*19720*/  @P1 IMAD.HI.U32 R10, R9, R10, RZ ;  /* 0x0000000a090a1227 */ /* 0x001fca00078e00ff */
[----:B---3--:R-:W-:Y:S02]  /*19730*/  @P1 SHF.R.U32.HI R9, RZ, R13, R10 ;  /* 0x0000000dff091219 */ /* 0x008fe4000001160a */
[----:B-1----:R-:W-:-:S03]  /*19740*/  ISETP.GE.AND P1, PT, R14, 0x1, PT ;  /* 0x000000010e00780c */ /* 0x002fc60003f26270 */
[----:B------:R-:W-:-:S05]  /*19750*/  IMAD.IADD R9, R12, 0x1, R9 ;  /* 0x000000010c097824 */ /* 0x000fca00078e0209 */
[----:B------:R-:W-:-:S05]  /*19760*/  IADD3 R10, R9, -UR4, RZ ;  /* 0x80000004090a7c10 */ /* 0x000fca000fffe0ff */
[----:B------:R-:W-:Y:S01]  /*19770*/  @P1 LOP3.LUT R22, R22, 0x100000, RZ, 0xfc, !PT ;  /* 0x0010000016161812 */ /* 0x000fe200078efcff */
        /* <DEDUP_REMOVED lines=11> */
.L_x_1803:
[----:B------:R-:W-:-:S13]  /*19830*/  ISETP.NE.AND P1, PT, R14, 0x1, PT ;  /* 0x000000010e00780c */ /* 0x000fda0003f25270 */
[----:B------:R-:W0:Y:S02]  /*19840*/  @P1 LDC.64 R12, c[0x0][0x9e8] ;  /* 0x00027a00ff0c1b82 */ /* 0x000e240000000a00 */
[----:B0-----:R-:W-:-:S05]  /*19850*/  @P1 IMAD.HI.U32 R12, R9, R12, RZ ;  /* 0x0000000c090c1227 */ /* 0x001fca00078e00ff */
[----:B------:R-:W-:-:S07]  /*19860*/  @P1 SHF.R.U32.HI R9, RZ, R13, R12 ;  /* 0x0000000dff091219 */ /* 0x000fce000001160c */
.L_x_1804:
[----:B------:R-:W-:Y:S05]  /*19870*/  BSYNC B0 ;  /* 0x0000000000007941 */ /* 0x000fea0003800000 */
.L_x_1802:
[----:B------:R-:W-:-:S05]  /*19880*/  IMAD R9, R9, R14, RZ ;  /* 0x0000000e09097224 */ /* 0x000fca00078e02ff */
[----:B------:R-:W-:-:S07]  /*19890*/  VIMNMX R10, R10, R9, !PT ;  /* 0x000000090a0a7248 */ /* 0x000fce0007fe0100 */
.L_x_1801:
[----:B------:R-:W2:Y:S01]  /*198a0*/  LDL R12, [R1+0x3c] ;  /* 0x00003c00010c7983 */ /* 0x000ea20000100800 */
[----:B------:R-:W-:Y:S01]  /*198b0*/  VIADD R10, R10, 0x5f ;  /* 0x0000005f0a0a7836 */ /* 0x000fe20000000000 */
[----:B------:R-:W-:Y:S03]  /*198c0*/  BSSY B0, `(.L_x_1805) ;  /* 0x00002a1000007945 */ /* 0x000fe60003800000 */
[----:B------:R-:W-:-:S05]  /*198d0*/  IMAD.HI R10, R10, 0x2aaaaaab, RZ ;  /* 0x2aaaaaab0a0a7827 */ /* 0x000fca00078e02ff */
[----:B------:R-:W-:-:S04]  /*198e0*/  SHF.R.U32.HI R9, RZ, 0x1f, R10 ;  /* 0x0000001fff097819 */ /* 0x000fc8000001160a */
[----:B------:R-:W-:-:S04]  /*198f0*/  LEA.HI.SX32 R9, R10, R9, 0x1c ;  /* 0x000000090a097211 */ /* 0x000fc800078fe2ff */
[----:B--2---:R-:W-:-:S04]  /*19900*/  VIMNMX R226, R12, R9, !PT ;  /* 0x000000090ce27248 */ /* 0x004fc80007fe0100 */
[----:B------:R-:W-:-:S13]  /*19910*/  ISETP.GE.AND P1, PT, R4, R226, PT ;  /* 0x000000e20400720c */ /* 0x000fda0003f26270 */
[----:B------:R-:W-:Y:S05]  /*19920*/  @!P1 BRA `(.L_x_1806) ;  /* 0x0000002800689947 */ /* 0x000fea0003800000 */
[----:B------:R-:W-:Y:S01]  /*19930*/  BSSY B1, `(.L_x_1807) ;  /* 0x0000298000017945 */ /* 0x000fe20003800000 */
[----:B------:R-:W-:Y:S01]  /*19940*/  MOV R12, R4 ;  /* 0x00000004000c7202 */ /* 0x000fe20000000f00 */
[----:B------:R-:W-:Y:S02]  /*19950*/  IMAD.MOV.U32 R9, RZ, RZ, R0 ;  /* 0x000000ffff097224 */ /* 0x000fe400078e0000 */
[----:B------:R-:W-:Y:S02]  /*19960*/  IMAD.MOV.U32 R10, RZ, RZ, R3 ;  /* 0x000000ffff0a7224 */ /* 0x000fe400078e0003 */
[----:B------:R-:W-:Y:S02]  /*19970*/  IMAD.MOV.U32 R4, RZ, RZ, R198 ;  /* 0x000000ffff047224 */ /* 0x000fe400078e00c6 */
[----:B------:R-:W-:-:S07]  /*19980*/  IMAD.MOV.U32 R14, RZ, RZ, R193 ;  /* 0x000000ffff0e7224 */ /* 0x000fce00078e00c1 */
.L_x_1820:
[----:B------:R-:W-:-:S04]  /*19990*/  ISETP.NE.AND P1, PT, R14, 0x1, PT ;  /* 0x000000010e00780c */ /* 0x000fc80003f25270 */
[----:B------:R-:W-:-:S04]  /*199a0*/  SEL R3, RZ, 0x1, P1 ;  /* 0x00000001ff037807 */ /* 0x000fc80000800000 */
[----:B------:R-:W-:Y:S01]  /*199b0*/  LOP3.LUT R198, R4, R3, RZ, 0x3c, !PT ;  /* 0x0000000304c67212 */ /* 0x000fe200078e3cff */
[----:B------:R-:W-:Y:S06]  /*199c0*/  @!P0 BRA `(.L_x_1808) ;  /* 0x0000000000048947 */ /* 0x000fec0003800000 */
[----:B------:R-:W-:Y:S01]  /*199d0*/  BPT.TRAP 0x1 ;  /* 0x000000040000795c */ /* 0x000fe20000300000 */
.L_x_1808:
        /* <DEDUP_REMOVED lines=8> */
.L_x_1809:
[----:B------:R-:W-:Y:S01]  /*19a60*/  IMAD R126, R193, 0x900, R217 ;  /* 0x00000900c17e7824 */ /* 0x000fe200078e02d9 */
[----:B------:R-:W-:Y:S03]  /*19a70*/  BSSY B2, `(.L_x_1810) ;  /* 0x0000006000027945 */ /* 0x000fe60003800000 */
[C---:B------:R-:W-:Y:S02]  /*19a80*/  VIADD R122, R126.reuse, 0x2 ;  /* 0x000000027e7a7836 */ /* 0x040fe40000000000 */
[----:B------:R-:W-:Y:S01]  /*19a90*/  VIADD R124, R126, 0x4 ;  /* 0x000000047e7c7836 */ /* 0x000fe20000000000 */
[----:B-1----:R-:W-:Y:S06]  /*19aa0*/  @P1 BRA `(.L_x_1811) ;  /* 0x0000000000081947 */ /* 0x002fec0003800000 */
[----:B------:R-:W1:Y:S02]  /*19ab0*/  SYNCS.PHASECHK.TRANS64.TRYWAIT P1, [R13+URZ+0x30830], R0 ;  /* 0x030830000d0075a7 */ /* 0x000e64000802017f */
[----:B-1----:R-:W-:Y:S05]  /*19ac0*/  @!P1 BRA `(.L_x_1812) ;  /* 0x0000012400889947 */ /* 0x002fea0003800000 */
.L_x_1811:
[----:B------:R-:W-:Y:S05]  /*19ad0*/  BSYNC B2 ;  /* 0x0000000000027941 */ /* 0x000fea0003800000 */
.L_x_1810:
[----:B------:R-:W2:Y:S01]  /*19ae0*/  LDL.64 R128, [R1+0x28] ;  /* 0x0000280001807983 */ /* 0x000ea20000100a00 */
[----:B------:R-:W-:Y:S01]  /*19af0*/  IMAD.MOV.U32 R120, RZ, RZ, R126 ;  /* 0x000000ffff787224 */ /* 0x000fe200078e007e */
[----:B------:R-:W-:Y:S01]  /*19b00*/  MOV R213, UR50 ;  /* 0x0000003200d57c02 */ /* 0x000fe20008000f00 */
[----:B------:R-:W-:Y:S01]  /*19b10*/  IMAD.MOV.U32 R123, RZ, RZ, 0x40000040 ;  /* 0x40000040ff7b7424 */ /* 0x000fe200078e00ff */
[----:B------:R-:W-:Y:S01]  /*19b20*/  MOV R209, UR46 ;  /* 0x0000002e00d17c02 */ /* 0x000fe20008000f00 */
[----:B------:R-:W-:Y:S01]  /*19b30*/  IMAD.MOV.U32 R125, RZ, RZ, 0x40000040 ;  /* 0x40000040ff7d7424 */ /* 0x000fe200078e00ff */
[----:B------:R-:W-:Y:S01]  /*19b40*/  R2UR UR50, R120 ;  /* 0x00000000783272ca */ /* 0x000fe200000e0000 */
[----:B------:R-:W-:Y:S01]  /*19b50*/  VIADD R120, R126, 0x6 ;  /* 0x000000067e787836 */ /* 0x000fe20000000000 */
[----:B------:R-:W-:Y:S01]  /*19b60*/  R2UR UR46, R122 ;  /* 0x000000007a2e72ca */ /* 0x000fe200000e0000 */
[----:B------:R-:W-:Y:S01]  /*19b70*/  IMAD.MOV.U32 R122, RZ, RZ, R124 ;  /* 0x000000ffff7a7224 */ /* 0x000fe200078e007c */
[----:B------:R-:W-:Y:S01]  /*19b80*/  IADD3 R124, R126, 0x300, RZ ;  /* 0x000003007e7c7810 */ /* 0x000fe20007ffe0ff */
[----:B------:R-:W-:Y:S01]  /*19b90*/  IMAD.MOV.U32 R127, RZ, RZ, 0x40000040 ;  /* 0x40000040ff7f7424 */ /* 0x000fe200078e00ff */
[----:B------:R-:W-:Y:S01]  /*19ba0*/  MOV R21, UR42 ;  /* 0x0000002a00157c02 */ /* 0x000fe20008000f00 */
[-C--:B------:R-:W-:Y:S01]  /*19bb0*/  FMUL.FTZ R24, R24, R11.reuse ;  /* 0x0000000b18187220 */ /* 0x080fe20000410000 */
[----:B------:R-:W-:Y:S01]  /*19bc0*/  MOV R3, UR38 ;  /* 0x0000002600037c02 */ /* 0x000fe20008000f00 */
[-C--:B------:R-:W-:Y:S01]  /*19bd0*/  FMUL.FTZ R25, R25, R11.reuse ;  /* 0x0000000b19197220 */ /* 0x080fe20000410000 */
        /* <DEDUP_REMOVED lines=219> */
.L_x_1813:
[----:B------:R-:W-:Y:S01]  /*1a990*/  SHF.L.U32 R0, R4, 0x1f, RZ ;  /* 0x0000001f04007819 */ /* 0x000fe200000006ff */
[----:B------:R-:W-:-:S04]  /*1a9a0*/  IMAD R20, R14, 0x8, R2 ;  /* 0x000000080e147824 */ /* 0x000fc800078e0202 */
[----:B------:R0:W1:Y:S01]  /*1a9b0*/  SYNCS.PHASECHK.TRANS64.TRYWAIT P1, [R20+URZ+0x30850], R0 ;  /* 0x03085000140075a7 */ /* 0x000062000802017f */
[----:B------:R-:W-:Y:S05]  /*1a9c0*/  @!P0 BRA `(.L_x_1814) ;  /* 0x0000000000048947 */ /* 0x000fea0003800000 */
[----:B------:R-:W-:Y:S01]  /*1a9d0*/  BPT.TRAP 0x1 ;  /* 0x000000040000795c */ /* 0x000fe20000300000 */
.L_x_1814:
[----:B------:R-:W-:Y:S04]  /*1a9e0*/  BSSY B2, `(.L_x_1815) ;  /* 0x0000004000027945 */ /* 0x000fe80003800000 */
[----:B-1----:R-:W-:Y:S05]  /*1a9f0*/  @P1 BRA `(.L_x_1816) ;  /* 0x0000000000081947 */ /* 0x002fea0003800000 */
[----:B------:R-:W1:Y:S02]  /*1aa00*/  SYNCS.PHASECHK.TRANS64.TRYWAIT P1, [R20+URZ+0x30850], R0 ;  /* 0x03085000140075a7 */ /* 0x000e64000802017f */
[----:B-1----:R-:W-:Y:S05]  /*1aa10*/  @!P1 BRA `(.L_x_1817) ;  /* 0x0000011400c89947 */ /* 0x002fea0003800000 */
.L_x_1816:
[----:B------:R-:W-:Y:S05]  /*1aa20*/  BSYNC B2 ;  /* 0x0000000000027941 */ /* 0x000fea0003800000 */
.L_x_1815:
[----:B01----:R-:W-:Y:S01]  /*1aa30*/  VIADD R0, R2, 0x400 ;  /* 0x0000040002007836 */ /* 0x003fe20000000000 */
[----:B------:R-:W-:Y:S01]  /*1aa40*/  MOV R5, 0x40000040 ;  /* 0x4000004000057802 */ /* 0x000fe20000000f00 */
[----:B------:R-:W-:Y:S01]  /*1aa50*/  WARPGROUP.ARRIVE ;  /* 0x00000000000079c5 */ /* 0x000fe20000000000 */
[----:B------:R-:W-:Y:S02]  /*1aa60*/  IMAD.MOV.U32 R15, RZ, RZ, 0x40000040 ;  /* 0x40000040ff0f7424 */ /* 0x000fe400078e00ff */
[----:B------:R-:W-:Y:S02]  /*1aa70*/  SHF.R.U32.HI R0, RZ, 0x4, R0 ;  /* 0x00000004ff007819 */ /* 0x000fe40000011600 */
[----:B------:R-:W-:Y:S01]  /*1aa80*/  R2UR UR7, R5 ;  /* 0x00000000050772ca */ /* 0x000fe200000e0000 */
[----:B------:R-:W-:Y:S01]  /*1aa90*/  IMAD.MOV.U32 R5, RZ, RZ, 0x40000040 ;  /* 0x40000040ff057424 */ /* 0x000fe200078e00ff */
[----:B------:R-:W-:-:S04]  /*1aaa0*/  LOP3.LUT R0, R0, 0x3fff, RZ, 0xc0, !PT ;  /* 0x00003fff00007812 */ /* 0x000fc800078ec0ff */
[----:B------:R-:W-:-:S05]  /*1aab0*/  LOP3.LUT R0, R0, 0x3000000, RZ, 0xfc, !PT ;  /* 0x0300000000007812 */ /* 0x000fca00078efcff */
[----:B------:R-:W-:-:S04]  /*1aac0*/  IMAD R4, R14, 0x900, R0 ;  /* 0x000009000e047824 */ /* 0x000fc800078e0200 */
[C---:B------:R-:W-:Y:S01]  /*1aad0*/  VIADD R14, R4.reuse, 0x80 ;  /* 0x00000080040e7836 */ /* 0x040fe20000000000 */
[----:B------:R-:W-:-:S13]  /*1aae0*/  R2UR UR6, R4 ;  /* 0x00000000040672ca */ /* 0x000fda00000e0000 */
        /* <DEDUP_REMOVED lines=16> */
[C---:B------:R-:W-:Y:S01]  /*1abf0*/  VIADD R14, R4.reuse, 0x200 ;  /* 0x00000200040e7836 */ /* 0x040fe20000000000 */
[----:B------:R-:W-:Y:S01]  /*1ac00*/  R2UR UR7, R15 ;  /* 0x000000000f0772ca */ /* 0x000fe200000e0000 */
[----:B------:R-:W-:Y:S01]  /*1ac10*/  VIADD R4, R4, 0x280 ;  /* 0x0000028004047836 */ /* 0x000fe20000000000 */
[----:B------:R-:W-:Y:S01]  /*1ac20*/  MOV R15, 0x40000040 ;  /* 0x40000040000f7802 */ /* 0x000fe20000000f00 */
[----:B------:R-:W-:Y:S02]  /*1ac30*/  WARPGROUP.DEPBAR.LE gsb0, 0x0 ;  /* 0x00008000000079c5 */ /* 0x000fe40000010000 */
[----:B------:R-:W-:-:S12]  /*1ac40*/  WARPGROUP.ARRIVE ;  /* 0x00000000000079c5 */ /* 0x000fd80000000000 */
        /* <DEDUP_REMOVED lines=14> */
.L_x_1818:
        /* <DEDUP_REMOVED lines=60> */
[----:B------:R-:W-:-:S02]  /*1b0f0*/  IADD3 R13, R13, 0x30840, RZ ;  /* 0x000308400d0d7810 */ /* 0x000fc40007ffe0ff */
[----:B------:R-:W1:Y:S01]  /*1b100*/  MUFU.TANH R123, R123 ;  /* 0x0000007b007b7308 */ /* 0x000e620000002400 */
[----:B--2---:R-:W-:Y:S02]  /*1b110*/  FMNMX.FTZ R3, R122, R3, !PT ;  /* 0x000000037a037209 */ /* 0x004fe40007810000 */
[----:B------:R-:W-:-:S04]  /*1b120*/  PRMT R13, R203, 0x654, R13 ;  /* 0x00000654cb0d7816 */ /* 0x000fc8000000000d */
[----:B------:R2:W-:Y:S01]  /*1b130*/  SYNCS.ARRIVE.TRANS64.RED.A1T0 RZ, [R13+URZ], RZ ;  /* 0x000000ff0dff79a7 */ /* 0x0005e2000810043f */
[----:B------:R-:W3:Y:S01]  /*1b140*/  MUFU.TANH R124, R124 ;  /* 0x0000007c007c7308 */ /* 0x000ee20000002400 */
[----:B0-----:R-:W-:-:S07]  /*1b150*/  FMNMX.FTZ R0, R121, R0, !PT ;  /* 0x0000000079007209 */ /* 0x001fce0007810000 */
[----:B------:R-:W0:Y:S01]  /*1b160*/  MUFU.TANH R126, R126 ;  /* 0x0000007e007e7308 */ /* 0x000e220000002400 */
[----:B-1----:R-:W-:-:S07]  /*1b170*/  FMNMX.FTZ R3, R123, R3, !PT ;  /* 0x000000037b037209 */ /* 0x002fce0007810000 */
[----:B------:R-:W1:Y:S01]  /*1b180*/  MUFU.TANH R125, R125 ;  /* 0x0000007d007d7308 */ /* 0x000e620000002400 */
[----:B---3--:R-:W-:-:S07]  /*1b190*/  FMNMX.FTZ R0, R124, R0, !PT ;  /* 0x000000007c007209 */ /* 0x008fce0007810000 */
        /* <DEDUP_REMOVED lines=73> */
[----:B0-----:R-:W-:Y:S02]  /*1b630*/  FMNMX.FTZ R5, R162, R3, !PT ;  /* 0x00000003a2057209 */ /* 0x001fe40007810000 */
[----:B-1----:R-:W-:-:S05]  /*1b640*/  FMNMX.FTZ R3, R161, R0, !PT ;  /* 0x00000000a1037209 */ /* 0x002fca0007810000 */
[----:B------:R-:W0:Y:S01]  /*1b650*/  SHFL.BFLY PT, R6, R3, 0x2, 0x1f ;  /* 0x0c401f0003067f89 */ /* 0x000e2200000e0000 */
[----:B---3--:R-:W-:-:S05]  /*1b660*/  FMNMX.FTZ R0, R163, R5, !PT ;  /* 0x00000005a3007209 */ /* 0x008fca0007810000 */
[----:B------:R-:W1:Y:S01]  /*1b670*/  SHFL.BFLY PT, R5, R0, 0x2, 0x1f ;  /* 0x0c401f0000057f89 */ /* 0x000e6200000e0000 */
[----:B0-----:R-:W-:-:S05]  /*1b680*/  FMNMX.FTZ R3, R3, R6, !PT ;  /* 0x0000000603037209 */ /* 0x001fca0007810000 */
[----:B------:R-:W0:Y:S01]  /*1b690*/  SHFL.BFLY PT, R6, R3, 0x1, 0x1f ;  /* 0x0c201f0003067f89 */ /* 0x000e2200000e0000 */
[----:B-1----:R-:W-:-:S05]  /*1b6a0*/  FMNMX.FTZ R0, R0, R5, !PT ;  /* 0x0000000500007209 */ /* 0x002fca0007810000 */
[----:B------:R-:W1:Y:S01]  /*1b6b0*/  SHFL.BFLY PT, R5, R0, 0x1, 0x1f ;  /* 0x0c201f0000057f89 */ /* 0x000e6200000e0000 */
[----:B0-----:R-:W-:-:S05]  /*1b6c0*/  FMNMX.FTZ R3, R3, R6, !PT ;  /* 0x0000000603037209 */ /* 0x001fca0007810000 */
[----:B------:R-:W-:Y:S01]  /*1b6d0*/  FADD.FTZ R11, -R3, R10 ;  /* 0x0000000a030b7221 */ /* 0x000fe20000010100 */
[----:B-1----:R-:W-:Y:S01]  /*1b6e0*/  FMNMX.FTZ R0, R0, R5, !PT ;  /* 0x0000000500007209 */ /* 0x002fe20007810000 */
[----:B------:R-:W-:-:S04]  /*1b6f0*/  IMAD.U32 R5, RZ, RZ, UR51 ;  /* 0x00000033ff057e24 */ /* 0x000fc8000f8e00ff */
[-C--:B------:R-:W-:Y:S01]  /*1b700*/  FMUL.FTZ R10, R3, R5.reuse ;  /* 0x00000005030a7220 */ /* 0x080fe20000410000 */
[----:B------:R-:W-:Y:S01]  /*1b710*/  FADD.FTZ R6, -R0, R9 ;  /* 0x0000000900067221 */ /* 0x000fe20000010100 */
[-C--:B------:R-:W-:Y:S02]  /*1b720*/  FMUL.FTZ R11, R11, R5.reuse ;  /* 0x000000050b0b7220 */ /* 0x080fe40000410000 */
[-CC-:B------:R-:W-:Y:S01]  /*1b730*/  FFMA.FTZ R180, R132, R5.reuse, -R10.reuse ;  /* 0x0000000584b47223 */ /* 0x180fe2000001080a */
[-C--:B------:R-:W-:Y:S01]  /*1b740*/  FMUL.FTZ R132, R0, R5.reuse ;  /* 0x0000000500847220 */ /* 0x080fe20000410000 */
[-C--:B------:R-:W-:Y:S01]  /*1b750*/  FMUL.FTZ R6, R6, R5.reuse ;  /* 0x0000000506067220 */ /* 0x080fe20000410000 */
[-CC-:B------:R-:W-:Y:S01]  /*1b760*/  FFMA.FTZ R188, R4, R5.reuse, -R10.reuse ;  /* 0x0000000504bc7223 */ /* 0x180fe2000001080a */
[-C--:B------:R-:W-:Y:S01]  /*1b770*/  FFMA.FTZ R184, R124, R5.reuse, -R10 ;  /* 0x000000057cb87223 */ /* 0x080fe2000001080a */
[-C--:B------:R-:W-:Y:S01]  /*1b780*/  FFMA.FTZ R189, R15, R5.reuse, -R132 ;  /* 0x000000050fbd7223 */ /* 0x080fe20000010884 */
[-CC-:B------:R-:W-:Y:S01]  /*1b790*/  FFMA.FTZ R124, R137, R5.reuse, -R10.reuse ;  /* 0x00000005897c7223 */ /* 0x180fe2000001080a */
[-C--:B------:R-:W-:Y:S01]  /*1b7a0*/  FFMA.FTZ R166, R14, R5.reuse, -R10 ;  /* 0x000000050ea67223 */ /* 0x080fe2000001080a */
[-C--:B------:R-:W-:Y:S01]  /*1b7b0*/  FFMA.FTZ R137, R21, R5.reuse, -R132 ;  /* 0x0000000515897223 */ /* 0x080fe20000010884 */
[----:B------:R-:W-:Y:S01]  /*1b7c0*/  MUFU.EX2 R11, R11 ;  /* 0x0000000b000b7308 */ /* 0x000fe20000000800 */
[-C--:B------:R-:W-:Y:S01]  /*1b7d0*/  FFMA.FTZ R190, R120, R5.reuse, -R10 ;  /* 0x0000000578be7223 */ /* 0x080fe2000001080a */
[-C--:B------:R-:W-:Y:S01]  /*1b7e0*/  FFMA.FTZ R191, R122, R5.reuse, -R132 ;  /* 0x000000057abf7223 */ /* 0x080fe20000010884 */
[-CC-:B------:R-:W-:Y:S01]  /*1b7f0*/  FFMA.FTZ R182, R136, R5.reuse, -R10.reuse ;  /* 0x0000000588b67223 */ /* 0x180fe2000001080a */
[-C--:B------:R-:W-:Y:S01]  /*1b800*/  FFMA.FTZ R165, R121, R5.reuse, -R10 ;  /* 0x0000000579a57223 */ /* 0x080fe2000001080a */
[-CC-:B------:R-:W-:Y:S01]  /*1b810*/  FFMA.FTZ R136, R123, R5.reuse, -R132.reuse ;  /* 0x000000057b887223 */ /* 0x180fe20000010884 */
[-C--:B------:R-:W-:Y:S01]  /*1b820*/  FFMA.FTZ R185, R126, R5.reuse, -R132 ;  /* 0x000000057eb97223 */ /* 0x080fe20000010884 */
[-CC-:B------:R-:W-:Y:S01]  /*1b830*/  FFMA.FTZ R164, R125, R5.reuse, -R10.reuse ;  /* 0x000000057da47223 */ /* 0x180fe2000001080a */
[----:B------:R-:W-:Y:S01]  /*1b840*/  MUFU.EX2 R6, R6 ;  /* 0x0000000600067308 */ /* 0x000fe20000000800 */
[-C--:B------:R-:W-:Y:S01]  /*1b850*/  FFMA.FTZ R125, R133, R5.reuse, -R10 ;  /* 0x00000005857d7223 */ /* 0x080fe2000001080a */
[-C--:B------:R-:W-:Y:S01]  /*1b860*/  FFMA.FTZ R133, R127, R5.reuse, -R132 ;  /* 0x000000057f857223 */ /* 0x080fe20000010884 */
[-C--:B------:R-:W-:Y:S01]  /*1b870*/  FFMA.FTZ R186, R128, R5.reuse, -R10 ;  /* 0x0000000580ba7223 */ /* 0x080fe2000001080a */
[-C--:B------:R-:W-:Y:S01]  /*1b880*/  FFMA.FTZ R187, R130, R5.reuse, -R132 ;  /* 0x0000000582bb7223 */ /* 0x080fe20000010884 */
[-C--:B------:R-:W-:Y:S01]  /*1b890*/  FFMA.FTZ R128, R129, R5.reuse, -R10 ;  /* 0x0000000581807223 */ /* 0x080fe2000001080a */
[-CC-:B------:R-:W-:Y:S01]  /*1b8a0*/  FFMA.FTZ R130, R131, R5.reuse, -R132.reuse ;  /* 0x0000000583827223 */ /* 0x180fe20000010884 */
[-CC-:B------:R-:W-:Y:S01]  /*1b8b0*/  FFMA.FTZ R181, R134, R5.reuse, -R132.reuse ;  /* 0x0000000586b57223 */ /* 0x180fe20000010884 */
[----:B------:R-:W0:Y:S01]  /*1b8c0*/  MUFU.EX2 R188, R188 ;  /* 0x000000bc00bc7308 */ /* 0x000e220000000800 */
[-CC-:B------:R-:W-:Y:S01]  /*1b8d0*/  FFMA.FTZ R129, R135, R5.reuse, -R132.reuse ;  /* 0x0000000587817223 */ /* 0x180fe20000010884 */
[-CC-:B------:R-:W-:Y:S01]  /*1b8e0*/  FFMA.FTZ R183, R138, R5.reuse, -R132.reuse ;  /* 0x000000058ab77223 */ /* 0x180fe20000010884 */
[-C--:B------:R-:W-:Y:S01]  /*1b8f0*/  FFMA.FTZ R127, R139, R5.reuse, -R132 ;  /* 0x000000058b7f7223 */ /* 0x080fe20000010884 */
[-C--:B------:R-:W-:Y:S01]  /*1b900*/  FFMA.FTZ R176, R140, R5.reuse, -R10 ;  /* 0x000000058cb07223 */ /* 0x080fe2000001080a */
[-C--:B------:R-:W-:Y:S01]  /*1b910*/  FFMA.FTZ R177, R142, R5.reuse, -R132 ;  /* 0x000000058eb17223 */ /* 0x080fe20000010884 */
[-C--:B------:R-:W-:Y:S01]  /*1b920*/  FFMA.FTZ R121, R141, R5.reuse, -R10 ;  /* 0x000000058d797223 */ /* 0x080fe2000001080a */
[-C--:B------:R-:W-:Y:S01]  /*1b930*/  FFMA.FTZ R126, R143, R5.reuse, -R132 ;  /* 0x000000058f7e7223 */ /* 0x080fe20000010884 */
[----:B------:R-:W1:Y:S01]  /*1b940*/  MUFU.EX2 R189, R189 ;  /* 0x000000bd00bd7308 */ /* 0x000e620000000800 */
[-C--:B------:R-:W-:Y:S01]  /*1b950*/  FFMA.FTZ R178, R144, R5.reuse, -R10 ;  /* 0x0000000590b27223 */ /* 0x080fe2000001080a */
[-C--:B------:R-:W-:Y:S01]  /*1b960*/  FFMA.FTZ R179, R146, R5.reuse, -R132 ;  /* 0x0000000592b37223 */ /* 0x080fe20000010884 */
[-C--:B------:R-:W-:Y:S01]  /*1b970*/  FFMA.FTZ R120, R145, R5.reuse, -R10 ;  /* 0x0000000591787223 */ /* 0x080fe2000001080a */
[-C--:B------:R-:W-:Y:S01]  /*1b980*/  FFMA.FTZ R123, R147, R5.reuse, -R132 ;  /* 0x00000005937b7223 */ /* 0x080fe20000010884 */
[-C--:B------:R-:W-:Y:S01]  /*1b990*/  FFMA.FTZ R172, R148, R5.reuse, -R10 ;  /* 0x0000000594ac7223 */ /* 0x080fe2000001080a */
[-C--:B------:R-:W-:Y:S01]  /*1b9a0*/  FFMA.FTZ R173, R150, R5.reuse, -R132 ;  /* 0x0000000596ad7223 */ /* 0x080fe20000010884 */
[-C--:B------:R-:W-:Y:S01]  /*1b9b0*/  FFMA.FTZ R14, R149, R5.reuse, -R10 ;  /* 0x00000005950e7223 */ /* 0x080fe2000001080a */
[----:B------:R-:W3:Y:S01]  /*1b9c0*/  MUFU.EX2 R166, R166 ;  /* 0x000000a600a67308 */ /* 0x000ee20000000800 */
[----:B0-----:R-:W-:Y:S01]  /*1b9d0*/  FFMA.FTZ R8, R11, R8, R188 ;  /* 0x000000080b087223 */ /* 0x001fe200000100bc */
[-C--:B------:R-:W-:Y:S01]  /*1b9e0*/  FFMA.FTZ R122, R151, R5.reuse, -R132 ;  /* 0x00000005977a7223 */ /* 0x080fe20000010884 */
[-C--:B------:R-:W-:Y:S01]  /*1b9f0*/  FFMA.FTZ R174, R152, R5.reuse, -R10 ;  /* 0x0000000598ae7223 */ /* 0x080fe2000001080a */
[-C--:B------:R-:W-:Y:S01]  /*1ba00*/  FFMA.FTZ R175, R154, R5.reuse, -R132 ;  /* 0x000000059aaf7223 */ /* 0x080fe20000010884 */
[-C--:B------:R-:W-:Y:S01]  /*1ba10*/  FFMA.FTZ R9, R153, R5.reuse, -R10 ;  /* 0x0000000599097223 */ /* 0x080fe2000001080a */
[-C--:B------:R-:W-:Y:S01]  /*1ba20*/  FFMA.FTZ R21, R155, R5.reuse, -R132 ;  /* 0x000000059b157223 */ /* 0x080fe20000010884 */
[----:B------:R-:W-:Y:S01]  /*1ba30*/  FFMA.FTZ R168, R156, R5, -R10 ;  /* 0x000000059ca87223 */ /* 0x000fe2000001080a */
[----:B------:R-:W0:Y:S01]  /*1ba40*/  MUFU.EX2 R137, R137 ;  /* 0x0000008900897308 */ /* 0x000e220000000800 */
[----:B-1----:R-:W-:Y:S01]  /*1ba50*/  FFMA.FTZ R7, R6, R7, R189 ;  /* 0x0000000706077223 */ /* 0x002fe200000100bd */
[-C--:B------:R-:W-:Y:S01]  /*1ba60*/  FFMA.FTZ R169, R158, R5.reuse, -R132 ;  /* 0x000000059ea97223 */ /* 0x080fe20000010884 */
[-C--:B------:R-:W-:Y:S01]  /*1ba70*/  FFMA.FTZ R4, R157, R5.reuse, -R10 ;  /* 0x000000059d047223 */ /* 0x080fe2000001080a */
[-C--:B------:R-:W-:Y:S01]  /*1ba80*/  FFMA.FTZ R15, R159, R5.reuse, -R132 ;  /* 0x000000059f0f7223 */ /* 0x080fe20000010884 */
[-C--:B------:R-:W-:Y:S01]  /*1ba90*/  FFMA.FTZ R170, R160, R5.reuse, -R10 ;  /* 0x00000005a0aa7223 */ /* 0x080fe2000001080a */
[-C--:B------:R-:W-:Y:S01]  /*1baa0*/  FFMA.FTZ R171, R162, R5.reuse, -R132 ;  /* 0x00000005a2ab7223 */ /* 0x080fe20000010884 */
[-C--:B------:R-:W-:Y:S01]  /*1bab0*/  FFMA.FTZ R10, R161, R5.reuse, -R10 ;  /* 0x00000005a10a7223 */ /* 0x080fe2000001080a */
[----:B------:R-:W1:Y:S01]  /*1bac0*/  MUFU.EX2 R190, R190 ;  /* 0x000000be00be7308 */ /* 0x000e620000000800 */
[----:B---3--:R-:W-:Y:S01]  /*1bad0*/  FADD.FTZ R8, R166, R8 ;  /* 0x00000008a6087221 */ /* 0x008fe20000010000 */
[----:B------:R-:W-:-:S06]  /*1bae0*/  FFMA.FTZ R132, R163, R5, -R132 ;  /* 0x00000005a3847223 */ /* 0x000fcc0000010884 */
[----:B------:R-:W3:Y:S01]  /*1baf0*/  MUFU.EX2 R191, R191 ;  /* 0x000000bf00bf7308 */ /* 0x000ee20000000800 */
[----:B0-----:R-:W-:-:S07]  /*1bb00*/  FADD.FTZ R7, R137, R7 ;  /* 0x0000000789077221 */ /* 0x001fce0000010000 */
[----:B------:R-:W0:Y:S01]  /*1bb10*/  MUFU.EX2 R165, R165 ;  /* 0x000000a500a57308 */ /* 0x000e220000000800 */
[----:B-1----:R-:W-:-:S07]  /*1bb20*/  FADD.FTZ R8, R190, R8 ;  /* 0x00000008be087221 */ /* 0x002fce0000010000 */
[----:B------:R-:W1:Y:S01]  /*1bb30*/  MUFU.EX2 R136, R136 ;  /* 0x0000008800887308 */ /* 0x000e620000000800 */
[----:B---3--:R-:W-:-:S07]  /*1bb40*/  FADD.FTZ R7, R191, R7 ;  /* 0x00000007bf077221 */ /* 0x008fce0000010000 */
        /* <DEDUP_REMOVED lines=78> */
[----:B--2---:R-:W2:Y:S01]  /*1c030*/  MUFU.EX2 R13, R132 ;  /* 0x00000084000d7308 */ /* 0x004ea20000000800 */
[----:B0-----:R-:W-:Y:S01]  /*1c040*/  FADD.FTZ R7, R171, R7 ;  /* 0x00000007ab077221 */ /* 0x001fe20000010000 */
[----:B-1----:R-:W-:-:S03]  /*1c050*/  FADD.FTZ R8, R10, R8 ;  /* 0x000000080a087221 */ /* 0x002fc60000010000 */
[----:B--2---:R-:W-:Y:S01]  /*1c060*/  FADD.FTZ R7, R13, R7 ;  /* 0x000000070d077221 */ /* 0x004fe20000010000 */
[----:B------:R-:W-:Y:S06]  /*1c070*/  @!P0 BRA `(.L_x_1819) ;  /* 0x0000000000048947 */ /* 0x000fec0003800000 */
[----:B------:R-:W-:Y:S01]  /*1c080*/  BPT.TRAP 0x1 ;  /* 0x000000040000795c */ /* 0x000fe20000300000 */
.L_x_1819:
[----:B------:R-:W-:Y:S01]  /*1c090*/  ISETP.GT.AND P1, PT, R12, R226, PT ;  /* 0x000000e20c00720c */ /* 0x000fe20003f24270 */
[----:B------:R-:W-:Y:S01]  /*1c0a0*/  VIADD R20, R20, 0x30860 ;  /* 0x0003086014147836 */ /* 0x000fe20000000000 */
[----:B------:R-:W-:Y:S01]  /*1c0b0*/  F2FP.F16.F32.PACK_AB R172, R14, R172 ;  /* 0x000000ac0eac723e */ /* 0x000fe200000000ff */
[----:B------:R-:W-:Y:S01]  /*1c0c0*/  VIADD R12, R12, 0xffffffff ;  /* 0xffffffff0c0c7836 */ /* 0x000fe20000000000 */
[----:B------:R-:W-:Y:S01]  /*1c0d0*/  F2FP.F16.F32.PACK_AB R174, R9, R174 ;  /* 0x000000ae09ae723e */ /* 0x000fe200000000ff */
[----:B------:R-:W-:Y:S01]  /*1c0e0*/  IMAD.MOV.U32 R9, RZ, RZ, R0 ;  /* 0x000000ffff097224 */ /* 0x000fe200078e0000 */
[----:B------:R-:W-:Y:S01]  /*1c0f0*/  PRMT R20, R203, 0x654, R20 ;  /* 0x00000654cb147816 */ /* 0x000fe20000000014 */
[----:B------:R-:W-:Y:S01]  /*1c100*/  IMAD.MOV.U32 R14, RZ, RZ, R193 ;  /* 0x000000ffff0e7224 */ /* 0x000fe200078e00c1 */
        /* <DEDUP_REMOVED lines=25> */
[----:B0-----:R-:W-:Y:S06]  /*1c2a0*/  @P1 BRA `(.L_x_1820) ;  /* 0xffffffd400b81947 */ /* 0x001fec000383ffff */
[----:B------:R-:W-:Y:S05]  /*1c2b0*/  BSYNC B1 ;  /* 0x0000000000017941 */ /* 0x000fea0003800000 */
.L_x_1807:
[----:B------:R-:W-:-:S07]  /*1c2c0*/  IMAD.MOV.U32 R4, RZ, RZ, R12 ;  /* 0x000000ffff047224 */ /* 0x000fce00078e000c */
.L_x_1806:
[----:B------:R-:W-:Y:S05]  /*1c2d0*/  BSYNC B0 ;  /* 0x0000000000007941 */ /* 0x000fea0003800000 */
.L_x_1805:
[----:B------:R-:W2:Y:S01]  /*1c2e0*/  LDL R9, [R1+0x3c] ;  /* 0x00003c0001097983 */ /* 0x000ea20000100800 */
[----:B------:R-:W-:Y:S01]  /*1c2f0*/  BSSY B0, `(.L_x_1821) ;  /* 0x00003c7000007945 */ /* 0x000fe20003800000 */
[----:B--2---:R-:W-:-:S13]  /*1c300*/  ISETP.GE.AND P1, PT, R4, R9, PT ;  /* 0x000000090400720c */ /* 0x004fda0003f26270 */
[----:B------:R-:W-:Y:S05]  /*1c310*/  @!P1 BRA `(.L_x_1822) ;  /* 0x0000003c00109947 */ /* 0x000fea0003800000 */
[----:B------:R-:W-:Y:S01]  /*1c320*/  MOV R9, R0 ;  /* 0x0000000000097202 */ /* 0x000fe20000000f00 */
[----:B------:R-:W-:Y:S02]  /*1c330*/  IMAD.MOV.U32 R12, RZ, RZ, R3 ;  /* 0x000000ffff0c7224 */ /* 0x000fe400078e0003 */
[----:B------:R-:W-:Y:S02]  /*1c340*/  IMAD.MOV.U32 R10, RZ, RZ, R198 ;  /* 0x000000ffff0a7224 */ /* 0x000fe400078e00c6 */
[----:B------:R-:W-:-:S07]  /*1c350*/  IMAD.MOV.U32 R13, RZ, RZ, R193 ;  /* 0x000000ffff0d7224 */ /* 0x000fce00078e00c1 */
.L_x_1843:
[----:B------:R-:W-:-:S04]  /*1c360*/  ISETP.NE.AND P1, PT, R13, 0x1, PT ;  /* 0x000000010d00780c */ /* 0x000fc80003f25270 */
[----:B------:R-:W-:-:S04]  /*1c370*/  SEL R3, RZ, 0x1, P1 ;  /* 0x00000001ff037807 */ /* 0x000fc80000800000 */
[----:B------:R-:W-:Y:S01]  /*1c380*/  LOP3.LUT R198, R10, R3, RZ, 0x3c, !PT ;  /* 0x000000030ac67212 */ /* 0x000fe200078e3cff */
[----:B------:R-:W-:Y:S06]  /*1c390*/  @!P0 BRA `(.L_x_1823) ;  /* 0x0000000000048947 */ /* 0x000fec0003800000 */
[----:B------:R-:W-:Y:S01]  /*1c3a0*/  BPT.TRAP 0x1 ;  /* 0x000000040000795c */ /* 0x000fe20000300000 */
.L_x_1823:
[----:B------:R-:W-:Y:S02]  /*1c3b0*/  IADD3 R193, R13, 0x1, RZ ;  /* 0x000000010dc17810 */ /* 0x000fe40007ffe0ff */
[----:B------:R-:W-:Y:S02]  /*1c3c0*/  SHF.L.U32 R3, R198, 0x1f, RZ ;  /* 0x0000001fc6037819 */ /* 0x000fe400000006ff */
[----:B------:R-:W-:-:S04]  /*1c3d0*/  ISETP.NE.AND P1, PT, R193, 0x2, PT ;  /* 0x00000002c100780c */ /* 0x000fc80003f25270 */
[----:B------:R-:W-:-:S05]  /*1c3e0*/  SEL R193, R193, RZ, P1 ;  /* 0x000000ffc1c17207 */ /* 0x000fca0000800000 */
[----:B------:R-:W-:-:S04]  /*1c3f0*/  IMAD R0, R193, 0x8, R2 ;  /* 0x00000008c1007824 */ /* 0x000fc800078e0202 */
[----:B------:R0:W1:Y:S01]  /*1c400*/  SYNCS.PHASECHK.TRANS64.TRYWAIT P1, [R0+URZ+0x30830], R3 ;  /* 0x03083003000075a7 */ /* 0x000062000802017f */
[----:B------:R-:W-:Y:S05]  /*1c410*/  @!P0 BRA `(.L_x_1824) ;  /* 0x0000000000048947 */ /* 0x000fea0003800000 */
[----:B------:R-:W-:Y:S01]  /*1c420*/  BPT.TRAP 0x1 ;  /* 0x000000040000795c */ /* 0x000fe20000300000 */
.L_x_1824:
[----:B------:R-:W-:Y:S01]  /*1c430*/  IMAD R126, R193, 0x900, R217 ;  /* 0x00000900c17e7824 */ /* 0x000fe200078e02d9 */
[----:B------:R-:W-:Y:S03]  /*1c440*/  BSSY B1, `(.L_x_1825) ;  /* 0x0000006000017945 */ /* 0x000fe60003800000 */
[C---:B------:R-:W-:Y:S02]  /*1c450*/  VIADD R122, R126.reuse, 0x2 ;  /* 0x000000027e7a7836 */ /* 0x040fe40000000000 */
[----:B------:R-:W-:Y:S01]  /*1c460*/  VIADD R124, R126, 0x4 ;  /* 0x000000047e7c7836 */ /* 0x000fe20000000000 */
[----:B-1----:R-:W-:Y:S06]  /*1c470*/  @P1 BRA `(.L_x_1826) ;  /* 0x0000000000081947 */ /* 0x002fec0003800000 */
[----:B------:R-:W1:Y:S02]  /*1c480*/  SYNCS.PHASECHK.TRANS64.TRYWAIT P1, [R0+URZ+0x30830], R3 ;  /* 0x03083003000075a7 */ /* 0x000e64000802017f */
[----:B-1----:R-:W-:Y:S05]  /*1c490*/  @!P1 BRA `(.L_x_1827) ;  /* 0x000000fc003c9947 */ /* 0x002fea0003800000 */
.L_x_1826:
[----:B------:R-:W-:Y:S05]  /*1c4a0*/  BSYNC B1 ;  /* 0x0000000000017941 */ /* 0x000fea0003800000 */
.L_x_1825:
[----:B------:R-:W2:Y:S01]  /*1c4b0*/  LDL.64 R128, [R1+0x28] ;  /* 0x0000280001807983 */ /* 0x000ea20000100a00 */
[----:B------:R-:W-:Y:S01]  /*1c4c0*/  MOV R120, R126 ;  /* 0x0000007e00787202 */ /* 0x000fe20000000f00 */
[----:B------:R-:W-:Y:S01]  /*1c4d0*/  IMAD.MOV.U32 R121, RZ, RZ, 0x40000040 ;  /* 0x40000040ff797424 */ /* 0x000fe200078e00ff */
[----:B------:R-:W-:Y:S01]  /*1c4e0*/  MOV R209, UR46 ;  /* 0x0000002e00d17c02 */ /* 0x000fe20008000f00 */
[----:B------:R-:W-:Y:S01]  /*1c4f0*/  IMAD.MOV.U32 R123, RZ, RZ, 0x40000040 ;  /* 0x40000040ff7b7424 */ /* 0x000fe200078e00ff */
[----:B------:R-:W-:Y:S01]  /*1c500*/  MOV R213, UR50 ;  /* 0x0000003200d57c02 */ /* 0x000fe20008000f00 */
[----:B------:R-:W-:Y:S01]  /*1c510*/  IMAD.MOV.U32 R127, RZ, RZ, 0x40000040 ;  /* 0x40000040ff7f7424 */ /* 0x000fe200078e00ff */
[----:B------:R-:W-:Y:S01]  /*1c520*/  R2UR UR46, R122 ;  /* 0x000000007a2e72ca */ /* 0x000fe200000e0000 */
[-C--:B------:R-:W-:Y:S01]  /*1c530*/  FMUL.FTZ R24, R24, R11.reuse ;  /* 0x0000000b18187220 */ /* 0x080fe20000410000 */
[----:B------:R-:W-:Y:S01]  /*1c540*/  R2UR UR50, R120 ;  /* 0x00000000783272ca */ /* 0x000fe200000e0000 */
[C---:B------:R-:W-:Y:S01]  /*1c550*/  VIADD R120, R126.reuse, 0x6 ;  /* 0x000000067e787836 */ /* 0x040fe20000000000 */
[----:B------:R-:W-:Y:S01]  /*1c560*/  MOV R122, R124 ;  /* 0x0000007c007a7202 */ /* 0x000fe20000000f00 */
[----:B------:R-:W-:Y:S01]  /*1c570*/  VIADD R124, R126, 0x300 ;  /* 0x000003007e7c7836 */ /* 0x000fe20000000000 */
        /* <DEDUP_REMOVED lines=22> */
[----:B------:R-:W-:Y:S01]  /*1c6e0*/  R2UR UR51, R121 ;  /* 0x00000000793372ca */ /* 0x000fe200000e0000 */
[-C--:B------:R-:W-:Y:S01]  /*1c6f0*/  FMUL.FTZ R37, R37, R11.reuse ;  /* 0x0000000b25257220 */ /* 0x080fe20000410000 */
[C---:B------:R-:W-:Y:S01]  /*1c700*/  IADD3 R124, R126.reuse, 0x604, RZ ;  /* 0x000006047e7c7810 */ /* 0x040fe20007ffe0ff */
[----:B------:R-:W-:Y:S01]  /*1c710*/  VIADD R126, R126, 0x606 ;  /* 0x000006067e7e7836 */ /* 0x000fe20000000000 */
[----:B------:R-:W-:Y:S01]  /*1c720*/  MOV R125, 0x40000040 ;  /* 0x40000040007d7802 */ /* 0x000fe20000000f00 */
[-C--:B------:R-:W-:Y:S01]  /*1c730*/  FMUL.FTZ R40, R40, R11.reuse ;  /* 0x0000000b28287220 */ /* 0x080fe20000410000 */
[----:B------:R-:W-:Y:S01]  /*1c740*/  MOV R208, UR47 ;  /* 0x0000002f00d07c02 */ /* 0x000fe20008000f00 */
[-C--:B------:R-:W-:Y:S01]  /*1c750*/  FMUL.FTZ R41, R41, R11.reuse ;  /* 0x0000000b29297220 */ /* 0x080fe20000410000 */
[----:B------:R-:W-:Y:S01]  /*1c760*/  MOV R20, UR43 ;  /* 0x0000002b00147c02 */ /* 0x000fe20008000f00 */
[-C--:B------:R-:W-:Y:S01]  /*1c770*/  FMUL.FTZ R44, R44, R11.reuse ;  /* 0x0000000b2c2c7220 */ /* 0x080fe20000410000 */
[----:B01----:R-:W-:Y:S01]  /*1c780*/  MOV R3, UR39 ;  /* 0x0000002700037c02 */ /* 0x003fe20008000f00 */
[-C--:B------:R-:W-:Y:S01]  /*1c790*/  FMUL.FTZ R45, R45, R11.reuse ;  /* 0x0000000b2d2d7220 */ /* 0x080fe20000410000 */
[C---:B------:R-:W-:Y:S01]  /*1c7a0*/  R2UR UR47, R123.reuse ;  /* 0x000000007b2f72ca */ /* 0x040fe200000e0000 */
        /* <DEDUP_REMOVED lines=187> */
.L_x_1828:
[----:B------:R-:W-:Y:S01]  /*1d360*/  SHF.L.U32 R3, R10, 0x1f, RZ ;  /* 0x0000001f0a037819 */ /* 0x000fe200000006ff */
[----:B------:R-:W-:-:S04]  /*1d370*/  IMAD R20, R13, 0x8, R2 ;  /* 0x000000080d147824 */ /* 0x000fc800078e0202 */
[----:B------:R0:W1:Y:S01]  /*1d380*/  SYNCS.PHASECHK.TRANS64.TRYWAIT P1, [R20+URZ+0x30850], R3 ;  /* 0x03085003140075a7 */ /* 0x000062000802017f */
[----:B------:R-:W-:Y:S05]  /*1d390*/  @!P0 BRA `(.L_x_1829) ;  /* 0x0000000000048947 */ /* 0x000fea0003800000 */
[----:B------:R-:W-:Y:S01]  /*1d3a0*/  BPT.TRAP 0x1 ;  /* 0x000000040000795c */ /* 0x000fe20000300000 */
.L_x_1829:
[----:B------:R-:W-:Y:S04]  /*1d3b0*/  BSSY B1, `(.L_x_1830) ;  /* 0x0000004000017945 */ /* 0x000fe80003800000 */
[----:B-1----:R-:W-:Y:S05]  /*1d3c0*/  @P1 BRA `(.L_x_1831) ;  /* 0x0000000000081947 */ /* 0x002fea0003800000 */
[----:B------:R-:W1:Y:S02]  /*1d3d0*/  SYNCS.PHASECHK.TRANS64.TRYWAIT P1, [R20+URZ+0x30850], R3 ;  /* 0x03085003140075a7 */ /* 0x000e64000802017f */
[----:B-1----:R-:W-:Y:S05]  /*1d3e0*/  @!P1 BRA `(.L_x_1832) ;  /* 0x000000ec007c9947 */ /* 0x002fea0003800000 */
.L_x_1831:
[----:B------:R-:W-:Y:S05]  /*1d3f0*/  BSYNC B1 ;  /* 0x0000000000017941 */ /* 0x000fea0003800000 */
.L_x_1830:
[----:B01----:R-:W-:Y:S01]  /*1d400*/  IADD3 R3, R2, 0x400, RZ ;  /* 0x0000040002037810 */ /* 0x003fe20007ffe0ff */
[----:B------:R-:W-:Y:S01]  /*1d410*/  IMAD.MOV.U32 R11, RZ, RZ, 0x40000040 ;  /* 0x40000040ff0b7424 */ /* 0x000fe200078e00ff */
[----:B------:R-:W-:Y:S01]  /*1d420*/  WARPGROUP.ARRIVE ;  /* 0x00000000000079c5 */ /* 0x000fe20000000000 */
[----:B------:R-:W-:Y:S01]  /*1d430*/  IMAD.MOV.U32 R15, RZ, RZ, 0x40000040 ;  /* 0x40000040ff0f7424 */ /* 0x000fe200078e00ff */
        /* <DEDUP_REMOVED lines=44> */
.L_x_1833:
        /* <DEDUP_REMOVED lines=31> */
[----:B------:R-:W-:-:S02]  /*1d8f0*/  IMAD R161, R4, -0x60, RZ ;  /* 0xffffffa004a17824 */ /* 0x000fc400078e02ff */
        /* <DEDUP_REMOVED lines=20> */
[----:B------:R-:W-:Y:S01]  /*1da40*/  FMUL.FTZ R154, R162, UR39 ;  /* 0x00000027a29a7c20 */ /* 0x000fe20008410000 */
[----:B------:R-:W-:Y:S01]  /*1da50*/  FMUL.FTZ R159, R164, UR39 ;  /* 0x00000027a49f7c20 */ /* 0x000fe20008410000 */
[----:B------:R-:W-:Y:S01]  /*1da60*/  FMUL.FTZ R162, R165, UR39 ;  /* 0x00000027a5a27c20 */ /* 0x000fe20008410000 */
[----:B------:R-:W-:Y:S01]  /*1da70*/  FMUL.FTZ R157, R167, UR39 ;  /* 0x00000027a79d7c20 */ /* 0x000fe20008410000 */
        /* <DEDUP_REMOVED lines=30> */
[----:B------:R-:W4:Y:S01]  /*1dc60*/  MUFU.TANH R141, R141 ;  /* 0x0000008d008d7308 */ /* 0x000f220000002400 */
[----:B--2---:R-:W-:-:S02]  /*1dc70*/  IADD3 R160, R169, R170, RZ ;  /* 0x000000aaa9a07210 */ /* 0x004fc40007ffe0ff */
[----:B------:R-:W2:Y:S01]  /*1dc80*/  LDC R169, c[0x0][0x9e4] ;  /* 0x00027900ffa97b82 */ /* 0x000ea20000000800 */
[----:B---3--:R-:W-:-:S04]  /*1dc90*/  IMAD R158, R168, -0x2, R158 ;  /* 0xfffffffea89e7824 */ /* 0x008fc800078e029e */
[----:B------:R-:W3:Y:S01]  /*1dca0*/  MUFU.TANH R142, R142 ;  /* 0x0000008e008e7308 */ /* 0x000ee20000002400 */
[----:B0-----:R-:W-:-:S05]  /*1dcb0*/  @P1 IMAD.HI.U32 R127, R160, R127, RZ ;  /* 0x0000007fa07f1227 */ /* 0x001fca00078e00ff */
[----:B-1----:R-:W-:Y:S01]  /*1dcc0*/  @P1 SHF.R.U32.HI R160, RZ, R126, R127 ;  /* 0x0000007effa01219 */ /* 0x002fe2000001167f */
[----:B------:R-:W-:Y:S02]  /*1dcd0*/  VIADD R126, R0, 0x30840 ;  /* 0x00030840007e7836 */ /* 0x000fe40000000000 */
[----:B------:R-:W-:Y:S01]  /*1dce0*/  FMUL.FTZ R0, R166, UR39 ;  /* 0x00000027a6007c20 */ /* 0x000fe20008410000 */
[----:B------:R-:W0:Y:S01]  /*1dcf0*/  MUFU.TANH R147, R147 ;  /* 0x0000009300937308 */ /* 0x000e220000002400 */
[----:B------:R-:W-:Y:S01]  /*1dd00*/  IADD3 R166, -R199, R158, R200 ;  /* 0x0000009ec7a67210 */ /* 0x000fe20007ffe1c8 */
[----:B------:R-:W1:Y:S01]  /*1dd10*/  SHFL.IDX PT, R163, R160, RZ, 0x1c1f ;  /* 0x001c1fffa0a37589 */ /* 0x000e6200000e0000 */
[----:B------:R-:W-:Y:S01]  /*1dd20*/  PRMT R126, R203, 0x654, R126 ;  /* 0x00000654cb7e7816 */ /* 0x000fe2000000007e */
[----:B------:R-:W-:Y:S02]  /*1dd30*/  VIADD R158, R158, 0xffffffff ;  /* 0xffffffff9e9e7836 */ /* 0x000fe40000000000 */
[C---:B------:R-:W-:Y:S01]  /*1dd40*/  VIADD R167, R166.reuse, UR55 ;  /* 0x00000037a6a77c36 */ /* 0x040fe20008000000 */
[----:B------:R-:W-:Y:S01]  /*1dd50*/  IADD3 R166, R166, UR38, RZ ;  /* 0x00000026a6a67c10 */ /* 0x000fe2000fffe0ff */
[----:B------:R-:W0:Y:S01]  /*1dd60*/  MUFU.TANH R148, R148 ;  /* 0x0000009400947308 */ /* 0x000e220000002400 */
[----:B------:R0:W-:Y:S01]  /*1dd70*/  SYNCS.ARRIVE.TRANS64.RED.A1T0 RZ, [R126+URZ], RZ ;  /* 0x000000ff7eff79a7 */ /* 0x0001e2000810043f */
[----:B--2---:R-:W-:-:S06]  /*1dd80*/  ISETP.GE.AND P1, PT, R169, 0x1, PT ;  /* 0x00000001a900780c */ /* 0x004fcc0003f26270 */
[----:B------:R-:W2:Y:S08]  /*1dd90*/  MUFU.TANH R145, R145 ;  /* 0x0000009100917308 */ /* 0x000eb00000002400 */
[----:B------:R-:W0:Y:S01]  /*1dda0*/  MUFU.TANH R146, R146 ;  /* 0x0000009200927308 */ /* 0x000e220000002400 */
[--C-:B-1----:R-:W-:Y:S02]  /*1ddb0*/  IMAD.IADD R165, R167, 0x1, R163.reuse ;  /* 0x00000001a7a57824 */ /* 0x102fe400078e02a3 */
[----:B------:R-:W-:-:S05]  /*1ddc0*/  IMAD.IADD R164, R166, 0x1, R163 ;  /* 0x00000001a6a47824 */ /* 0x000fca00078e02a3 */
        /* <DEDUP_REMOVED lines=17> */
[----:B------:R-:W-:Y:S02]  /*1dee0*/  MOV R168, UR46 ;  /* 0x0000002e00a87c02 */ /* 0x000fe40008000f00 */
[----:B------:R-:W-:Y:S02]  /*1def0*/  LOP3.LUT R163, RZ, R163, RZ, 0x33, !PT ;  /* 0x000000a3ffa37212 */ /* 0x000fe400078e33ff */
[----:B------:R-:W-:-:S13]  /*1df00*/  ISETP.NE.AND P1, PT, R168, 0x1, PT ;  /* 0x00000001a800780c */ /* 0x000fda0003f25270 */
[----:B0-----:R-:W0:Y:S02]  /*1df10*/  @P1 LDC.64 R126, c[0x0][0x9e8] ;  /* 0x00027a00ff7e1b82 */ /* 0x001e240000000a00 */
[----:B0-----:R-:W-:-:S05]  /*1df20*/  @P1 IMAD.HI.U32 R126, R163, R126, RZ ;  /* 0x0000007ea37e1227 */ /* 0x001fca00078e00ff */
[----:B------:R-:W-:-:S04]  /*1df30*/  @P1 SHF.R.U32.HI R163, RZ, R127, R126 ;  /* 0x0000007fffa31219 */ /* 0x000fc8000001167e */
[----:B------:R-:W-:Y:S01]  /*1df40*/  LOP3.LUT R163, RZ, R163, RZ, 0x33, !PT ;  /* 0x000000a3ffa37212 */ /* 0x000fe200078e33ff */
[----:B------:R-:W-:Y:S06]  /*1df50*/  BRA `(.L_x_1837) ;  /* 0x0000000000147947 */ /* 0x000fec0003800000 */
.L_x_1836:
[----:B------:R-:W-:-:S05]  /*1df60*/  IMAD.U32 R168, RZ, RZ, UR46 ;  /* 0x0000002effa87e24 */ /* 0x000fca000f8e00ff */
[----:B------:R-:W-:-:S13]  /*1df70*/  ISETP.NE.AND P1, PT, R168, 0x1, PT ;  /* 0x00000001a800780c */ /* 0x000fda0003f25270 */
[----:B0-----:R-:W0:Y:S02]  /*1df80*/  @P1 LDC.64 R126, c[0x0][0x9e8] ;  /* 0x00027a00ff7e1b82 */ /* 0x001e240000000a00 */
[----:B0-----:R-:W-:-:S05]  /*1df90*/  @P1 IMAD.HI.U32 R126, R163, R126, RZ ;  /* 0x0000007ea37e1227 */ /* 0x001fca00078e00ff */
[----:B------:R-:W-:-:S07]  /*1dfa0*/  @P1 SHF.R.U32.HI R163, RZ, R127, R126 ;  /* 0x0000007fffa31219 */ /* 0x000fce000001167e */
.L_x_1837:
[----:B------:R-:W-:Y:S05]  /*1dfb0*/  BSYNC B1 ;  /* 0x0000000000017941 */ /* 0x000fea0003800000 */
.L_x_1835:
[----:B------:R-:W-:-:S05]  /*1dfc0*/  IMAD R163, R163, R168, R158 ;  /* 0x000000a8a3a37224 */ /* 0x000fca00078e029e */
[----:B------:R-:W-:Y:S02]  /*1dfd0*/  VIADDMNMX R165, R163, R168, R165, PT ;  /* 0x000000a8a3a57246 */ /* 0x000fe400038001a5 */
[----:B------:R-:W-:-:S07]  /*1dfe0*/  VIMNMX R164, R164, R163, !PT ;  /* 0x000000a3a4a47248 */ /* 0x000fce0007fe0100 */
.L_x_1834:
[C---:B------:R-:W-:Y:S02]  /*1dff0*/  ISETP.GE.AND P1, PT, R161.reuse, 0x2, PT ;  /* 0x00000002a100780c */ /* 0x040fe40003f26270 */
        /* <DEDUP_REMOVED lines=92> */
[----:B0-----:R-:W-:Y:S02]  /*1e5c0*/  FSEL R147, R147, -INF , !P3 ;  /* 0xff80000093937808 */ /* 0x001fe40005800000 */
        /* <DEDUP_REMOVED lines=41> */
[----:B------:R-:W-:Y:S01]  /*1e860*/  ISETP.GE.AND P6, PT, R169, 0x1, PT ;  /* 0x00000001a900780c */ /* 0x000fe20003fc6270 */
[--C-:B0-----:R-:W-:Y:S02]  /*1e870*/  IMAD.IADD R167, R167, 0x1, R3.reuse ;  /* 0x00000001a7a77824 */ /* 0x101fe400078e0203 */
[----:B------:R-:W-:-:S10]  /*1e880*/  IMAD.IADD R166, R166, 0x1, R3 ;  /* 0x00000001a6a67824 */ /* 0x000fd400078e0203 */
[----:B------:R-:W-:Y:S05]  /*1e890*/  @!P6 BRA `(.L_x_1838) ;  /* 0x000000000054e947 */ /* 0x000fea0003800000 */
[----:B------:R-:W-:Y:S01]  /*1e8a0*/  IADD3 R3, -R199, R200, R3 ;  /* 0x000000c8c7037210 */ /* 0x000fe20007ffe103 */
[----:B------:R-:W-:Y:S03]  /*1e8b0*/  BSSY B1, `(.L_x_1839) ;  /* 0x0000010000017945 */ /* 0x000fe60003800000 */
[----:B------:R-:W-:-:S13]  /*1e8c0*/  ISETP.GT.AND P6, PT, R3, -0x1, PT ;  /* 0xffffffff0300780c */ /* 0x000fda0003fc4270 */
[----:B------:R-:W-:Y:S05]  /*1e8d0*/  @P6 BRA `(.L_x_1840) ;  /* 0x0000000000206947 */ /* 0x000fea0003800000 */
[----:B------:R-:W-:Y:S02]  /*1e8e0*/  MOV R5, UR46 ;  /* 0x0000002e00057c02 */ /* 0x000fe40008000f00 */
[----:B------:R-:W-:Y:S02]  /*1e8f0*/  LOP3.LUT R3, RZ, R3, RZ, 0x33, !PT ;  /* 0x00000003ff037212 */ /* 0x000fe400078e33ff */
[----:B------:R-:W-:-:S13]  /*1e900*/  ISETP.NE.AND P6, PT, R5, 0x1, PT ;  /* 0x000000010500780c */ /* 0x000fda0003fc5270 */
[----:B------:R-:W0:Y:S02]  /*1e910*/  @P6 LDC.64 R126, c[0x0][0x9e8] ;  /* 0x00027a00ff7e6b82 */ /* 0x000e240000000a00 */
[----:B0-----:R-:W-:-:S05]  /*1e920*/  @P6 IMAD.HI.U32 R126, R3, R126, RZ ;  /* 0x0000007e037e6227 */ /* 0x001fca00078e00ff */
[----:B------:R-:W-:-:S04]  /*1e930*/  @P6 SHF.R.U32.HI R3, RZ, R127, R126 ;  /* 0x0000007fff036219 */ /* 0x000fc8000001167e */
[----:B------:R-:W-:Y:S01]  /*1e940*/  LOP3.LUT R3, RZ, R3, RZ, 0x33, !PT ;  /* 0x00000003ff037212 */ /* 0x000fe200078e33ff */
[----:B------:R-:W-:Y:S06]  /*1e950*/  BRA `(.L_x_1841) ;  /* 0x0000000000147947 */ /* 0x000fec0003800000 */
.L_x_1840:
[----:B------:R-:W-:-:S05]  /*1e960*/  IMAD.U32 R5, RZ, RZ, UR46 ;  /* 0x0000002eff057e24 */ /* 0x000fca000f8e00ff */
[----:B------:R-:W-:-:S13]  /*1e970*/  ISETP.NE.AND P6, PT, R5, 0x1, PT ;  /* 0x000000010500780c */ /* 0x000fda0003fc5270 */
[----:B------:R-:W0:Y:S02]  /*1e980*/  @P6 LDC.64 R126, c[0x0][0x9e8] ;  /* 0x00027a00ff7e6b82 */ /* 0x000e240000000a00 */
[----:B0-----:R-:W-:-:S05]  /*1e990*/  @P6 IMAD.HI.U32 R126, R3, R126, RZ ;  /* 0x0000007e037e6227 */ /* 0x001fca00078e00ff */
[----:B------:R-:W-:-:S07]  /*1e9a0*/  @P6 SHF.R.U32.HI R3, RZ, R127, R126 ;  /* 0x0000007fff036219 */ /* 0x000fce000001167e */
.L_x_1841:
[----:B------:R-:W-:Y:S05]  /*1e9b0*/  BSYNC B1 ;  /* 0x0000000000017941 */ /* 0x000fea0003800000 */
.L_x_1839:
[----:B------:R-:W-:-:S05]  /*1e9c0*/  IMAD R158, R3, R5, R158 ;  /* 0x00000005039e7224 */ /* 0x000fca00078e029e */
[----:B------:R-:W-:Y:S02]  /*1e9d0*/  VIADDMNMX R167, R158, R5, R167, PT ;  /* 0x000000059ea77246 */ /* 0x000fe400038001a7 */
[----:B------:R-:W-:-:S07]  /*1e9e0*/  VIMNMX R166, R166, R158, !PT ;  /* 0x0000009ea6a67248 */ /* 0x000fce0007fe0100 */
.L_x_1838:
[C---:B------:R-:W-:Y:S01]  /*1e9f0*/  ISETP.GT.AND P1, PT, R166.reuse, 0x1, !P1 ;  /* 0x00000001a600780c */ /* 0x040fe20004f24270 */
[----:B------:R-:W-:Y:S01]  /*1ea00*/  IMAD.U32 R5, RZ, RZ, UR50 ;  /* 0x00000032ff057e24 */ /* 0x000fe2000f8e00ff */
        /* <DEDUP_REMOVED lines=95> */
[----:B------:R-:W-:Y:S02]  /*1f000*/  ISETP.GT.AND P1, PT, R166, 0x40, !P1 ;  /* 0x00000040a600780c */ /* 0x000fe40004f24270 */
[----:B------:R-:W-:-:S02]  /*1f010*/  FSEL R160, R0, -INF , !P5 ;  /* 0xff80000000a07808 */ /* 0x000fc40006800000 */
[----:B------:R-:W-:Y:S02]  /*1f020*/  ISETP.LT.OR P1, PT, R167, 0x41, P1 ;  /* 0x00000041a700780c */ /* 0x000fe40000f21670 */
[----:B0-----:R-:W-:Y:S02]  /*1f030*/  FMNMX.FTZ R3, R127, R158, !PT ;  /* 0x0000009e7f037209 */ /* 0x001fe40007810000 */
[----:B------:R-:W-:Y:S02]  /*1f040*/  FSEL R145, R145, -INF , !P1 ;  /* 0xff80000091917808 */ /* 0x000fe40004800000 */
[----:B------:R-:W-:Y:S01]  /*1f050*/  LOP3.LUT P1, RZ, R22, 0x80, RZ, 0xc0, !PT ;  /* 0x0000008016ff7812 */ /* 0x000fe2000782c0ff */
[----:B------:R-:W-:-:S03]  /*1f060*/  FMUL.FTZ R158, R3, R5 ;  /* 0x00000005039e7220 */ /* 0x000fc60000410000 */
        /* <DEDUP_REMOVED lines=20> */
[-CC-:B------:R-:W-:Y:S01]  /*1f1b0*/  FFMA.FTZ R190, R11, R5.reuse, -R158.reuse ;  /* 0x000000050bbe7223 */ /* 0x180fe2000001089e */
[----:B------:R-:W-:Y:S01]  /*1f1c0*/  FMNMX.FTZ R126, R14, R126, !PT ;  /* 0x0000007e0e7e7209 */ /* 0x000fe20007810000 */
[-CC-:B------:R-:W-:Y:S01]  /*1f1d0*/  FFMA.FTZ R182, R133, R5.reuse, -R158.reuse ;  /* 0x0000000585b67223 */ /* 0x180fe2000001089e */
[----:B------:R-:W-:Y:S01]  /*1f1e0*/  FSEL R157, R157, -INF , !P2 ;  /* 0xff8000009d9d7808 */ /* 0x000fe20005000000 */
[-CC-:B------:R-:W-:Y:S01]  /*1f1f0*/  FFMA.FTZ R176, R137, R5.reuse, -R158.reuse ;  /* 0x0000000589b07223 */ /* 0x180fe2000001089e */
[----:B------:R-:W-:Y:S01]  /*1f200*/  FMNMX.FTZ R126, R15, R126, !PT ;  /* 0x0000007e0f7e7209 */ /* 0x000fe20007810000 */
[-CC-:B------:R-:W-:Y:S01]  /*1f210*/  FFMA.FTZ R133, R138, R5.reuse, -R158.reuse ;  /* 0x000000058a857223 */ /* 0x180fe2000001089e */
[----:B------:R-:W-:Y:S01]  /*1f220*/  FSEL R137, R3, RZ, P1 ;  /* 0x000000ff03897208 */ /* 0x000fe20000800000 */
[-CC-:B------:R-:W-:Y:S01]  /*1f230*/  FFMA.FTZ R188, R168, R5.reuse, -R158.reuse ;  /* 0x00000005a8bc7223 */ /* 0x180fe2000001089e */
[----:B------:R-:W-:Y:S01]  /*1f240*/  FMNMX.FTZ R126, R121, R126, !PT ;  /* 0x0000007e797e7209 */ /* 0x000fe20007810000 */
[-CC-:B------:R-:W-:Y:S01]  /*1f250*/  FFMA.FTZ R127, R163, R5.reuse, -R158.reuse ;  /* 0x00000005a37f7223 */ /* 0x180fe2000001089e */
[-C--:B------:R-:W-:Y:S01]  /*1f260*/  FFMA.FTZ R178, R143, R5.reuse, -R158 ;  /* 0x000000058fb27223 */ /* 0x080fe2000001089e */
[----:B------:R-:W-:Y:S01]  /*1f270*/  FADD.FTZ R137, -R137, R12 ;  /* 0x0000000c89897221 */ /* 0x000fe20000010100 */
[----:B------:R-:W-:Y:S01]  /*1f280*/  FMNMX.FTZ R11, R122, R126, !PT ;  /* 0x0000007e7a0b7209 */ /* 0x000fe20007810000 */
[----:B------:R-:W-:Y:S01]  /*1f290*/  MUFU.EX2 R188, R188 ;  /* 0x000000bc00bc7308 */ /* 0x000fe20000000800 */
[-CC-:B------:R-:W-:Y:S01]  /*1f2a0*/  FFMA.FTZ R13, R13, R5.reuse, -R158.reuse ;  /* 0x000000050d0d7223 */ /* 0x180fe2000001089e */
[----:B------:R-:W-:Y:S01]  /*1f2b0*/  FMUL.FTZ R137, R137, R5 ;  /* 0x0000000589897220 */ /* 0x000fe20000410000 */
        /* <DEDUP_REMOVED lines=19> */
[----:B------:R-:W-:Y:S01]  /*1f3f0*/  FFMA.FTZ R170, R159, R5, -R158 ;  /* 0x000000059faa7223 */ /* 0x000fe2000001089e */
[----:B------:R-:W-:Y:S01]  /*1f400*/  FMNMX.FTZ R11, R136, R11, !PT ;  /* 0x0000000b880b7209 */ /* 0x000fe20007810000 */
[----:B------:R0:W-:Y:S03]  /*1f410*/  MUFU.EX2 R126, R13 ;  /* 0x0000000d007e7308 */ /* 0x0001e60000000800 */
[----:B------:R-:W-:-:S04]  /*1f420*/  FMNMX.FTZ R11, R139, R11, !PT ;  /* 0x0000000b8b0b7209 */ /* 0x000fc80007810000 */
[----:B------:R-:W-:Y:S01]  /*1f430*/  FMNMX.FTZ R11, R140, R11, !PT ;  /* 0x0000000b8c0b7209 */ /* 0x000fe20007810000 */
[----:B------:R-:W-:Y:S01]  /*1f440*/  MUFU.EX2 R184, R184 ;  /* 0x000000b800b87308 */ /* 0x000fe20000000800 */
[-CC-:B0-----:R-:W-:Y:S01]  /*1f450*/  FFMA.FTZ R13, R124, R5.reuse, -R158.reuse ;  /* 0x000000057c0d7223 */ /* 0x181fe2000001089e */
[--C-:B------:R-:W-:Y:S01]  /*1f460*/  FFMA.FTZ R124, R153, R5, -R158.reuse ;  /* 0x00000005997c7223 */ /* 0x100fe2000001089e */
[----:B------:R-:W-:Y:S01]  /*1f470*/  FMNMX.FTZ R11, R141, R11, !PT ;  /* 0x0000000b8d0b7209 */ /* 0x000fe20007810000 */
[----:B------:R-:W-:-:S03]  /*1f480*/  FFMA.FTZ R158, R162, R5, -R158 ;  /* 0x00000005a29e7223 */ /* 0x000fc6000001089e */
        /* <DEDUP_REMOVED lines=24> */
[----:B0-----:R-:W-:-:S04]  /*1f610*/  FMNMX.FTZ R0, R0, R11, !PT ;  /* 0x0000000b00007209 */ /* 0x001fc80007810000 */
[C---:B------:R-:W-:Y:S01]  /*1f620*/  FSETP.NEU.FTZ.AND P1, PT, R0.reuse, -INF , PT ;  /* 0xff8000000000780b */ /* 0x040fe20003f3d000 */
[----:B------:R-:W-:Y:S02]  /*1f630*/  FMUL.FTZ R138, R0, R5 ;  /* 0x00000005008a7220 */ /* 0x000fe40000410000 */
[----:B------:R-:W0:Y:S03]  /*1f640*/  MUFU.EX2 R11, R137 ;  /* 0x00000089000b7308 */ /* 0x000e260000000800 */
[----:B------:R-:W-:-:S05]  /*1f650*/  FSEL R138, R138, RZ, P1 ;  /* 0x000000ff8a8a7208 */ /* 0x000fca0000800000 */
        /* <DEDUP_REMOVED lines=8> */
[-C--:B------:R-:W-:Y:S01]  /*1f6e0*/  FFMA.FTZ R14, R128, R5.reuse, -R138 ;  /* 0x00000005800e7223 */ /* 0x080fe2000001088a */
[----:B0-----:R-:W-:Y:S01]  /*1f6f0*/  FFMA.FTZ R8, R11, R8, R188 ;  /* 0x000000080b087223 */ /* 0x001fe200000100bc */
[-CC-:B------:R-:W-:Y:S01]  /*1f700*/  FFMA.FTZ R181, R131, R5.reuse, -R138.reuse ;  /* 0x0000000583b57223 */ /* 0x180fe2000001088a */
[-CC-:B------:R-:W-:Y:S01]  /*1f710*/  FFMA.FTZ R10, R132, R5.reuse, -R138.reuse ;  /* 0x00000005840a7223 */ /* 0x180fe2000001088a */
[-C--:B------:R-:W-:Y:S01]  /*1f720*/  FFMA.FTZ R183, R135, R5.reuse, -R138 ;  /* 0x0000000587b77223 */ /* 0x080fe2000001088a */
[----:B------:R-:W-:Y:S01]  /*1f730*/  MUFU.EX2 R189, R189 ;  /* 0x000000bd00bd7308 */ /* 0x000fe20000000800 */
[----:B-1----:R-:W-:Y:S01]  /*1f740*/  FSEL R6, R0, RZ, P1 ;  /* 0x000000ff00067208 */ /* 0x002fe20000800000 */
[----:B------:R-:W-:Y:S01]  /*1f750*/  FADD.FTZ R8, R127, R8 ;  /* 0x000000087f087221 */ /* 0x000fe20000010000 */
[-CC-:B------:R-:W-:Y:S01]  /*1f760*/  FFMA.FTZ R131, R136, R5.reuse, -R138.reuse ;  /* 0x0000000588837223 */ /* 0x180fe2000001088a */
[-CC-:B------:R-:W-:Y:S01]  /*1f770*/  FFMA.FTZ R177, R139, R5.reuse, -R138.reuse ;  /* 0x000000058bb17223 */ /* 0x180fe2000001088a */
[-C--:B------:R-:W-:Y:S01]  /*1f780*/  FFMA.FTZ R128, R140, R5.reuse, -R138 ;  /* 0x000000058c807223 */ /* 0x080fe2000001088a */
[----:B------:R-:W-:Y:S01]  /*1f790*/  FADD.FTZ R6, -R6, R9 ;  /* 0x0000000906067221 */ /* 0x000fe20000010100 */
[----:B------:R-:W-:Y:S01]  /*1f7a0*/  FADD.FTZ R8, R190, R8 ;  /* 0x00000008be087221 */ /* 0x000fe20000010000 */
[----:B------:R-:W-:Y:S01]  /*1f7b0*/  MUFU.EX2 R143, R143 ;  /* 0x0000008f008f7308 */ /* 0x000fe20000000800 */
[-C--:B------:R-:W-:Y:S01]  /*1f7c0*/  FFMA.FTZ R179, R141, R5.reuse, -R138 ;  /* 0x000000058db37223 */ /* 0x080fe2000001088a */
[-C--:B------:R-:W-:Y:S01]  /*1f7d0*/  FMUL.FTZ R6, R6, R5.reuse ;  /* 0x0000000506067220 */ /* 0x080fe20000410000 */
[----:B------:R-:W-:Y:S01]  /*1f7e0*/  FADD.FTZ R8, R126, R8 ;  /* 0x000000087e087221 */ /* 0x000fe20000010000 */
[-CC-:B------:R-:W-:Y:S01]  /*1f7f0*/  FFMA.FTZ R125, R142, R5.reuse, -R138.reuse ;  /* 0x000000058e7d7223 */ /* 0x180fe2000001088a */
[-CC-:B------:R-:W-:Y:S01]  /*1f800*/  FFMA.FTZ R173, R145, R5.reuse, -R138.reuse ;  /* 0x0000000591ad7223 */ /* 0x180fe2000001088a */
[-C--:B------:R-:W-:Y:S01]  /*1f810*/  FFMA.FTZ R122, R146, R5.reuse, -R138 ;  /* 0x00000005927a7223 */ /* 0x080fe2000001088a */
[----:B------:R-:W-:Y:S01]  /*1f820*/  FADD.FTZ R8, R184, R8 ;  /* 0x00000008b8087221 */ /* 0x000fe20000010000 */
[----:B------:R-:W0:Y:S01]  /*1f830*/  MUFU.EX2 R6, R6 ;  /* 0x0000000600067308 */ /* 0x000e220000000800 */
[-CC-:B------:R-:W-:Y:S01]  /*1f840*/  FFMA.FTZ R175, R149, R5.reuse, -R138.reuse ;  /* 0x0000000595af7223 */ /* 0x180fe2000001088a */
[-C--:B------:R-:W-:Y:S01]  /*1f850*/  FFMA.FTZ R121, R150, R5.reuse, -R138 ;  /* 0x0000000596797223 */ /* 0x080fe2000001088a */
[----:B------:R-:W-:Y:S01]  /*1f860*/  FADD.FTZ R8, R21, R8 ;  /* 0x0000000815087221 */ /* 0x000fe20000010000 */
[-CC-:B------:R-:W-:Y:S01]  /*1f870*/  FFMA.FTZ R169, R154, R5.reuse, -R138.reuse ;  /* 0x000000059aa97223 */ /* 0x180fe2000001088a */
[-CC-:B------:R-:W-:Y:S01]  /*1f880*/  FFMA.FTZ R9, R152, R5.reuse, -R138.reuse ;  /* 0x0000000598097223 */ /* 0x180fe2000001088a */
[-C--:B------:R-:W-:Y:S01]  /*1f890*/  FFMA.FTZ R171, R160, R5.reuse, -R138 ;  /* 0x00000005a0ab7223 */ /* 0x080fe2000001088a */
[----:B------:R-:W-:Y:S01]  /*1f8a0*/  FADD.FTZ R8, R186, R8 ;  /* 0x00000008ba087221 */ /* 0x000fe20000010000 */
[----:B------:R-:W1:Y:S01]  /*1f8b0*/  MUFU.EX2 R191, R191 ;  /* 0x000000bf00bf7308 */ /* 0x000e620000000800 */
[----:B------:R-:W-:-:S02]  /*1f8c0*/  FFMA.FTZ R132, R157, R5, -R138 ;  /* 0x000000059d847223 */ /* 0x000fc4000001088a */
[----:B------:R-:W-:-:S04]  /*1f8d0*/  FADD.FTZ R8, R13, R8 ;  /* 0x000000080d087221 */ /* 0x000fc80000010000 */
[----:B------:R-:W-:Y:S01]  /*1f8e0*/  FADD.FTZ R8, R180, R8 ;  /* 0x00000008b4087221 */ /* 0x000fe20000010000 */
[----:B------:R-:W2:Y:S01]  /*1f8f0*/  MUFU.EX2 R185, R185 ;  /* 0x000000b900b97308 */ /* 0x000ea20000000800 */
[----:B0-----:R-:W-:Y:S02]  /*1f900*/  FFMA.FTZ R7, R6, R7, R189 ;  /* 0x0000000706077223 */ /* 0x001fe400000100bd */
[----:B------:R-:W-:Y:S02]  /*1f910*/  FADD.FTZ R8, R120, R8 ;  /* 0x0000000878087221 */ /* 0x000fe40000010000 */
[----:B------:R-:W-:Y:S02]  /*1f920*/  FADD.FTZ R7, R143, R7 ;  /* 0x000000078f077221 */ /* 0x000fe40000010000 */
[----:B------:R-:W-:Y:S01]  /*1f930*/  FADD.FTZ R8, R182, R8 ;  /* 0x00000008b6087221 */ /* 0x000fe20000010000 */
[----:B------:R-:W0:Y:S01]  /*1f940*/  MUFU.EX2 R15, R15 ;  /* 0x0000000f000f7308 */ /* 0x000e220000000800 */
[----:B-1----:R-:W-:-:S02]  /*1f950*/  FADD.FTZ R7, R191, R7 ;  /* 0x00000007bf077221 */ /* 0x002fc40000010000 */
[----:B------:R-:W-:Y:S02]  /*1f960*/  FADD.FTZ R8, R134, R8 ;  /* 0x0000000886087221 */ /* 0x000fe40000010000 */
[----:B------:R-:W-:Y:S02]  /*1f970*/  FADD.FTZ R7, R137, R7 ;  /* 0x0000000789077221 */ /* 0x000fe40000010000 */
[----:B------:R-:W-:Y:S01]  /*1f980*/  FADD.FTZ R8, R176, R8 ;  /* 0x00000008b0087221 */ /* 0x000fe20000010000 */
[----:B------:R-:W1:Y:S01]  /*1f990*/  MUFU.EX2 R187, R187 ;  /* 0x000000bb00bb7308 */ /* 0x000e620000000800 */
[----:B--2---:R-:W-:Y:S02]  /*1f9a0*/  FADD.FTZ R7, R185, R7 ;  /* 0x00000007b9077221 */ /* 0x004fe40000010000 */
[----:B------:R-:W-:-:S04]  /*1f9b0*/  FADD.FTZ R8, R133, R8 ;  /* 0x0000000885087221 */ /* 0x000fc80000010000 */
[----:B------:R-:W-:Y:S01]  /*1f9c0*/  FADD.FTZ R8, R178, R8 ;  /* 0x00000008b2087221 */ /* 0x000fe20000010000 */
[----:B------:R-:W2:Y:S01]  /*1f9d0*/  MUFU.EX2 R14, R14 ;  /* 0x0000000e000e7308 */ /* 0x000ea20000000800 */
[----:B0-----:R-:W-:Y:S02]  /*1f9e0*/  FADD.FTZ R7, R15, R7 ;  /* 0x000000070f077221 */ /* 0x001fe40000010000 */
[----:B------:R-:W-:-:S04]  /*1f9f0*/  FADD.FTZ R8, R130, R8 ;  /* 0x0000000882087221 */ /* 0x000fc80000010000 */
[----:B------:R-:W-:Y:S01]  /*1fa00*/  FADD.FTZ R8, R172, R8 ;  /* 0x00000008ac087221 */ /* 0x000fe20000010000 */
        /* <DEDUP_REMOVED lines=45> */
[----:B--2---:R-:W-:Y:S01]  /*1fce0*/  FADD.FTZ R135, R171, R8 ;  /* 0x00000008ab877221 */ /* 0x004fe20000010000 */
[----:B0-----:R-:W-:-:S03]  /*1fcf0*/  FADD.FTZ R8, R12, R7 ;  /* 0x000000070c087221 */ /* 0x001fc60000010000 */
[----:B-1----:R-:W-:Y:S01]  /*1fd00*/  FADD.FTZ R7, R132, R135 ;  /* 0x0000008784077221 */ /* 0x002fe20000010000 */
[----:B------:R-:W-:Y:S06]  /*1fd10*/  @!P0 BRA `(.L_x_1842) ;  /* 0x0000000000048947 */ /* 0x000fec0003800000 */
[----:B------:R-:W-:Y:S01]  /*1fd20*/  BPT.TRAP 0x1 ;  /* 0x000000040000795c */ /* 0x000fe20000300000 */
.L_x_1842:
[----:B------:R-:W2:Y:S01]  /*1fd30*/  LDL R135, [R1+0x3c] ;  /* 0x00003c0001877983 */ /* 0x000ea20000100800 */
[----:B------:R-:W-:Y:S01]  /*1fd40*/  VIADD R20, R20, 0x30860 ;  /* 0x0003086014147836 */ /* 0x000fe20000000000 */
[----:B------:R-:W-:Y:S02]  /*1fd50*/  F2FP.F16.F32.PACK_AB R186, R13, R186 ;  /* 0x000000ba0dba723e */ /* 0x000fe400000000ff */
[----:B------:R-:W-:Y:S01]  /*1fd60*/  F2FP.F16.F32.PACK_AB R181, R10, R181 ;  /* 0x000000b50ab5723e */ /* 0x000fe200000000ff */
[----:B------:R-:W-:Y:S01]  /*1fd70*/  IMAD.MOV.U32 R10, RZ, RZ, R198 ;  /* 0x000000ffff0a7224 */ /* 0x000fe200078e00c6 */
[----:B------:R-:W-:Y:S02]  /*1fd80*/  PRMT R20, R203, 0x654, R20 ;  /* 0x00000654cb147816 */ /* 0x000fe40000000014 */
[----:B------:R-:W-:Y:S01]  /*1fd90*/  F2FP.F16.F32.PACK_AB R169, R9, R169 ;  /* 0x000000a909a9723e */ /* 0x000fe200000000ff */
[----:B------:R-:W-:Y:S01]  /*1fda0*/  IMAD.MOV.U32 R9, RZ, RZ, R0 ;  /* 0x000000ffff097224 */ /* 0x000fe200078e0000 */
[----:B------:R0:W-:Y:S01]  /*1fdb0*/  SYNCS.ARRIVE.TRANS64.RED.A1T0 RZ, [R20+URZ], RZ ;  /* 0x000000ff14ff79a7 */ /* 0x0001e2000810043f */
        /* <DEDUP_REMOVED lines=22> */
[----:B------:R-:W-:Y:S02]  /*1ff20*/  MOV R13, R193 ;  /* 0x000000c1000d7202 */ /* 0x000fe40000000f00 */
[C---:B--2---:R-:W-:Y:S02]  /*1ff30*/  ISETP.GT.AND P1, PT, R4.reuse, R135, PT ;  /* 0x000000870400720c */ /* 0x044fe40003f24270 */
[----:B------:R-:W-:-:S11]  /*1ff40*/  IADD3 R4, R4, -0x1, RZ ;  /* 0xffffffff04047810 */ /* 0x000fd60007ffe0ff */
[----:B0-----:R-:W-:Y:S05]  /*1ff50*/  @P1 BRA `(.L_x_1843) ;  /* 0xffffffc400001947 */ /* 0x001fea000383ffff */
.L_x_1822:
[----:B------:R-:W-:Y:S05]  /*1ff60*/  BSYNC B0 ;  /* 0x0000000000007941 */ /* 0x000fea0003800000 */
.L_x_1821:
        /* <DEDUP_REMOVED lines=99> */
.L_x_1844:
[----:B------:R-:W-:Y:S01]  /*205a0*/  IMAD R9, R193, 0x8, R2 ;  /* 0x00000008c1097824 */ /* 0x000fe200078e0202 */
[----:B------:R-:W-:-:S04]  /*205b0*/  SHF.L.U32 R4, R198, 0x1f, RZ ;  /* 0x0000001fc6047819 */ /* 0x000fc800000006ff */
[----:B------:R0:W1:Y:S01]  /*205c0*/  SYNCS.PHASECHK.TRANS64.TRYWAIT P1, [R9+URZ+0x30850], R4 ;  /* 0x03085004090075a7 */ /* 0x000062000802017f */
[----:B------:R-:W-:Y:S05]  /*205d0*/  @!P0 BRA `(.L_x_1845) ;  /* 0x0000000000048947 */ /* 0x000fea0003800000 */
[----:B------:R-:W-:Y:S01]  /*205e0*/  BPT.TRAP 0x1 ;  /* 0x000000040000795c */ /* 0x000fe20000300000 */
.L_x_1845:
        /* <DEDUP_REMOVED lines=9> */
.L_x_1847:
[----:B------:R-:W-:Y:S05]  /*20680*/  BSYNC B0 ;  /* 0x0000000000007941 */ /* 0x000fea0003800000 */
.L_x_1846:
[----:B------:R-:W-:Y:S01]  /*20690*/  IMAD.MOV.U32 R10, RZ, RZ, R2 ;  /* 0x000000ffff0a7224 */ /* 0x000fe200078e0002 */
[----:B------:R-:W-:Y:S01]  /*206a0*/  MOV R11, 0x40000040 ;  /* 0x40000040000b7802 */ /* 0x000fe20000000f00 */
[----:B------:R-:W-:Y:S01]  /*206b0*/  WARPGROUP.ARRIVE ;  /* 0x00000000000079c5 */ /* 0x000fe20000000000 */
[----:B------:R-:W-:Y:S02]  /*206c0*/  IMAD.MOV.U32 R6, RZ, RZ, -0x800000 ;  /* 0xff800000ff067424 */ /* 0x000fe400078e00ff */
[----:B------:R-:W-:Y:S01]  /*206d0*/  R2UR UR6, R10 ;  /* 0x000000000a0672ca */ /* 0x000fe200000e0000 */
[----:B------:R-:W-:Y:S01]  /*206e0*/  VIADD R10, R2, 0x80 ;  /* 0x00000080020a7836 */ /* 0x000fe20000000000 */
[----:B------:R-:W-:Y:S01]  /*206f0*/  R2UR UR7, R11 ;  /* 0x000000000b0772ca */ /* 0x000fe200000e0000 */
[----:B------:R-:W-:-:S12]  /*20700*/  IMAD.MOV.U32 R11, RZ, RZ, 0x40000040 ;  /* 0x40000040ff0b7424 */ /* 0x000fd800078e00ff */
        /* <DEDUP_REMOVED lines=26> */
[----:B------:R-:W0:Y:S02]  /*208b0*/  SHFL.BFLY PT, R2, R7, 0x2, 0x1f ;  /* 0x0c401f0007027f89 */ /* 0x000e2400000e0000 */
[----:B01----:R-:W-:Y:S01]  /*208c0*/  FADD.FTZ R4, R2, R7 ;  /* 0x0000000702047221 */ /* 0x003fe20000010000 */
[----:B------:R-:W-:-:S04]  /*208d0*/  IMAD.MOV.U32 R7, RZ, RZ, RZ ;  /* 0x000000ffff077224 */ /* 0x000fc800078e00ff */
[----:B------:R-:W0:Y:S02]  /*208e0*/  SHFL.BFLY PT, R13, R4, 0x1, 0x1f ;  /* 0x0c201f00040d7f89 */ /* 0x000e2400000e0000 */
[----:B0-----:R-:W-:Y:S01]  /*208f0*/  FADD.FTZ R13, R4, R13 ;  /* 0x0000000d040d7221 */ /* 0x001fe20000010000 */
[----:B------:R-:W-:-:S04]  /*20900*/  IMAD.MOV.U32 R4, RZ, RZ, -0x800000 ;  /* 0xff800000ff047424 */ /* 0x000fc800078e00ff */
[----:B------:R-:W-:-:S13]  /*20910*/  FSETP.NE.FTZ.AND P2, PT, R13, RZ, PT ;  /* 0x000000ff0d00720b */ /* 0x000fda0003f55000 */
[----:B------:R-:W0:Y:S01]  /*20920*/  @P2 MUFU.LG2 R12, R13 ;  /* 0x0000000d000c2308 */ /* 0x000e220000000c00 */
[----:B------:R-:W-:Y:S01]  /*20930*/  @P2 FMUL.FTZ R20, R5, 0.69314718246459960938 ;  /* 0x3f31721805142820 */ /* 0x000fe20000410000 */
[----:B------:R-:W-:Y:S02]  /*20940*/  WARPGROUP.DEPBAR.LE gsb0, 0x0 ;  /* 0x00008000000079c5 */ /* 0x000fe40000010000 */
[----:B------:R-:W-:-:S06]  /*20950*/  WARPGROUP.ARRIVE ;  /* 0x00000000000079c5 */ /* 0x000fcc0000000000 */
[----:B------:R-:W-:Y:S01]  /*20960*/  HGMMA.64x192x16.F32 R24, R172, gdesc[UR4].tnspB, R24, gsb0 ;  /* 0x42e00004ac187df0 */ /* 0x000fe20008000818 */
[----:B------:R-:W-:Y:S02]  /*20970*/  R2UR UR6, R10 ;  /* 0x000000000a0672ca */ /* 0x000fe400000e0000 */
[----:B------:R-:W-:Y:S02]  /*20980*/  R2UR UR7, R11 ;  /* 0x000000000b0772ca */ /* 0x000fe400000e0000 */
[----:B------:R-:W1:Y:S02]  /*20990*/  SHFL.BFLY PT, R11, R8, 0x2, 0x1f ;  /* 0x0c401f00080b7f89 */ /* 0x000e6400000e0000 */
[----:B-1----:R-:W-:-:S05]  /*209a0*/  FADD.FTZ R11, R11, R8 ;  /* 0x000000080b0b7221 */ /* 0x002fca0000010000 */
[----:B------:R-:W1:Y:S02]  /*209b0*/  SHFL.BFLY PT, R2, R11, 0x1, 0x1f ;  /* 0x0c201f000b027f89 */ /* 0x000e6400000e0000 */
[----:B-1----:R-:W-:Y:S01]  /*209c0*/  FADD.FTZ R14, R11, R2 ;  /* 0x000000020b0e7221 */ /* 0x002fe20000010000 */
[----:B------:R-:W-:Y:S01]  /*209d0*/  MOV R2, RZ ;  /* 0x000000ff00027202 */ /* 0x000fe20000000f00 */
[----:B0-----:R-:W-:-:S03]  /*209e0*/  @P2 FMUL.FTZ R11, R12, 0.69314718246459960938 ;  /* 0x3f3172180c0b2820 */ /* 0x001fc60000410000 */
[----:B------:R-:W-:Y:S01]  /*209f0*/  FSETP.NE.FTZ.AND P1, PT, R14, RZ, PT ;  /* 0x000000ff0e00720b */ /* 0x000fe20003f35000 */
[----:B------:R-:W-:Y:S01]  /*20a00*/  @P2 FFMA.FTZ R4, R20, R0, R11 ;  /* 0x0000000014042223 */ /* 0x000fe2000001000b */
[----:B------:R-:W-:Y:S11]  /*20a10*/  @P2 MUFU.RCP R2, R13 ;  /* 0x0000000d00022308 */ /* 0x000ff60000001000 */
[----:B------:R-:W0:Y:S01]  /*20a20*/  @P1 MUFU.LG2 R10, R14 ;  /* 0x0000000e000a1308 */ /* 0x000e220000000c00 */
[----:B------:R-:W-:-:S07]  /*20a30*/  @P1 FMUL.FTZ R8, R5, 0.69314718246459960938 ;  /* 0x3f31721805081820 */ /* 0x000fce0000410000 */
        /* <DEDUP_REMOVED lines=9> */
.L_x_1849:
[----:B------:R-:W2:Y:S01]  /*20ad0*/  LDL.LU R10, [R1+0x58] ;  /* 0x00005800010a7983 */ /* 0x000ea20000300800 */
[----:B------:R-:W-:Y:S01]  /*20ae0*/  VIADD R0, R9, 0x30860 ;  /* 0x0003086009007836 */ /* 0x000fe20000000000 */
[----:B------:R-:W-:Y:S01]  /*20af0*/  IADD3 R193, R193, 0x1, RZ ;  /* 0x00000001c1c17810 */ /* 0x000fe20007ffe0ff */
[-C--:B------:R-:W-:Y:S01]  /*20b00*/  FMUL.FTZ R125, R83, R2.reuse ;  /* 0x00000002537d7220 */ /* 0x080fe20000410000 */
        /* <DEDUP_REMOVED lines=8> */
[----:B------:R-:W-:Y:S01]  /*20b90*/  SEL R9, RZ, 0x1, P1 ;  /* 0x00000001ff097807 */ /* 0x000fe20000800000 */
        /* <DEDUP_REMOVED lines=95> */
.L_x_1701:
[----:B------:R-:W0:Y:S08]  /*21190*/  S2UR UR4, SR_CgaCtaId ;  /* 0x00000000000479c3 */ /* 0x000e300000008800 */
[----:B------:R-:W-:Y:S01]  /*211a0*/  BAR.SYNC.DEFER_BLOCKING 0x5, 0x180 ;  /* 0x0146000000007b1d */ /* 0x000fe20000010000 */
[----:B------:R-:W-:-:S05]  /*211b0*/  MOV R2, 0x400 ;  /* 0x0000040000027802 */ /* 0x000fca0000000f00 */
[----:B------:R-:W-:Y:S01]  /*211c0*/  BSSY B0, `(.L_x_1850) ;  /* 0x0000272000007945 */ /* 0x000fe20003800000 */
[----:B0-----:R-:W-:-:S05]  /*211d0*/  IMAD.U32 R203, RZ, RZ, UR4 ;  /* 0x00000004ffcb7e24 */ /* 0x001fca000f8e00ff */
[----:B------:R-:W-:-:S05]  /*211e0*/  LEA R2, R203, R2, 0x18 ;  /* 0x00000002cb027211 */ /* 0x000fca00078ec0ff */
[----:B------:R0:W1:Y:S01]  /*211f0*/  LDS.128 R28, [R2+0x308d0] ;  /* 0x0308d000021c7984 */ /* 0x0000620000000c00 */
[----:B------:R-:W-:Y:S06]  /*21200*/  BAR.ARV 0x4, 0x180 ;  /* 0x0106000000007b1d */ /* 0x000fec0000002000 */
[----:B------:R-:W-:Y:S05]  /*21210*/  @P0 BRA `(.L_x_1851) ;  /* 0x0000001800900947 */ /* 0x000fea0003800000 */
[----:B------:R-:W2:Y:S01]  /*21220*/  LDL R10, [R1+0x88] ;  /* 0x00008800010a7983 */ /* 0x000ea20000100800 */
[----:B------:R-:W-:-:S03]  /*21230*/  ULDC.64 UR4, c[0x0][0xc00] ;  /* 0x0003000000047ab9 */ /* 0x000fc60000000a00 */
[----:B------:R-:W3:Y:S01]  /*21240*/  LDL R102, [R1+0x54] ;  /* 0x0000540001667983 */ /* 0x000ee20000100800 */
[----:B------:R-:W4:Y:S01]  /*21250*/  S2R R9, SR_SWINHI ;  /* 0x0000000000097919 */ /* 0x000f220000002f00 */
[----:B------:R-:W-:Y:S02]  /*21260*/  F2FP.F16.F32.PACK_AB R24, R25, R24 ;  /* 0x000000181918723e */ /* 0x000fe400000000ff */
[----:B------:R-:W-:Y:S01]  /*21270*/  F2FP.F16.F32.PACK_AB R25, R139, R26 ;  /* 0x0000001a8b19723e */ /* 0x000fe200000000ff */
[----:B------:R-:W3:Y:S01]  /*21280*/  LDL R94, [R1+0x50] ;  /* 0x00005000015e7983 */ /* 0x000ee20000100800 */
[----:B------:R-:W-:Y:S02]  /*21290*/  F2FP.F16.F32.PACK_AB R26, R3, R0 ;  /* 0x00000000031a723e */ /* 0x000fe400000000ff */
[----:B------:R-:W-:Y:S02]  /*212a0*/  MOV R12, R2 ;  /* 0x00000002000c7202 */ /* 0x000fe40000000f00 */
[----:B----4-:R-:W-:-:S02]  /*212b0*/  MOV R13, R9 ;  /* 0x00000009000d7202 */ /* 0x010fc40000000f00 */
        /* <DEDUP_REMOVED lines=37> */
[----:B--2---:R-:W-:-:S03]  /*21510*/  IMAD.WIDE R74, R10, 0x2, R12 ;  /* 0x000000020a4a7825 */ /* 0x004fc600078e020c */
[C---:B------:R-:W-:Y:S02]  /*21520*/  IADD3 R111, P2, R74.reuse, 0x20, RZ ;  /* 0x000000204a6f7810 */ /* 0x040fe40007f5e0ff */
[C---:B------:R-:W-:Y:S02]  /*21530*/  IADD3 R147, P0, R74.reuse, 0x4020, RZ ;  /* 0x000040204a937810 */ /* 0x040fe40007f1e0ff */
[C---:B------:R-:W-:Y:S02]  /*21540*/  IADD3 R141, P1, R74.reuse, 0x40, RZ ;  /* 0x000000404a8d7810 */ /* 0x040fe40007f3e0ff */
[C---:B------:R-:W-:Y:S02]  /*21550*/  IADD3 R145, P5, R74.reuse, 0x4000, RZ ;  /* 0x000040004a917810 */ /* 0x040fe40007fbe0ff */
[----:B------:R-:W-:Y:S02]  /*21560*/  LOP3.LUT R10, R111, 0x380, RZ, 0xc0, !PT ;  /* 0x000003806f0a7812 */ /* 0x000fe400078ec0ff */
[C---:B------:R-:W-:Y:S01]  /*21570*/  LOP3.LUT R9, R74.reuse, 0x380, RZ, 0xc0, !PT ;  /* 0x000003804a097812 */ /* 0x040fe200078ec0ff */
[--C-:B------:R-:W-:Y:S01]  /*21580*/  IMAD.X R47, RZ, RZ, R75.reuse, P0 ;  /* 0x000000ffff2f7224 */ /* 0x100fe200000e064b */
[C---:B------:R-:W-:Y:S01]  /*21590*/  IADD3 R143, P6, R74.reuse, 0x60, RZ ;  /* 0x000000604a8f7810 */ /* 0x040fe20007fde0ff */
[--C-:B------:R-:W-:Y:S01]  /*215a0*/  IMAD.X R11, RZ, RZ, R75.reuse, P2 ;  /* 0x000000ffff0b7224 */ /* 0x100fe200010e064b */
[----:B------:R-:W-:Y:S01]  /*215b0*/  IADD3 R151, P3, R74, 0x4060, RZ ;  /* 0x000040604a977810 */ /* 0x000fe20007f7e0ff */
[----:B------:R-:W-:Y:S01]  /*215c0*/  IMAD.X R39, RZ, RZ, R75, P5 ;  /* 0x000000ffff277224 */ /* 0x000fe200028e064b */
[----:B------:R-:W-:-:S02]  /*215d0*/  IADD3.X R15, RZ, R75, RZ, P1, !PT ;  /* 0x0000004bff0f7210 */ /* 0x000fc40000ffe4ff */
[----:B-1----:R-:W-:Y:S02]  /*215e0*/  IADD3 R28, P1, R74, 0x8020, RZ ;  /* 0x000080204a1c7810 */ /* 0x002fe40007f3e0ff */
[----:B------:R-:W-:Y:S02]  /*215f0*/  SHF.R.U64 R10, R10, 0x3, RZ ;  /* 0x000000030a0a7819 */ /* 0x000fe400000012ff */
[----:B------:R-:W-:Y:S02]  /*21600*/  ISETP.NE.U32.AND P0, PT, RZ, UR4, PT ;  /* 0x00000004ff007c0c */ /* 0x000fe4000bf05070 */
[C---:B------:R-:W-:Y:S02]  /*21610*/  IADD3 R153, P2, R74.reuse, 0x8000, RZ ;  /* 0x000080004a997810 */ /* 0x040fe40007f5e0ff */
[C---:B------:R-:W-:Y:S02]  /*21620*/  IADD3 R72, P5, R74.reuse, 0x8060, RZ ;  /* 0x000080604a487810 */ /* 0x040fe40007fbe0ff */
[----:B------:R-:W-:Y:S01]  /*21630*/  SHF.R.U64 R9, R9, 0x3, RZ ;  /* 0x0000000309097819 */ /* 0x000fe200000012ff */
[----:B------:R-:W-:Y:S01]  /*21640*/  IMAD.X R21, RZ, RZ, R75, P6 ;  /* 0x000000ffff157224 */ /* 0x000fe200030e064b */
[----:B------:R-:W-:-:S02]  /*21650*/  IADD3 R149, P4, R74, 0x4040, RZ ;  /* 0x000040404a957810 */ /* 0x000fc40007f9e0ff */
[----:B------:R-:W-:Y:S02]  /*21660*/  LOP3.LUT R14, R141, 0x380, RZ, 0xc0, !PT ;  /* 0x000003808d0e7812 */ /* 0x000fe400078ec0ff */
[----:B------:R-:W-:Y:S02]  /*21670*/  LOP3.LUT R20, R143, 0x380, RZ, 0xc0, !PT ;  /* 0x000003808f147812 */ /* 0x000fe400078ec0ff */
[----:B------:R-:W-:Y:S02]  /*21680*/  LOP3.LUT R58, R151, 0x380, RZ, 0xc0, !PT ;  /* 0x00000380973a7812 */ /* 0x000fe400078ec0ff */
[----:B------:R-:W-:Y:S02]  /*21690*/  IADD3 R70, P6, R74, 0x8040, RZ ;  /* 0x000080404a467810 */ /* 0x000fe40007fde0ff */
[----:B------:R-:W-:Y:S02]  /*216a0*/  LOP3.LUT R38, R145, 0x380, RZ, 0xc0, !PT ;  /* 0x0000038091267812 */ /* 0x000fe400078ec0ff */
[----:B------:R-:W-:-:S02]  /*216b0*/  LOP3.LUT R10, R10, R111, RZ, 0x3c, !PT ;  /* 0x0000006f0a0a7212 */ /* 0x000fc400078e3cff */
[----:B------:R-:W-:Y:S02]  /*216c0*/  LOP3.LUT R66, R28, 0x380, RZ, 0xc0, !PT ;  /* 0x000003801c427812 */ /* 0x000fe400078ec0ff */
[----:B------:R-:W-:Y:S01]  /*216d0*/  ISETP.NE.AND.EX P0, PT, RZ, UR5, PT, P0 ;  /* 0x00000005ff007c0c */ /* 0x000fe2000bf05300 */
[----:B------:R-:W-:Y:S01]  /*216e0*/  ULDC.64 UR4, c[0x0][0xc08] ;  /* 0x0003020000047ab9 */ /* 0x000fe20000000a00 */
[----:B------:R-:W-:Y:S01]  /*216f0*/  LOP3.LUT R74, R9, R74, RZ, 0x3c, !PT ;  /* 0x0000004a094a7212 */ /* 0x000fe200078e3cff */
[----:B------:R-:W-:Y:S01]  /*21700*/  IMAD.X R63, RZ, RZ, R75, P2 ;  /* 0x000000ffff3f7224 */ /* 0x000fe200010e064b */
[----:B------:R-:W-:Y:S02]  /*21710*/  LOP3.LUT R46, R147, 0x380, RZ, 0xc0, !PT ;  /* 0x00000380932e7812 */ /* 0x000fe400078ec0ff */
[----:B------:R-:W-:Y:S02]  /*21720*/  LOP3.LUT R111, R72, 0x380, RZ, 0xc0, !PT ;  /* 0x00000380486f7812 */ /* 0x000fe400078ec0ff */
[----:B------:R-:W-:-:S02]  /*21730*/  SHF.R.U64 R14, R14, 0x3, RZ ;  /* 0x000000030e0e7819 */ /* 0x000fc400000012ff */
[----:B------:R-:W-:Y:S02]  /*21740*/  LOP3.LUT R54, R149, 0x380, RZ, 0xc0, !PT ;  /* 0x0000038095367812 */ /* 0x000fe400078ec0ff */
[----:B------:R-:W-:Y:S02]  /*21750*/  SHF.R.U64 R20, R20, 0x3, RZ ;  /* 0x0000000314147819 */ /* 0x000fe400000012ff */
[----:B------:R-:W-:Y:S02]  /*21760*/  SHF.R.U64 R58, R58, 0x3, RZ ;  /* 0x000000033a3a7819 */ /* 0x000fe400000012ff */
[----:B------:R-:W-:Y:S01]  /*21770*/  ISETP.NE.U32.AND P2, PT, RZ, UR4, PT ;  /* 0x00000004ff007c0c */ /* 0x000fe2000bf45070 */
[--C-:B------:R-:W-:Y:S01]  /*21780*/  IMAD.X R59, RZ, RZ, R75.reuse, P3 ;  /* 0x000000ffff3b7224 */ /* 0x100fe200018e064b */
[----:B------:R-:W-:Y:S01]  /*21790*/  SHF.R.U64 R38, R38, 0x3, RZ ;  /* 0x0000000326267819 */ /* 0x000fe200000012ff */
[--C-:B------:R-:W-:Y:S01]  /*217a0*/  IMAD.X R67, RZ, RZ, R75.reuse, P1 ;  /* 0x000000ffff437224 */ /* 0x100fe200008e064b */
[----:B------:R-:W-:Y:S01]  /*217b0*/  LOP3.LUT R62, R153, 0x380, RZ, 0xc0, !PT ;  /* 0x00000380993e7812 */ /* 0x000fe200078ec0ff */
[----:B------:R-:W-:Y:S01]  /*217c0*/  IMAD.X R9, RZ, RZ, R75, P5 ;  /* 0x000000ffff097224 */ /* 0x000fe200028e064b */
[----:B------:R-:W-:-:S02]  /*217d0*/  SHF.R.U64 R3, R66, 0x3, RZ ;  /* 0x0000000342037819 */ /* 0x000fc400000012ff */
[-C--:B------:R-:W-:Y:S02]  /*217e0*/  IADD3.X R55, RZ, R75.reuse, RZ, P4, !PT ;  /* 0x0000004bff377210 */ /* 0x080fe400027fe4ff */
[-C--:B------:R-:W-:Y:S02]  /*217f0*/  IADD3.X R71, RZ, R75.reuse, RZ, P6, !PT ;  /* 0x0000004bff477210 */ /* 0x080fe400037fe4ff */
[----:B------:R-:W-:Y:S02]  /*21800*/  SHF.R.U64 R46, R46, 0x3, RZ ;  /* 0x000000032e2e7819 */ /* 0x000fe400000012ff */
[----:B------:R-:W-:Y:S01]  /*21810*/  MOV R74, R74 ;  /* 0x0000004a004a7202 */ /* 0x000fe20000000f00 */
[----:B------:R-:W-:Y:S01]  /*21820*/  BAR.SYNC.DEFER_BLOCKING 0x1, 0x100 ;  /* 0x0044000000007b1d */ /* 0x000fe20000010000 */
[----:B------:R-:W-:Y:S02]  /*21830*/  SHF.R.U64 R111, R111, 0x3, RZ ;  /* 0x000000036f6f7819 */ /* 0x000fe400000012ff */
[----:B------:R-:W-:-:S02]  /*21840*/  LOP3.LUT R14, R14, R141, RZ, 0x3c, !PT ;  /* 0x0000008d0e0e7212 */ /* 0x000fc400078e3cff */
[----:B------:R-:W-:Y:S02]  /*21850*/  SHF.R.U64 R54, R54, 0x3, RZ ;  /* 0x0000000336367819 */ /* 0x000fe400000012ff */
[----:B------:R-:W-:Y:S02]  /*21860*/  LOP3.LUT R75, R70, 0x380, RZ, 0xc0, !PT ;  /* 0x00000380464b7812 */ /* 0x000fe400078ec0ff */
[----:B------:R-:W-:Y:S02]  /*21870*/  LOP3.LUT R20, R20, R143, RZ, 0x3c, !PT ;  /* 0x0000008f14147212 */ /* 0x000fe400078e3cff */
[----:B------:R-:W-:Y:S02]  /*21880*/  LOP3.LUT R58, R58, R151, RZ, 0x3c, !PT ;  /* 0x000000973a3a7212 */ /* 0x000fe400078e3cff */
[----:B------:R-:W-:Y:S02]  /*21890*/  ISETP.NE.AND.EX P2, PT, RZ, UR5, PT, P2 ;  /* 0x00000005ff007c0c */ /* 0x000fe4000bf45320 */
[----:B------:R-:W-:-:S02]  /*218a0*/  LOP3.LUT R38, R38, R145, RZ, 0x3c, !PT ;  /* 0x0000009126267212 */ /* 0x000fc400078e3cff */
[----:B------:R-:W-:Y:S02]  /*218b0*/  SHF.R.U64 R62, R62, 0x3, RZ ;  /* 0x000000033e3e7819 */ /* 0x000fe400000012ff */
[----:B------:R-:W-:Y:S02]  /*218c0*/  LOP3.LUT R66, R3, R28, RZ, 0x3c, !PT ;  /* 0x0000001c03427212 */ /* 0x000fe400078e3cff */
[----:B------:R-:W-:Y:S02]  /*218d0*/  MOV R11, R10 ;  /* 0x0000000a000b7202 */ /* 0x000fe40000000f00 */
[----:B------:R-:W-:Y:S02]  /*218e0*/  LOP3.LUT R46, R46, R147, RZ, 0x3c, !PT ;  /* 0x000000932e2e7212 */ /* 0x000fe400078e3cff */
[----:B------:R-:W-:Y:S02]  /*218f0*/  LOP3.LUT R8, R111, R72, RZ, 0x3c, !PT ;  /* 0x000000486f087212 */ /* 0x000fe400078e3cff */
[----:B------:R-:W-:-:S02]  /*21900*/  LOP3.LUT R54, R54, R149, RZ, 0x3c, !PT ;  /* 0x0000009536367212 */ /* 0x000fc400078e3cff */
[----:B------:R-:W-:Y:S02]  /*21910*/  SHF.R.U64 R75, R75, 0x3, RZ ;  /* 0x000000034b4b7819 */ /* 0x000fe400000012ff */
[----:B------:R-:W-:Y:S01]  /*21920*/  MOV R14, R14 ;  /* 0x0000000e000e7202 */ /* 0x000fe20000000f00 */
[----:B------:R-:W-:Y:S01]  /*21930*/  STSM.16.M88.4 [R74], R24 ;  /* 0x000000184a007844 */ /* 0x000fe20000000200 */
[----:B------:R-:W-:Y:S02]  /*21940*/  MOV R20, R20 ;  /* 0x0000001400147202 */ /* 0x000fe40000000f00 */
[----:B------:R-:W-:Y:S01]  /*21950*/  MOV R3, R58 ;  /* 0x0000003a00037202 */ /* 0x000fe20000000f00 */
[----:B------:R1:W-:Y:S01]  /*21960*/  STSM.16.M88.4 [R11], R32 ;  /* 0x000000200b007844 */ /* 0x0003e20000000200 */
[----:B------:R-:W-:Y:S02]  /*21970*/  LOP3.LUT R62, R62, R153, RZ, 0x3c, !PT ;  /* 0x000000993e3e7212 */ /* 0x000fe400078e3cff */
[----:B------:R-:W-:-:S02]  /*21980*/  MOV R38, R38 ;  /* 0x0000002600267202 */ /* 0x000fc40000000f00 */
[----:B------:R-:W-:Y:S02]  /*21990*/  MOV R21, R66 ;  /* 0x0000004200157202 */ /* 0x000fe40000000f00 */
[----:B------:R-:W-:Y:S02]  /*219a0*/  F2FP.F16.F32.PACK_AB R58, R61, R60 ;  /* 0x0000003c3d3a723e */ /* 0x000fe400000000ff */
[----:B------:R-:W-:Y:S02]  /*219b0*/  F2FP.F16.F32.PACK_AB R59, R130, R120 ;  /* 0x00000078823b723e */ /* 0x000fe400000000ff */
[----:B------:R-:W-:Y:S02]  /*219c0*/  MOV R46, R46 ;  /* 0x0000002e002e7202 */ /* 0x000fe40000000f00 */
[----:B------:R-:W-:Y:S02]  /*219d0*/  MOV R0, R8 ;  /* 0x0000000800007202 */ /* 0x000fe40000000f00 */
[----:B------:R-:W-:-:S02]  /*219e0*/  F2FP.F16.F32.PACK_AB R66, R69, R68 ;  /* 0x000000444542723e */ /* 0x000fc400000000ff */
[----:B------:R-:W-:Y:S01]  /*219f0*/  F2FP.F16.F32.PACK_AB R67, R128, R122 ;  /* 0x0000007a8043723e */ /* 0x000fe200000000ff */
[----:B------:R2:W-:Y:S01]  /*21a00*/  STSM.16.M88.4 [R14], R40 ;  /* 0x000000280e007844 */ /* 0x0005e20000000200 */
[----:B------:R-:W-:Y:S02]  /*21a10*/  LOP3.LUT R70, R75, R70, RZ, 0x3c, !PT ;  /* 0x000000464b467212 */ /* 0x000fe400078e3cff */
[----:B------:R-:W-:Y:S02]  /*21a20*/  MOV R54, R54 ;  /* 0x0000003600367202 */ /* 0x000fe40000000f00 */
[----:B------:R-:W-:Y:S02]  /*21a30*/  F2FP.F16.F32.PACK_AB R8, R73, R5 ;  /* 0x000000054908723e */ /* 0x000fe400000000ff */
[----:B------:R-:W-:Y:S02]  /*21a40*/  F2FP.F16.F32.PACK_AB R9, R127, R123 ;  /* 0x0000007b7f09723e */ /* 0x000fe400000000ff */
[----:B------:R-:W-:-:S02]  /*21a50*/  F2FP.F16.F32.PACK_AB R10, R77, R76 ;  /* 0x0000004c4d0a723e */ /* 0x000fc400000000ff */
[----:B-1----:R-:W-:Y:S01]  /*21a60*/  F2FP.F16.F32.PACK_AB R11, R126, R78 ;  /* 0x0000004e7e0b723e */ /* 0x002fe200000000ff */
[----:B------:R-:W-:Y:S01]  /*21a70*/  STSM.16.M88.4 [R20], R48 ;  /* 0x0000003014007844 */ /* 0x000fe20000000200 */
[----:B------:R-:W-:Y:S02]  /*21a80*/  MOV R62, R62 ;  /* 0x0000003e003e7202 */ /* 0x000fe40000000f00 */
[----:B------:R-:W-:Y:S01]  /*21a90*/  MOV R70, R70 ;  /* 0x0000004600467202 */ /* 0x000fe20000000f00 */
[----:B------:R-:W-:Y:S01]  /*21aa0*/  STSM.16.M88.4 [R38], R56 ;  /* 0x0000003826007844 */ /* 0x000fe20000000200 */
[----:B--2---:R-:W3:Y:S03]  /*21ab0*/  LDC.64 R14, c[0x0][0xc00] ;  /* 0x00030000ff0e7b82 */ /* 0x004ee60000000a00 */
[----:B------:R-:W-:Y:S04]  /*21ac0*/  STSM.16.M88.4 [R46], R64 ;  /* 0x000000402e007844 */ /* 0x000fe80000000200 */
[----:B------:R1:W-:Y:S04]  /*21ad0*/  STSM.16.M88.4 [R54], R8 ;  /* 0x0000000836007844 */ /* 0x0003e80000000200 */
[----:B------:R2:W-:Y:S04]  /*21ae0*/  STSM.16.M88.4 [R3], R80 ;  /* 0x0000005003007844 */ /* 0x0005e80000000200 */
[----:B------:R4:W-:Y:S04]  /*21af0*/  STSM.16.M88.4 [R62], R88 ;  /* 0x000000583e007844 */ /* 0x0009e80000000200 */
[----:B------:R4:W-:Y:S01]  /*21b00*/  STSM.16.M88.4 [R21], R96 ;  /* 0x0000006015007844 */ /* 0x0009e20000000200 */
[----:B-1----:R-:W1:Y:S03]  /*21b10*/  @P2 LDC.64 R8, c[0x0][0xc08] ;  /* 0x00030200ff082b82 */ /* 0x002e660000000a00 */
[----:B------:R4:W-:Y:S04]  /*21b20*/  STSM.16.M88.4 [R70], R104 ;  /* 0x0000006846007844 */ /* 0x0009e80000000200 */
[----:B------:R4:W-:Y:S01]  /*21b30*/  STSM.16.M88.4 [R0], R112 ;  /* 0x0000007000007844 */ /* 0x0009e20000000200 */
[----:B------:R-:W-:Y:S01]  /*21b40*/  ULDC UR4, c[0x0][0xa88] ;  /* 0x0002a20000047ab9 */ /* 0x000fe20000000800 */
[----:B------:R-:W-:Y:S01]  /*21b50*/  IMAD.MOV.U32 R20, RZ, RZ, RZ ;  /* 0x000000ffff147224 */ /* 0x000fe200078e00ff */
[----:B--2---:R-:W2:Y:S01]  /*21b60*/  LDC R3, c[0x0][0xbe8] ;  /* 0x0002fa00ff037b82 */ /* 0x004ea20000000800 */
[----:B------:R-:W-:-:S02]  /*21b70*/  IMAD.U32 R66, RZ, RZ, UR4 ;  /* 0x00000004ff427e24 */ /* 0x000fc4000f8e00ff */
[----:B---3--:R-:W-:-:S05]  /*21b80*/  IMAD.WIDE R14, R102, 0x4, R14 ;  /* 0x00000004660e7825 */ /* 0x008fca00078e020e */
[----:B------:R-:W-:Y:S01]  /*21b90*/  BAR.SYNC.DEFER_BLOCKING 0x1, 0x100 ;  /* 0x0044000000007b1d */ /* 0x000fe20000010000 */
[----:B-1----:R-:W-:-:S05]  /*21ba0*/  @P2 IMAD.WIDE R8, R102, 0x4, R8 ;  /* 0x0000000466082825 */ /* 0x002fca00078e0208 */
[----:B------:R4:W5:Y:S04]  /*21bb0*/  @P0 LDG.E R20, desc[UR60][R14.64] ;  /* 0x0000003c0e140981 */ /* 0x000968000c1e1900 */
[----:B------:R4:W5:Y:S01]  /*21bc0*/  @P2 LDG.E R66, desc[UR60][R8.64] ;  /* 0x0000003c08422981 */ /* 0x000962000c1e1900 */
[----:B--2---:R-:W-:-:S13]  /*21bd0*/  ISETP.NE.AND P1, PT, R3, 0x1, PT ;  /* 0x000000010300780c */ /* 0x004fda0003f25270 */
[----:B------:R-:W1:Y:S08]  /*21be0*/  @P1 LDC R5, c[0x0][0xbec] ;  /* 0x0002fb00ff051b82 */ /* 0x000e700000000800 */
[----:B------:R-:W2:Y:S01]  /*21bf0*/  @P1 LDC R10, c[0x0][0xbf0] ;  /* 0x0002fc00ff0a1b82 */ /* 0x000ea20000000800 */
[----:B------:R-:W-:Y:S01]  /*21c00*/  SHF.R.S32.HI R28, RZ, 0x1f, R94 ;  /* 0x0000001fff1c7819 */ /* 0x000fe2000001145e */
[----:B----4-:R-:W-:Y:S06]  /*21c10*/  @P2 BRA `(.L_x_1852) ;  /* 0x0000000000102947 */ /* 0x010fec0003800000 */
[----:B------:R-:W-:Y:S05]  /*21c20*/  @!P0 BRA `(.L_x_1852) ;  /* 0x00000000000c8947 */ /* 0x000fea0003800000 */
[----:B------:R-:W3:Y:S04]  /*21c30*/  LDG.E R7, desc[UR60][R14.64] ;  /* 0x0000003c0e077981 */ /* 0x000ee8000c1e1900 */
[----:B-----5:R-:W3:Y:S02]  /*21c40*/  LDG.E R66, desc[UR60][R14.64+0x4] ;  /* 0x0000043c0e427981 */ /* 0x020ee4000c1e1900 */
[----:B---3--:R-:W-:-:S07]  /*21c50*/  IADD3 R66, -R7, R66, RZ ;  /* 0x0000004207427210 */ /* 0x008fce0007ffe1ff */
.L_x_1852:
[----:B------:R-:W3:Y:S01]  /*21c60*/  LDL R7, [R1+0x44] ;  /* 0x0000440001077983 */ /* 0x000ee20000100800 */
[----:B------:R-:W-:-:S03]  /*21c70*/  ULDC.64 UR4, c[0x0][0xb90] ;  /* 0x0002e40000047ab9 */ /* 0x000fc60000000a00 */
[----:B------:R-:W4:Y:S01]  /*21c80*/  LDL R68, [R1+0x4c] ;  /* 0x00004c0001447983 */ /* 0x000f220000100800 */
[----:B-----5:R-:W-:Y:S01]  /*21c90*/  SHF.R.S32.HI R21, RZ, 0x1f, R20 ;  /* 0x0000001fff157819 */ /* 0x020fe20000011414 */
[----:B------:R-:W0:Y:S02]  /*21ca0*/  @P1 LDC R69, c[0x0][0xbec] ;  /* 0x0002fb00ff451b82 */ /* 0x000e240000000800 */
[----:B------:R-:W3:Y:S04]  /*21cb0*/  LDL.LU R72, [R1+0x30] ;  /* 0x0000300001487983 */ /* 0x000ee80000300800 */
[----:B------:R-:W2:Y:S01]  /*21cc0*/  LDL R70, [R1+0x60] ;  /* 0x0000600001467983 */ /* 0x000ea20000100800 */
[----:B------:R-:W-:Y:S01]  /*21cd0*/  IMAD R0, R28, UR4, RZ ;  /* 0x000000041c007c24 */ /* 0x000fe2000f8e02ff */
[----:B------:R-:W-:Y:S01]  /*21ce0*/  SHF.R.S32.HI R64, RZ, 0x1f, R102 ;  /* 0x0000001fff407819 */ /* 0x000fe20000011466 */
[----:B------:R-:W-:Y:S01]  /*21cf0*/  IMAD.WIDE.U32 R8, R94, UR4, R20 ;  /* 0x000000045e087c25 */ /* 0x000fe2000f8e0014 */
[----:B------:R-:W2:Y:S01]  /*21d00*/  LDL R27, [R1+0x84] ;  /* 0x00008400011b7983 */ /* 0x000ea20000100800 */
[----:B------:R-:W-:Y:S01]  /*21d10*/  SEL R65, R102, RZ, !P0 ;  /* 0x000000ff66417207 */ /* 0x000fe20004000000 */
[----:B------:R-:W0:Y:S01]  /*21d20*/  @P1 LDC R71, c[0x0][0xbf0] ;  /* 0x0002fc00ff471b82 */ /* 0x000e220000000800 */
[----:B------:R-:W-:Y:S01]  /*21d30*/  SEL R64, R64, RZ, !P0 ;  /* 0x000000ff40407207 */ /* 0x000fe20004000000 */
[----:B------:R-:W2:Y:S01]  /*21d40*/  LDL R26, [R1+0x64] ;  /* 0x00006400011a7983 */ /* 0x000ea20000100800 */
[----:B------:R-:W-:Y:S01]  /*21d50*/  IMAD R66, R66, R3, RZ ;  /* 0x0000000342427224 */ /* 0x000fe200078e02ff */
[----:B------:R-:W-:Y:S01]  /*21d60*/  BSSY B1, `(.L_x_1853) ;  /* 0x00000b7000017945 */ /* 0x000fe20003800000 */
[----:B---3--:R-:W-:-:S02]  /*21d70*/  IMAD.IADD R24, R7, 0x1, R72 ;  /* 0x0000000107187824 */ /* 0x008fc400078e0248 */
[----:B------:R-:W-:Y:S01]  /*21d80*/  IMAD R7, R94, UR5, R0 ;  /* 0x000000055e077c24 */ /* 0x000fe2000f8e0200 */
[----:B------:R-:W-:Y:S01]  /*21d90*/  ULDC.64 UR4, c[0x0][0xb98] ;  /* 0x0002e60000047ab9 */ /* 0x000fe20000000a00 */
[----:B-1----:R-:W-:-:S04]  /*21da0*/  @P1 IMAD.HI.U32 R5, R24, R5, RZ ;  /* 0x0000000518051227 */ /* 0x002fc800078e00ff */
[----:B----4-:R-:W-:Y:S02]  /*21db0*/  IMAD.SHL.U32 R0, R68, 0x8, RZ ;  /* 0x0000000844007824 */ /* 0x010fe400078e00ff */
[----:B------:R-:W-:Y:S01]  /*21dc0*/  IMAD.MOV.U32 R11, RZ, RZ, R24 ;  /* 0x000000ffff0b7224 */ /* 0x000fe200078e0018 */
[----:B--2---:R-:W-:Y:S01]  /*21dd0*/  @P1 SHF.R.U32.HI R11, RZ, R10, R5 ;  /* 0x0000000aff0b1219 */ /* 0x004fe20000011605 */
[----:B------:R-:W-:Y:S01]  /*21de0*/  IMAD.IADD R9, R9, 0x1, R7 ;  /* 0x0000000109097824 */ /* 0x000fe200078e0207 */
[----:B------:R-:W-:-:S03]  /*21df0*/  LEA R5, R70, R0, 0x6 ;  /* 0x0000000046057211 */ /* 0x000fc600078e30ff */
[----:B------:R-:W-:Y:S02]  /*21e00*/  IMAD.MOV R14, RZ, RZ, -R11 ;  /* 0x000000ffff0e7224 */ /* 0x000fe400078e0a0b */
[----:B------:R-:W-:-:S04]  /*21e10*/  IMAD.WIDE R12, R5, 0x2, R12 ;  /* 0x00000002050c7825 */ /* 0x000fc800078e020c */
[----:B------:R-:W-:Y:S02]  /*21e20*/  IMAD R10, R64, UR4, RZ ;  /* 0x00000004400a7c24 */ /* 0x000fe4000f8e02ff */
        /* <DEDUP_REMOVED lines=11> */
[----:B------:R-:W-:-:S03]  /*21ee0*/  ULDC.64 UR4, c[0x0][0xb50] ;  /* 0x0002d40000047ab9 */ /* 0x000fc60000000a00 */
[----:B------:R-:W-:Y:S01]  /*21ef0*/  IMAD.IADD R5, R11, 0x1, R7 ;  /* 0x000000010b057824 */ /* 0x000fe200078e0207 */
[----:B------:R-:W-:Y:S02]  /*21f00*/  LEA R7, P0, R10, UR4, 0x2 ;  /* 0x000000040a077c11 */ /* 0x000fe4000f8010ff */
[----:B------:R-:W-:Y:S02]  /*21f10*/  IADD3 R25, P2, R12, 0x1000, RZ ;  /* 0x000010000c197810 */ /* 0x000fe40007f5e0ff */
[----:B------:R-:W-:Y:S01]  /*21f20*/  LEA.HI.X R11, R10, UR5, R5, 0x2, P0 ;  /* 0x000000050a0b7c11 */ /* 0x000fe200080f1405 */
[----:B------:R-:W-:Y:S02]  /*21f30*/  ULDC.64 UR4, c[0x0][0xaa0] ;  /* 0x0002a80000047ab9 */ /* 0x000fe40000000a00 */
[----:B------:R-:W-:Y:S01]  /*21f40*/  IMAD R21, R21, UR4, RZ ;  /* 0x0000000415157c24 */ /* 0x000fe2000f8e02ff */
[----:B------:R-:W-:-:S03]  /*21f50*/  LOP3.LUT R8, R25, 0x380, RZ, 0xc0, !PT ;  /* 0x0000038019087812 */ /* 0x000fc600078ec0ff */
[----:B------:R-:W-:Y:S01]  /*21f60*/  IMAD R67, R20, UR5, R21 ;  /* 0x0000000514437c24 */ /* 0x000fe2000f8e0215 */
[----:B------:R-:W-:Y:S01]  /*21f70*/  SHF.R.U64 R8, R8, 0x3, RZ ;  /* 0x0000000308087819 */ /* 0x000fe200000012ff */
[----:B------:R-:W-:Y:S01]  /*21f80*/  IMAD.WIDE.U32 R20, R20, UR4, RZ ;  /* 0x0000000414147c25 */ /* 0x000fe2000f8e00ff */
[----:B------:R-:W-:Y:S01]  /*21f90*/  IADD3 R37, P0, R12, 0x5000, RZ ;  /* 0x000050000c257810 */ /* 0x000fe20007f1e0ff */
[----:B------:R-:W-:Y:S01]  /*21fa0*/  ULDC.64 UR4, c[0x0][0xae8] ;  /* 0x0002ba0000047ab9 */ /* 0x000fe20000000a00 */
[----:B------:R-:W-:Y:S01]  /*21fb0*/  LOP3.LUT R8, R8, R25, RZ, 0x3c, !PT ;  /* 0x0000001908087212 */ /* 0x000fe200078e3cff */
[----:B------:R-:W-:Y:S01]  /*21fc0*/  IMAD.IADD R21, R21, 0x1, R67 ;  /* 0x0000000115157824 */ /* 0x000fe200078e0243 */
[----:B------:R-:W-:Y:S01]  /*21fd0*/  IADD3 R15, P6, R12, 0x2000, RZ ;  /* 0x000020000c0f7810 */ /* 0x000fe20007fde0ff */
[----:B------:R-:W-:Y:S01]  /*21fe0*/  IMAD R67, R68, 0x20, R70 ;  /* 0x0000002044437824 */ /* 0x000fe200078e0246 */
[C---:B------:R-:W-:Y:S02]  /*21ff0*/  IADD3 R25, P5, R12.reuse, 0x3000, RZ ;  /* 0x000030000c197810 */ /* 0x040fe40007fbe0ff */
[----:B------:R-:W-:-:S02]  /*22000*/  IADD3 R33, P4, R12, 0x4000, RZ ;  /* 0x000040000c217810 */ /* 0x000fc40007f9e0ff */
[----:B------:R-:W-:Y:S02]  /*22010*/  IADD3 R41, P3, R12, 0x6000, RZ ;  /* 0x000060000c297810 */ /* 0x000fe40007f7e0ff */
[----:B------:R-:W-:Y:S01]  /*22020*/  IADD3.X R9, RZ, R13, RZ, P2, !PT ;  /* 0x0000000dff097210 */ /* 0x000fe200017fe4ff */
[----:B------:R-:W-:Y:S01]  /*22030*/  IMAD R28, R28, UR4, RZ ;  /* 0x000000041c1c7c24 */ /* 0x000fe2000f8e02ff */
[----:B------:R-:W-:Y:S02]  /*22040*/  LOP3.LUT R36, R37, 0x380, RZ, 0xc0, !PT ;  /* 0x0000038025247812 */ /* 0x000fe400078ec0ff */
[----:B------:R-:W-:Y:S02]  /*22050*/  IADD3 R45, P2, R12, 0x7000, RZ ;  /* 0x000070000c2d7810 */ /* 0x000fe40007f5e0ff */
[----:B------:R-:W-:Y:S02]  /*22060*/  LOP3.LUT R14, R15, 0x380, RZ, 0xc0, !PT ;  /* 0x000003800f0e7812 */ /* 0x000fe400078ec0ff */
[----:B------:R-:W-:-:S02]  /*22070*/  LOP3.LUT R24, R25, 0x380, RZ, 0xc0, !PT ;  /* 0x0000038019187812 */ /* 0x000fc400078ec0ff */
[----:B------:R-:W-:Y:S02]  /*22080*/  LOP3.LUT R32, R33, 0x380, RZ, 0xc0, !PT ;  /* 0x0000038021207812 */ /* 0x000fe400078ec0ff */
[----:B------:R-:W-:Y:S01]  /*22090*/  IADD3 R68, R72, R67, RZ ;  /* 0x0000004348447210 */ /* 0x000fe20007ffe0ff */
[----:B------:R-:W-:Y:S01]  /*220a0*/  SHFL.IDX PT, R54, R7, RZ, 0x1c1f ;  /* 0x001c1fff07367589 */ /* 0x000fe200000e0000 */
[----:B------:R-:W-:Y:S01]  /*220b0*/  LOP3.LUT R40, R41, 0x380, RZ, 0xc0, !PT ;  /* 0x0000038029287812 */ /* 0x000fe200078ec0ff */
[----:B------:R-:W-:Y:S01]  /*220c0*/  IMAD R67, R94, UR5, R28 ;  /* 0x000000055e437c24 */ /* 0x000fe2000f8e021c */
[----:B------:R-:W-:Y:S01]  /*220d0*/  SHF.R.U64 R36, R36, 0x3, RZ ;  /* 0x0000000324247819 */ /* 0x000fe200000012ff */
[----:B------:R-:W1:Y:S01]  /*220e0*/  SHFL.IDX PT, R55, R11, RZ, 0x1c1f ;  /* 0x001c1fff0b377589 */ /* 0x000e6200000e0000 */
[----:B------:R-:W-:Y:S01]  /*220f0*/  LOP3.LUT R44, R45, 0x380, RZ, 0xc0, !PT ;  /* 0x000003802d2c7812 */ /* 0x000fe200078ec0ff */
[----:B------:R-:W-:Y:S01]  /*22100*/  IMAD.WIDE.U32 R20, R94, UR4, R20 ;  /* 0x000000045e147c25 */ /* 0x000fe2000f8e0014 */
[----:B------:R-:W-:Y:S01]  /*22110*/  SHF.R.U64 R14, R14, 0x3, RZ ;  /* 0x000000030e0e7819 */ /* 0x000fe200000012ff */
[----:B------:R-:W-:Y:S01]  /*22120*/  SHFL.IDX PT, R58, R7, 0x1, 0x1c1f ;  /* 0x003c1f00073a7f89 */ /* 0x000fe200000e0000 */
[----:B------:R-:W-:Y:S01]  /*22130*/  SHF.R.U64 R24, R24, 0x3, RZ ;  /* 0x0000000318187819 */ /* 0x000fe200000012ff */
[----:B0-----:R-:W-:Y:S01]  /*22140*/  @P1 IMAD.HI.U32 R28, R68, R69, RZ ;  /* 0x00000045441c1227 */ /* 0x001fe200078e00ff */
[----:B------:R-:W-:Y:S01]  /*22150*/  SHF.R.U64 R32, R32, 0x3, RZ ;  /* 0x0000000320207819 */ /* 0x000fe200000012ff */
[----:B------:R-:W0:Y:S01]  /*22160*/  SHFL.IDX PT, R59, R11, 0x1, 0x1c1f ;  /* 0x003c1f000b3b7f89 */ /* 0x000e2200000e0000 */
[----:B------:R-:W-:-:S02]  /*22170*/  IADD3 R27, R27, R72, RZ ;  /* 0x000000481b1b7210 */ /* 0x000fc40007ffe0ff */
[----:B------:R-:W-:Y:S01]  /*22180*/  SHF.R.U64 R40, R40, 0x3, RZ ;  /* 0x0000000328287819 */ /* 0x000fe200000012ff */
[----:B------:R-:W-:Y:S01]  /*22190*/  IMAD.IADD R21, R21, 0x1, R67 ;  /* 0x0000000115157824 */ /* 0x000fe200078e0243 */
[----:B------:R-:W-:Y:S01]  /*221a0*/  LOP3.LUT R36, R36, R37, RZ, 0x3c, !PT ;  /* 0x0000002524247212 */ /* 0x000fe200078e3cff */
[--C-:B------:R-:W-:Y:S01]  /*221b0*/  IMAD.X R37, RZ, RZ, R13.reuse, P0 ;  /* 0x000000ffff257224 */ /* 0x100fe200000e060d */
[----:B------:R-:W-:Y:S01]  /*221c0*/  SHF.R.U64 R44, R44, 0x3, RZ ;  /* 0x000000032c2c7819 */ /* 0x000fe200000012ff */
[----:B------:R-:W-:Y:S01]  /*221d0*/  ULDC.64 UR4, c[0x0][0xaf0] ;  /* 0x0002bc0000047ab9 */ /* 0x000fe20000000a00 */
[----:B------:R-:W-:Y:S01]  /*221e0*/  LOP3.LUT R14, R14, R15, RZ, 0x3c, !PT ;  /* 0x0000000f0e0e7212 */ /* 0x000fe200078e3cff */
[--C-:B------:R-:W-:Y:S01]  /*221f0*/  IMAD.X R15, RZ, RZ, R13.reuse, P6 ;  /* 0x000000ffff0f7224 */ /* 0x100fe200030e060d */
[----:B------:R-:W-:Y:S01]  /*22200*/  LOP3.LUT R24, R24, R25, RZ, 0x3c, !PT ;  /* 0x0000001918187212 */ /* 0x000fe200078e3cff */
[--C-:B------:R-:W-:Y:S01]  /*22210*/  IMAD.X R25, RZ, RZ, R13.reuse, P5 ;  /* 0x000000ffff197224 */ /* 0x100fe200028e060d */
[----:B------:R-:W-:Y:S01]  /*22220*/  LOP3.LUT R32, R32, R33, RZ, 0x3c, !PT ;  /* 0x0000002120207212 */ /* 0x000fe200078e3cff */
[--C-:B------:R-:W-:Y:S01]  /*22230*/  IMAD.X R33, RZ, RZ, R13.reuse, P4 ;  /* 0x000000ffff217224 */ /* 0x100fe200020e060d */
[----:B------:R-:W-:Y:S01]  /*22240*/  LOP3.LUT R40, R40, R41, RZ, 0x3c, !PT ;  /* 0x0000002928287212 */ /* 0x000fe200078e3cff */
[----:B------:R-:W-:Y:S01]  /*22250*/  VIADD R5, R27, 0x8 ;  /* 0x000000081b057836 */ /* 0x000fe20000000000 */
[----:B------:R-:W-:Y:S01]  /*22260*/  LOP3.LUT P0, RZ, R26, 0x3, RZ, 0xc0, !PT ;  /* 0x000000031aff7812 */ /* 0x000fe2000780c0ff */
[----:B------:R-:W-:Y:S01]  /*22270*/  IMAD.MOV.U32 R67, RZ, RZ, R68 ;  /* 0x000000ffff437224 */ /* 0x000fe200078e0044 */
[C---:B------:R-:W-:Y:S01]  /*22280*/  IADD3 R49, P6, R12.reuse, 0x8000, RZ ;  /* 0x000080000c317810 */ /* 0x040fe20007fde0ff */
[----:B------:R-:W-:Y:S01]  /*22290*/  IMAD.X R41, RZ, RZ, R13, P3 ;  /* 0x000000ffff297224 */ /* 0x000fe200018e060d */
[----:B------:R-:W-:Y:S01]  /*222a0*/  IADD3 R53, P5, R12, 0x9000, RZ ;  /* 0x000090000c357810 */ /* 0x000fe20007fbe0ff */
[----:B------:R-:W-:Y:S01]  /*222b0*/  IMAD R64, R64, UR4, RZ ;  /* 0x0000000440407c24 */ /* 0x000fe2000f8e02ff */
[----:B------:R-:W-:-:S02]  /*222c0*/  IADD3 R57, P4, R12, 0xa000, RZ ;  /* 0x0000a0000c397810 */ /* 0x000fc40007f9e0ff */
[----:B------:R-:W-:Y:S02]  /*222d0*/  @P1 SHF.R.U32.HI R67, RZ, R71, R28 ;  /* 0x00000047ff431219 */ /* 0x000fe4000001161c */
[----:B------:R-:W-:Y:S02]  /*222e0*/  LOP3.LUT R44, R44, R45, RZ, 0x3c, !PT ;  /* 0x0000002d2c2c7212 */ /* 0x000fe400078e3cff */
[----:B------:R-:W-:Y:S02]  /*222f0*/  IADD3 R10, P3, R12, 0xb000, RZ ;  /* 0x0000b0000c0a7810 */ /* 0x000fe40007f7e0ff */
[----:B------:R-:W-:Y:S01]  /*22300*/  IADD3.X R45, RZ, R13, RZ, P2, !PT ;  /* 0x0000000dff2d7210 */ /* 0x000fe200017fe4ff */
[----:B------:R-:W-:Y:S01]  /*22310*/  IMAD R69, R65, UR5, R64 ;  /* 0x0000000541457c24 */ /* 0x000fe2000f8e0240 */
[----:B------:R-:W-:Y:S01]  /*22320*/  ISETP.GE.OR P2, PT, R27, R66, P0 ;  /* 0x000000421b00720c */ /* 0x000fe20000746670 */
[----:B------:R-:W-:Y:S01]  /*22330*/  IMAD.WIDE.U32 R20, R65, UR4, R20 ;  /* 0x0000000441147c25 */ /* 0x000fe2000f8e0014 */
[----:B------:R-:W-:Y:S01]  /*22340*/  LOP3.LUT R48, R49, 0x380, RZ, 0xc0, !PT ;  /* 0x0000038031307812 */ /* 0x000fe200078ec0ff */
[----:B------:R-:W-:Y:S01]  /*22350*/  ULDC.64 UR4, c[0x0][0xae0] ;  /* 0x0002b80000047ab9 */ /* 0x000fe20000000a00 */
[----:B------:R-:W-:Y:S01]  /*22360*/  LOP3.LUT R52, R53, 0x380, RZ, 0xc0, !PT ;  /* 0x0000038035347812 */ /* 0x000fe200078ec0ff */
[----:B------:R-:W-:Y:S01]  /*22370*/  IMAD.MOV R64, RZ, RZ, -R67 ;  /* 0x000000ffff407224 */ /* 0x000fe200078e0a43 */
[----:B------:R-:W-:-:S02]  /*22380*/  LOP3.LUT R56, R57, 0x380, RZ, 0xc0, !PT ;  /* 0x0000038039387812 */ /* 0x000fc400078ec0ff */
[----:B------:R-:W-:Y:S02]  /*22390*/  LOP3.LUT R61, R12, 0x380, RZ, 0xc0, !PT ;  /* 0x000003800c3d7812 */ /* 0x000fe400078ec0ff */
[----:B------:R-:W-:Y:S02]  /*223a0*/  ISETP.GE.OR P0, PT, R5, R66, P0 ;  /* 0x000000420500720c */ /* 0x000fe40000706670 */
[----:B------:R-:W-:Y:S02]  /*223b0*/  SHF.R.S32.HI R28, RZ, 0x1f, R67 ;  /* 0x0000001fff1c7819 */ /* 0x000fe40000011443 */
[----:B------:R-:W-:Y:S01]  /*223c0*/  LOP3.LUT R5, R10, 0x380, RZ, 0xc0, !PT ;  /* 0x000003800a057812 */ /* 0x000fe200078ec0ff */
[----:B------:R-:W-:Y:S01]  /*223d0*/  IMAD R3, R3, R64, R68 ;  /* 0x0000004003037224 */ /* 0x000fe200078e0244 */
[----:B------:R-:W-:Y:S01]  /*223e0*/  SHF.R.U64 R48, R48, 0x3, RZ ;  /* 0x0000000330307819 */ /* 0x000fe200000012ff */
[----:B------:R-:W-:Y:S01]  /*223f0*/  IMAD R28, R28, UR4, RZ ;  /* 0x000000041c1c7c24 */ /* 0x000fe2000f8e02ff */
[----:B------:R-:W-:-:S02]  /*22400*/  SHF.R.U64 R52, R52, 0x3, RZ ;  /* 0x0000000334347819 */ /* 0x000fc400000012ff */
[----:B------:R-:W-:Y:S02]  /*22410*/  SHF.R.U64 R56, R56, 0x3, RZ ;  /* 0x0000000338387819 */ /* 0x000fe400000012ff */
[----:B------:R-:W-:Y:S02]  /*22420*/  SHF.R.U64 R61, R61, 0x3, RZ ;  /* 0x000000033d3d7819 */ /* 0x000fe400000012ff */
[----:B------:R-:W-:Y:S02]  /*22430*/  SHF.R.U64 R5, R5, 0x3, RZ ;  /* 0x0000000305057819 */ /* 0x000fe400000012ff */
[----:B------:R-:W-:Y:S01]  /*22440*/  IADD3 R21, R21, R69, RZ ;  /* 0x0000004515157210 */ /* 0x000fe20007ffe0ff */
[----:B------:R-:W-:Y:S01]  /*22450*/  IMAD R65, R67, UR5, R28 ;  /* 0x0000000543417c24 */ /* 0x000fe2000f8e021c */
[----:B------:R-:W-:Y:S01]  /*22460*/  LOP3.LUT R48, R48, R49, RZ, 0x3c, !PT ;  /* 0x0000003130307212 */ /* 0x000fe200078e3cff */
[--C-:B------:R-:W-:Y:S01]  /*22470*/  IMAD.X R49, RZ, RZ, R13.reuse, P6 ;  /* 0x000000ffff317224 */ /* 0x100fe200030e060d */
[----:B------:R-:W-:Y:S01]  /*22480*/  LOP3.LUT R52, R52, R53, RZ, 0x3c, !PT ;  /* 0x0000003534347212 */ /* 0x000fe200078e3cff */
[--C-:B------:R-:W-:Y:S01]  /*22490*/  IMAD.X R53, RZ, RZ, R13.reuse, P5 ;  /* 0x000000ffff357224 */ /* 0x100fe200028e060d */
[----:B------:R-:W-:Y:S01]  /*224a0*/  LOP3.LUT R56, R56, R57, RZ, 0x3c, !PT ;  /* 0x0000003938387212 */ /* 0x000fe200078e3cff */
[--C-:B------:R-:W-:Y:S01]  /*224b0*/  IMAD.X R57, RZ, RZ, R13.reuse, P4 ;  /* 0x000000ffff397224 */ /* 0x100fe200020e060d */
[----:B------:R-:W-:Y:S01]  /*224c0*/  LOP3.LUT R60, R61, R12, RZ, 0x3c, !PT ;  /* 0x0000000c3d3c7212 */ /* 0x000fe200078e3cff */
[----:B------:R-:W-:Y:S01]  /*224d0*/  IMAD.MOV.U32 R61, RZ, RZ, R13 ;  /* 0x000000ffff3d7224 */ /* 0x000fe200078e000d */
[----:B------:R-:W-:-:S02]  /*224e0*/  IADD3.X R63, RZ, R13, RZ, P3, !PT ;  /* 0x0000000dff3f7210 */ /* 0x000fc40001ffe4ff */
[----:B------:R-:W-:Y:S01]  /*224f0*/  LOP3.LUT R62, R5, R10, RZ, 0x3c, !PT ;  /* 0x0000000a053e7212 */ /* 0x000fe200078e3cff */
[----:B------:R-:W-:Y:S01]  /*22500*/  IMAD.WIDE.U32 R20, R67, UR4, R20 ;  /* 0x0000000443147c25 */ /* 0x000fe2000f8e0014 */
[----:B------:R-:W-:Y:S01]  /*22510*/  SHF.R.S32.HI R28, RZ, 0x1f, R3 ;  /* 0x0000001fff1c7819 */ /* 0x000fe20000011403 */
[----:B-1----:R-:W-:Y:S01]  /*22520*/  @!P2 ST.E desc[UR60][R54.64], R6 ;  /* 0x000000063600a985 */ /* 0x002fe2000c10193c */
[----:B------:R-:W-:Y:S01]  /*22530*/  ULDC.64 UR4, c[0x0][0xad8] ;  /* 0x0002b60000047ab9 */ /* 0x000fe20000000a00 */
[----:B------:R-:W-:Y:S02]  /*22540*/  IMAD.IADD R21, R21, 0x1, R65 ;  /* 0x0000000115157824 */ /* 0x000fe400078e0241 */
[----:B0-----:R0:W-:Y:S01]  /*22550*/  @!P0 ST.E desc[UR60][R58.64], R4 ;  /* 0x000000043a008985 */ /* 0x0011e2000c10193c */
[----:B------:R-:W-:-:S03]  /*22560*/  IMAD R28, R28, UR4, RZ ;  /* 0x000000041c1c7c24 */ /* 0x000fc6000f8e02ff */
[----:B------:R-:W5:Y:S01]  /*22570*/  LD.E.128 R8, desc[UR60][R8.64] ;  /* 0x0000003c08087980 */ /* 0x000f62000c101d00 */
[----:B------:R-:W-:-:S03]  /*22580*/  IMAD.IADD R71, R70, 0x1, R72 ;  /* 0x0000000146477824 */ /* 0x000fc600078e0248 */
[----:B------:R-:W5:Y:S04]  /*22590*/  LD.E.128 R12, desc[UR60][R14.64] ;  /* 0x0000003c0e0c7980 */ /* 0x000f68000c101d00 */
[----:B0-----:R0:W5:Y:S04]  /*225a0*/  LD.E.128 R4, desc[UR60][R60.64] ;  /* 0x0000003c3c047980 */ /* 0x001168000c101d00 */
        /* <DEDUP_REMOVED lines=15> */
[----:B-1----:R-:W1:Y:S01]  /*226a0*/  FENCE.VIEW.ASYNC.S ;  /* 0x00000000000073c6 */ /* 0x002e620000000000 */
[----:B------:R-:W-:Y:S01]  /*226b0*/  IMAD.WIDE.U32 R20, R3, UR4, R20 ;  /* 0x0000000403147c25 */ /* 0x000fe2000f8e0014 */
[----:B------:R-:W-:Y:S01]  /*226c0*/  ULDC.64 UR4, c[0x0][0xa80] ;  /* 0x0002a00000047ab9 */ /* 0x000fe20000000a00 */
[----:B------:R-:W-:-:S02]  /*226d0*/  IADD3 R67, R71, 0x40, RZ ;  /* 0x0000004047437810 */ /* 0x000fc40007ffe0ff */
[----:B------:R-:W-:Y:S01]  /*226e0*/  IMAD.IADD R21, R21, 0x1, R69 ;  /* 0x0000000115157824 */ /* 0x000fe200078e0245 */
[C---:B------:R-:W-:Y:S02]  /*226f0*/  LEA R28, P2, R20.reuse, UR4, 0x1 ;  /* 0x00000004141c7c11 */ /* 0x040fe4000f8408ff */
[-C--:B------:R-:W-:Y:S02]  /*22700*/  ISETP.GE.AND P0, PT, R67, R66.reuse, PT ;  /* 0x000000424300720c */ /* 0x080fe40003f06270 */
[----:B------:R-:W-:Y:S01]  /*22710*/  LEA.HI.X R67, R20, UR5, R21, 0x1, P2 ;  /* 0x0000000514437c11 */ /* 0x000fe200090f0c15 */
[----:B------:R-:W-:Y:S01]  /*22720*/  VIADD R3, R2, 0x30820 ;  /* 0x0003082002037836 */ /* 0x000fe20000000000 */
[----:B------:R-:W-:-:S04]  /*22730*/  ISETP.GE.AND P2, PT, R71, R66, PT ;  /* 0x000000424700720c */ /* 0x000fc80003f46270 */
[----:B------:R-:W-:Y:S01]  /*22740*/  PRMT R3, RZ, 0x654, R3 ;  /* 0x00000654ff037816 */ /* 0x000fe20000000003 */
[----:B------:R-:W-:Y:S01]  /*22750*/  VIADD R65, R71, 0x20 ;  /* 0x0000002047417836 */ /* 0x000fe20000000000 */
[C---:B------:R-:W-:Y:S01]  /*22760*/  IADD3 R74, R0.reuse, 0x80, RZ ;  /* 0x00000080004a7810 */ /* 0x040fe20007ffe0ff */
[----:B------:R-:W-:Y:S01]  /*22770*/  VIADD R72, R0, 0x40 ;  /* 0x0000004000487836 */ /* 0x000fe20000000000 */
[----:B-1----:R0:W1:Y:S01]  /*22780*/  SHFL.IDX PT, R69, R28, RZ, 0x181f ;  /* 0x00181fff1c457589 */ /* 0x00206200000e0000 */
[----:B------:R2:W-:Y:S01]  /*22790*/  SYNCS.ARRIVE.TRANS64.RED.A1T0 RZ, [R3+URZ], RZ ;  /* 0x000000ff03ff79a7 */ /* 0x0005e2000810043f */
[----:B------:R-:W-:Y:S02]  /*227a0*/  ISETP.GE.AND P1, PT, R65, R66, PT ;  /* 0x000000424100720c */ /* 0x000fe40003f26270 */
[----:B------:R-:W-:Y:S02]  /*227b0*/  SHF.R.S32.HI R70, RZ, 0x1f, R0 ;  /* 0x0000001fff467819 */ /* 0x000fe40000011400 */
[----:B------:R-:W-:Y:S01]  /*227c0*/  SHF.R.S32.HI R73, RZ, 0x1f, R72 ;  /* 0x0000001fff497819 */ /* 0x000fe20000011448 */
[----:B--2---:R0:W2:Y:S01]  /*227d0*/  SHFL.IDX PT, R3, R67, RZ, 0x181f ;  /* 0x00181fff43037589 */ /* 0x0040a200000e0000 */
[----:B------:R-:W-:Y:S01]  /*227e0*/  SHF.R.S32.HI R75, RZ, 0x1f, R74 ;  /* 0x0000001fff4b7819 */ /* 0x000fe2000001144a */
[----:B------:R-:W-:Y:S06]  /*227f0*/  @P2 BRA `(.L_x_1854) ;  /* 0x0000000000342947 */ /* 0x000fec0003800000 */
        /* <DEDUP_REMOVED lines=13> */
.L_x_1854:
[----:B------:R-:W-:Y:S05]  /*228d0*/  BSYNC B1 ;  /* 0x0000000000017941 */ /* 0x000fea0003800000 */
.L_x_1853:
        /* <DEDUP_REMOVED lines=17> */
.L_x_1856:
[----:B------:R-:W-:Y:S05]  /*229f0*/  BSYNC B1 ;  /* 0x0000000000017941 */ /* 0x000fea0003800000 */
.L_x_1855:
        /* <DEDUP_REMOVED lines=17> */
.L_x_1858:
[----:B------:R-:W-:Y:S05]  /*22b10*/  BSYNC B1 ;  /* 0x0000000000017941 */ /* 0x000fea0003800000 */
.L_x_1857:
[----:B0-----:R-:W-:Y:S01]  /*22b20*/  VIADD R3, R71, 0x60 ;  /* 0x0000006047037836 */ /* 0x001fe20000000000 */
[----:B--2-4-:R-:W0:Y:S04]  /*22b30*/  SHFL.IDX PT, R67, R67, 0x3, 0x181f ;  /* 0x00781f0043437f89 */ /* 0x014e2800000e0000 */
[----:B------:R-:W-:Y:S01]  /*22b40*/  ISETP.GE.AND P0, PT, R3, R66, PT ;  /* 0x000000420300720c */ /* 0x000fe20003f06270 */
[----:B---3--:R2:W3:-:S12]  /*22b50*/  SHFL.IDX PT, R9, R28, 0x3, 0x181f ;  /* 0x00781f001c097f89 */ /* 0x0084d800000e0000 */
[----:B--2---:R-:W-:Y:S05]  /*22b60*/  @P0 BRA `(.L_x_1859) ;  /* 0x0000000c005c0947 */ /* 0x004fea0003800000 */
[----:B------:R-:W-:Y:S02]  /*22b70*/  ULDC UR4, c[0x0][0xac8] ;  /* 0x0002b20000047ab9 */ /* 0x000fe40000000800 */
[----:B------:R-:W-:Y:S02]  /*22b80*/  ISETP.GE.AND P2, PT, R0, UR4, PT ;  /* 0x0000000400007c0c */ /* 0x000fe4000bf46270 */
[----:B------:R-:W-:-:S11]  /*22b90*/  ISETP.GE.AND P3, PT, R72, UR4, PT ;  /* 0x0000000448007c0c */ /* 0x000fd6000bf66270 */
[-C--:B---3--:R-:W-:Y:S02]  /*22ba0*/  @!P2 LEA R4, P0, R0, R9.reuse, 0x1 ;  /* 0x000000090004a211 */ /* 0x088fe400078008ff */
        /* <DEDUP_REMOVED lines=11> */
.L_x_1851:
[----:B------:R-:W2:Y:S01]  /*22c60*/  LDL R9, [R1+0x54] ;  /* 0x0000540001097983 */ /* 0x000ea20000100800 */
[----:B------:R-:W-:Y:S01]  /*22c70*/  ULDC.64 UR4, c[0x0][0xc00] ;  /* 0x0003000000047ab9 */ /* 0x000fe20000000a00 */
[----:B------:R-:W2:Y:S01]  /*22c80*/  LDC.64 R4, c[0x0][0xc00] ;  /* 0x00030000ff047b82 */ /* 0x000ea20000000a00 */
[----:B------:R-:W-:Y:S01]  /*22c90*/  ISETP.NE.U32.AND P0, PT, RZ, UR4, PT ;  /* 0x00000004ff007c0c */ /* 0x000fe2000bf05070 */
[----:B------:R-:W-:-:S03]  /*22ca0*/  IMAD.MOV.U32 R3, RZ, RZ, RZ ;  /* 0x000000ffff037224 */ /* 0x000fc600078e00ff */
[----:B------:R-:W-:Y:S01]  /*22cb0*/  ISETP.NE.AND.EX P0, PT, RZ, UR5, PT, P0 ;  /* 0x00000005ff007c0c */ /* 0x000fe2000bf05300 */
[----:B------:R-:W-:Y:S02]  /*22cc0*/  ULDC.64 UR4, c[0x0][0xc08] ;  /* 0x0003020000047ab9 */ /* 0x000fe40000000a00 */
[----:B------:R-:W-:Y:S01]  /*22cd0*/  ISETP.NE.U32.AND P1, PT, RZ, UR4, PT ;  /* 0x00000004ff007c0c */ /* 0x000fe2000bf25070 */
[----:B------:R-:W3:Y:S03]  /*22ce0*/  LDC R21, c[0x0][0xbe8] ;  /* 0x0002fa00ff157b82 */ /* 0x000ee60000000800 */
[----:B------:R-:W-:-:S13]  /*22cf0*/  ISETP.NE.AND.EX P1, PT, RZ, UR5, PT, P1 ;  /* 0x00000005ff007c0c */ /* 0x000fda000bf25310 */
[----:B------:R-:W4:Y:S01]  /*22d00*/  @P1 LDC.64 R6, c[0x0][0xc08] ;  /* 0x00030200ff061b82 */ /* 0x000f220000000a00 */
[----:B------:R-:W-:Y:S02]  /*22d10*/  ULDC UR4, c[0x0][0xa88] ;  /* 0x0002a20000047ab9 */ /* 0x000fe40000000800 */
[----:B------:R-:W-:Y:S01]  /*22d20*/  IMAD.U32 R0, RZ, RZ, UR4 ;  /* 0x00000004ff007e24 */ /* 0x000fe2000f8e00ff */
[----:B------:R-:W0:Y:S01]  /*22d30*/  S2R R11, SR_TID.X ;  /* 0x00000000000b7919 */ /* 0x000e220000002100 */
[----:B--2---:R-:W-:-:S04]  /*22d40*/  IMAD.WIDE R4, R9, 0x4, R4 ;  /* 0x0000000409047825 */ /* 0x004fc800078e0204 */
[----:B----4-:R-:W-:Y:S01]  /*22d50*/  @P1 IMAD.WIDE R6, R9, 0x4, R6 ;  /* 0x0000000409061825 */ /* 0x010fe200078e0206 */
[----:B------:R2:W5:Y:S04]  /*22d60*/  @P0 LDG.E R3, desc[UR60][R4.64] ;  /* 0x0000003c04030981 */ /* 0x000568000c1e1900 */
[----:B------:R2:W5:Y:S01]  /*22d70*/  @P1 LDG.E R0, desc[UR60][R6.64] ;  /* 0x0000003c06001981 */ /* 0x000562000c1e1900 */
[----:B---3--:R-:W-:Y:S02]  /*22d80*/  ISETP.NE.AND P2, PT, R21, 0x1, PT ;  /* 0x000000011500780c */ /* 0x008fe40003f45270 */
[----:B0-----:R-:W-:-:S04]  /*22d90*/  IADD3 R8, R11, -0x80, RZ ;  /* 0xffffff800b087810 */ /* 0x001fc80007ffe0ff */
[----:B------:R-:W-:Y:S02]  /*22da0*/  ISETP.GE.AND P3, PT, R8, 0x80, PT ;  /* 0x000000800800780c */ /* 0x000fe40003f66270 */
[----:B------:R-:W-:-:S05]  /*22db0*/  SHF.R.S32.HI R8, RZ, 0x1f, R9 ;  /* 0x0000001fff087819 */ /* 0x000fca0000011409 */
[----:B------:R-:W0:Y:S08]  /*22dc0*/  @P2 LDC R24, c[0x0][0xbec] ;  /* 0x0002fb00ff182b82 */ /* 0x000e300000000800 */
[----:B------:R-:W3:Y:S01]  /*22dd0*/  @P2 LDC R25, c[0x0][0xbf0] ;  /* 0x0002fc00ff192b82 */ /* 0x000ee20000000800 */
[----:B--2---:R-:W-:Y:S05]  /*22de0*/  @P1 BRA `(.L_x_1860) ;  /* 0x0000000000101947 */ /* 0x004fea0003800000 */
[----:B------:R-:W-:Y:S05]  /*22df0*/  @!P0 BRA `(.L_x_1860) ;  /* 0x00000000000c8947 */ /* 0x000fea0003800000 */
[----:B------:R-:W2:Y:S04]  /*22e00*/  LDG.E R7, desc[UR60][R4.64] ;  /* 0x0000003c04077981 */ /* 0x000ea8000c1e1900 */
[----:B-----5:R-:W2:Y:S02]  /*22e10*/  LDG.E R0, desc[UR60][R4.64+0x4] ;  /* 0x0000043c04007981 */ /* 0x020ea4000c1e1900 */
[----:B--2---:R-:W-:-:S07]  /*22e20*/  IMAD.IADD R0, R0, 0x1, -R7 ;  /* 0x0000000100007824 */ /* 0x004fce00078e0a07 */
.L_x_1860:
[----:B------:R-:W2:Y:S04]  /*22e30*/  LDL R27, [R1+0x50] ;  /* 0x00005000011b7983 */ /* 0x000ea80000100800 */
[----:B------:R4:W5:Y:S01]  /*22e40*/  LDL R26, [R1+0x30] ;  /* 0x00003000011a7983 */ /* 0x0009620000100800 */
[----:B------:R-:W-:Y:S01]  /*22e50*/  BSSY B1, `(.L_x_1861) ;  /* 0x000002c000017945 */ /* 0x000fe20003800000 */
[----:B------:R-:W-:Y:S02]  /*22e60*/  SEL R13, R9, RZ, !P0 ;  /* 0x000000ff090d7207 */ /* 0x000fe40004000000 */
[----:B------:R-:W-:Y:S02]  /*22e70*/  SEL R14, R8, RZ, !P0 ;  /* 0x000000ff080e7207 */ /* 0x000fe40004000000 */
[----:B-----5:R-:W-:-:S02]  /*22e80*/  SHF.R.S32.HI R10, RZ, 0x1f, R3 ;  /* 0x0000001fff0a7819 */ /* 0x020fc40000011403 */
[----:B--2---:R-:W-:Y:S01]  /*22e90*/  SHF.R.S32.HI R12, RZ, 0x1f, R27 ;  /* 0x0000001fff0c7819 */ /* 0x004fe2000001141b */
[----:B----4-:R-:W-:Y:S06]  /*22ea0*/  @P3 BRA `(.L_x_1862) ;  /* 0x0000000000983947 */ /* 0x010fec0003800000 */
[----:B------:R-:W2:Y:S01]  /*22eb0*/  LDC R20, c[0x0][0xbe8] ;  /* 0x0002fa00ff147b82 */ /* 0x000ea20000000800 */
[----:B------:R-:W-:Y:S01]  /*22ec0*/  IADD3 R11, R26, -0x80, R11 ;  /* 0xffffff801a0b7810 */ /* 0x000fe20007ffe00b */
[----:B--2---:R-:W-:-:S05]  /*22ed0*/  IMAD R4, R0, R20, RZ ;  /* 0x0000001400047224 */ /* 0x004fca00078e02ff */
        /* <DEDUP_REMOVED lines=9> */
[----:B------:R-:W2:Y:S01]  /*22f70*/  @P0 LDC R6, c[0x0][0xbec] ;  /* 0x0002fb00ff060b82 */ /* 0x000ea20000000800 */
[----:B------:R-:W-:Y:S01]  /*22f80*/  IMAD R9, R27, UR5, R8 ;  /* 0x000000051b097c24 */ /* 0x000fe2000f8e0208 */
[----:B------:R-:W-:-:S03]  /*22f90*/  ULDC.64 UR4, c[0x0][0xb98] ;  /* 0x0002e60000047ab9 */ /* 0x000fc60000000a00 */
[----:B------:R-:W-:-:S03]  /*22fa0*/  IMAD.IADD R5, R5, 0x1, R9 ;  /* 0x0000000105057824 */ /* 0x000fc600078e0209 */
[----:B------:R-:W4:Y:S01]  /*22fb0*/  @P0 LDC R15, c[0x0][0xbf0] ;  /* 0x0002fc00ff0f0b82 */ /* 0x000f220000000800 */
[----:B------:R-:W-:-:S04]  /*22fc0*/  IMAD.WIDE.U32 R4, R13, UR4, R4 ;  /* 0x000000040d047c25 */ /* 0x000fc8000f8e0004 */
[----:B--2---:R-:W-:-:S05]  /*22fd0*/  @P0 IMAD.HI.U32 R6, R11, R6, RZ ;  /* 0x000000060b060227 */ /* 0x004fca00078e00ff */
[----:B----4-:R-:W-:Y:S01]  /*22fe0*/  @P0 SHF.R.U32.HI R7, RZ, R15, R6 ;  /* 0x0000000fff070219 */ /* 0x010fe20000011606 */
[----:B------:R-:W-:-:S03]  /*22ff0*/  IMAD R6, R14, UR4, RZ ;  /* 0x000000040e067c24 */ /* 0x000fc6000f8e02ff */
[----:B------:R-:W-:Y:S01]  /*23000*/  IADD3 R4, P0, R7, R4, RZ ;  /* 0x0000000407047210 */ /* 0x000fe20007f1e0ff */
[----:B------:R-:W-:Y:S02]  /*23010*/  IMAD.MOV R9, RZ, RZ, -R7 ;  /* 0x000000ffff097224 */ /* 0x000fe400078e0a07 */
[----:B------:R-:W-:Y:S01]  /*23020*/  IMAD R8, R13, UR5, R6 ;  /* 0x000000050d087c24 */ /* 0x000fe2000f8e0206 */
[----:B------:R-:W-:Y:S01]  /*23030*/  ULDC.64 UR4, c[0x0][0xb88] ;  /* 0x0002e20000047ab9 */ /* 0x000fe20000000a00 */
[----:B------:R-:W-:Y:S01]  /*23040*/  IMAD R9, R20, R9, R11 ;  /* 0x0000000914097224 */ /* 0x000fe200078e020b */
[----:B------:R-:W-:-:S04]  /*23050*/  SHF.R.S32.HI R11, RZ, 0x1f, R7 ;  /* 0x0000001fff0b7819 */ /* 0x000fc80000011407 */
        /* <DEDUP_REMOVED lines=8> */
[----:B------:R-:W-:Y:S02]  /*230e0*/  LEA.HI.X R7, R4, UR5, R5, 0x2, P0 ;  /* 0x0000000504077c11 */ /* 0x000fe400080f1405 */
[----:B------:R-:W-:-:S05]  /*230f0*/  MOV R5, 0xff800000 ;  /* 0xff80000000057802 */ /* 0x000fca0000000f00 */
[----:B------:R2:W-:Y:S02]  /*23100*/  STG.E desc[UR60][R6.64], R5 ;  /* 0x0000000506007986 */ /* 0x0005e4000c10193c */
.L_x_1862:
[----:B------:R-:W-:Y:S05]  /*23110*/  BSYNC B1 ;  /* 0x0000000000017941 */ /* 0x000fea0003800000 */
.L_x_1861:
[----:B------:R-:W4:Y:S01]  /*23120*/  LDL R15, [R1+0x60] ;  /* 0x00006000010f7983 */ /* 0x000f220000100800 */
[----:B------:R-:W-:-:S03]  /*23130*/  ULDC.64 UR4, c[0x0][0xaa0] ;  /* 0x0002a80000047ab9 */ /* 0x000fc60000000a00 */
[----:B------:R-:W4:Y:S01]  /*23140*/  LDL R11, [R1+0x4c] ;  /* 0x00004c00010b7983 */ /* 0x000f220000100800 */
[----:B------:R-:W-:Y:S01]  /*23150*/  IMAD R4, R10, UR4, RZ ;  /* 0x000000040a047c24 */ /* 0x000fe2000f8e02ff */
[----:B------:R-:W-:Y:S03]  /*23160*/  BSSY B1, `(.L_x_1863) ;  /* 0x0000041000017945 */ /* 0x000fe60003800000 */
[C---:B--2---:R-:W-:Y:S02]  /*23170*/  IMAD R7, R3.reuse, UR5, R4 ;  /* 0x0000000503077c24 */ /* 0x044fe4000f8e0204 */
[----:B------:R-:W-:Y:S01]  /*23180*/  IMAD.WIDE.U32 R4, R3, UR4, RZ ;  /* 0x0000000403047c25 */ /* 0x000fe2000f8e00ff */
        /* <DEDUP_REMOVED lines=10> */
[----:B------:R-:W-:-:S03]  /*23230*/  ULDC.64 UR4, c[0x0][0xae0] ;  /* 0x0002b80000047ab9 */ /* 0x000fc60000000a00 */
[----:B------:R-:W-:Y:S02]  /*23240*/  IMAD.IADD R5, R5, 0x1, R7 ;  /* 0x0000000105057824 */ /* 0x000fe400078e0207 */
[----:B----4-:R-:W-:-:S04]  /*23250*/  IMAD R3, R11, 0x20, R15 ;  /* 0x000000200b037824 */ /* 0x010fc800078e020f */
[----:B------:R-:W-:-:S04]  /*23260*/  IMAD.IADD R9, R26, 0x1, R3 ;  /* 0x000000011a097824 */ /* 0x000fc800078e0203 */
[----:B0-----:R-:W-:Y:S01]  /*23270*/  @P2 IMAD.HI.U32 R6, R9, R24, RZ ;  /* 0x0000001809062227 */ /* 0x001fe200078e00ff */
[----:B------:R-:W-:-:S04]  /*23280*/  MOV R3, R9 ;  /* 0x0000000900037202 */ /* 0x000fc80000000f00 */
[----:B---3--:R-:W-:-:S04]  /*23290*/  @P2 SHF.R.U32.HI R3, RZ, R25, R6 ;  /* 0x00000019ff032219 */ /* 0x008fc80000011606 */
[--C-:B------:R-:W-:Y:S01]  /*232a0*/  SHF.R.S32.HI R6, RZ, 0x1f, R3.reuse ;  /* 0x0000001fff067819 */ /* 0x100fe20000011403 */
[----:B------:R-:W-:Y:S02]  /*232b0*/  IMAD.MOV R8, RZ, RZ, -R3 ;  /* 0x000000ffff087224 */ /* 0x000fe400078e0a03 */
[----:B------:R-:W-:-:S04]  /*232c0*/  IMAD.WIDE.U32 R4, R3, UR4, R4 ;  /* 0x0000000403047c25 */ /* 0x000fc8000f8e0004 */
[----:B------:R-:W-:Y:S02]  /*232d0*/  IMAD R6, R6, UR4, RZ ;  /* 0x0000000406067c24 */ /* 0x000fe4000f8e02ff */
[----:B------:R-:W-:Y:S02]  /*232e0*/  IMAD R7, R21, R8, R9 ;  /* 0x0000000815077224 */ /* 0x000fe400078e0209 */
[----:B------:R-:W-:Y:S01]  /*232f0*/  IMAD R9, R3, UR5, R6 ;  /* 0x0000000503097c24 */ /* 0x000fe2000f8e0206 */
[----:B------:R-:W-:Y:S01]  /*23300*/  ULDC.64 UR4, c[0x0][0xad8] ;  /* 0x0002b60000047ab9 */ /* 0x000fe20000000a00 */
[----:B------:R-:W-:Y:S01]  /*23310*/  IMAD.IADD R8, R15, 0x1, R26 ;  /* 0x000000010f087824 */ /* 0x000fe200078e021a */
[----:B------:R-:W-:Y:S01]  /*23320*/  SHF.R.S32.HI R3, RZ, 0x1f, R7 ;  /* 0x0000001fff037819 */ /* 0x000fe20000011407 */
[----:B------:R-:W-:Y:S01]  /*23330*/  IMAD R21, R0, R21, RZ ;  /* 0x0000001500157224 */ /* 0x000fe200078e02ff */
[----:B------:R-:W-:Y:S01]  /*23340*/  IADD3 R5, R5, R9, RZ ;  /* 0x0000000905057210 */ /* 0x000fe20007ffe0ff */
[----:B------:R-:W-:-:S02]  /*23350*/  VIADD R0, R8, 0x20 ;  /* 0x0000002008007836 */ /* 0x000fc40000000000 */
[----:B------:R-:W-:Y:S01]  /*23360*/  IMAD R6, R3, UR4, RZ ;  /* 0x0000000403067c24 */ /* 0x000fe2000f8e02ff */
[CC--:B------:R-:W-:Y:S01]  /*23370*/  ISETP.GE.AND P2, PT, R8.reuse, R21.reuse, PT ;  /* 0x000000150800720c */ /* 0x0c0fe20003f46270 */
[----:B------:R-:W-:Y:S01]  /*23380*/  VIADD R3, R8, 0x40 ;  /* 0x0000004008037836 */ /* 0x000fe20000000000 */
[-C--:B------:R-:W-:Y:S01]  /*23390*/  ISETP.GE.AND P0, PT, R0, R21.reuse, PT ;  /* 0x000000150000720c */ /* 0x080fe20003f06270 */
[C---:B------:R-:W-:Y:S02]  /*233a0*/  IMAD R9, R7.reuse, UR5, R6 ;  /* 0x0000000507097c24 */ /* 0x040fe4000f8e0206 */
[----:B------:R-:W-:Y:S01]  /*233b0*/  IMAD.WIDE.U32 R4, R7, UR4, R4 ;  /* 0x0000000407047c25 */ /* 0x000fe2000f8e0004 */
[----:B------:R-:W-:Y:S01]  /*233c0*/  ISETP.GE.AND P1, PT, R3, R21, PT ;  /* 0x000000150300720c */ /* 0x000fe20003f26270 */
[----:B------:R-:W-:Y:S01]  /*233d0*/  ULDC.64 UR4, c[0x0][0xa80] ;  /* 0x0002a00000047ab9 */ /* 0x000fe20000000a00 */
[----:B------:R-:W-:Y:S01]  /*233e0*/  SHF.L.U32 R7, R11, 0x3, RZ ;  /* 0x000000030b077819 */ /* 0x000fe200000006ff */
[----:B------:R-:W-:Y:S01]  /*233f0*/  IMAD.IADD R3, R5, 0x1, R9 ;  /* 0x0000000105037824 */ /* 0x000fe200078e0209 */
[----:B------:R-:W-:-:S02]  /*23400*/  LEA R6, P3, R4, UR4, 0x1 ;  /* 0x0000000404067c11 */ /* 0x000fc4000f8608ff */
[----:B------:R-:W-:Y:S01]  /*23410*/  SHF.R.S32.HI R12, RZ, 0x1f, R7 ;  /* 0x0000001fff0c7819 */ /* 0x000fe20000011407 */
[C---:B------:R-:W-:Y:S01]  /*23420*/  VIADD R9, R7.reuse, 0x80 ;  /* 0x0000008007097836 */ /* 0x040fe20000000000 */
[----:B------:R-:W-:Y:S01]  /*23430*/  LEA.HI.X R3, R4, UR5, R3, 0x1, P3 ;  /* 0x0000000504037c11 */ /* 0x000fe200098f0c03 */
[----:B------:R-:W-:Y:S01]  /*23440*/  VIADD R11, R7, 0x40 ;  /* 0x00000040070b7836 */ /* 0x000fe20000000000 */
[----:B------:R0:W2:Y:S02]  /*23450*/  SHFL.IDX PT, R4, R6, RZ, 0x181f ;  /* 0x00181fff06047589 */ /* 0x0000a400000e0000 */
[----:B------:R-:W-:Y:S02]  /*23460*/  SHF.R.S32.HI R10, RZ, 0x1f, R9 ;  /* 0x0000001fff0a7819 */ /* 0x000fe40000011409 */
[----:B------:R0:W3:Y:S01]  /*23470*/  SHFL.IDX PT, R0, R3, RZ, 0x181f ;  /* 0x00181fff03007589 */ /* 0x0000e200000e0000 */
[----:B------:R-:W-:Y:S01]  /*23480*/  SHF.R.S32.HI R14, RZ, 0x1f, R11 ;  /* 0x0000001fff0e7819 */ /* 0x000fe2000001140b */
[----:B------:R-:W-:Y:S06]  /*23490*/  @P2 BRA `(.L_x_1864) ;  /* 0x0000000000342947 */ /* 0x000fec0003800000 */
[----:B------:R-:W-:Y:S02]  /*234a0*/  ULDC UR4, c[0x0][0xac8] ;  /* 0x0002b20000047ab9 */ /* 0x000fe40000000800 */
[----:B------:R-:W-:Y:S02]  /*234b0*/  ISETP.GE.AND P4, PT, R7, UR4, PT ;  /* 0x0000000407007c0c */ /* 0x000fe4000bf86270 */
[----:B------:R-:W-:Y:S02]  /*234c0*/  ISETP.GE.AND P3, PT, R11, UR4, PT ;  /* 0x000000040b007c0c */ /* 0x000fe4000bf66270 */
[----:B------:R-:W-:-:S09]  /*234d0*/  ISETP.GE.AND P2, PT, R9, UR4, PT ;  /* 0x0000000409007c0c */ /* 0x000fd2000bf46270 */
[-C--:B--2---:R-:W-:Y:S02]  /*234e0*/  @!P4 LEA R24, P6, R7, R4.reuse, 0x1 ;  /* 0x000000040718c211 */ /* 0x084fe400078c08ff */
[----:B------:R-:W-:Y:S02]  /*234f0*/  @!P3 LEA R26, P5, R11, R4, 0x1 ;  /* 0x000000040b1ab211 */ /* 0x000fe400078a08ff */
[----:B---3--:R-:W-:Y:S02]  /*23500*/  @!P4 LEA.HI.X R25, R7, R0, R12, 0x1, P6 ;  /* 0x000000000719c211 */ /* 0x008fe400030f0c0c */
[----:B------:R-:W-:Y:S02]  /*23510*/  @!P2 LEA R4, P6, R9, R4, 0x1 ;  /* 0x000000040904a211 */ /* 0x000fe400078c08ff */
[-C--:B------:R-:W-:Y:S01]  /*23520*/  @!P3 LEA.HI.X R27, R11, R0.reuse, R14, 0x1, P5 ;  /* 0x000000000b1bb211 */ /* 0x080fe200028f0c0e */
[----:B------:R4:W-:Y:S01]  /*23530*/  @!P4 ST.E.128 desc[UR60][R24.64], RZ ;  /* 0x000000ff1800c985 */ /* 0x0009e2000c101d3c */
[----:B------:R-:W-:-:S03]  /*23540*/  @!P2 LEA.HI.X R5, R9, R0, R10, 0x1, P6 ;  /* 0x000000000905a211 */ /* 0x000fc600030f0c0a */
[----:B------:R4:W-:Y:S04]  /*23550*/  @!P3 ST.E.128 desc[UR60][R26.64], RZ ;  /* 0x000000ff1a00b985 */ /* 0x0009e8000c101d3c */
[----:B------:R4:W-:Y:S02]  /*23560*/  @!P2 ST.E.128 desc[UR60][R4.64], RZ ;  /* 0x000000ff0400a985 */ /* 0x0009e4000c101d3c */
.L_x_1864:
[----:B------:R-:W-:Y:S05]  /*23570*/  BSYNC B1 ;  /* 0x0000000000017941 */ /* 0x000fea0003800000 */
.L_x_1863:
[----:B---3--:R3:W0:Y:S01]  /*23580*/  SHFL.IDX PT, R0, R3, 0x1, 0x181f ;  /* 0x00381f0003007f89 */ /* 0x00862200000e0000 */
[----:B------:R-:W-:Y:S03]  /*23590*/  BSSY B1, `(.L_x_1865) ;  /* 0x0000010000017945 */ /* 0x000fe60003800000 */
[----:B--2-4-:R3:W2:Y:S01]  /*235a0*/  SHFL.IDX PT, R4, R6, 0x1, 0x181f ;  /* 0x00381f0006047f89 */ /* 0x0146a200000e0000 */
[----:B------:R-:W-:Y:S05]  /*235b0*/  @P0 BRA `(.L_x_1866) ;  /* 0x0000000000340947 */ /* 0x000fea0003800000 */
[----:B------:R-:W-:Y:S02]  /*235c0*/  ULDC UR4, c[0x0][0xac8] ;  /* 0x0002b20000047ab9 */ /* 0x000fe40000000800 */
[----:B------:R-:W-:Y:S02]  /*235d0*/  ISETP.GE.AND P4, PT, R7, UR4, PT ;  /* 0x0000000407007c0c */ /* 0x000fe4000bf86270 */
[----:B------:R-:W-:Y:S02]  /*235e0*/  ISETP.GE.AND P5, PT, R11, UR4, PT ;  /* 0x000000040b007c0c */ /* 0x000fe4000bfa6270 */
[----:B------:R-:W-:-:S09]  /*235f0*/  ISETP.GE.AND P6, PT, R9, UR4, PT ;  /* 0x0000000409007c0c */ /* 0x000fd2000bfc6270 */
[-C--:B--2---:R-:W-:Y:S02]  /*23600*/  @!P4 LEA R24, P0, R7, R4.reuse, 0x1 ;  /* 0x000000040718c211 */ /* 0x084fe400078008ff */
        /* <DEDUP_REMOVED lines=8> */
.L_x_1866:
[----:B------:R-:W-:Y:S05]  /*23690*/  BSYNC B1 ;  /* 0x0000000000017941 */ /* 0x000fea0003800000 */
.L_x_1865:
[----:B0-----:R0:W0:Y:S01]  /*236a0*/  SHFL.IDX PT, R0, R3, 0x2, 0x181f ;  /* 0x00581f0003007f89 */ /* 0x00102200000e0000 */
[----:B------:R-:W-:Y:S03]  /*236b0*/  BSSY B1, `(.L_x_1867) ;  /* 0x0000010000017945 */ /* 0x000fe60003800000 */
[----:B--2-4-:R2:W4:Y:S01]  /*236c0*/  SHFL.IDX PT, R4, R6, 0x2, 0x181f ;  /* 0x00581f0006047f89 */ /* 0x01452200000e0000 */
[----:B------:R-:W-:Y:S05]  /*236d0*/  @P1 BRA `(.L_x_1868) ;  /* 0x0000000000341947 */ /* 0x000fea0003800000 */
[----:B------:R-:W-:Y:S02]  /*236e0*/  ULDC UR4, c[0x0][0xac8] ;  /* 0x0002b20000047ab9 */ /* 0x000fe40000000800 */
[----:B------:R-:W-:Y:S02]  /*236f0*/  ISETP.GE.AND P3, PT, R7, UR4, PT ;  /* 0x0000000407007c0c */ /* 0x000fe4000bf66270 */
[----:B------:R-:W-:Y:S02]  /*23700*/  ISETP.GE.AND P4, PT, R11, UR4, PT ;  /* 0x000000040b007c0c */ /* 0x000fe4000bf86270 */
[----:B------:R-:W-:-:S09]  /*23710*/  ISETP.GE.AND P5, PT, R9, UR4, PT ;  /* 0x0000000409007c0c */ /* 0x000fd2000bfa6270 */
[-C--:B----4-:R-:W-:Y:S02]  /*23720*/  @!P3 LEA R24, P0, R7, R4.reuse, 0x1 ;  /* 0x000000040718b211 */ /* 0x090fe400078008ff */
        /* <DEDUP_REMOVED lines=8> */
.L_x_1868:
[----:B------:R-:W-:Y:S05]  /*237b0*/  BSYNC B1 ;  /* 0x0000000000017941 */ /* 0x000fea0003800000 */
.L_x_1867:
[----:B0-----:R-:W-:Y:S01]  /*237c0*/  IADD3 R0, R8, 0x60, RZ ;  /* 0x0000006008007810 */ /* 0x001fe20007ffe0ff */
[----:B---3--:R-:W0:Y:S03]  /*237d0*/  SHFL.IDX PT, R3, R3, 0x3, 0x181f ;  /* 0x00781f0003037f89 */ /* 0x008e2600000e0000 */
[----:B------:R-:W-:Y:S01]  /*237e0*/  ISETP.GE.AND P0, PT, R0, R21, PT ;  /* 0x000000150000720c */ /* 0x000fe20003f06270 */
[----:B----4-:R3:W4:-:S12]  /*237f0*/  SHFL.IDX PT, R4, R6, 0x3, 0x181f ;  /* 0x00781f0006047f89 */ /* 0x01071800000e0000 */
[----:B---3--:R-:W-:Y:S05]  /*23800*/  @P0 BRA `(.L_x_1859) ;  /* 0x0000000000340947 */ /* 0x008fea0003800000 */
[----:B------:R-:W-:Y:S02]  /*23810*/  ULDC UR4, c[0x0][0xac8] ;  /* 0x0002b20000047ab9 */ /* 0x000fe40000000800 */
[----:B------:R-:W-:Y:S02]  /*23820*/  ISETP.GE.AND P3, PT, R7, UR4, PT ;  /* 0x0000000407007c0c */ /* 0x000fe4000bf66270 */
[----:B------:R-:W-:Y:S02]  /*23830*/  ISETP.GE.AND P4, PT, R11, UR4, PT ;  /* 0x000000040b007c0c */ /* 0x000fe4000bf86270 */
[----:B------:R-:W-:-:S09]  /*23840*/  ISETP.GE.AND P5, PT, R9, UR4, PT ;  /* 0x0000000409007c0c */ /* 0x000fd2000bfa6270 */
[-C--:B--2-4-:R-:W-:Y:S02]  /*23850*/  @!P3 LEA R6, P0, R7, R4.reuse, 0x1 ;  /* 0x000000040706b211 */ /* 0x094fe400078008ff */
        /* <DEDUP_REMOVED lines=8> */
.L_x_1859:
[----:B------:R-:W-:Y:S05]  /*238e0*/  BSYNC B0 ;  /* 0x0000000000007941 */ /* 0x000fea0003800000 */
.L_x_1850:
[----:B------:R-:W-:Y:S02]  /*238f0*/  ULDC UR4, c[0x0][0xc3c] ;  /* 0x00030f0000047ab9 */ /* 0x000fe40000000800 */
[----:B-1----:R-:W-:-:S13]  /*23900*/  ISETP.GE.AND P0, PT, R31, UR4, PT ;  /* 0x000000041f007c0c */ /* 0x002fda000bf06270 */
[----:B------:R-:W-:Y:S05]  /*23910*/  @!P0 BRA `(.L_x_1869) ;  /* 0xfffffdd800888947 */ /* 0x000fea000383ffff */
[----:B------:R-:W-:Y:S05]  /*23920*/  BRA `(.L_x_1568) ;  /* 0x0000007400a47947 */ /* 0x000fea0003800000 */
.L_x_1566:
[----:B------:R-:W-:-:S08]  /*23930*/  NOP ;  /* 0x0000000000007918 */ /* 0x000fd00000000000 */
[----:B0-----:R-:W0:-:S00]  /*23940*/  USETMAXREG.DEALLOC.CTAPOOL 0x28 ;  /* 0x00000028000079c8 */ /* 0x001e0000080e0500 */
        /* <DEDUP_REMOVED lines=14> */
.L_x_1870:
        /* <DEDUP_REMOVED lines=23> */
[----:B-1----:R-:W-:-:S04]  /*23ba0*/  SEL R3, R8, RZ, P3 ;  /* 0x000000ff08037207 */ /* 0x002fc80001800000 */
[----:B------:R-:W-:-:S05]  /*23bb0*/  IADD3 R3, R6, R3, RZ ;  /* 0x0000000306037210 */ /* 0x000fca0007ffe0ff */
[----:B------:R-:W1:Y:S02]  /*23bc0*/  SHFL.UP PT, R2, R3, 0x8, RZ ;  /* 0x0500000003027989 */ /* 0x000e6400000e00ff */
[----:B-1----:R-:W-:-:S05]  /*23bd0*/  SEL R2, R2, RZ, P4 ;  /* 0x000000ff02027207 */ /* 0x002fca0002000000 */
[----:B------:R-:W-:-:S05]  /*23be0*/  IMAD.IADD R2, R3, 0x1, R2 ;  /* 0x0000000103027824 */ /* 0x000fca00078e0202 */
[----:B------:R-:W1:Y:S02]  /*23bf0*/  SHFL.UP PT, R7, R2, 0x10, RZ ;  /* 0x0600000002077989 */ /* 0x000e6400000e00ff */
[----:B-1----:R-:W-:-:S05]  /*23c00*/  SEL R7, R7, RZ, P5 ;  /* 0x000000ff07077207 */ /* 0x002fca0002800000 */
[----:B------:R-:W-:-:S05]  /*23c10*/  IMAD.IADD R8, R2, 0x1, R7 ;  /* 0x0000000102087824 */ /* 0x000fca00078e0207 */
[----:B------:R-:W1:Y:S02]  /*23c20*/  SHFL.IDX PT, R6, R8, 0x1f, 0x1f ;  /* 0x03e01f0008067f89 */ /* 0x000e6400000e0000 */
[----:B-1----:R-:W-:-:S05]  /*23c30*/  IMAD R6, R6, UR5, RZ ;  /* 0x0000000506067c24 */ /* 0x002fca000f8e02ff */
[----:B0-----:R-:W-:Y:S02]  /*23c40*/  ISETP.GT.AND P6, PT, R6, UR6, PT ;  /* 0x0000000606007c0c */ /* 0x001fe4000bfc4270 */
[----:B------:R-:W-:-:S11]  /*23c50*/  MOV R3, R6 ;  /* 0x0000000600037202 */ /* 0x000fd60000000f00 */
[----:B------:R-:W-:Y:S05]  /*23c60*/  @P6 BRA `(.L_x_1872) ;  /* 0x0000000000986947 */ /* 0x000fea0003800000 */
[----:B------:R-:W0:Y:S01]  /*23c70*/  LDC R10, c[0x0][0xc3c] ;  /* 0x00030f00ff0a7b82 */ /* 0x000e220000000800 */
[----:B------:R-:W-:Y:S01]  /*23c80*/  IMAD.MOV.U32 R6, RZ, RZ, R3 ;  /* 0x000000ffff067224 */ /* 0x000fe200078e0003 */
[----:B------:R-:W-:Y:S01]  /*23c90*/  UMOV UR4, URZ ;  /* 0x0000003f00047c82 */ /* 0x000fe20008000000 */
[----:B------:R-:W-:Y:S01]  /*23ca0*/  ULDC UR7, c[0x0][0xc3c] ;  /* 0x00030f0000077ab9 */ /* 0x000fe20000000800 */
[----:B------:R-:W-:-:S05]  /*23cb0*/  ULDC UR5, c[0x0][0xc38] ;  /* 0x00030e0000057ab9 */ /* 0x000fca0000000800 */
.L_x_1876:
[----:B------:R-:W-:Y:S01]  /*23cc0*/  UIADD3 UR4, UR4, 0x1f, URZ ;  /* 0x0000001f04047890 */ /* 0x000fe2000fffe03f */
[----:B------:R-:W-:-:S05]  /*23cd0*/  IMAD.U32 R19, RZ, RZ, UR7 ;  /* 0x00000007ff137e24 */ /* 0x000fca000f8e00ff */
[----:B0-----:R-:W-:-:S13]  /*23ce0*/  ISETP.LE.AND P6, PT, R10, UR4, PT ;  /* 0x000000040a007c0c */ /* 0x001fda000bfc3270 */
[----:B------:R-:W-:Y:S05]  /*23cf0*/  @P6 BRA `(.L_x_1873) ;  /* 0x0000000400b06947 */ /* 0x000fea0003800000 */
[----:B------:R-:W-:Y:S01]  /*23d00*/  VIADD R7, R5, UR4 ;  /* 0x0000000405077c36 */ /* 0x000fe20008000000 */
[----:B------:R-:W-:Y:S01]  /*23d10*/  BSSY B0, `(.L_x_1874) ;  /* 0x0000007000007945 */ /* 0x000fe20003800000 */
[----:B------:R-:W-:-:S03]  /*23d20*/  MOV R4, RZ ;  /* 0x000000ff00047202 */ /* 0x000fc60000000f00 */
[----:B------:R-:W-:-:S13]  /*23d30*/  ISETP.GE.OR P6, PT, R7, R10, !P0 ;  /* 0x0000000a0700720c */ /* 0x000fda00047c6670 */
[----:B------:R-:W-:Y:S05]  /*23d40*/  @P6 BRA `(.L_x_1875) ;  /* 0x00000000000c6947 */ /* 0x000fea0003800000 */
[----:B------:R-:W0:Y:S02]  /*23d50*/  LDC.64 R2, c[0x0][0xc80] ;  /* 0x00032000ff027b82 */ /* 0x000e240000000a00 */
[----:B0-----:R-:W-:-:S05]  /*23d60*/  IMAD.WIDE R2, R7, 0x4, R2 ;  /* 0x0000000407027825 */ /* 0x001fca00078e0202 */
[----:B------:R0:W5:Y:S02]  /*23d70*/  LDG.E R4, desc[UR60][R2.64] ;  /* 0x0000003c02047981 */ /* 0x000164000c1e1900 */
.L_x_1875:
[----:B------:R-:W-:Y:S05]  /*23d80*/  BSYNC B0 ;  /* 0x0000000000007941 */ /* 0x000fea0003800000 */
.L_x_1874:
        /* <DEDUP_REMOVED lines=20> */
.L_x_1872:
[----:B------:R-:W-:-:S04]  /*23ed0*/  IMAD.IADD R13, R6, 0x1, -R3 ;  /* 0x00000001060d7824 */ /* 0x000fc800078e0a03 */
[----:B------:R-:W-:-:S05]  /*23ee0*/  IMAD R2, R8, UR5, R13 ;  /* 0x0000000508027c24 */ /* 0x000fca000f8e020d */
[----:B------:R-:W-:Y:S02]  /*23ef0*/  ISETP.GT.AND P0, PT, R2, UR6, PT ;  /* 0x0000000602007c0c */ /* 0x000fe4000bf04270 */
[----:B------:R-:W0:Y:S11]  /*23f00*/  LDC.64 R2, c[0x0][0xc90] ;  /* 0x00032400ff027b82 */ /* 0x000e360000000a00 */
[----:B------:R-:W-:-:S04]  /*23f10*/  VOTE.ANY R9, PT, !P0 ;  /* 0x0000000000097806 */ /* 0x000fc800040e0100 */
[----:B------:R-:W1:Y:S02]  /*23f20*/  POPC R15, R9 ;  /* 0x00000009000f7309 */ /* 0x000e640000000000 */
[----:B-1----:R-:W-:-:S05]  /*23f30*/  IADD3 R19, R15, UR4, RZ ;  /* 0x000000040f137c10 */ /* 0x002fca000fffe0ff */
        /* <DEDUP_REMOVED lines=13> */
.L_x_1877:
[----:B---3--:R-:W-:Y:S01]  /*24010*/  IMAD R16, R16, UR5, R13 ;  /* 0x0000000510107c24 */ /* 0x008fe2000f8e020d */
[----:B------:R-:W-:Y:S01]  /*24020*/  IABS R2, R6 ;  /* 0x0000000600027213 */ /* 0x000fe20000000000 */
[----:B01----:R-:W-:-:S03]  /*24030*/  IMAD.MOV R11, RZ, RZ, -R3 ;  /* 0x000000ffff0b7224 */ /* 0x003fc600078e0a03 */
[----:B--2---:R-:W-:Y:S01]  /*24040*/  IADD3 R9, -R16, UR6, RZ ;  /* 0x0000000610097c10 */ /* 0x004fe2000fffe1ff */
[----:B------:R-:W-:Y:S01]  /*24050*/  IMAD R11, R11, R12, RZ ;  /* 0x0000000c0b0b7224 */ /* 0x000fe200078e02ff */
[----:B------:R-:W-:Y:S01]  /*24060*/  IADD3 R10, RZ, -R2, RZ ;  /* 0x80000002ff0a7210 */ /* 0x000fe20007ffe0ff */
[----:B------:R-:W-:Y:S01]  /*24070*/  IMAD.MOV.U32 R2, RZ, RZ, RZ ;  /* 0x000000ffff027224 */ /* 0x000fe200078e00ff */
[----:B------:R-:W-:-:S03]  /*24080*/  IABS R8, R9 ;  /* 0x0000000900087213 */ /* 0x000fc60000000000 */
[----:B------:R-:W-:-:S04]  /*24090*/  IMAD.HI.U32 R2, R3, R11, R2 ;  /* 0x0000000b03027227 */ /* 0x000fc800078e0002 */
[----:B------:R-:W-:Y:S02]  /*240a0*/  IMAD.MOV.U32 R3, RZ, RZ, R8 ;  /* 0x000000ffff037224 */ /* 0x000fe400078e0008 */
[----:B------:R-:W-:Y:S02]  /*240b0*/  IMAD.MOV.U32 R8, RZ, RZ, R10 ;  /* 0x000000ffff087224 */ /* 0x000fe400078e000a */
[----:B------:R-:W-:-:S04]  /*240c0*/  IMAD.HI.U32 R2, R2, R3, RZ ;  /* 0x0000000302027227 */ /* 0x000fc800078e00ff */
[----:B------:R-:W-:-:S05]  /*240d0*/  IMAD R3, R2, R8, R3 ;  /* 0x0000000802037224 */ /* 0x000fca00078e0203 */
[----:B------:R-:W-:-:S13]  /*240e0*/  ISETP.GT.U32.AND P1, PT, R12, R3, PT ;  /* 0x000000030c00720c */ /* 0x000fda0003f24070 */
[-C--:B------:R-:W-:Y:S01]  /*240f0*/  @!P1 IADD3 R3, R3, -R12.reuse, RZ ;  /* 0x8000000c03039210 */ /* 0x080fe20007ffe0ff */
        /* <DEDUP_REMOVED lines=9> */
[----:B------:R-:W-:-:S03]  /*24190*/  IMAD.MOV R2, RZ, RZ, -R2 ;  /* 0x000000ffff027224 */ /* 0x000fc600078e0a02 */
[----:B------:R-:W-:Y:S01]  /*241a0*/  IADD3 R10, -R8, RZ, RZ ;  /* 0x000000ff080a7210 */ /* 0x000fe20007ffe1ff */
[----:B------:R-:W-:Y:S02]  /*241b0*/  IMAD R13, R6, R2, R9 ;  /* 0x00000002060d7224 */ /* 0x000fe400078e0209 */
[----:B------:R-:W-:Y:S01]  /*241c0*/  IMAD.MOV.U32 R2, RZ, RZ, RZ ;  /* 0x000000ffff027224 */ /* 0x000fe200078e00ff */
[----:B------:R-:W-:-:S04]  /*241d0*/  VIADDMNMX R18, R10, UR5, R7, PT ;  /* 0x000000050a127c46 */ /* 0x000fc8000b800107 */
[-C--:B------:R-:W-:Y:S02]  /*241e0*/  IABS R10, R18.reuse ;  /* 0x00000012000a7213 */ /* 0x080fe40000000000 */
[----:B------:R-:W-:Y:S02]  /*241f0*/  IABS R6, R18 ;  /* 0x0000001200067213 */ /* 0x000fe40000000000 */
[----:B------:R-:W0:Y:S08]  /*24200*/  I2F.RP R7, R10 ;  /* 0x0000000a00077306 */ /* 0x000e300000209400 */
[----:B0-----:R-:W0:Y:S02]  /*24210*/  MUFU.RCP R7, R7 ;  /* 0x0000000700077308 */ /* 0x001e240000001000 */
[----:B0-----:R-:W-:-:S06]  /*24220*/  VIADD R3, R7, 0xffffffe ;  /* 0x0ffffffe07037836 */ /* 0x001fcc0000000000 */
[----:B------:R-:W0:Y:S02]  /*24230*/  F2I.FTZ.U32.TRUNC.NTZ R3, R3 ;  /* 0x0000000300037305 */ /* 0x000e24000021f000 */
[----:B0-----:R-:W-:-:S05]  /*24240*/  IMAD.MOV R11, RZ, RZ, -R3 ;  /* 0x000000ffff0b7224 */ /* 0x001fca00078e0a03 */
[----:B------:R-:W-:Y:S02]  /*24250*/  MOV R9, R11 ;  /* 0x0000000b00097202 */ /* 0x000fe40000000f00 */
[----:B------:R-:W-:-:S03]  /*24260*/  IABS R11, R13 ;  /* 0x0000000d000b7213 */ /* 0x000fc60000000000 */
[----:B------:R-:W-:-:S04]  /*24270*/  IMAD R9, R9, R10, RZ ;  /* 0x0000000a09097224 */ /* 0x000fc800078e02ff */
[----:B------:R-:W-:-:S04]  /*24280*/  IMAD.HI.U32 R2, R3, R9, R2 ;  /* 0x0000000903027227 */ /* 0x000fc800078e0002 */
[----:B------:R-:W-:Y:S02]  /*24290*/  IMAD.MOV R3, RZ, RZ, -R6 ;  /* 0x000000ffff037224 */ /* 0x000fe400078e0a06 */
        /* <DEDUP_REMOVED lines=8> */
[----:B------:R-:W-:Y:S01]  /*24320*/  ISETP.GE.AND P2, PT, R3, RZ, PT ;  /* 0x000000ff0300720c */ /* 0x000fe20003f46270 */
[----:B------:R-:W-:-:S06]  /*24330*/  IMAD.IADD R3, R13, 0x1, R8 ;  /* 0x000000010d037824 */ /* 0x000fcc00078e0208 */
[----:B------:R-:W-:-:S06]  /*24340*/  @P0 VIADD R2, R2, 0x1 ;  /* 0x0000000102020836 */ /* 0x000fcc0000000000 */
[----:B------:R-:W-:Y:S01]  /*24350*/  @!P2 IMAD.MOV R2, RZ, RZ, -R2 ;  /* 0x000000ffff02a224 */ /* 0x000fe200078e0a02 */
[----:B------:R-:W-:Y:S02]  /*24360*/  @!P1 LOP3.LUT R2, RZ, R18, RZ, 0x33, !PT ;  /* 0x00000012ff029212 */ /* 0x000fe400078e33ff */
[----:B------:R-:W-:Y:S02]  /*24370*/  IADD3 R18, -R18, RZ, RZ ;  /* 0x000000ff12127210 */ /* 0x000fe40007ffe1ff */
[----:B------:R-:W-:-:S03]  /*24380*/  LOP3.LUT R17, RZ, R2, RZ, 0x33, !PT ;  /* 0x00000002ff117212 */ /* 0x000fc600078e33ff */
[----:B------:R-:W-:Y:S02]  /*24390*/  IMAD R18, R2, R18, R3 ;  /* 0x0000001202127224 */ /* 0x000fe400078e0203 */
[----:B------:R-:W-:Y:S01]  /*243a0*/  IMAD.IADD R17, R4, 0x1, R17 ;  /* 0x0000000104117824 */ /* 0x000fe200078e0211 */
[----:B------:R-:W-:Y:S06]  /*243b0*/  BRA `(.L_x_1878) ;  /* 0x00000000000c7947 */ /* 0x000fec0003800000 */
.L_x_1873:
[----:B------:R-:W-:Y:S01]  /*243c0*/  IMAD.MOV.U32 R17, RZ, RZ, RZ ;  /* 0x000000ffff117224 */ /* 0x000fe200078e00ff */
[----:B------:R-:W-:Y:S01]  /*243d0*/  MOV R18, RZ ;  /* 0x000000ff00127202 */ /* 0x000fe20000000f00 */
[----:B------:R-:W-:-:S07]  /*243e0*/  IMAD.U32 R16, RZ, RZ, UR6 ;  /* 0x00000006ff107e24 */ /* 0x000fce000f8e00ff */
.L_x_1878:
[----:B------:R-:W-:-:S13]  /*243f0*/  ISETP.NE.AND P0, PT, R5, RZ, PT ;  /* 0x000000ff0500720c */ /* 0x000fda0003f05270 */
[----:B------:R-:W0:Y:S01]  /*24400*/  @!P0 S2R R3, SR_CgaCtaId ;  /* 0x0000000000038919 */ /* 0x000e220000008800 */
[----:B------:R-:W-:-:S04]  /*24410*/  @!P0 MOV R2, 0x400 ;  /* 0x0000040000028802 */ /* 0x000fc80000000f00 */
[----:B0-----:R-:W-:-:S05]  /*24420*/  @!P0 LEA R2, R3, R2, 0x18 ;  /* 0x0000000203028211 */ /* 0x001fca00078ec0ff */
[----:B------:R1:W-:Y:S01]  /*24430*/  @!P0 STS.128 [R2+0x308d0], R16 ;  /* 0x0308d01002008388 */ /* 0x0003e20000000c00 */
[----:B------:R-:W-:Y:S06]  /*24440*/  BAR.ARV 0x5, 0x180 ;  /* 0x0146000000007b1d */ /* 0x000fec0000002000 */
.L_x_1871:
[----:B------:R2:W-:Y:S01]  /*24450*/  STL [R1+0x2c], RZ ;  /* 0x00002cff01007387 */ /* 0x0005e20000100800 */
[----:B------:R-:W-:Y:S01]  /*24460*/  ULDC UR4, c[0x0][0xc3c] ;  /* 0x00030f0000047ab9 */ /* 0x000fe20000000800 */
[----:B------:R-:W-:Y:S01]  /*24470*/  IMAD.MOV.U32 R29, RZ, RZ, 0x1 ;  /* 0x00000001ff1d7424 */ /* 0x000fe200078e00ff */
[----:B0-----:R-:W-:Y:S01]  /*24480*/  ISETP.GE.AND P0, PT, R19, UR4, PT ;  /* 0x0000000413007c0c */ /* 0x001fe2000bf06270 */
[----:B------:R-:W-:-:S12]  /*24490*/  IMAD.MOV.U32 R26, RZ, RZ, RZ ;  /* 0x000000ffff1a7224 */ /* 0x000fd800078e00ff */
[----:B--2---:R-:W-:Y:S05]  /*244a0*/  @P0 BRA `(.L_x_1879) ;  /* 0x0000006400e00947 */ /* 0x004fea0003800000 */
[----:B-1----:R-:W2:Y:S01]  /*244b0*/  LDL R2, [R1+0x8c] ;  /* 0x00008c0001027983 */ /* 0x002ea20000100800 */
[----:B------:R-:W0:Y:S01]  /*244c0*/  S2UR UR5, SR_CgaCtaId ;  /* 0x00000000000579c3 */ /* 0x000e220000008800 */
[C---:B------:R-:W-:Y:S01]  /*244d0*/  IMAD.SHL.U32 R34, R0.reuse, 0x8, RZ ;  /* 0x0000000800227824 */ /* 0x040fe200078e00ff */
[----:B------:R-:W-:Y:S01]  /*244e0*/  LOP3.LUT R5, R0, 0x7f, RZ, 0xc0, !PT ;  /* 0x0000007f00057812 */ /* 0x000fe200078ec0ff */
[----:B------:R-:W-:Y:S01]  /*244f0*/  BSSY B8, `(.L_x_1879) ;  /* 0x0000673000087945 */ /* 0x000fe20003800000 */
[----:B------:R-:W-:Y:S01]  /*24500*/  IMAD.MOV.U32 R30, RZ, RZ, 0x1 ;  /* 0x00000001ff1e7424 */ /* 0x000fe200078e00ff */
[----:B------:R-:W-:Y:S02]  /*24510*/  CS2R R26, SRZ ;  /* 0x00000000001a7805 */ /* 0x000fe4000001ff00 */
[C---:B------:R-:W-:Y:S01]  /*24520*/  LOP3.LUT R3, R34.reuse, 0x1f8, RZ, 0xc0, !PT ;  /* 0x000001f822037812 */ /* 0x040fe200078ec0ff */
[----:B------:R-:W-:Y:S01]  /*24530*/  IMAD.MOV.U32 R29, RZ, RZ, 0x1 ;  /* 0x00000001ff1d7424 */ /* 0x000fe200078e00ff */
[----:B------:R-:W-:Y:S01]  /*24540*/  LOP3.LUT R34, R34, 0x38, RZ, 0xc0, !PT ;  /* 0x0000003822227812 */ /* 0x000fe200078ec0ff */
[----:B------:R-:W-:Y:S01]  /*24550*/  ULDC.64 UR36, c[0x0][0x198] ;  /* 0x0000660000247ab9 */ /* 0x000fe20000000a00 */
[----:B------:R-:W-:Y:S01]  /*24560*/  LOP3.LUT R3, R3, 0x38, R0, 0x78, !PT ;  /* 0x0000003803037812 */ /* 0x000fe200078e7800 */
[----:B------:R-:W-:Y:S01]  /*24570*/  IMAD.SHL.U32 R0, R0, 0x10, RZ ;  /* 0x0000001000007824 */ /* 0x000fe200078e00ff */
[C---:B------:R-:W-:Y:S01]  /*24580*/  LOP3.LUT R37, R34.reuse, 0x40, RZ, 0xfc, !PT ;  /* 0x0000004022257812 */ /* 0x040fe200078efcff */
[----:B------:R-:W-:Y:S01]  /*24590*/  ULDC UR38, c[0x0][0xc] ;  /* 0x0000030000267ab9 */ /* 0x000fe20000000800 */
[----:B------:R-:W-:-:S02]  /*245a0*/  LOP3.LUT R36, R34, 0x80, RZ, 0xfc, !PT ;  /* 0x0000008022247812 */ /* 0x000fc400078efcff */
[----:B--2---:R-:W-:Y:S02]  /*245b0*/  R2UR UR4, R2 ;  /* 0x00000000020472ca */ /* 0x004fe400000e0000 */
[----:B------:R-:W-:-:S04]  /*245c0*/  SHF.L.U32 R2, R5, 0x3, RZ ;  /* 0x0000000305027819 */ /* 0x000fc800000006ff */
[----:B------:R-:W-:Y:S02]  /*245d0*/  LOP3.LUT R4, R3, 0x200, R2, 0xf8, !PT ;  /* 0x0000020003047812 */ /* 0x000fe400078ef802 */
[----:B------:R-:W-:-:S03]  /*245e0*/  SHF.R.U32.HI R2, RZ, 0x3, R5 ;  /* 0x00000003ff027819 */ /* 0x000fc60000011605 */
[----:B------:R1:W-:Y:S01]  /*245f0*/  STL [R1], R4 ;  /* 0x0000000401007387 */ /* 0x0003e20000100800 */
[----:B------:R-:W-:Y:S01]  /*24600*/  LOP3.LUT R0, R2, 0x70, R0, 0xf8, !PT ;  /* 0x0000007002007812 */ /* 0x000fe200078ef800 */
[----:B------:R-:W-:Y:S02]  /*24610*/  ULOP3.LUT UR39, UR4, 0x2, URZ, 0xfc, !UPT ;  /* 0x0000000204277892 */ /* 0x000fe4000f8efc3f */
[----:B------:R1:W-:Y:S01]  /*24620*/  STL [R1+0x2c], RZ ;  /* 0x00002cff01007387 */ /* 0x0003e20000100800 */
[----:B------:R-:W-:Y:S02]  /*24630*/  UMOV UR4, 0x400 ;  /* 0x0000040000047882 */ /* 0x000fe40000000000 */
[----:B0-----:R-:W-:-:S06]  /*24640*/  ULEA UR4, UR5, UR4, 0x18 ;  /* 0x0000000405047291 */ /* 0x001fcc000f8ec03f */
[----:B------:R-:W-:-:S05]  /*24650*/  MOV R23, UR4 ;  /* 0x0000000400177c02 */ /* 0x000fca0008000f00 */
[----:B------:R-:W-:-:S05]  /*24660*/  IMAD R0, R4, 0x2, R23 ;  /* 0x0000000204007824 */ /* 0x000fca00078e0217 */
[----:B------:R1:W-:Y:S02]  /*24670*/  STL [R1+0x4], R0 ;  /* 0x0000040001007387 */ /* 0x0003e40000100800 */
.L_x_1998:
[----:B------:R-:W-:Y:S05]  /*24680*/  YIELD ;  /* 0x0000000000007946 */ /* 0x000fea0003800000 */
[----:B------:R-:W-:Y:S01]  /*24690*/  ULDC.64 UR4, c[0x0][0xa28] ;  /* 0x00028a0000047ab9 */ /* 0x000fe20000000a00 */
[----:B------:R-:W-:Y:S01]  /*246a0*/  IMAD.MOV.U32 R11, RZ, RZ, RZ ;  /* 0x000000ffff0b7224 */ /* 0x000fe200078e00ff */
[----:B------:R-:W-:Y:S01]  /*246b0*/  ISETP.NE.U32.AND P0, PT, RZ, UR4, PT ;  /* 0x00000004ff007c0c */ /* 0x000fe2000bf05070 */
[----:B01----:R-:W0:Y:S01]  /*246c0*/  LDC.64 R4, c[0x0][0xa00] ;  /* 0x00028000ff047b82 */ /* 0x003e220000000a00 */
[----:B------:R-:W-:Y:S02]  /*246d0*/  ULDC.64 UR6, c[0x0][0xa10] ;  /* 0x0002840000067ab9 */ /* 0x000fe40000000a00 */
[----:B------:R-:W-:Y:S01]  /*246e0*/  ISETP.NE.AND.EX P0, PT, RZ, UR5, PT, P0 ;  /* 0x00000005ff007c0c */ /* 0x000fe2000bf05300 */
[----:B------:R-:W-:-:S12]  /*246f0*/  ULDC.64 UR4, c[0x0][0xa18] ;  /* 0x0002860000047ab9 */ /* 0x000fd80000000a00 */
[----:B------:R-:W1:Y:S01]  /*24700*/  @P0 LDC.64 R2, c[0x0][0xa28] ;  /* 0x00028a00ff020b82 */ /* 0x000e620000000a00 */
[----:B------:R-:W-:Y:S01]  /*24710*/  ISETP.NE.U32.AND P1, PT, RZ, UR6, PT ;  /* 0x00000006ff007c0c */ /* 0x000fe2000bf25070 */
[----:B-1----:R-:W-:-:S05]  /*24720*/  @P0 IMAD.WIDE R2, R19, 0x4, R2 ;  /* 0x0000000413020825 */ /* 0x002fca00078e0202 */
[----:B--2---:R1:W2:Y:S01]  /*24730*/  @P0 LDG.E R11, desc[UR60][R2.64] ;  /* 0x0000003c020b0981 */ /* 0x0042a2000c1e1900 */
[----:B------:R-:W-:Y:S01]  /*24740*/  ISETP.NE.U32.AND P0, PT, RZ, UR4, PT ;  /* 0x00000004ff007c0c */ /* 0x000fe2000bf05070 */
[----:B------:R-:W-:Y:S01]  /*24750*/  IMAD.MOV.U32 R35, RZ, RZ, RZ ;  /* 0x000000ffff237224 */ /* 0x000fe200078e00ff */
[----:B------:R-:W-:Y:S01]  /*24760*/  ISETP.NE.AND.EX P1, PT, RZ, UR7, PT, P1 ;  /* 0x00000007ff007c0c */ /* 0x000fe2000bf25310 */
[----:B0-----:R-:W-:Y:S01]  /*24770*/  IMAD.WIDE R4, R19, 0x4, R4 ;  /* 0x0000000413047825 */ /* 0x001fe200078e0204 */
[----:B------:R-:W-:Y:S01]  /*24780*/  ISETP.NE.AND.EX P2, PT, RZ, UR5, PT, P0 ;  /* 0x00000005ff007c0c */ /* 0x000fe2000bf45300 */
[----:B------:R-:W-:Y:S01]  /*24790*/  ULDC.64 UR4, c[0x0][0xa00] ;  /* 0x0002800000047ab9 */ /* 0x000fe20000000a00 */
[----:B------:R-:W-:Y:S02]  /*247a0*/  MOV R0, RZ ;  /* 0x000000ff00007202 */ /* 0x000fe40000000f00 */
[----:B------:R-:W-:Y:S01]  /*247b0*/  ISETP.NE.U32.AND P0, PT, RZ, UR4, PT ;  /* 0x00000004ff007c0c */ /* 0x000fe2000bf05070 */
[----:B-1----:R-:W0:Y:S03]  /*247c0*/  LDC.64 R2, c[0x0][0xa10] ;  /* 0x00028400ff027b82 */ /* 0x002e260000000a00 */
[----:B------:R-:W-:-:S05]  /*247d0*/  ISETP.NE.AND.EX P0, PT, RZ, UR5, PT, P0 ;  /* 0x00000005ff007c0c */ /* 0x000fca000bf05300 */
[----:B------:R-:W1:Y:S08]  /*247e0*/  @P2 LDC.64 R6, c[0x0][0xa18] ;  /* 0x00028600ff062b82 */ /* 0x000e700000000a00 */
[----:B------:R-:W5:Y:S01]  /*247f0*/  @P0 LDG.E R35, desc[UR60][R4.64] ;  /* 0x0000003c04230981 */ /* 0x000f62000c1e1900 */
[----:B0-----:R-:W-:-:S05]  /*24800*/  IMAD.WIDE R2, R19, 0x4, R2 ;  /* 0x0000000413027825 */ /* 0x001fca00078e0202 */
[----:B------:R-:W5:Y:S01]  /*24810*/  @P1 LDG.E R0, desc[UR60][R2.64] ;  /* 0x0000003c02001981 */ /* 0x000f62000c1e1900 */
[----:B------:R-:W-:Y:S02]  /*24820*/  ULDC UR4, c[0x0][0x288] ;  /* 0x0000a20000047ab9 */ /* 0x000fe40000000800 */
[----:B------:R-:W-:Y:S01]  /*24830*/  IMAD.U32 R31, RZ, RZ, UR4 ;  /* 0x00000004ff1f7e24 */ /* 0x000fe2000f8e00ff */
[----:B------:R-:W-:Y:S02]  /*24840*/  ULDC.64 UR4, c[0x0][0x418] ;  /* 0x0001060000047ab9 */ /* 0x000fe40000000a00 */
[----:B------:R-:W-:-:S03]  /*24850*/  UISETP.NE.U32.AND UP0, UPT, UR4, URZ, UPT ;  /* 0x0000003f0400728c */ /* 0x000fc6000bf05070 */
[----:B------:R-:W-:Y:S01]  /*24860*/  ULDC UR4, c[0x0][0x424] ;  /* 0x0001090000047ab9 */ /* 0x000fe20000000800 */
[----:B------:R-:W-:Y:S01]  /*24870*/  UISETP.NE.AND.EX UP0, UPT, UR5, URZ, UPT, UP0 ;  /* 0x0000003f0500728c */ /* 0x000fe2000bf05300 */
[----:B-1----:R-:W-:Y:S02]  /*24880*/  @P2 IMAD.WIDE R6, R19, 0x4, R6 ;  /* 0x0000000413062825 */ /* 0x002fe400078e0206 */
[----:B------:R-:W-:Y:S01]  /*24890*/  ULDC UR5, c[0x0][0x2f0] ;  /* 0x0000bc0000057ab9 */ /* 0x000fe20000000800 */
[----:B------:R-:W-:Y:S02]  /*248a0*/  USEL UR4, UR4, 0x1, UP0 ;  /* 0x0000000104047887 */ /* 0x000fe40008000000 */
[----:B------:R0:W5:Y:S02]  /*248b0*/  @P2 LDG.E R31, desc[UR60][R6.64] ;  /* 0x0000003c061f2981 */ /* 0x000164000c1e1900 */
[----:B------:R-:W-:-:S03]  /*248c0*/  UIMAD UR4, UR4, UR5, URZ ;  /* 0x00000005040472a4 */ /* 0x000fc6000f8e023f */
[----:B------:R-:W-:-:S03]  /*248d0*/  ULDC UR5, c[0x0][0x348] ;  /* 0x0000d20000057ab9 */ /* 0x000fc60000000800 */
[----:B------:R-:W-:Y:S02]  /*248e0*/  IMAD.U32 R10, RZ, RZ, UR4 ;  /* 0x00000004ff0a7e24 */ /* 0x000fe4000f8e00ff */
[----:B0-----:R-:W-:Y:S01]  /*248f0*/  IMAD.U32 R6, RZ, RZ, UR5 ;  /* 0x00000005ff067e24 */ /* 0x001fe2000f8e00ff */
[----:B--2---:R0:W-:Y:S01]  /*24900*/  STL [R1+0xc], R11 ;  /* 0x00000c0b01007387 */ /* 0x0041e20000100800 */
[----:B------:R-:W-:Y:S05]  /*24910*/  @P2 BRA `(.L_x_1880) ;  /* 0x0000000000102947 */ /* 0x000fea0003800000 */
[----:B------:R-:W-:Y:S05]  /*24920*/  @!P0 BRA `(.L_x_1880) ;  /* 0x00000000000c8947 */ /* 0x000fea0003800000 */
[----:B------:R-:W2:Y:S04]  /*24930*/  LDG.E R8, desc[UR60][R4.64] ;  /* 0x0000003c04087981 */ /* 0x000ea8000c1e1900 */
[----:B-----5:R-:W2:Y:S02]  /*24940*/  LDG.E R31, desc[UR60][R4.64+0x4] ;  /* 0x0000043c041f7981 */ /* 0x020ea4000c1e1900 */
[----:B--2---:R-:W-:-:S07]  /*24950*/  IADD3 R31, -R8, R31, RZ ;  /* 0x0000001f081f7210 */ /* 0x004fce0007ffe1ff */
.L_x_1880:
[----:B------:R-:W-:Y:S02]  /*24960*/  ULDC.64 UR4, c[0x0][0xa20] ;  /* 0x0002880000047ab9 */ /* 0x000fe40000000a00 */
[----:B------:R-:W-:-:S04]  /*24970*/  ISETP.NE.U32.AND P0, PT, RZ, UR4, PT ;  /* 0x00000004ff007c0c */ /* 0x000fc8000bf05070 */
[----:B------:R-:W-:-:S13]  /*24980*/  ISETP.NE.AND.EX P0, PT, RZ, UR5, PT, P0 ;  /* 0x00000005ff007c0c */ /* 0x000fda000bf05300 */
[----:B------:R-:W-:Y:S05]  /*24990*/  @!P0 BRA `(.L_x_1881) ;  /* 0x0000000000108947 */ /* 0x000fea0003800000 */
[----:B------:R-:W1:Y:S02]  /*249a0*/  LDC.64 R4, c[0x0][0xa20] ;  /* 0x00028800ff047b82 */ /* 0x000e640000000a00 */
[----:B-1----:R-:W-:-:S05]  /*249b0*/  IMAD.WIDE R4, R19, 0x4, R4 ;  /* 0x0000000413047825 */ /* 0x002fca00078e0204 */
[----:B------:R1:W5:Y:S01]  /*249c0*/  LDG.E R10, desc[UR60][R4.64] ;  /* 0x0000003c040a7981 */ /* 0x000362000c1e1900 */
[----:B------:R-:W-:Y:S05]  /*249d0*/  BRA `(.L_x_1882) ;  /* 0x0000000000247947 */ /* 0x000fea0003800000 */
.L_x_1881:
        /* <DEDUP_REMOVED lines=9> */
.L_x_1882:
[----:B-1----:R-:W2:Y:S01]  /*24a70*/  @P1 LDG.E R5, desc[UR60][R2.64] ;  /* 0x0000003c02051981 */ /* 0x002ea2000c1e1900 */
[----:B------:R-:W1:Y:S03]  /*24a80*/  LDC R7, c[0x0][0x448] ;  /* 0x00011200ff077b82 */ /* 0x000e660000000800 */
[----:B------:R3:W2:Y:S01]  /*24a90*/  @P1 LDG.E R4, desc[UR60][R2.64+0x4] ;  /* 0x0000043c02041981 */ /* 0x0006a2000c1e1900 */
[----:B------:R-:W-:Y:S02]  /*24aa0*/  IMAD.SHL.U32 R28, R17, 0x80, RZ ;  /* 0x00000080111c7824 */ /* 0x000fe400078e00ff */
[----:B-----5:R-:W-:Y:S02]  /*24ab0*/  IMAD.IADD R10, R10, 0x1, -R11 ;  /* 0x000000010a0a7824 */ /* 0x020fe400078e0a0b */
[----:B---3--:R-:W3:Y:S01]  /*24ac0*/  LDC.64 R2, c[0x0][0x9e0] ;  /* 0x00027800ff027b82 */ /* 0x008ee20000000a00 */
[----:B-1----:R-:W-:-:S02]  /*24ad0*/  ISETP.NE.AND P2, PT, R7, 0x1, PT ;  /* 0x000000010700780c */ /* 0x002fc40003f45270 */
[----:B------:R-:W-:-:S11]  /*24ae0*/  IADD3 R7, R28, 0x7f, RZ ;  /* 0x0000007f1c077810 */ /* 0x000fd60007ffe0ff */
[----:B------:R-:W1:Y:S01]  /*24af0*/  @P2 LDC R8, c[0x0][0x44c] ;  /* 0x00011300ff082b82 */ /* 0x000e620000000800 */
[----:B---3--:R-:W-:-:S07]  /*24b00*/  ISETP.GE.AND P3, PT, R3, 0x1, PT ;  /* 0x000000010300780c */ /* 0x008fce0003f66270 */
[----:B------:R-:W3:Y:S01]  /*24b10*/  @P2 LDC R9, c[0x0][0x450] ;  /* 0x00011400ff092b82 */ /* 0x000ee20000000800 */
[----:B--2---:R-:W-:Y:S02]  /*24b20*/  @P1 IMAD.IADD R6, R4, 0x1, -R5 ;  /* 0x0000000104061824 */ /* 0x004fe400078e0a05 */
[----:B-1----:R-:W-:-:S04]  /*24b30*/  @P2 IMAD.HI.U32 R4, R7, R8, RZ ;  /* 0x0000000807042227 */ /* 0x002fc800078e00ff */
[----:B------:R-:W-:Y:S01]  /*24b40*/  IMAD.IADD R13, R10, 0x1, R6 ;  /* 0x000000010a0d7824 */ /* 0x000fe200078e0206 */
[----:B---3--:R-:W-:-:S03]  /*24b50*/  @P2 SHF.R.U32.HI R7, RZ, R9, R4 ;  /* 0x00000009ff072219 */ /* 0x008fc60000011604 */
[C---:B------:R-:W-:Y:S01]  /*24b60*/  VIADD R4, R13.reuse, 0x5f ;  /* 0x0000005f0d047836 */ /* 0x040fe20000000000 */
[----:B------:R1:W-:Y:S01]  /*24b70*/  STL [R1+0x8], R13 ;  /* 0x0000080d01007387 */ /* 0x0003e20000100800 */
[----:B------:R-:W-:Y:S02]  /*24b80*/  IADD3 R8, R13, 0x1, -R31 ;  /* 0x000000010d087810 */ /* 0x000fe40007ffe81f */
[----:B------:R-:W-:Y:S02]  /*24b90*/  IMAD.HI R4, R4, 0x2aaaaaab, RZ ;  /* 0x2aaaaaab04047827 */ /* 0x000fe400078e02ff */
[----:B------:R-:W-:-:S03]  /*24ba0*/  IADD3 R7, R8, R7, RZ ;  /* 0x0000000708077210 */ /* 0x000fc60007ffe0ff */
[----:B------:R-:W-:Y:S02]  /*24bb0*/  SHF.R.U32.HI R9, RZ, 0x1f, R4 ;  /* 0x0000001fff097819 */ /* 0x000fe40000011604 */
[----:B------:R-:W-:Y:S02]  /*24bc0*/  IMAD.IADD R2, R7, 0x1, R2 ;  /* 0x0000000107027824 */ /* 0x000fe400078e0202 */
[----:B------:R-:W-:Y:S01]  /*24bd0*/  LEA.HI.SX32 R9, R4, R9, 0x1c ;  /* 0x0000000904097211 */ /* 0x000fe200078fe2ff */
[----:B-1----:R-:W-:Y:S06]  /*24be0*/  @!P3 BRA `(.L_x_1883) ;  /* 0x000000000048b947 */ /* 0x002fec0003800000 */
[C---:B------:R-:W-:Y:S01]  /*24bf0*/  ISETP.GT.AND P0, PT, R7.reuse, RZ, PT ;  /* 0x000000ff0700720c */ /* 0x040fe20003f04270 */
[----:B------:R-:W-:Y:S01]  /*24c00*/  BSSY B0, `(.L_x_1884) ;  /* 0x000000e000007945 */ /* 0x000fe20003800000 */
[----:B0-----:R-:W-:-:S11]  /*24c10*/  VIADD R11, R7, 0xffffffff ;  /* 0xffffffff070b7836 */ /* 0x001fd60000000000 */
        /* <DEDUP_REMOVED lines=8> */
.L_x_1885:
[----:B------:R-:W-:-:S13]  /*24ca0*/  ISETP.NE.AND P0, PT, R3, 0x1, PT ;  /* 0x000000010300780c */ /* 0x000fda0003f05270 */
[----:B------:R-:W0:Y:S02]  /*24cb0*/  @P0 LDC.64 R4, c[0x0][0x9e8] ;  /* 0x00027a00ff040b82 */ /* 0x000e240000000a00 */
[----:B0-----:R-:W-:-:S05]  /*24cc0*/  @P0 IMAD.HI.U32 R4, R11, R4, RZ ;  /* 0x000000040b040227 */ /* 0x001fca00078e00ff */
[----:B------:R-:W-:-:S07]  /*24cd0*/  @P0 SHF.R.U32.HI R11, RZ, R5, R4 ;  /* 0x00000005ff0b0219 */ /* 0x000fce0000011604 */
.L_x_1886:
[----:B------:R-:W-:Y:S05]  /*24ce0*/  BSYNC B0 ;  /* 0x0000000000007941 */ /* 0x000fea0003800000 */
.L_x_1884:
[----:B------:R-:W-:-:S05]  /*24cf0*/  IMAD R11, R11, R3, R3 ;  /* 0x000000030b0b7224 */ /* 0x000fca00078e0203 */
[----:B------:R-:W-:-:S07]  /*24d00*/  VIMNMX R2, R2, R11, PT ;  /* 0x0000000b02027248 */ /* 0x000fce0003fe0100 */
.L_x_1883:
[----:B------:R-:W1:Y:S01]  /*24d10*/  @P2 LDC R5, c[0x0][0x44c] ;  /* 0x00011300ff052b82 */ /* 0x000e620000000800 */
[----:B------:R-:W-:Y:S01]  /*24d20*/  MOV R4, R28 ;  /* 0x0000001c00047202 */ /* 0x000fe20000000f00 */
[----:B------:R-:W-:Y:S01]  /*24d30*/  IMAD.IADD R7, R13, 0x1, -R31 ;  /* 0x000000010d077824 */ /* 0x000fe200078e0a1f */
[----:B------:R-:W-:-:S05]  /*24d40*/  ULDC UR4, c[0x0][0x9dc] ;  /* 0x0002770000047ab9 */ /* 0x000fca0000000800 */
[----:B------:R-:W2:Y:S01]  /*24d50*/  @P2 LDC R12, c[0x0][0x450] ;  /* 0x00011400ff0c2b82 */ /* 0x000ea20000000800 */
[----:B-1----:R-:W-:-:S05]  /*24d60*/  @P2 IMAD.HI.U32 R5, R28, R5, RZ ;  /* 0x000000051c052227 */ /* 0x002fca00078e00ff */
[----:B--2---:R-:W-:-:S05]  /*24d70*/  @P2 SHF.R.U32.HI R4, RZ, R12, R5 ;  /* 0x0000000cff042219 */ /* 0x004fca0000011605 */
[----:B------:R-:W-:-:S04]  /*24d80*/  IMAD.IADD R12, R7, 0x1, R4 ;  /* 0x00000001070c7824 */ /* 0x000fc800078e0204 */
[----:B0-----:R-:W-:Y:S01]  /*24d90*/  VIADD R11, R12, -UR4 ;  /* 0x800000040c0b7c36 */ /* 0x001fe20008000000 */
        /* <DEDUP_REMOVED lines=11> */
.L_x_1889:
[----:B------:R-:W-:-:S13]  /*24e50*/  ISETP.NE.AND P0, PT, R3, 0x1, PT ;  /* 0x000000010300780c */ /* 0x000fda0003f05270 */
[----:B------:R-:W0:Y:S02]  /*24e60*/  @P0 LDC.64 R4, c[0x0][0x9e8] ;  /* 0x00027a00ff040b82 */ /* 0x000e240000000a00 */
[----:B0-----:R-:W-:-:S05]  /*24e70*/  @P0 IMAD.HI.U32 R4, R12, R4, RZ ;  /* 0x000000040c040227 */ /* 0x001fca00078e00ff */
[----:B------:R-:W-:-:S07]  /*24e80*/  @P0 SHF.R.U32.HI R12, RZ, R5, R4 ;  /* 0x00000005ff0c0219 */ /* 0x000fce0000011604 */
.L_x_1890:
[----:B------:R-:W-:Y:S05]  /*24e90*/  BSYNC B0 ;  /* 0x0000000000007941 */ /* 0x000fea0003800000 */
.L_x_1888:
[----:B------:R-:W-:-:S05]  /*24ea0*/  IMAD R12, R12, R3, RZ ;  /* 0x000000030c0c7224 */ /* 0x000fca00078e02ff */
[----:B------:R-:W-:-:S07]  /*24eb0*/  VIMNMX R11, R11, R12, !PT ;  /* 0x0000000c0b0b7248 */ /* 0x000fce0007fe0100 */
.L_x_1887:
[----:B------:R-:W-:Y:S01]  /*24ec0*/  IADD3 R2, R2, 0x5f, RZ ;  /* 0x0000005f02027810 */ /* 0x000fe20007ffe0ff */
[----:B------:R-:W-:Y:S01]  /*24ed0*/  IMAD.HI R11, R11, 0x2aaaaaab, RZ ;  /* 0x2aaaaaab0b0b7827 */ /* 0x000fe200078e02ff */
[----:B------:R-:W-:Y:S03]  /*24ee0*/  BSSY B0, `(.L_x_1891) ;  /* 0x0000157000007945 */ /* 0x000fe60003800000 */
        /* <DEDUP_REMOVED lines=10> */
[----:B------:R-:W-:-:S04]  /*24f90*/  VIMNMX R4, R5, R6, PT ;  /* 0x0000000605047248 */ /* 0x000fc80003fe0100 */
[----:B------:R-:W-:Y:S01]  /*24fa0*/  ISETP.GT.AND P0, PT, R4, R3, PT ;  /* 0x000000030400720c */ /* 0x000fe20003f04270 */
[----:B------:R-:W-:-:S05]  /*24fb0*/  IMAD.WIDE.U32 R2, R3, -0x55555555, RZ ;  /* 0xaaaaaaab03027825 */ /* 0x000fca00078e00ff */
[----:B------:R-:W-:-:S05]  /*24fc0*/  SHF.R.U32.HI R5, RZ, 0x6, R3 ;  /* 0x00000006ff057819 */ /* 0x000fca0000011603 */
[----:B------:R-:W-:Y:S02]  /*24fd0*/  IMAD.MOV.U32 R2, RZ, RZ, R5 ;  /* 0x000000ffff027224 */ /* 0x000fe400078e0005 */
        /* <DEDUP_REMOVED lines=14> */
.L_x_2066:
[----:B-1----:R-:W-:Y:S02]  /*250c0*/  ISETP.NE.AND P0, PT, R14, RZ, PT ;  /* 0x000000ff0e00720c */ /* 0x002fe40003f05270 */
[----:B------:R-:W-:-:S11]  /*250d0*/  PLOP3.LUT P6, PT, PT, PT, PT, 0x8, 0x0 ;  /* 0x000000000000781c */ /* 0x000fd60003fce170 */
[----:B------:R-:W-:Y:S05]  /*250e0*/  @P0 BRA `(.L_x_1894) ;  /* 0x00000000000c0947 */ /* 0x000fea0003800000 */
[----:B------:R-:W-:-:S03]  /*250f0*/  UMOV UR4, 0xffffffff ;  /* 0xffffffff00047882 */ /* 0x000fc60000000000 */
[----:B------:R-:W-:Y:S05]  /*25100*/  BRA.DIV UR4, `(.L_x_1895) ;  /* 0x0000007204907947 */ /* 0x000fea000b800000 */
[----:B------:R-:W-:-:S13]  /*25110*/  ELECT P6, URZ, PT ;  /* 0x00000000003f782f */ /* 0x000fda00038c0000 */
.L_x_1894:
        /* <DEDUP_REMOVED lines=9> */
.L_x_2069:
[----:B------:R-:W-:Y:S05]  /*251b0*/  BSYNC B1 ;  /* 0x0000000000017941 */ /* 0x000fea0003800000 */
.L_x_1896:
        /* <DEDUP_REMOVED lines=10> */
.L_x_2070:
[----:B------:R-:W-:Y:S05]  /*25260*/  BSYNC B2 ;  /* 0x0000000000027941 */ /* 0x000fea0003800000 */
.L_x_1900:
[----:B------:R-:W-:Y:S04]  /*25270*/  BSSY B2, `(.L_x_1902) ;  /* 0x0000009000027945 */ /* 0x000fe80003800000 */
[----:B------:R-:W-:Y:S05]  /*25280*/  @P1 BRA `(.L_x_1903) ;  /* 0x00000000001c1947 */ /* 0x000fea0003800000 */
[----:B------:R-:W2:Y:S01]  /*25290*/  S2R R10, SR_TID.X ;  /* 0x00000000000a7919 */ /* 0x000ea20000002100 */
[----:B0-----:R-:W-:-:S04]  /*252a0*/  IMAD.MOV.U32 R6, RZ, RZ, 0x9000 ;  /* 0x00009000ff067424 */ /* 0x001fc800078e00ff */
[----:B------:R3:W-:Y:S01]  /*252b0*/  SYNCS.ARRIVE.TRANS64 RZ, [R3+URZ+0x30890], R6 ;  /* 0x0308900603ff79a7 */ /* 0x0007e2000800003f */
[----:B--2---:R-:W-:-:S04]  /*252c0*/  LOP3.LUT R10, R10, 0x1f, RZ, 0xc0, !PT ;  /* 0x0000001f0a0a7812 */ /* 0x004fc800078ec0ff */
[----:B------:R-:W-:-:S13]  /*252d0*/  ISETP.NE.AND P0, PT, R10, RZ, PT ;  /* 0x000000ff0a00720c */ /* 0x000fda0003f05270 */
[----:B---3--:R-:W-:Y:S05]  /*252e0*/  @!P0 BRA `(.L_x_1903) ;  /* 0x0000000000048947 */ /* 0x008fea0003800000 */
[----:B------:R-:W-:Y:S01]  /*252f0*/  BPT.TRAP 0x1 ;  /* 0x000000040000795c */ /* 0x000fe20000300000 */
.L_x_1903:
[----:B------:R-:W-:Y:S05]  /*25300*/  BSYNC B2 ;  /* 0x0000000000027941 */ /* 0x000fea0003800000 */
.L_x_1902:
[----:B------:R-:W-:Y:S01]  /*25310*/  IMAD.MOV.U32 R14, RZ, RZ, RZ ;  /* 0x000000ffff0e7224 */ /* 0x000fe200078e00ff */
[----:B------:R-:W-:Y:S01]  /*25320*/  UIADD3 UR4, UP0, UR36, 0x570, URZ ;  /* 0x0000057024047890 */ /* 0x000fe2000ff1e03f */
[----:B------:R-:W-:Y:S01]  /*25330*/  IMAD R12, R2, 0x60, R0 ;  /* 0x00000060020c7824 */ /* 0x000fe200078e0200 */
[----:B------:R-:W-:Y:S01]  /*25340*/  PLOP3.LUT P0, PT, PT, PT, PT, 0x80, 0x0 ;  /* 0x000000000000781c */ /* 0x000fe20003f0f070 */
[----:B0-----:R-:W-:Y:S01]  /*25350*/  IMAD R6, R27, 0x9000, R23 ;  /* 0x000090001b067824 */ /* 0x001fe200078e0217 */
[----:B------:R-:W-:Y:S01]  /*25360*/  R2UR UR10, R14 ;  /* 0x000000000e0a72ca */ /* 0x000fe200000e0000 */
[----:B------:R-:W-:Y:S01]  /*25370*/  VIADD R10, R3, 0x30890 ;  /* 0x00030890030a7836 */ /* 0x000fe20000000000 */
[----:B------:R-:W-:Y:S01]  /*25380*/  IADD3 R12, R12, -0x60, RZ ;  /* 0xffffffa00c0c7810 */ /* 0x000fe20007ffe0ff */
[----:B------:R-:W-:Y:S01]  /*25390*/  VIADD R13, R6, 0x1e400 ;  /* 0x0001e400060d7836 */ /* 0x000fe20000000000 */
[----:B------:R-:W-:Y:S01]  /*253a0*/  UIADD3.X UR5, URZ, UR37, URZ, UP0, !UPT ;  /* 0x000000253f057290 */ /* 0x000fe200087fe43f */
[----:B------:R-:W-:Y:S01]  /*253b0*/  UMOV UR6, 0x0 ;  /* 0x0000000000067882 */ /* 0x000fe20000000000 */
[----:B------:R-:W-:-:S10]  /*253c0*/  UMOV UR7, 0x12f00000 ;  /* 0x12f0000000077882 */ /* 0x000fd40000000000 */
.L_x_1904:
        /* <DEDUP_REMOVED lines=16> */
.L_x_1905:
        /* <DEDUP_REMOVED lines=12> */
[----:B------:R-:W-:Y:S01]  /*25590*/  VIADD R13, R6, 0x24400 ;  /* 0x00024400060d7836 */ /* 0x000fe20000000000 */
[----:B------:R-:W-:Y:S01]  /*255a0*/  UMOV UR6, 0x0 ;  /* 0x0000000000067882 */ /* 0x000fe20000000000 */
[----:B------:R-:W-:Y:S01]  /*255b0*/  UMOV UR7, 0x12f00000 ;  /* 0x12f0000000077882 */ /* 0x000fe20000000000 */
[----:B------:R-:W-:-:S15]  /*255c0*/  R2UR UR10, R15 ;  /* 0x000000000f0a72ca */ /* 0x000fde00000e0000 */
.L_x_1906:
        /* <DEDUP_REMOVED lines=13> */
.L_x_2071:
[----:B------:R-:W-:Y:S05]  /*256a0*/  BSYNC B2 ;  /* 0x0000000000027941 */ /* 0x000fea0003800000 */
.L_x_1907:
[----:B------:R-:W-:Y:S01]  /*256b0*/  BSSY B2, `(.L_x_1909) ;  /* 0x000000b000027945 */ /* 0x000fe20003800000 */
[----:B------:R-:W-:Y:S01]  /*256c0*/  IMAD.MOV.U32 R10, RZ, RZ, 0x0 ;  /* 0x00000000ff0a7424 */ /* 0x000fe200078e00ff */
[----:B01----:R-:W-:Y:S02]  /*256d0*/  MOV R11, 0x12f00000 ;  /* 0x12f00000000b7802 */ /* 0x003fe40000000f00 */
[----:B------:R-:W-:Y:S05]  /*256e0*/  @P1 BRA `(.L_x_1910) ;  /* 0x00000000001c1947 */ /* 0x000fea0003800000 */
[----:B------:R-:W0:Y:S01]  /*256f0*/  S2R R20, SR_TID.X ;  /* 0x0000000000147919 */ /* 0x000e220000002100 */
[----:B------:R-:W-:-:S04]  /*25700*/  IMAD.MOV.U32 R13, RZ, RZ, 0x9000 ;  /* 0x00009000ff0d7424 */ /* 0x000fc800078e00ff */
[----:B------:R1:W-:Y:S01]  /*25710*/  SYNCS.ARRIVE.TRANS64 RZ, [R3+URZ+0x308b0], R13 ;  /* 0x0308b00d03ff79a7 */ /* 0x0003e2000800003f */
[----:B0-----:R-:W-:-:S04]  /*25720*/  LOP3.LUT R20, R20, 0x1f, RZ, 0xc0, !PT ;  /* 0x0000001f14147812 */ /* 0x001fc800078ec0ff */
[----:B------:R-:W-:-:S13]  /*25730*/  ISETP.NE.AND P0, PT, R20, RZ, PT ;  /* 0x000000ff1400720c */ /* 0x000fda0003f05270 */
[----:B-1----:R-:W-:Y:S05]  /*25740*/  @!P0 BRA `(.L_x_1910) ;  /* 0x0000000000048947 */ /* 0x002fea0003800000 */
[----:B------:R-:W-:Y:S01]  /*25750*/  BPT.TRAP 0x1 ;  /* 0x000000040000795c */ /* 0x000fe20000300000 */
.L_x_1910:
[----:B------:R-:W-:Y:S05]  /*25760*/  BSYNC B2 ;  /* 0x0000000000027941 */ /* 0x000fea0003800000 */
.L_x_1909:
[----:B------:R-:W-:Y:S01]  /*25770*/  R2UR UR10, R14 ;  /* 0x000000000e0a72ca */ /* 0x000fe200000e0000 */
[----:B------:R-:W-:Y:S01]  /*25780*/  UIADD3 UR4, UP0, UR36, 0x670, URZ ;  /* 0x0000067024047890 */ /* 0x000fe2000ff1e03f */
[----:B------:R-:W-:Y:S01]  /*25790*/  R2UR UR6, R10 ;  /* 0x000000000a0672ca */ /* 0x000fe200000e0000 */
[----:B------:R-:W-:Y:S01]  /*257a0*/  VIADD R3, R3, 0x308b0 ;  /* 0x000308b003037836 */ /* 0x000fe20000000000 */
[----:B------:R-:W-:Y:S01]  /*257b0*/  R2UR UR7, R11 ;  /* 0x000000000b0772ca */ /* 0x000fe200000e0000 */
[----:B------:R-:W-:Y:S01]  /*257c0*/  VIADD R13, R6, 0x400 ;  /* 0x00000400060d7836 */ /* 0x000fe20000000000 */
[----:B------:R-:W-:Y:S01]  /*257d0*/  PLOP3.LUT P0, PT, PT, PT, PT, 0x80, 0x0 ;  /* 0x000000000000781c */ /* 0x000fe20003f0f070 */
[----:B------:R-:W-:-:S12]  /*257e0*/  UIADD3.X UR5, URZ, UR37, URZ, UP0, !UPT ;  /* 0x000000253f057290 */ /* 0x000fd800087fe43f */
.L_x_1911:
        /* <DEDUP_REMOVED lines=15> */
.L_x_1912:
        /* <DEDUP_REMOVED lines=15> */
.L_x_1913:
        /* <DEDUP_REMOVED lines=10> */
.L_x_1899:
[----:B------:R-:W-:Y:S05]  /*25a70*/  BSYNC B1 ;  /* 0x0000000000017941 */ /* 0x000fea0003800000 */
.L_x_1898:
[----:B------:R-:W-:Y:S01]  /*25a80*/  VIADD R12, R2, 0xfffffffe ;  /* 0xfffffffe020c7836 */ /* 0x000fe20000000000 */
[----:B------:R-:W-:Y:S01]  /*25a90*/  PLOP3.LUT P0, PT, PT, PT, PT, 0x8, 0x0 ;  /* 0x000000000000781c */ /* 0x000fe20003f0e170 */
[----:B------:R-:W-:-:S03]  /*25aa0*/  VIADD R27, R27, 0x1 ;  /* 0x000000011b1b7836 */ /* 0x000fc60000000000 */
[----:B------:R-:W-:Y:S02]  /*25ab0*/  ISETP.GE.AND P2, PT, R12, R5, PT ;  /* 0x000000050c00720c */ /* 0x000fe40003f46270 */
[----:B------:R-:W-:-:S04]  /*25ac0*/  ISETP.NE.AND P1, PT, R27, 0x2, PT ;  /* 0x000000021b00780c */ /* 0x000fc80003f25270 */
[----:B------:R-:W-:Y:S02]  /*25ad0*/  SEL R3, RZ, 0x1, P1 ;  /* 0x00000001ff037807 */ /* 0x000fe40000800000 */
[----:B------:R-:W-:Y:S02]  /*25ae0*/  SEL R27, R27, RZ, P1 ;  /* 0x000000ff1b1b7207 */ /* 0x000fe40000800000 */
[----:B------:R-:W-:-:S03]  /*25af0*/  LOP3.LUT R30, R30, R3, RZ, 0x3c, !PT ;  /* 0x000000031e1e7212 */ /* 0x000fc600078e3cff */
[----:B------:R-:W-:Y:S05]  /*25b00*/  @!P2 BRA `(.L_x_1892) ;  /* 0x000000080050a947 */ /* 0x000fea0003800000 */
.L_x_1930:
        /* <DEDUP_REMOVED lines=11> */
.L_x_2072:
[----:B------:R-:W-:Y:S05]  /*25bc0*/  BSYNC B2 ;  /* 0x0000000000027941 */ /* 0x000fea0003800000 */
.L_x_1916:
        /* <DEDUP_REMOVED lines=9> */
.L_x_1919:
[----:B------:R-:W-:Y:S05]  /*25c60*/  BSYNC B2 ;  /* 0x0000000000027941 */ /* 0x000fea0003800000 */
.L_x_1918:
[----:B------:R-:W-:Y:S01]  /*25c70*/  IMAD.MOV.U32 R15, RZ, RZ, RZ ;  /* 0x000000ffff0f7224 */ /* 0x000fe200078e00ff */
[----:B------:R-:W-:Y:S01]  /*25c80*/  UIADD3 UR4, UP0, UR36, 0x570, URZ ;  /* 0x0000057024047890 */ /* 0x000fe2000ff1e03f */
[----:B------:R-:W-:Y:S01]  /*25c90*/  IMAD R10, R27, 0x9000, R23 ;  /* 0x000090001b0a7824 */ /* 0x000fe200078e0217 */
        /* <DEDUP_REMOVED lines=8> */
.L_x_1920:
        /* <DEDUP_REMOVED lines=16> */
.L_x_1921:
        /* <DEDUP_REMOVED lines=16> */
.L_x_1922:
        /* <DEDUP_REMOVED lines=13> */
.L_x_2073:
[----:B------:R-:W-:Y:S05]  /*25ff0*/  BSYNC B2 ;  /* 0x0000000000027941 */ /* 0x000fea0003800000 */
.L_x_1923:
[----:B------:R-:W-:Y:S01]  /*26000*/  BSSY B2, `(.L_x_1925) ;  /* 0x000000b000027945 */ /* 0x000fe20003800000 */
[----:B01----:R-:W-:Y:S02]  /*26010*/  IMAD.MOV.U32 R2, RZ, RZ, 0x0 ;  /* 0x00000000ff027424 */ /* 0x003fe400078e00ff */
[----:B------:R-:W-:Y:S01]  /*26020*/  IMAD.MOV.U32 R3, RZ, RZ, 0x12f00000 ;  /* 0x12f00000ff037424 */ /* 0x000fe200078e00ff */
[----:B------:R-:W-:Y:S06]  /*26030*/  @P2 BRA `(.L_x_1926) ;  /* 0x00000000001c2947 */ /* 0x000fec0003800000 */
[----:B------:R-:W0:Y:S01]  /*26040*/  S2R R20, SR_TID.X ;  /* 0x0000000000147919 */ /* 0x000e220000002100 */
[----:B------:R-:W-:-:S04]  /*26050*/  IMAD.MOV.U32 R14, RZ, RZ, 0x9000 ;  /* 0x00009000ff0e7424 */ /* 0x000fc800078e00ff */
[----:B------:R1:W-:Y:S01]  /*26060*/  SYNCS.ARRIVE.TRANS64 RZ, [R11+URZ+0x308b0], R14 ;  /* 0x0308b00e0bff79a7 */ /* 0x0003e2000800003f */
[----:B0-----:R-:W-:-:S04]  /*26070*/  LOP3.LUT R20, R20, 0x1f, RZ, 0xc0, !PT ;  /* 0x0000001f14147812 */ /* 0x001fc800078ec0ff */
[----:B------:R-:W-:-:S13]  /*26080*/  ISETP.NE.AND P1, PT, R20, RZ, PT ;  /* 0x000000ff1400720c */ /* 0x000fda0003f25270 */
[----:B-1----:R-:W-:Y:S05]  /*26090*/  @!P1 BRA `(.L_x_1926) ;  /* 0x0000000000049947 */ /* 0x002fea0003800000 */
[----:B------:R-:W-:Y:S01]  /*260a0*/  BPT.TRAP 0x1 ;  /* 0x000000040000795c */ /* 0x000fe20000300000 */
.L_x_1926:
[----:B------:R-:W-:Y:S05]  /*260b0*/  BSYNC B2 ;  /* 0x0000000000027941 */ /* 0x000fea0003800000 */
.L_x_1925:
[----:B------:R-:W-:Y:S01]  /*260c0*/  R2UR UR10, R15 ;  /* 0x000000000f0a72ca */ /* 0x000fe200000e0000 */
[----:B------:R-:W-:Y:S01]  /*260d0*/  UIADD3 UR4, UP0, UR36, 0x670, URZ ;  /* 0x0000067024047890 */ /* 0x000fe2000ff1e03f */
[----:B------:R-:W-:Y:S01]  /*260e0*/  R2UR UR6, R2 ;  /* 0x00000000020672ca */ /* 0x000fe200000e0000 */
[----:B------:R-:W-:Y:S01]  /*260f0*/  VIADD R14, R10, 0x400 ;  /* 0x000004000a0e7836 */ /* 0x000fe20000000000 */
[----:B------:R-:W-:Y:S01]  /*26100*/  R2UR UR7, R3 ;  /* 0x00000000030772ca */ /* 0x000fe200000e0000 */
[----:B------:R-:W-:Y:S01]  /*26110*/  UIADD3.X UR5, URZ, UR37, URZ, UP0, !UPT ;  /* 0x000000253f057290 */ /* 0x000fe200087fe43f */
[----:B------:R-:W-:Y:S02]  /*26120*/  PLOP3.LUT P1, PT, PT, PT, PT, 0x80, 0x0 ;  /* 0x000000000000781c */ /* 0x000fe40003f2f070 */
[----:B------:R-:W-:-:S11]  /*26130*/  IADD3 R11, R11, 0x308b0, RZ ;  /* 0x000308b00b0b7810 */ /* 0x000fd60007ffe0ff */
.L_x_1927:
        /* <DEDUP_REMOVED lines=15> */
.L_x_1928:
        /* <DEDUP_REMOVED lines=15> */
.L_x_1929:
        /* <DEDUP_REMOVED lines=10> */
.L_x_1915:
[----:B------:R-:W-:Y:S05]  /*263c0*/  BSYNC B1 ;  /* 0x0000000000017941 */ /* 0x000fea0003800000 */
.L_x_1914:
        /* <DEDUP_REMOVED lines=8> */
.L_x_1892:
[----:B------:R-:W-:Y:S05]  /*26450*/  BSYNC B0 ;  /* 0x0000000000007941 */ /* 0x000fea0003800000 */
.L_x_1891:
[----:B------:R-:W1:Y:S01]  /*26460*/  LDC R0, c[0x0][0x448] ;  /* 0x00011200ff007b82 */ /* 0x000e620000000800 */
[----:B------:R-:W-:Y:S01]  /*26470*/  VIADD R5, R28, 0x7f ;  /* 0x0000007f1c057836 */ /* 0x000fe20000000000 */
[----:B------:R-:W-:Y:S06]  /*26480*/  @!P0 WARPSYNC.ALL ;  /* 0x0000000000008948 */ /* 0x000fec0003800000 */
[----:B------:R-:W2:Y:S08]  /*26490*/  LDC.64 R2, c[0x0][0x9e0] ;  /* 0x00027800ff027b82 */ /* 0x000eb00000000a00 */
[----:B------:R-:W-:Y:S01]  /*264a0*/  @!P0 BAR.SYNC.DEFER_BLOCKING 0xc, 0x180 ;  /* 0x0306000000008b1d */ /* 0x000fe20000010000 */
[----:B-1----:R-:W-:-:S02]  /*264b0*/  ISETP.NE.AND P1, PT, R0, 0x1, PT ;  /* 0x000000010000780c */ /* 0x002fc40003f25270 */
[----:B--2---:R-:W-:-:S11]  /*264c0*/  ISETP.GE.AND P2, PT, R3, 0x1, PT ;  /* 0x000000010300780c */ /* 0x004fd60003f46270 */
[----:B------:R-:W1:Y:S08]  /*264d0*/  @P1 LDC R0, c[0x0][0x44c] ;  /* 0x00011300ff001b82 */ /* 0x000e700000000800 */
[----:B------:R-:W2:Y:S01]  /*264e0*/  @P1 LDC R11, c[0x0][0x450] ;  /* 0x00011400ff0b1b82 */ /* 0x000ea20000000800 */
[----:B-1----:R-:W-:-:S05]  /*264f0*/  @P1 IMAD.HI.U32 R0, R5, R0, RZ ;  /* 0x0000000005001227 */ /* 0x002fca00078e00ff */
[----:B--2---:R-:W-:-:S05]  /*26500*/  @P1 SHF.R.U32.HI R5, RZ, R11, R0 ;  /* 0x0000000bff051219 */ /* 0x004fca0000011600 */
[----:B------:R-:W-:-:S05]  /*26510*/  IMAD.IADD R11, R8, 0x1, R5 ;  /* 0x00000001080b7824 */ /* 0x000fca00078e0205 */
        /* <DEDUP_REMOVED lines=8> */
[----:B------:R-:W1:Y:S02]  /*265a0*/  @P0 LDC.64 R4, c[0x0][0x9e8] ;  /* 0x00027a00ff040b82 */ /* 0x000e640000000a00 */
[----:B-1----:R-:W-:-:S05]  /*265b0*/  @P0 IMAD.HI.U32 R4, R11, R4, RZ ;  /* 0x000000040b040227 */ /* 0x002fca00078e00ff */
[----:B------:R-:W-:-:S04]  /*265c0*/  @P0 SHF.R.U32.HI R11, RZ, R5, R4 ;  /* 0x00000005ff0b0219 */ /* 0x000fc80000011604 */
[----:B------:R-:W-:Y:S01]  /*265d0*/  LOP3.LUT R0, RZ, R11, RZ, 0x33, !PT ;  /* 0x0000000bff007212 */ /* 0x000fe200078e33ff */
[----:B------:R-:W-:Y:S06]  /*265e0*/  BRA `(.L_x_1934) ;  /* 0x0000000000107947 */ /* 0x000fec0003800000 */
.L_x_1933:
[----:B------:R-:W-:-:S13]  /*265f0*/  ISETP.NE.AND P0, PT, R3, 0x1, PT ;  /* 0x000000010300780c */ /* 0x000fda0003f05270 */
[----:B------:R-:W1:Y:S02]  /*26600*/  @P0 LDC.64 R4, c[0x0][0x9e8] ;  /* 0x00027a00ff040b82 */ /* 0x000e640000000a00 */
[----:B-1----:R-:W-:-:S05]  /*26610*/  @P0 IMAD.HI.U32 R4, R0, R4, RZ ;  /* 0x0000000400040227 */ /* 0x002fca00078e00ff */
[----:B------:R-:W-:-:S07]  /*26620*/  @P0 SHF.R.U32.HI R0, RZ, R5, R4 ;  /* 0x00000005ff000219 */ /* 0x000fce0000011604 */
.L_x_1934:
[----:B------:R-:W-:Y:S05]  /*26630*/  BSYNC B0 ;  /* 0x0000000000007941 */ /* 0x000fea0003800000 */
.L_x_1932:
[----:B------:R-:W-:-:S05]  /*26640*/  IMAD R5, R0, R3, R3 ;  /* 0x0000000300057224 */ /* 0x000fca00078e0203 */
[----:B------:R-:W-:-:S07]  /*26650*/  VIMNMX R2, R2, R5, PT ;  /* 0x0000000502027248 */ /* 0x000fce0003fe0100 */
.L_x_1931:
[----:B------:R-:W1:Y:S01]  /*26660*/  @P1 LDC R5, c[0x0][0x44c] ;  /* 0x00011300ff051b82 */ /* 0x000e620000000800 */
[----:B------:R-:W-:Y:S01]  /*26670*/  IADD3 R2, R2, 0x5f, RZ ;  /* 0x0000005f02027810 */ /* 0x000fe20007ffe0ff */
[----:B------:R-:W-:Y:S01]  /*26680*/  IMAD.MOV.U32 R0, RZ, RZ, R28 ;  /* 0x000000ffff007224 */ /* 0x000fe200078e001c */
[----:B------:R-:W-:-:S03]  /*26690*/  ULDC UR4, c[0x0][0x9dc] ;  /* 0x0002770000047ab9 */ /* 0x000fc60000000800 */
[----:B------:R-:W-:Y:S02]  /*266a0*/  IMAD.HI R2, R2, 0x2aaaaaab, RZ ;  /* 0x2aaaaaab02027827 */ /* 0x000fe400078e02ff */
[----:B------:R-:W2:Y:S02]  /*266b0*/  @P1 LDC R4, c[0x0][0x450] ;  /* 0x00011400ff041b82 */ /* 0x000ea40000000800 */
[----:B-1----:R-:W-:-:S05]  /*266c0*/  @P1 IMAD.HI.U32 R5, R28, R5, RZ ;  /* 0x000000051c051227 */ /* 0x002fca00078e00ff */
[----:B--2---:R-:W-:Y:S02]  /*266d0*/  @P1 SHF.R.U32.HI R0, RZ, R4, R5 ;  /* 0x00000004ff001219 */ /* 0x004fe40000011605 */
[----:B------:R-:W-:-:S03]  /*266e0*/  SHF.R.U32.HI R5, RZ, 0x1f, R2 ;  /* 0x0000001fff057819 */ /* 0x000fc60000011602 */
[----:B------:R-:W-:Y:S01]  /*266f0*/  IMAD.IADD R7, R7, 0x1, R0 ;  /* 0x0000000107077824 */ /* 0x000fe200078e0200 */
[----:B------:R-:W-:-:S03]  /*26700*/  LEA.HI.SX32 R2, R2, R5, 0x1c ;  /* 0x0000000502027211 */ /* 0x000fc600078fe2ff */
[----:B------:R-:W-:Y:S01]  /*26710*/  VIADD R0, R7, -UR4 ;  /* 0x8000000407007c36 */ /* 0x000fe20008000000 */
[----:B------:R-:W-:-:S05]  /*26720*/  VIMNMX R24, R9, R2, PT ;  /* 0x0000000209187248 */ /* 0x000fca0003fe0100 */
[----:B------:R1:W-:Y:S01]  /*26730*/  STL [R1+0x28], R24 ;  /* 0x0000281801007387 */ /* 0x0003e20000100800 */
[----:B------:R-:W-:Y:S05]  /*26740*/  @!P2 BRA `(.L_x_1935) ;  /* 0x000000000044a947 */ /* 0x000fea0003800000 */
[----:B------:R-:W-:Y:S01]  /*26750*/  ISETP.GT.AND P0, PT, R7, -0x1, PT ;  /* 0xffffffff0700780c */ /* 0x000fe20003f04270 */
[----:B------:R-:W-:-:S12]  /*26760*/  BSSY B0, `(.L_x_1936) ;  /* 0x000000d000007945 */ /* 0x000fd80003800000 */
[----:B------:R-:W-:Y:S05]  /*26770*/  @P0 BRA `(.L_x_1937) ;  /* 0x00000000001c0947 */ /* 0x000fea0003800000 */
[----:B------:R-:W-:Y:S02]  /*26780*/  ISETP.NE.AND P0, PT, R3, 0x1, PT ;  /* 0x000000010300780c */ /* 0x000fe40003f05270 */
[----:B------:R-:W-:-:S11]  /*26790*/  LOP3.LUT R7, RZ, R7, RZ, 0x33, !PT ;  /* 0x00000007ff077212 */ /* 0x000fd600078e33ff */
[----:B------:R-:W2:Y:S02]  /*267a0*/  @P0 LDC.64 R4, c[0x0][0x9e8] ;  /* 0x00027a00ff040b82 */ /* 0x000ea40000000a00 */
[----:B--2---:R-:W-:-:S05]  /*267b0*/  @P0 IMAD.HI.U32 R4, R7, R4, RZ ;  /* 0x0000000407040227 */ /* 0x004fca00078e00ff */
[----:B------:R-:W-:-:S04]  /*267c0*/  @P0 SHF.R.U32.HI R7, RZ, R5, R4 ;  /* 0x00000005ff070219 */ /* 0x000fc80000011604 */
[----:B------:R-:W-:Y:S01]  /*267d0*/  LOP3.LUT R7, RZ, R7, RZ, 0x33, !PT ;  /* 0x00000007ff077212 */ /* 0x000fe200078e33ff */
[----:B------:R-:W-:Y:S06]  /*267e0*/  BRA `(.L_x_1938) ;  /* 0x0000000000107947 */ /* 0x000fec0003800000 */
.L_x_1937:
[----:B------:R-:W-:-:S13]  /*267f0*/  ISETP.NE.AND P0, PT, R3, 0x1, PT ;  /* 0x000000010300780c */ /* 0x000fda0003f05270 */
[----:B------:R-:W2:Y:S02]  /*26800*/  @P0 LDC.64 R4, c[0x0][0x9e8] ;  /* 0x00027a00ff040b82 */ /* 0x000ea40000000a00 */
[----:B--2---:R-:W-:-:S05]  /*26810*/  @P0 IMAD.HI.U32 R4, R7, R4, RZ ;  /* 0x0000000407040227 */ /* 0x004fca00078e00ff */
[----:B------:R-:W-:-:S07]  /*26820*/  @P0 SHF.R.U32.HI R7, RZ, R5, R4 ;  /* 0x00000005ff070219 */ /* 0x000fce0000011604 */
.L_x_1938:
[----:B------:R-:W-:Y:S05]  /*26830*/  BSYNC B0 ;  /* 0x0000000000007941 */ /* 0x000fea0003800000 */
.L_x_1936:
[----:B------:R-:W-:-:S05]  /*26840*/  IMAD R3, R7, R3, RZ ;  /* 0x0000000307037224 */ /* 0x000fca00078e02ff */
[----:B------:R-:W-:-:S07]  /*26850*/  VIMNMX R0, R0, R3, !PT ;  /* 0x0000000300007248 */ /* 0x000fce0007fe0100 */
.L_x_1935:
[----:B------:R-:W-:Y:S01]  /*26860*/  IMAD.HI R0, R0, 0x2aaaaaab, RZ ;  /* 0x2aaaaaab00007827 */ /* 0x000fe200078e02ff */
[----:B------:R-:W-:Y:S04]  /*26870*/  BSSY B7, `(.L_x_1939) ;  /* 0x0000379000077945 */ /* 0x000fe80003800000 */
[----:B------:R-:W-:-:S04]  /*26880*/  SHF.R.U32.HI R3, RZ, 0x1f, R0 ;  /* 0x0000001fff037819 */ /* 0x000fc80000011600 */
[----:B------:R-:W-:-:S04]  /*26890*/  LEA.HI.SX32 R3, R0, R3, 0x1c ;  /* 0x0000000300037211 */ /* 0x000fc800078fe2ff */
[----:B------:R-:W-:-:S04]  /*268a0*/  VIMNMX R2, RZ, R3, !PT ;  /* 0x00000003ff027248 */ /* 0x000fc80007fe0100 */
[----:B------:R-:W-:Y:S01]  /*268b0*/  ISETP.GT.AND P0, PT, R24, R2, PT ;  /* 0x000000021800720c */ /* 0x000fe20003f04270 */
[----:B------:R2:W-:-:S12]  /*268c0*/  STL [R1+0x10], R2 ;  /* 0x0000100201007387 */ /* 0x0005d80000100800 */
[----:B--2---:R-:W-:Y:S05]  /*268d0*/  @P0 BRA `(.L_x_1940) ;  /* 0x0000000000440947 */ /* 0x004fea0003800000 */
[----:B------:R-:W2:Y:S02]  /*268e0*/  S2R R2, SR_TID.X ;  /* 0x0000000000027919 */ /* 0x000ea40000002100 */
[----:B--2---:R-:W-:-:S04]  /*268f0*/  LOP3.LUT R2, R2, 0x7f, RZ, 0xc0, !PT ;  /* 0x0000007f02027812 */ /* 0x004fc800078ec0ff */
[----:B------:R-:W-:-:S13]  /*26900*/  ISETP.NE.AND P0, PT, R2, RZ, PT ;  /* 0x000000ff0200720c */ /* 0x000fda0003f05270 */
[----:B------:R-:W-:Y:S05]  /*26910*/  @P0 BRA `(.L_x_1941) ;  /* 0x0000003400b80947 */ /* 0x000fea0003800000 */
[----:B------:R-:W2:Y:S01]  /*26920*/  S2R R5, SR_LANEID ;  /* 0x0000000000057919 */ /* 0x000ea20000000000 */
[----:B------:R-:W-:Y:S01]  /*26930*/  VOTEU.ANY UR4, UPT, PT ;  /* 0x0000000000047886 */ /* 0x000fe200038e0100 */
[----:B------:R-:W3:Y:S01]  /*26940*/  LDC.64 R2, c[0x0][0xc60] ;  /* 0x00031800ff027b82 */ /* 0x000ee20000000a00 */
[----:B------:R-:W2:Y:S02]  /*26950*/  FLO.U32 R0, UR4 ;  /* 0x0000000400007d00 */ /* 0x000ea400080e0000 */
[----:B--2---:R-:W-:-:S06]  /*26960*/  ISETP.EQ.U32.AND P0, PT, R0, R5, PT ;  /* 0x000000050000720c */ /* 0x004fcc0003f02070 */
[----:B------:R-:W3:Y:S07]  /*26970*/  POPC R5, UR4 ;  /* 0x0000000400057d09 */ /* 0x000eee0008000000 */
[----:B---3--:R-:W2:Y:S01]  /*26980*/  @P0 ATOMG.E.ADD.STRONG.GPU PT, R3, desc[UR60][R2.64], R5 ;  /* 0x00000005020309a8 */ /* 0x008ea200081ee1fc */
[----:B------:R-:W3:Y:S02]  /*26990*/  S2R R4, SR_LTMASK ;  /* 0x0000000000047919 */ /* 0x000ee40000003900 */
[----:B---3--:R-:W-:-:S04]  /*269a0*/  LOP3.LUT R4, R4, UR4, RZ, 0xc0, !PT ;  /* 0x0000000404047c12 */ /* 0x008fc8000f8ec0ff */
[----:B------:R-:W3:Y:S01]  /*269b0*/  POPC R7, R4 ;  /* 0x0000000400077309 */ /* 0x000ee20000000000 */
[----:B--2---:R-:W3:Y:S02]  /*269c0*/  SHFL.IDX PT, R0, R3, R0, 0x1f ;  /* 0x00001f0003007589 */ /* 0x004ee400000e0000 */
[----:B---3--:R-:W-:Y:S01]  /*269d0*/  IADD3 R16, R0, UR38, R7 ;  /* 0x0000002600107c10 */ /* 0x008fe2000fffe007 */
[----:B------:R-:W-:Y:S06]  /*269e0*/  BRA `(.L_x_1941) ;  /* 0x0000003400847947 */ /* 0x000fec0003800000 */
.L_x_1940:
        /* <DEDUP_REMOVED lines=8> */
[----:B------:R-:W-:Y:S01]  /*26a70*/  MOV R4, UR6 ;  /* 0x0000000600047c02 */ /* 0x000fe20008000f00 */
[----:B------:R-:W-:Y:S01]  /*26a80*/  IMAD.U32 R5, RZ, RZ, UR7 ;  /* 0x00000007ff057e24 */ /* 0x000fe2000f8e00ff */
[----:B------:R-:W2:Y:S01]  /*26a90*/  LDC.64 R2, c[0x4][R2] ;  /* 0x0100000002027b82 */ /* 0x000ea20000000a00 */
[----:B0-----:R-:W-:Y:S01]  /*26aa0*/  IMAD.U32 R6, RZ, RZ, UR8 ;  /* 0x00000008ff067e24 */ /* 0x001fe2000f8e00ff */
[----:B------:R-:W-:Y:S01]  /*26ab0*/  MOV R10, UR4 ;  /* 0x00000004000a7c02 */ /* 0x000fe20008000f00 */
[----:B------:R-:W-:Y:S01]  /*26ac0*/  IMAD.U32 R7, RZ, RZ, UR9 ;  /* 0x00000009ff077e24 */ /* 0x000fe2000f8e00ff */
[----:B------:R-:W-:Y:S01]  /*26ad0*/  MOV R13, RZ ;  /* 0x000000ff000d7202 */ /* 0x000fe20000000f00 */
[----:B------:R-:W-:-:S02]  /*26ae0*/  IMAD.U32 R11, RZ, RZ, UR5 ;  /* 0x00000005ff0b7e24 */ /* 0x000fc4000f8e00ff */
[----:B------:R-:W-:Y:S02]  /*26af0*/  IMAD.MOV.U32 R8, RZ, RZ, 0x70 ;  /* 0x00000070ff087424 */ /* 0x000fe400078e00ff */
[----:B------:R-:W-:-:S07]  /*26b00*/  IMAD.MOV.U32 R12, RZ, RZ, 0x1 ;  /* 0x00000001ff0c7424 */ /* 0x000fce00078e00ff */
[----:B------:R-:W-:-:S07]  /*26b10*/  LEPC R20, `(.L_x_1943) ;  /* 0x000000001014794e */ /* 0x000fce0000000000 */
[----:B-12---:R-:W-:Y:S05]  /*26b20*/  CALL.ABS.NOINC R2 ;  /* 0x0000000002007343 */ /* 0x006fea0003c00000 */
.L_x_1943:
[----:B------:R-:W-:Y:S05]  /*26b30*/  BSYNC B6 ;  /* 0x0000000000067941 */ /* 0x000fea0003800000 */
.L_x_1942:
        /* <DEDUP_REMOVED lines=8> */
[----:B------:R2:W3:Y:S01]  /*26bc0*/  LDC.64 R2, c[0x4][R17] ;  /* 0x0100000011027b82 */ /* 0x0004e20000000a00 */
[----:B------:R-:W-:Y:S01]  /*26bd0*/  IMAD.U32 R4, RZ, RZ, UR6 ;  /* 0x00000006ff047e24 */ /* 0x000fe2000f8e00ff */
[----:B0-----:R-:W-:Y:S01]  /*26be0*/  MOV R6, UR8 ;  /* 0x0000000800067c02 */ /* 0x001fe20008000f00 */
[----:B------:R-:W-:Y:S01]  /*26bf0*/  IMAD.U32 R5, RZ, RZ, UR7 ;  /* 0x00000007ff057e24 */ /* 0x000fe2000f8e00ff */
[----:B------:R-:W-:Y:S01]  /*26c00*/  MOV R8, 0x70 ;  /* 0x0000007000087802 */ /* 0x000fe20000000f00 */
[----:B------:R-:W-:Y:S02]  /*26c10*/  IMAD.U32 R7, RZ, RZ, UR9 ;  /* 0x00000009ff077e24 */ /* 0x000fe4000f8e00ff */
[----:B------:R-:W-:-:S02]  /*26c20*/  IMAD.U32 R10, RZ, RZ, UR4 ;  /* 0x00000004ff0a7e24 */ /* 0x000fc4000f8e00ff */
[----:B------:R-:W-:Y:S02]  /*26c30*/  IMAD.U32 R11, RZ, RZ, UR5 ;  /* 0x00000005ff0b7e24 */ /* 0x000fe4000f8e00ff */
[----:B------:R-:W-:Y:S02]  /*26c40*/  IMAD.MOV.U32 R12, RZ, RZ, 0x1 ;  /* 0x00000001ff0c7424 */ /* 0x000fe400078e00ff */
[----:B--2---:R-:W-:-:S07]  /*26c50*/  IMAD.MOV.U32 R13, RZ, RZ, RZ ;  /* 0x000000ffff0d7224 */ /* 0x004fce00078e00ff */
[----:B------:R-:W-:-:S07]  /*26c60*/  LEPC R20, `(.L_x_1946) ;  /* 0x000000001014794e */ /* 0x000fce0000000000 */
[----:B-1-3--:R-:W-:Y:S05]  /*26c70*/  CALL.ABS.NOINC R2 ;  /* 0x0000000002007343 */ /* 0x00afea0003c00000 */
.L_x_1946:
[----:B------:R0:W1:Y:S01]  /*26c80*/  LDC.64 R2, c[0x4][R17] ;  /* 0x0100000011027b82 */ /* 0x0000620000000a00 */
[----:B------:R-:W-:Y:S01]  /*26c90*/  ULDC.64 UR4, c[0x4][0x88] ;  /* 0x0100220000047ab9 */ /* 0x000fe20000000a00 */
[----:B------:R-:W-:Y:S01]  /*26ca0*/  ULDC.64 UR6, c[0x4][0x90] ;  /* 0x0100240000067ab9 */ /* 0x000fe20000000a00 */
[----:B------:R-:W-:Y:S01]  /*26cb0*/  ULDC.64 UR8, c[0x4][0x18] ;  /* 0x0100060000087ab9 */ /* 0x000fe20000000a00 */
[----:B------:R-:W-:Y:S01]  /*26cc0*/  IMAD.U32 R4, RZ, RZ, UR4 ;  /* 0x00000004ff047e24 */ /* 0x000fe2000f8e00ff */
[----:B------:R-:W-:Y:S01]  /*26cd0*/  MOV R5, UR5 ;  /* 0x0000000500057c02 */ /* 0x000fe20008000f00 */
[----:B------:R-:W-:Y:S01]  /*26ce0*/  IMAD.U32 R6, RZ, RZ, UR6 ;  /* 0x00000006ff067e24 */ /* 0x000fe2000f8e00ff */
[----:B------:R-:W-:Y:S01]  /*26cf0*/  MOV R11, UR9 ;  /* 0x00000009000b7c02 */ /* 0x000fe20008000f00 */
[----:B------:R-:W-:Y:S02]  /*26d00*/  IMAD.U32 R7, RZ, RZ, UR7 ;  /* 0x00000007ff077e24 */ /* 0x000fe4000f8e00ff */
[----:B------:R-:W-:-:S02]  /*26d10*/  IMAD.U32 R10, RZ, RZ, UR8 ;  /* 0x00000008ff0a7e24 */ /* 0x000fc4000f8e00ff */
[----:B------:R-:W-:Y:S02]  /*26d20*/  IMAD.MOV.U32 R8, RZ, RZ, 0x70 ;  /* 0x00000070ff087424 */ /* 0x000fe400078e00ff */
[----:B------:R-:W-:Y:S02]  /*26d30*/  IMAD.MOV.U32 R12, RZ, RZ, 0x1 ;  /* 0x00000001ff0c7424 */ /* 0x000fe400078e00ff */
[----:B0-----:R-:W-:-:S07]  /*26d40*/  IMAD.MOV.U32 R13, RZ, RZ, RZ ;  /* 0x000000ffff0d7224 */ /* 0x001fce00078e00ff */
[----:B------:R-:W-:-:S07]  /*26d50*/  LEPC R20, `(.L_x_1945) ;  /* 0x000000001014794e */ /* 0x000fce0000000000 */
[----:B-1----:R-:W-:Y:S05]  /*26d60*/  CALL.ABS.NOINC R2 ;  /* 0x0000000002007343 */ /* 0x002fea0003c00000 */
.L_x_1945:
[----:B------:R-:W-:Y:S05]  /*26d70*/  BSYNC B6 ;  /* 0x0000000000067941 */ /* 0x000fea0003800000 */
.L_x_1944:
[----:B------:R-:W-:Y:S01]  /*26d80*/  ULDC.64 UR4, c[0x0][0x9f8] ;  /* 0x00027e0000047ab9 */ /* 0x000fe20000000a00 */
[----:B------:R-:W2:Y:S01]  /*26d90*/  LDL R21, [R1+0x8] ;  /* 0x0000080001157983 */ /* 0x000ea20000100800 */
[----:B------:R-:W-:Y:S01]  /*26da0*/  ISETP.NE.U32.AND P0, PT, RZ, UR4, PT ;  /* 0x00000004ff007c0c */ /* 0x000fe2000bf05070 */
[----:B------:R-:W3:Y:S02]  /*26db0*/  LDC R0, c[0x0][0x430] ;  /* 0x00010c00ff007b82 */ /* 0x000ee40000000800 */
[----:B------:R-:W4:Y:S01]  /*26dc0*/  LDL R20, [R1+0xc] ;  /* 0x00000c0001147983 */ /* 0x000f220000100800 */
[----:B------:R-:W-:Y:S01]  /*26dd0*/  ISETP.NE.AND.EX P0, PT, RZ, UR5, PT, P0 ;  /* 0x00000005ff007c0c */ /* 0x000fe2000bf05300 */
[----:B------:R-:W-:Y:S01]  /*26de0*/  ULDC UR4, c[0x0][0x2f4] ;  /* 0x0000bd0000047ab9 */ /* 0x000fe20000000800 */
[----:B------:R-:W-:Y:S01]  /*26df0*/  MOV R33, R19 ;  /* 0x0000001300217202 */ /* 0x000fe20000000f00 */
[----:B------:R-:W0:Y:S10]  /*26e00*/  S2R R17, SR_TID.X ;  /* 0x0000000000117919 */ /* 0x000e340000002100 */
[----:B------:R-:W1:Y:S01]  /*26e10*/  @P0 LDC.64 R2, c[0x0][0x9f8] ;  /* 0x00027e00ff020b82 */ /* 0x000e620000000a00 */
[----:B0-----:R-:W-:Y:S01]  /*26e20*/  LOP3.LUT R17, R17, 0x7f, RZ, 0xc0, !PT ;  /* 0x0000007f11117812 */ /* 0x001fe200078ec0ff */
[----:B-1----:R-:W-:-:S03]  /*26e30*/  @P0 IMAD.WIDE R2, R19, 0x4, R2 ;  /* 0x0000000413020825 */ /* 0x002fc600078e0202 */
[----:B------:R-:W-:Y:S02]  /*26e40*/  SHF.R.U32.HI R25, RZ, 0x3, R17 ;  /* 0x00000003ff197819 */ /* 0x000fe40000011611 */
[----:B------:R0:W4:Y:S01]  /*26e50*/  @P0 LDG.E R33, desc[UR60][R2.64] ;  /* 0x0000003c02210981 */ /* 0x000122000c1e1900 */
[----:B---3--:R-:W-:Y:S01]  /*26e60*/  ISETP.NE.AND P1, PT, R0, 0x1, PT ;  /* 0x000000010000780c */ /* 0x008fe20003f25270 */
[----:B------:R-:W1:-:S12]  /*26e70*/  S2R R17, SR_TID.X ;  /* 0x0000000000117919 */ /* 0x000e580000002100 */
[----:B------:R-:W3:Y:S08]  /*26e80*/  @P1 LDC R4, c[0x0][0x434] ;  /* 0x00010d00ff041b82 */ /* 0x000ef00000000800 */
[----:B------:R-:W0:Y:S01]  /*26e90*/  @P1 LDC R6, c[0x0][0x438] ;  /* 0x00010e00ff061b82 */ /* 0x000e220000000800 */
[----:B-1----:R-:W-:-:S05]  /*26ea0*/  IMAD.SHL.U32 R17, R17, 0x10, RZ ;  /* 0x0000001011117824 */ /* 0x002fca00078e00ff */
[----:B------:R-:W-:Y:S01]  /*26eb0*/  LOP3.LUT R17, R25, 0x70, R17, 0xf8, !PT ;  /* 0x0000007019117812 */ /* 0x000fe200078ef811 */
[----:B------:R-:W-:-:S04]  /*26ec0*/  VIADD R25, R24, 0xffffffff ;  /* 0xffffffff18197836 */ /* 0x000fc80000000000 */
[----:B------:R-:W-:Y:S01]  /*26ed0*/  IMAD R5, R25, 0x60, R17 ;  /* 0x0000006019057824 */ /* 0x000fe200078e0211 */
[----:B------:R-:W-:Y:S02]  /*26ee0*/  LOP3.LUT R22, R22, 0xfffffff7, RZ, 0xc0, !PT ;  /* 0xfffffff716167812 */ /* 0x000fe400078ec0ff */
[----:B------:R-:W-:Y:S01]  /*26ef0*/  ISETP.GE.AND P3, PT, R34, UR4, PT ;  /* 0x0000000422007c0c */ /* 0x000fe2000bf66270 */
[----:B------:R-:W-:Y:S01]  /*26f00*/  UMOV UR5, 0xffffffff ;  /* 0xffffffff00057882 */ /* 0x000fe20000000000 */
[----:B--2---:R-:W-:-:S04]  /*26f10*/  ISETP.GE.AND P0, PT, R5, R21, PT ;  /* 0x000000150500720c */ /* 0x004fc80003f06270 */
[----:B------:R-:W-:Y:S01]  /*26f20*/  ISETP.GT.U32.OR P0, PT, R17, 0x5f, P0 ;  /* 0x0000005f1100780c */ /* 0x000fe20000704470 */
[----:B----4-:R-:W-:-:S04]  /*26f30*/  IMAD.IADD R5, R5, 0x1, R20 ;  /* 0x0000000105057824 */ /* 0x010fc800078e0214 */
[----:B---3--:R-:W-:Y:S01]  /*26f40*/  @P1 IMAD.HI.U32 R7, R5, R4, RZ ;  /* 0x0000000405071227 */ /* 0x008fe200078e00ff */
[----:B------:R-:W-:-:S04]  /*26f50*/  MOV R4, R5 ;  /* 0x0000000500047202 */ /* 0x000fc80000000f00 */
[----:B0-----:R-:W-:-:S03]  /*26f60*/  @P1 SHF.R.U32.HI R4, RZ, R6, R7 ;  /* 0x00000006ff041219 */ /* 0x001fc60000011607 */
[----:B------:R-:W0:Y:S02]  /*26f70*/  @!P0 LDC.64 R2, c[0x0][0x428] ;  /* 0x00010a00ff028b82 */ /* 0x000e240000000a00 */
[----:B------:R-:W-:-:S04]  /*26f80*/  IMAD.MOV R6, RZ, RZ, -R4 ;  /* 0x000000ffff067224 */ /* 0x000fc800078e0a04 */
[----:B------:R-:W-:Y:S01]  /*26f90*/  IMAD R0, R0, R6, R5 ;  /* 0x0000000600007224 */ /* 0x000fe200078e0205 */
[--C-:B------:R-:W-:Y:S02]  /*26fa0*/  @!P0 SHF.R.S32.HI R5, RZ, 0x1f, R4.reuse ;  /* 0x0000001fff058819 */ /* 0x100fe40000011404 */
[----:B------:R-:W-:Y:S01]  /*26fb0*/  SHF.R.S32.HI R8, RZ, 0x1f, R33 ;  /* 0x0000001fff087819 */ /* 0x000fe20000011421 */
[----:B0-----:R-:W-:-:S04]  /*26fc0*/  @!P0 IMAD.WIDE.U32 R4, R33, R2, R4 ;  /* 0x0000000221048225 */ /* 0x001fc800078e0004 */
[----:B------:R-:W-:Y:S01]  /*26fd0*/  @!P0 IMAD R6, R8, R2, RZ ;  /* 0x0000000208068224 */ /* 0x000fe200078e02ff */
[----:B------:R0:W-:Y:S03]  /*26fe0*/  STL [R1+0x14], R8 ;  /* 0x0000140801007387 */ /* 0x0001e60000100800 */
[----:B------:R-:W-:Y:S02]  /*26ff0*/  @!P0 IMAD R6, R33, R3, R6 ;  /* 0x0000000321068224 */ /* 0x000fe400078e0206 */
[----:B------:R-:W1:Y:S02]  /*27000*/  @!P0 LDC.64 R2, c[0x0][0x418] ;  /* 0x00010600ff028b82 */ /* 0x000e640000000a00 */
[----:B------:R-:W-:Y:S01]  /*27010*/  @!P0 IMAD.IADD R6, R5, 0x1, R6 ;  /* 0x0000000105068824 */ /* 0x000fe200078e0206 */
[----:B------:R-:W-:Y:S02]  /*27020*/  MOV R5, UR39 ;  /* 0x0000002700057c02 */ /* 0x000fe40008000f00 */
[----:B-1----:R-:W-:-:S04]  /*27030*/  @!P0 LEA R2, P1, R4, R2, 0x2 ;  /* 0x0000000204028211 */ /* 0x002fc800078210ff */
[----:B------:R-:W-:Y:S01]  /*27040*/  @!P0 LEA.HI.X R3, R4, R3, R6, 0x2, P1 ;  /* 0x0000000304038211 */ /* 0x000fe200008f1406 */
[----:B------:R-:W-:-:S06]  /*27050*/  IMAD.MOV.U32 R4, RZ, RZ, RZ ;  /* 0x000000ffff047224 */ /* 0x000fcc00078e00ff */
[----:B------:R0:W5:Y:S01]  /*27060*/  @!P0 LDG.E R4, desc[UR60][R2.64] ;  /* 0x0000003c02048981 */ /* 0x000162000c1e1900 */
[----:B------:R-:W-:Y:S02]  /*27070*/  ISETP.GT.U32.AND P0, PT, R17, 0x5f, PT ;  /* 0x0000005f1100780c */ /* 0x000fe40003f04070 */
[----:B------:R-:W-:Y:S02]  /*27080*/  ISETP.NE.AND P2, PT, R5, 0x3, PT ;  /* 0x000000030500780c */ /* 0x000fe40003f45270 */
[----:B------:R-:W-:-:S09]  /*27090*/  ISETP.GE.AND P1, PT, R37, UR4, PT ;  /* 0x0000000425007c0c */ /* 0x000fd2000bf26270 */
[----:B------:R-:W-:Y:S02]  /*270a0*/  @P0 LOP3.LUT R22, R22, 0x8, RZ, 0xfc, !PT ;  /* 0x0000000816160812 */ /* 0x000fe400078efcff */
[----:B------:R-:W-:Y:S02]  /*270b0*/  ISETP.GE.AND P0, PT, R36, UR4, PT ;  /* 0x0000000424007c0c */ /* 0x000fe4000bf06270 */
[----:B------:R-:W-:-:S04]  /*270c0*/  LOP3.LUT R22, R22, 0xffffffef, RZ, 0xc0, !PT ;  /* 0xffffffef16167812 */ /* 0x000fc800078ec0ff */
[----:B------:R-:W-:-:S04]  /*270d0*/  @P2 LOP3.LUT R22, R22, 0x10, RZ, 0xfc, !PT ;  /* 0x0000001016162812 */ /* 0x000fc800078efcff */
[----:B------:R-:W-:-:S04]  /*270e0*/  LOP3.LUT R22, R22, 0xfffffffb, RZ, 0xc0, !PT ;  /* 0xfffffffb16167812 */ /* 0x000fc800078ec0ff */
[----:B------:R-:W-:-:S04]  /*270f0*/  @P3 LOP3.LUT R22, R22, 0x4, RZ, 0xfc, !PT ;  /* 0x0000000416163812 */ /* 0x000fc800078efcff */
[----:B------:R-:W-:-:S04]  /*27100*/  LOP3.LUT R22, R22, 0xfffffffe, RZ, 0xc0, !PT ;  /* 0xfffffffe16167812 */ /* 0x000fc800078ec0ff */
[----:B------:R-:W-:-:S04]  /*27110*/  LOP3.LUT R22, R22, 0xfffffffd, RZ, 0xc0, !PT ;  /* 0xfffffffd16167812 */ /* 0x000fc800078ec0ff */
[----:B------:R-:W-:-:S04]  /*27120*/  @P1 LOP3.LUT R22, R22, 0x2, RZ, 0xfc, !PT ;  /* 0x0000000216161812 */ /* 0x000fc800078efcff */
[----:B------:R-:W-:Y:S01]  /*27130*/  @P0 LOP3.LUT R22, R22, 0x1, RZ, 0xfc, !PT ;  /* 0x0000000116160812 */ /* 0x000fe200078efcff */
[----:B0-----:R-:W-:Y:S06]  /*27140*/  BRA.DIV UR5, `(.L_x_1947) ;  /* 0x0000005605047947 */ /* 0x001fec000b800000 */
.L_x_2076:
[----:B------:R-:W-:Y:S01]  /*27150*/  SHF.R.S32.HI R32, RZ, 0x1f, R18 ;  /* 0x0000001fff207819 */ /* 0x000fe20000011412 */
[----:B------:R-:W-:Y:S06]  /*27160*/  @!P2 BRA `(.L_x_1948) ;  /* 0x000000000004a947 */ /* 0x000fec0003800000 */
[----:B------:R-:W-:Y:S01]  /*27170*/  BPT.TRAP 0x1 ;  /* 0x000000040000795c */ /* 0x000fe20000300000 */
.L_x_1948:
        /* <DEDUP_REMOVED lines=25> */
.L_x_2077:
[----:B------:R-:W-:Y:S05]  /*27310*/  BSYNC B0 ;  /* 0x0000000000007941 */ /* 0x000fea0003800000 */
.L_x_1949:
[----:B------:R-:W2:Y:S01]  /*27320*/  LDL R10, [R1+0x8] ;  /* 0x00000800010a7983 */ /* 0x000ea20000100800 */
[----:B------:R-:W-:-:S03]  /*27330*/  ULDC.64 UR4, c[0x0][0x300] ;  /* 0x0000c00000047ab9 */ /* 0x000fc60000000a00 */
[----:B------:R-:W3:Y:S01]  /*27340*/  LDL R8, [R1] ;  /* 0x0000000001087983 */ /* 0x000ee20000100800 */
[----:B------:R-:W-:Y:S01]  /*27350*/  IMAD R5, R5, UR4, RZ ;  /* 0x0000000405057c24 */ /* 0x000fe2000f8e02ff */
[----:B------:R-:W-:Y:S01]  /*27360*/  LOP3.LUT P4, RZ, R22, 0x4, RZ, 0xc0, !PT ;  /* 0x0000000416ff7812 */ /* 0x000fe2000788c0ff */
[----:B0-----:R-:W-:Y:S01]  /*27370*/  IMAD.WIDE.U32 R2, R0, UR4, RZ ;  /* 0x0000000400027c25 */ /* 0x001fe2000f8e00ff */
[----:B------:R-:W0:Y:S01]  /*27380*/  S2R R9, SR_TID.X ;  /* 0x0000000000097919 */ /* 0x000e220000002100 */
[----:B------:R-:W-:Y:S02]  /*27390*/  LOP3.LUT P3, RZ, R22, 0x2, RZ, 0xc0, !PT ;  /* 0x0000000216ff7812 */ /* 0x000fe4000786c0ff */
[----:B------:R-:W-:Y:S01]  /*273a0*/  IMAD R5, R0, UR5, R5 ;  /* 0x0000000500057c24 */ /* 0x000fe2000f8e0205 */
[----:B------:R-:W-:Y:S01]  /*273b0*/  ULDC.64 UR4, c[0x0][0x310] ;  /* 0x0000c40000047ab9 */ /* 0x000fe20000000a00 */
[----:B------:R-:W-:Y:S01]  /*273c0*/  LOP3.LUT P2, RZ, R22, 0x1, RZ, 0xc0, !PT ;  /* 0x0000000116ff7812 */ /* 0x000fe2000784c0ff */
[----:B------:R-:W-:-:S02]  /*273d0*/  IMAD R6, R6, UR4, RZ ;  /* 0x0000000406067c24 */ /* 0x000fc4000f8e02ff */
        /* <DEDUP_REMOVED lines=12> */
[----:B0-----:R-:W-:-:S03]  /*274a0*/  LOP3.LUT R9, R9, 0x7f, RZ, 0xc0, !PT ;  /* 0x0000007f09097812 */ /* 0x001fc600078ec0ff */
[----:B------:R-:W-:Y:S02]  /*274b0*/  LEA.HI.X R0, R2, UR5, R0, 0x1, P0 ;  /* 0x0000000502007c11 */ /* 0x000fe400080f0c00 */
[----:B------:R-:W-:Y:S01]  /*274c0*/  SHF.R.U32.HI R9, RZ, 0x3, R9 ;  /* 0x00000003ff097819 */ /* 0x000fe20000011609 */
[----:B--2---:R-:W-:Y:S02]  /*274d0*/  IMAD R6, R25, -0x60, R10 ;  /* 0xffffffa019067824 */ /* 0x004fe400078e020a */
[----:B---3--:R-:W-:-:S03]  /*274e0*/  IMAD R5, R26, 0x4800, R8 ;  /* 0x000048001a057824 */ /* 0x008fc600078e0208 */
[----:B------:R-:W-:-:S04]  /*274f0*/  IADD3 R6, -R9, R6, RZ ;  /* 0x0000000609067210 */ /* 0x000fc80007ffe1ff */
        /* <DEDUP_REMOVED lines=64> */
.L_x_2091:
        /* <DEDUP_REMOVED lines=12> */
.L_x_1952:
        /* <DEDUP_REMOVED lines=10> */
.L_x_1953:
[----:B------:R2:W-:Y:S02]  /*27a60*/  SYNCS.ARRIVE.TRANS64.A1T0 RZ, [R7+URZ+0x30830], RZ ;  /* 0x030830ff07ff79a7 */ /* 0x0005e4000810003f */
[----:B------:R-:W-:Y:S05]  /*27a70*/  WARPSYNC.ALL ;  /* 0x0000000000007948 */ /* 0x000fea0003800000 */
[----:B------:R-:W-:Y:S01]  /*27a80*/  ULDC.64 UR4, c[0x0][0xa00] ;  /* 0x0002800000047ab9 */ /* 0x000fe20000000a00 */
[----:B-1----:R-:W-:Y:S01]  /*27a90*/  VIADD R2, R23, 0x12400 ;  /* 0x0001240017027836 */ /* 0x002fe20000000000 */
[----:B------:R-:W-:Y:S01]  /*27aa0*/  BAR.SYNC.DEFER_BLOCKING 0x8, 0x180 ;  /* 0x0206000000007b1d */ /* 0x000fe20000010000 */
[----:B------:R-:W-:Y:S02]  /*27ab0*/  ISETP.NE.U32.AND P0, PT, RZ, UR4, PT ;  /* 0x00000004ff007c0c */ /* 0x000fe4000bf05070 */
[----:B------:R-:W-:-:S02]  /*27ac0*/  SHF.R.S32.HI R0, RZ, 0x1f, R19 ;  /* 0x0000001fff007819 */ /* 0x000fc40000011413 */
[----:B------:R-:W-:Y:S01]  /*27ad0*/  ISETP.NE.AND.EX P0, PT, RZ, UR5, PT, P0 ;  /* 0x00000005ff007c0c */ /* 0x000fe2000bf05300 */
[----:B------:R-:W-:Y:S01]  /*27ae0*/  ULDC.64 UR4, c[0x0][0x298] ;  /* 0x0000a60000047ab9 */ /* 0x000fe20000000a00 */
[----:B------:R-:W-:Y:S01]  /*27af0*/  LOP3.LUT P1, RZ, R2, 0x3ff, RZ, 0xc0, !PT ;  /* 0x000003ff02ff7812 */ /* 0x000fe2000782c0ff */
[----:B------:R-:W-:Y:S01]  /*27b00*/  BSSY B6, `(.L_x_1954) ;  /* 0x000001c000067945 */ /* 0x000fe20003800000 */
[----:B------:R-:W-:Y:S02]  /*27b10*/  SEL R0, R0, RZ, !P0 ;  /* 0x000000ff00007207 */ /* 0x000fe40004000000 */
[----:B------:R-:W-:-:S03]  /*27b20*/  SEL R2, R19, RZ, !P0 ;  /* 0x000000ff13027207 */ /* 0x000fc60004000000 */
[----:B------:R1:W-:Y:S04]  /*27b30*/  STL [R1+0x30], R0 ;  /* 0x0000300001007387 */ /* 0x0003e80000100800 */
[----:B------:R3:W-:Y:S01]  /*27b40*/  STL [R1+0x1c], R2 ;  /* 0x00001c0201007387 */ /* 0x0007e20000100800 */
[----:B-1----:R-:W-:Y:S01]  /*27b50*/  SHF.R.S32.HI R0, RZ, 0x1f, R35 ;  /* 0x0000001fff007819 */ /* 0x002fe20000011423 */
[----:B---3--:R-:W-:-:S04]  /*27b60*/  IMAD.WIDE.U32 R2, R35, UR4, RZ ;  /* 0x0000000423027c25 */ /* 0x008fc8000f8e00ff */
[----:B------:R-:W-:Y:S01]  /*27b70*/  IMAD R0, R0, UR4, RZ ;  /* 0x0000000400007c24 */ /* 0x000fe2000f8e02ff */
[----:B------:R1:W-:Y:S03]  /*27b80*/  STL.64 [R1+0x20], R2 ;  /* 0x0000200201007387 */ /* 0x0003e60000100a00 */
[----:B------:R-:W-:-:S04]  /*27b90*/  IMAD R0, R35, UR5, R0 ;  /* 0x0000000523007c24 */ /* 0x000fc8000f8e0200 */
[----:B------:R-:W-:Y:S01]  /*27ba0*/  IMAD.IADD R35, R3, 0x1, R0 ;  /* 0x0000000103237824 */ /* 0x000fe200078e0200 */
[----:B------:R-:W-:Y:S06]  /*27bb0*/  @!P1 BRA `(.L_x_1955) ;  /* 0x0000000000409947 */ /* 0x000fec0003800000 */
[----:B-1----:R-:W-:Y:S01]  /*27bc0*/  MOV R2, 0x0 ;  /* 0x0000000000027802 */ /* 0x002fe20000000f00 */
[----:B------:R-:W-:Y:S01]  /*27bd0*/  ULDC.64 UR4, c[0x4][0x88] ;  /* 0x0100220000047ab9 */ /* 0x000fe20000000a00 */
[----:B------:R-:W-:Y:S01]  /*27be0*/  ULDC.64 UR6, c[0x4][0x90] ;  /* 0x0100240000067ab9 */ /* 0x000fe20000000a00 */
[----:B------:R-:W-:Y:S01]  /*27bf0*/  ULDC.64 UR8, c[0x4][0x20] ;  /* 0x0100080000087ab9 */ /* 0x000fe20000000a00 */
[----:B0-----:R-:W-:Y:S01]  /*27c00*/  IMAD.U32 R4, RZ, RZ, UR4 ;  /* 0x00000004ff047e24 */ /* 0x001fe2000f8e00ff */
[----:B------:R-:W-:Y:S01]  /*27c10*/  MOV R5, UR5 ;  /* 0x0000000500057c02 */ /* 0x000fe20008000f00 */
[----:B------:R-:W0:Y:S01]  /*27c20*/  LDC.64 R2, c[0x4][R2] ;  /* 0x0100000002027b82 */ /* 0x000e220000000a00 */
[----:B------:R-:W-:Y:S01]  /*27c30*/  IMAD.U32 R6, RZ, RZ, UR6 ;  /* 0x00000006ff067e24 */ /* 0x000fe2000f8e00ff */
[----:B------:R-:W-:Y:S01]  /*27c40*/  MOV R11, UR9 ;  /* 0x00000009000b7c02 */ /* 0x000fe20008000f00 */
[----:B--2---:R-:W-:Y:S02]  /*27c50*/  IMAD.U32 R7, RZ, RZ, UR7 ;  /* 0x00000007ff077e24 */ /* 0x004fe4000f8e00ff */
[----:B------:R-:W-:-:S02]  /*27c60*/  IMAD.U32 R10, RZ, RZ, UR8 ;  /* 0x00000008ff0a7e24 */ /* 0x000fc4000f8e00ff */
[----:B------:R-:W-:Y:S02]  /*27c70*/  IMAD.MOV.U32 R8, RZ, RZ, 0x70 ;  /* 0x00000070ff087424 */ /* 0x000fe400078e00ff */
[----:B------:R-:W-:Y:S02]  /*27c80*/  IMAD.MOV.U32 R12, RZ, RZ, 0x1 ;  /* 0x00000001ff0c7424 */ /* 0x000fe400078e00ff */
[----:B------:R-:W-:-:S07]  /*27c90*/  IMAD.MOV.U32 R13, RZ, RZ, RZ ;  /* 0x000000ffff0d7224 */ /* 0x000fce00078e00ff */
[----:B------:R-:W-:-:S07]  /*27ca0*/  LEPC R20, `(.L_x_1955) ;  /* 0x000000001014794e */ /* 0x000fce0000000000 */
[----:B0-----:R-:W-:Y:S05]  /*27cb0*/  CALL.ABS.NOINC R2 ;  /* 0x0000000002007343 */ /* 0x001fea0003c00000 */
.L_x_1955:
[----:B------:R-:W-:Y:S05]  /*27cc0*/  BSYNC B6 ;  /* 0x0000000000067941 */ /* 0x000fea0003800000 */
.L_x_1954:
[----:B------:R-:W3:Y:S01]  /*27cd0*/  LDL.LU R20, [R1+0x30] ;  /* 0x0000300001147983 */ /* 0x000ee20000300800 */
[----:B------:R-:W-:Y:S01]  /*27ce0*/  ULDC.64 UR4, c[0x0][0x2d8] ;  /* 0x0000b60000047ab9 */ /* 0x000fe20000000a00 */
[----:B--2---:R-:W2:Y:S02]  /*27cf0*/  LDC R7, c[0x0][0x448] ;  /* 0x00011200ff077b82 */ /* 0x004ea40000000800 */
[----:B------:R-:W4:Y:S04]  /*27d00*/  LDL.LU R21, [R1+0x1c] ;  /* 0x00001c0001157983 */ /* 0x000f280000300800 */
[----:B-1----:R-:W3:Y:S01]  /*27d10*/  LDL.LU.64 R2, [R1+0x20] ;  /* 0x0000200001027983 */ /* 0x002ee20000300a00 */
[----:B------:R-:W-:-:S03]  /*27d20*/  IMAD R0, R32, UR4, RZ ;  /* 0x0000000420007c24 */ /* 0x000fc6000f8e02ff */
[----:B------:R1:W5:Y:S01]  /*27d30*/  LDL R8, [R1+0x4] ;  /* 0x0000040001087983 */ /* 0x0003620000100800 */
[----:B------:R-:W-:Y:S01]  /*27d40*/  IMAD R0, R18, UR5, R0 ;  /* 0x0000000512007c24 */ /* 0x000fe2000f8e0200 */
[----:B--2---:R-:W-:-:S13]  /*27d50*/  ISETP.NE.AND P0, PT, R7, 0x1, PT ;  /* 0x000000010700780c */ /* 0x004fda0003f05270 */
[----:B------:R-:W2:Y:S01]  /*27d60*/  @P0 LDC R6, c[0x0][0x44c] ;  /* 0x00011300ff060b82 */ /* 0x000ea20000000800 */
[----:B---3--:R-:W-:-:S03]  /*27d70*/  MOV R3, R35 ;  /* 0x0000002300037202 */ /* 0x008fc60000000f00 */
[----:B------:R-:W-:Y:S01]  /*27d80*/  IMAD.WIDE.U32 R2, R18, UR4, R2 ;  /* 0x0000000412027c25 */ /* 0x000fe2000f8e0002 */
[----:B------:R-:W-:-:S03]  /*27d90*/  ULDC.64 UR4, c[0x0][0x2e0] ;  /* 0x0000b80000047ab9 */ /* 0x000fc60000000a00 */
[----:B------:R-:W-:Y:S02]  /*27da0*/  IMAD.IADD R3, R3, 0x1, R0 ;  /* 0x0000000103037824 */ /* 0x000fe400078e0200 */
[----:B------:R-:W-:Y:S02]  /*27db0*/  IMAD R0, R20, UR4, RZ ;  /* 0x0000000414007c24 */ /* 0x000fe4000f8e02ff */
[----:B------:R-:W3:Y:S01]  /*27dc0*/  S2R R20, SR_TID.X ;  /* 0x0000000000147919 */ /* 0x000ee20000002100 */
[----:B----4-:R-:W-:-:S04]  /*27dd0*/  IMAD.WIDE.U32 R2, R21, UR4, R2 ;  /* 0x0000000415027c25 */ /* 0x010fc8000f8e0002 */
[----:B------:R-:W-:Y:S01]  /*27de0*/  IMAD R0, R21, UR5, R0 ;  /* 0x0000000515007c24 */ /* 0x000fe2000f8e0200 */
[----:B------:R-:W-:-:S03]  /*27df0*/  ULDC.64 UR4, c[0x0][0x2d0] ;  /* 0x0000b40000047ab9 */ /* 0x000fc60000000a00 */
[----:B------:R-:W-:Y:S02]  /*27e00*/  IMAD.IADD R3, R3, 0x1, R0 ;  /* 0x0000000103037824 */ /* 0x000fe400078e0200 */
[----:B------:R-:W4:Y:S01]  /*27e10*/  @P0 LDC R0, c[0x0][0x450] ;  /* 0x00011400ff000b82 */ /* 0x000f220000000800 */
[----:B---3--:R-:W-:-:S04]  /*27e20*/  LOP3.LUT R20, R20, 0x7f, RZ, 0xc0, !PT ;  /* 0x0000007f14147812 */ /* 0x008fc800078ec0ff */
[----:B------:R-:W-:Y:S02]  /*27e30*/  SHF.R.U32.HI R21, RZ, 0x3, R20 ;  /* 0x00000003ff157819 */ /* 0x000fe40000011614 */
[----:B------:R-:W3:Y:S02]  /*27e40*/  S2R R20, SR_TID.X ;  /* 0x0000000000147919 */ /* 0x000ee40000002100 */
[----:B---3--:R-:W-:-:S05]  /*27e50*/  IMAD.SHL.U32 R20, R20, 0x10, RZ ;  /* 0x0000001014147824 */ /* 0x008fca00078e00ff */
[----:B------:R-:W-:-:S04]  /*27e60*/  LOP3.LUT R20, R21, 0x70, R20, 0xf8, !PT ;  /* 0x0000007015147812 */ /* 0x000fc800078ef814 */
[----:B------:R-:W-:-:S05]  /*27e70*/  IADD3 R5, R20, R28, RZ ;  /* 0x0000001c14057210 */ /* 0x000fca0007ffe0ff */
[----:B--2---:R-:W-:-:S04]  /*27e80*/  @P0 IMAD.HI.U32 R6, R5, R6, RZ ;  /* 0x0000000605060227 */ /* 0x004fc800078e00ff */
[----:B0-----:R-:W-:Y:S01]  /*27e90*/  IMAD.MOV.U32 R4, RZ, RZ, R5 ;  /* 0x000000ffff047224 */ /* 0x001fe200078e0005 */
[----:B----4-:R-:W-:Y:S01]  /*27ea0*/  @P0 SHF.R.U32.HI R4, RZ, R0, R6 ;  /* 0x00000000ff040219 */ /* 0x010fe20000011606 */
[----:B------:R-:W0:Y:S04]  /*27eb0*/  S2R R20, SR_TID.X ;  /* 0x0000000000147919 */ /* 0x000e280000002100 */
        /* <DEDUP_REMOVED lines=14> */
[----:B------:R-:W-:Y:S01]  /*27fa0*/  ULDC UR4, c[0x0][0x2b8] ;  /* 0x0000ae0000047ab9 */ /* 0x000fe20000000800 */
[----:B------:R-:W-:Y:S02]  /*27fb0*/  IADD3 R4, R3, R5, RZ ;  /* 0x0000000503047210 */ /* 0x000fe40007ffe0ff */
[----:B0-----:R-:W-:Y:S02]  /*27fc0*/  LOP3.LUT R20, R20, 0x7f, RZ, 0xc0, !PT ;  /* 0x0000007f14147812 */ /* 0x001fe400078ec0ff */
[----:B------:R-:W-:Y:S01]  /*27fd0*/  LEA.HI.X R4, R2, UR5, R4, 0x1, P0 ;  /* 0x0000000502047c11 */ /* 0x000fe200080f0c04 */
[----:B------:R-:W-:Y:S01]  /*27fe0*/  UMOV UR5, 0xffffffff ;  /* 0xffffffff00057882 */ /* 0x000fe20000000000 */
[----:B------:R-:W-:-:S02]  /*27ff0*/  ISETP.GE.AND P3, PT, R34, UR4, PT ;  /* 0x0000000422007c0c */ /* 0x000fc4000bf66270 */
[----:B------:R-:W-:Y:S02]  /*28000*/  ISETP.GE.AND P2, PT, R37, UR4, PT ;  /* 0x0000000425007c0c */ /* 0x000fe4000bf46270 */
[----:B------:R-:W-:Y:S02]  /*28010*/  ISETP.GE.AND P0, PT, R36, UR4, PT ;  /* 0x0000000424007c0c */ /* 0x000fe4000bf06270 */
[----:B------:R-:W-:Y:S01]  /*28020*/  SHF.R.U32.HI R9, RZ, 0x3, R20 ;  /* 0x00000003ff097819 */ /* 0x000fe20000011614 */
[----:B-1----:R-:W-:Y:S10]  /*28030*/  BRA.DIV UR5, `(.L_x_1956) ;  /* 0x0000004e05b87947 */ /* 0x002ff4000b800000 */
        /* <DEDUP_REMOVED lines=8> */
[----:B------:R-:W-:Y:S01]  /*280c0*/  @!P1 IMAD.MOV.U32 R2, RZ, RZ, R5 ;  /* 0x000000ffff029224 */ /* 0x000fe200078e0005 */
[----:B------:R-:W-:-:S04]  /*280d0*/  IADD3 R5, R28, 0x10, RZ ;  /* 0x000000101c057810 */ /* 0x000fc80007ffe0ff */
[----:B-----5:R-:W-:Y:S04]  /*280e0*/  @!P1 LDGSTS.E.BYPASS.LTC128B.128 [R8+0x12400], desc[UR60][R2.64], !P3 ;  /* 0x1240000002089fae */ /* 0x020fe8000d901d7c */
        /* <DEDUP_REMOVED lines=68> */
.L_x_2108:
[----:B------:R-:W-:Y:S01]  /*28530*/  IADD3 R28, R28, 0x70, RZ ;  /* 0x000000701c1c7810 */ /* 0x000fe20007ffe0ff */
[----:B------:R-:W-:Y:S03]  /*28540*/  BSSY B0, `(.L_x_1957) ;  /* 0x000000b000007945 */ /* 0x000fe60003800000 */
        /* <DEDUP_REMOVED lines=10> */
.L_x_1958:
[----:B------:R-:W-:Y:S05]  /*285f0*/  BSYNC B0 ;  /* 0x0000000000007941 */ /* 0x000fea0003800000 */
.L_x_1957:
[----:B------:R-:W-:Y:S01]  /*28600*/  NOP ;  /* 0x0000000000007918 */ /* 0x000fe20000000000 */
[----:B------:R-:W-:-:S13]  /*28610*/  PLOP3.LUT P0, PT, PT, PT, PT, 0x80, 0x0 ;  /* 0x000000000000781c */ /* 0x000fda0003f0f070 */
.L_x_1959:
[----:B------:R-:W-:Y:S02]  /*28620*/  PLOP3.LUT P1, PT, P1, P0, PT, 0xa2, 0x0 ;  /* 0x000000000000781c */ /* 0x000fe40000f21472 */
[----:B------:R-:W-:-:S08]  /*28630*/  @P0 R2UR P1, UR4, R23 ;  /* 0x00000000170402ca */ /* 0x000fd00000020000 */
[----:B------:R-:W-:-:S05]  /*28640*/  @P0 PLOP3.LUT P0, PT, P1, PT, PT, 0x80, 0x0 ;  /* 0x000000000000081c */ /* 0x000fca0000f0f070 */
[----:B------:R-:W-:Y:S01]  /*28650*/  @!P1 SYNCS.ARRIVE.TRANS64.RED.A0T1 RZ, [UR4+0x30800], RZ ;  /* 0x030800ffffff99a7 */ /* 0x000fe20008200404 */
[----:B------:R-:W-:Y:S07]  /*28660*/  @!P1 ARRIVES.LDGSTSBAR.64.TRANSCNT [UR4+0x30800] ;  /* 0x03080000ff0099b0 */ /* 0x000fee0008000a84 */
[----:B------:R-:W-:Y:S05]  /*28670*/  @P0 BRA.U.ANY `(.L_x_1959) ;  /* 0xfffffffd00e80947 */ /* 0x000fea000393ffff */
[----:B01----:R-:W2:Y:S02]  /*28680*/  LDL.LU R2, [R1+0x2c] ;  /* 0x00002c0001027983 */ /* 0x003ea40000300800 */
[----:B--2---:R-:W-:-:S05]  /*28690*/  VIADD R2, R2, 0x1 ;  /* 0x0000000102027836 */ /* 0x004fca0000000000 */
[----:B------:R0:W-:Y:S01]  /*286a0*/  STL [R1+0x2c], R2 ;  /* 0x00002c0201007387 */ /* 0x0001e20000100800 */
[----:B------:R-:W-:-:S04]  /*286b0*/  LEA.HI R0, R2, R2, RZ, 0x1 ;  /* 0x0000000202007211 */ /* 0x000fc800078f08ff */
[----:B------:R-:W-:-:S05]  /*286c0*/  LOP3.LUT R0, R0, 0xfffffffe, RZ, 0xc0, !PT ;  /* 0xfffffffe00007812 */ /* 0x000fca00078ec0ff */
[----:B------:R-:W-:-:S05]  /*286d0*/  IMAD.IADD R0, R2, 0x1, -R0 ;  /* 0x0000000102007824 */ /* 0x000fca00078e0a00 */
[----:B------:R-:W-:Y:S01]  /*286e0*/  SHF.L.U32 R0, R0, 0x1f, RZ ;  /* 0x0000001f00007819 */ /* 0x000fe200000006ff */
[----:B------:R-:W-:Y:S01]  /*286f0*/  NOP ;  /* 0x0000000000007918 */ /* 0x000fe20000000000 */
[----:B0-----:R-:W2:Y:S01]  /*28700*/  LDL.LU R2, [R1+0x28] ;  /* 0x0000280001027983 */ /* 0x001ea20000300800 */
[----:B------:R0:W-:Y:S01]  /*28710*/  SYNCS.ARRIVE.TRANS64.A1T0 RZ, [R23+URZ+0x30800], RZ ;  /* 0x030800ff17ff79a7 */ /* 0x0001e2000810003f */
[----:B------:R-:W-:Y:S01]  /*28720*/  BSSY B0, `(.L_x_1960) ;  /* 0x0000004000007945 */ /* 0x000fe20003800000 */
[----:B------:R-:W1:Y:S01]  /*28730*/  SYNCS.PHASECHK.TRANS64.TRYWAIT P0, [R23+URZ+0x30820], R0 ;  /* 0x03082000170075a7 */ /* 0x000e62000800017f */
[----:B--2---:R-:W-:Y:S02]  /*28740*/  IADD3 R6, R2, -0x2, RZ ;  /* 0xfffffffe02067810 */ /* 0x004fe40007ffe0ff */
[----:B01----:R-:W-:Y:S05]  /*28750*/  @!P0 BRA `(.L_x_1961) ;  /* 0x0000005000a88947 */ /* 0x003fea0003800000 */
.L_x_2109:
[----:B------:R-:W-:Y:S05]  /*28760*/  BSYNC B0 ;  /* 0x0000000000007941 */ /* 0x000fea0003800000 */
.L_x_1960:
        /* <DEDUP_REMOVED lines=11> */
.L_x_1976:
[----:B------:R-:W2:Y:S01]  /*28820*/  LDL R4, [R1+0xc] ;  /* 0x00000c0001047983 */ /* 0x000ea20000100800 */
[----:B------:R-:W1:Y:S03]  /*28830*/  LDC R7, c[0x0][0x430] ;  /* 0x00010c00ff077b82 */ /* 0x000e660000000800 */
[----:B------:R-:W3:Y:S01]  /*28840*/  LDL R8, [R1+0x14] ;  /* 0x0000140001087983 */ /* 0x000ee20000100800 */
[----:B0-----:R-:W0:Y:S01]  /*28850*/  S2R R0, SR_TID.X ;  /* 0x0000000000007919 */ /* 0x001e220000002100 */
[----:B------:R-:W4:Y:S01]  /*28860*/  S2R R3, SR_TID.X ;  /* 0x0000000000037919 */ /* 0x000f220000002100 */
[----:B-1----:R-:W-:-:S13]  /*28870*/  ISETP.NE.AND P0, PT, R7, 0x1, PT ;  /* 0x000000010700780c */ /* 0x002fda0003f05270 */
[----:B------:R-:W1:Y:S01]  /*28880*/  @P0 LDC R2, c[0x0][0x438] ;  /* 0x00010e00ff020b82 */ /* 0x000e620000000800 */
[----:B0-----:R-:W-:-:S04]  /*28890*/  LOP3.LUT R0, R0, 0x7f, RZ, 0xc0, !PT ;  /* 0x0000007f00007812 */ /* 0x001fc800078ec0ff */
[----:B------:R-:W-:Y:S02]  /*288a0*/  SHF.R.U32.HI R0, RZ, 0x3, R0 ;  /* 0x00000003ff007819 */ /* 0x000fe40000011600 */
[----:B----4-:R-:W-:-:S04]  /*288b0*/  SHF.L.U32 R3, R3, 0x4, RZ ;  /* 0x0000000403037819 */ /* 0x010fc800000006ff */
[----:B------:R-:W-:Y:S02]  /*288c0*/  LOP3.LUT R3, R0, 0x70, R3, 0xf8, !PT ;  /* 0x0000007000037812 */ /* 0x000fe400078ef803 */
[----:B------:R-:W0:Y:S02]  /*288d0*/  @P0 LDC R0, c[0x0][0x434] ;  /* 0x00010d00ff000b82 */ /* 0x000e240000000800 */
[----:B------:R-:W-:Y:S01]  /*288e0*/  ISETP.GT.U32.AND P5, PT, R3, 0x5f, PT ;  /* 0x0000005f0300780c */ /* 0x000fe20003fa4070 */
[----:B--2---:R-:W-:-:S12]  /*288f0*/  IMAD R9, R6, 0x60, R4 ;  /* 0x0000006006097824 */ /* 0x004fd800078e0204 */
[----:B------:R-:W3:Y:S01]  /*28900*/  @!P5 LDC.64 R4, c[0x0][0x428] ;  /* 0x00010a00ff04db82 */ /* 0x000ee20000000a00 */
[----:B------:R-:W-:-:S04]  /*28910*/  IMAD.IADD R9, R3, 0x1, R9 ;  /* 0x0000000103097824 */ /* 0x000fc800078e0209 */
[----:B0-----:R-:W-:-:S04]  /*28920*/  @P0 IMAD.HI.U32 R3, R9, R0, RZ ;  /* 0x0000000009030227 */ /* 0x001fc800078e00ff */
[----:B------:R-:W-:Y:S01]  /*28930*/  IMAD.MOV.U32 R0, RZ, RZ, R9 ;  /* 0x000000ffff007224 */ /* 0x000fe200078e0009 */
[----:B-1----:R-:W-:-:S04]  /*28940*/  @P0 SHF.R.U32.HI R0, RZ, R2, R3 ;  /* 0x00000002ff000219 */ /* 0x002fc80000011603 */
[--C-:B------:R-:W-:Y:S01]  /*28950*/  @!P5 SHF.R.S32.HI R3, RZ, 0x1f, R0.reuse ;  /* 0x0000001fff03d819 */ /* 0x100fe20000011400 */
[----:B------:R-:W-:Y:S02]  /*28960*/  @!P5 IMAD.MOV.U32 R2, RZ, RZ, R0 ;  /* 0x000000ffff02d224 */ /* 0x000fe400078e0000 */
[-C--:B---3--:R-:W-:Y:S02]  /*28970*/  @!P5 IMAD R8, R8, R4.reuse, RZ ;  /* 0x000000040808d224 */ /* 0x088fe400078e02ff */
        /* <DEDUP_REMOVED lines=10> */
[----:B------:R-:W-:Y:S01]  /*28a20*/  LOP3.LUT P4, RZ, R22, 0x10, RZ, 0xc0, !PT ;  /* 0x0000001016ff7812 */ /* 0x000fe2000788c0ff */
[----:B------:R-:W-:-:S05]  /*28a30*/  VIADD R26, R10, 0x1 ;  /* 0x000000010a1a7836 */ /* 0x000fca0000000000 */
[C---:B------:R-:W-:Y:S01]  /*28a40*/  ISETP.NE.AND P0, PT, R26.reuse, 0x2, PT ;  /* 0x000000021a00780c */ /* 0x040fe20003f05270 */
[----:B------:R-:W-:Y:S05]  /*28a50*/  YIELD ;  /* 0x0000000000007946 */ /* 0x000fea0003800000 */
[----:B------:R-:W-:Y:S02]  /*28a60*/  SEL R29, RZ, 0x1, P0 ;  /* 0x00000001ff1d7807 */ /* 0x000fe40000000000 */
[----:B------:R-:W-:Y:S02]  /*28a70*/  SEL R26, R26, RZ, P0 ;  /* 0x000000ff1a1a7207 */ /* 0x000fe40000000000 */
[----:B------:R-:W-:-:S02]  /*28a80*/  MOV R25, R6 ;  /* 0x0000000600197202 */ /* 0x000fc40000000f00 */
[----:B------:R-:W-:Y:S01]  /*28a90*/  LOP3.LUT R29, R20, R29, RZ, 0x3c, !PT ;  /* 0x0000001d141d7212 */ /* 0x000fe200078e3cff */
[----:B0-----:R-:W-:Y:S06]  /*28aa0*/  @!P4 BRA `(.L_x_1964) ;  /* 0x000000000004c947 */ /* 0x001fec0003800000 */
[----:B------:R-:W-:Y:S01]  /*28ab0*/  BPT.TRAP 0x1 ;  /* 0x000000040000795c */ /* 0x000fe20000300000 */
.L_x_1964:
[----:B------:R-:W-:Y:S01]  /*28ac0*/  IMAD R7, R26, 0x8, R23 ;  /* 0x000000081a077824 */ /* 0x000fe200078e0217 */
[----:B------:R-:W-:Y:S01]  /*28ad0*/  SHF.L.U32 R2, R29, 0x1f, RZ ;  /* 0x0000001f1d027819 */ /* 0x000fe200000006ff */
[----:B------:R-:W-:Y:S03]  /*28ae0*/  BSSY B1, `(.L_x_1965) ;  /* 0x0000003000017945 */ /* 0x000fe60003800000 */
[----:B------:R-:W0:Y:S02]  /*28af0*/  SYNCS.PHASECHK.TRANS64.TRYWAIT P0, [R7+URZ+0x30840], R2 ;  /* 0x03084002070075a7 */ /* 0x000e24000800017f */
[----:B0-----:R-:W-:Y:S05]  /*28b00*/  @!P0 BRA `(.L_x_1966) ;  /* 0x0000004c00d08947 */ /* 0x001fea0003800000 */
.L_x_2110:
[----:B------:R-:W-:Y:S05]  /*28b10*/  BSYNC B1 ;  /* 0x0000000000017941 */ /* 0x000fea0003800000 */
.L_x_1965:
[----:B------:R-:W2:Y:S01]  /*28b20*/  LDL R5, [R1] ;  /* 0x0000000001057983 */ /* 0x000ea20000100800 */
[----:B------:R-:W-:Y:S01]  /*28b30*/  SHF.R.S32.HI R21, RZ, 0x1f, R9 ;  /* 0x0000001fff157819 */ /* 0x000fe20000011409 */
[----:B------:R-:W-:Y:S01]  /*28b40*/  ULDC.64 UR4, c[0x0][0x300] ;  /* 0x0000c00000047ab9 */ /* 0x000fe20000000a00 */
[----:B-----5:R-:W-:Y:S01]  /*28b50*/  SHF.R.S32.HI R28, RZ, 0x1f, R0 ;  /* 0x0000001fff1c7819 */ /* 0x020fe20000011400 */
[----:B0-----:R-:W-:Y:S01]  /*28b60*/  IMAD.WIDE.U32 R2, R9, UR4, RZ ;  /* 0x0000000409027c25 */ /* 0x001fe2000f8e00ff */
[C---:B------:R-:W-:Y:S02]  /*28b70*/  LOP3.LUT P5, RZ, R22.reuse, 0x2, RZ, 0xc0, !PT ;  /* 0x0000000216ff7812 */ /* 0x040fe400078ac0ff */
[----:B------:R-:W-:Y:S01]  /*28b80*/  LOP3.LUT P4, RZ, R22, 0x1, RZ, 0xc0, !PT ;  /* 0x0000000116ff7812 */ /* 0x000fe2000788c0ff */
[----:B------:R-:W-:-:S04]  /*28b90*/  IMAD R4, R21, UR4, RZ ;  /* 0x0000000415047c24 */ /* 0x000fc8000f8e02ff */
        /* <DEDUP_REMOVED lines=16> */
[----:B--2---:R-:W-:Y:S01]  /*28ca0*/  IMAD R5, R26, 0x4800, R5 ;  /* 0x000048001a057824 */ /* 0x004fe200078e0205 */
        /* <DEDUP_REMOVED lines=41> */
.L_x_2124:
        /* <DEDUP_REMOVED lines=11> */
.L_x_1968:
        /* <DEDUP_REMOVED lines=10> */
.L_x_1969:
[----:B------:R2:W-:Y:S01]  /*29090*/  SYNCS.ARRIVE.TRANS64.A1T0 RZ, [R7+URZ+0x30830], RZ ;  /* 0x030830ff07ff79a7 */ /* 0x0005e2000810003f */
[----:B------:R-:W-:Y:S05]  /*290a0*/  @!P5 BRA `(.L_x_1970) ;  /* 0x000000000004d947 */ /* 0x000fea0003800000 */
[----:B------:R-:W-:Y:S01]  /*290b0*/  BPT.TRAP 0x1 ;  /* 0x000000040000795c */ /* 0x000fe20000300000 */
.L_x_1970:
[----:B-1----:R-:W-:Y:S01]  /*290c0*/  SHF.L.U32 R2, R20, 0x1f, RZ ;  /* 0x0000001f14027819 */ /* 0x002fe200000006ff */
[----:B0-----:R-:W-:Y:S01]  /*290d0*/  IMAD R6, R10, 0x8, R23 ;  /* 0x000000080a067824 */ /* 0x001fe200078e0217 */
[----:B------:R-:W-:Y:S03]  /*290e0*/  BSSY B1, `(.L_x_1971) ;  /* 0x0000003000017945 */ /* 0x000fe60003800000 */
[----:B------:R-:W0:Y:S02]  /*290f0*/  SYNCS.PHASECHK.TRANS64.TRYWAIT P0, [R6+URZ+0x30860], R2 ;  /* 0x03086002060075a7 */ /* 0x000e24000800017f */
[----:B0-----:R-:W-:Y:S05]  /*29100*/  @!P0 BRA `(.L_x_1972) ;  /* 0x0000005000448947 */ /* 0x001fea0003800000 */
.L_x_2125:
[----:B------:R-:W-:Y:S05]  /*29110*/  BSYNC B1 ;  /* 0x0000000000017941 */ /* 0x000fea0003800000 */
.L_x_1971:
[----:B--2---:R-:W2:Y:S04]  /*29120*/  LDL R7, [R1+0x8] ;  /* 0x0000080001077983 */ /* 0x004ea80000100800 */
[----:B------:R-:W3:Y:S01]  /*29130*/  LDL R5, [R1] ;  /* 0x0000000001057983 */ /* 0x000ee20000100800 */
[----:B------:R-:W1:Y:S01]  /*29140*/  S2R R3, SR_TID.X ;  /* 0x0000000000037919 */ /* 0x000e620000002100 */
[----:B------:R-:W-:Y:S01]  /*29150*/  UMOV UR4, 0xffffffff ;  /* 0xffffffff00047882 */ /* 0x000fe20000000000 */
[----:B-1----:R-:W-:-:S04]  /*29160*/  LOP3.LUT R3, R3, 0x7f, RZ, 0xc0, !PT ;  /* 0x0000007f03037812 */ /* 0x002fc800078ec0ff */
[----:B------:R-:W-:Y:S01]  /*29170*/  SHF.R.U32.HI R3, RZ, 0x3, R3 ;  /* 0x00000003ff037819 */ /* 0x000fe20000011603 */
[----:B--2---:R-:W-:Y:S02]  /*29180*/  IMAD R7, R31, -0x60, R7 ;  /* 0xffffffa01f077824 */ /* 0x004fe400078e0207 */
[----:B---3--:R-:W-:Y:S02]  /*29190*/  IMAD R5, R10, 0x4800, R5 ;  /* 0x000048000a057824 */ /* 0x008fe400078e0205 */
[----:B------:R-:W-:Y:S01]  /*291a0*/  IMAD.IADD R7, R7, 0x1, -R3 ;  /* 0x0000000107077824 */ /* 0x000fe200078e0a03 */
[----:B------:R-:W-:Y:S06]  /*291b0*/  BRA.DIV UR4, `(.L_x_1973) ;  /* 0x00000052042c7947 */ /* 0x000fec000b800000 */
[----:B0-----:R-:W0:Y:S01]  /*291c0*/  SHFL.IDX PT, R2, R17, RZ, 0x181f ;  /* 0x00181fff11027589 */ /* 0x001e2200000e0000 */
[----:B------:R-:W-:-:S03]  /*291d0*/  LEA R5, R5, R23, 0x1 ;  /* 0x0000001705057211 */ /* 0x000fc600078e08ff */
        /* <DEDUP_REMOVED lines=51> */
[----:B0-2---:R0:W1:Y:S02]  /*29510*/  SHFL.IDX PT, R2, R17, 0x5, 0x181f ;  /* 0x00b81f0011027f89 */ /* 0x00506400000e0000 */
.L_x_2139:
        /* <DEDUP_REMOVED lines=26> */
[----:B------:R-:W-:-:S04]  /*296c0*/  ULDC.64 UR4, c[0x0][0x318] ;  /* 0x0000c60000047ab9 */ /* 0x000fc80000000a00 */
[----:B------:R-:W-:Y:S02]  /*296d0*/  IADD3 R3, R5, R3, RZ ;  /* 0x0000000305037210 */ /* 0x000fe40007ffe0ff */
[----:B0-----:R-:W-:-:S04]  /*296e0*/  LEA R17, P0, R2, UR4, 0x1 ;  /* 0x0000000402117c11 */ /* 0x001fc8000f8008ff */
[----:B------:R-:W-:Y:S02]  /*296f0*/  LEA.HI.X R24, R2, UR5, R3, 0x1, P0 ;  /* 0x0000000502187c11 */ /* 0x000fe400080f0c03 */
[----:B------:R-:W-:-:S13]  /*29700*/  PLOP3.LUT P0, PT, PT, PT, PT, 0x80, 0x0 ;  /* 0x000000000000781c */ /* 0x000fda0003f0f070 */
.L_x_1974:
        /* <DEDUP_REMOVED lines=10> */
.L_x_1975:
[----:B------:R-:W2:Y:S01]  /*297b0*/  LDL R0, [R1+0x10] ;  /* 0x0000100001007983 */ /* 0x000ea20000100800 */
[----:B------:R0:W-:Y:S01]  /*297c0*/  SYNCS.ARRIVE.TRANS64.A1T0 RZ, [R6+URZ+0x30850], RZ ;  /* 0x030850ff06ff79a7 */ /* 0x0001e2000810003f */
[----:B------:R-:W-:Y:S01]  /*297d0*/  IMAD.MOV.U32 R10, RZ, RZ, R26 ;  /* 0x000000ffff0a7224 */ /* 0x000fe200078e001a */
[----:B------:R-:W-:Y:S01]  /*297e0*/  MOV R31, R25 ;  /* 0x00000019001f7202 */ /* 0x000fe20000000f00 */
[----:B------:R-:W-:Y:S02]  /*297f0*/  IMAD.MOV.U32 R20, RZ, RZ, R29 ;  /* 0x000000ffff147224 */ /* 0x000fe400078e001d */
[C---:B0-----:R-:W-:Y:S01]  /*29800*/  VIADD R6, R25.reuse, 0xffffffff ;  /* 0xffffffff19067836 */ /* 0x041fe20000000000 */
[----:B--2---:R-:W-:-:S13]  /*29810*/  ISETP.GT.AND P0, PT, R25, R0, PT ;  /* 0x000000001900720c */ /* 0x004fda0003f04270 */
[----:B------:R-:W-:Y:S05]  /*29820*/  @P0 BRA `(.L_x_1976) ;  /* 0xffffffec00fc0947 */ /* 0x000fea000383ffff */
.L_x_1963:
[----:B------:R-:W-:Y:S05]  /*29830*/  BSYNC B0 ;  /* 0x0000000000007941 */ /* 0x000fea0003800000 */
.L_x_1962:
        /* <DEDUP_REMOVED lines=17> */
.L_x_1978:
[----:B------:R-:W-:Y:S05]  /*29950*/  BSYNC B0 ;  /* 0x0000000000007941 */ /* 0x000fea0003800000 */
.L_x_1977:
[----:B------:R-:W-:-:S13]  /*29960*/  LOP3.LUT P0, RZ, R22, 0x10, RZ, 0xc0, !PT ;  /* 0x0000001016ff7812 */ /* 0x000fda000780c0ff */
[----:B------:R-:W-:Y:S05]  /*29970*/  @!P0 BRA `(.L_x_1979) ;  /* 0x0000000000048947 */ /* 0x000fea0003800000 */
[----:B------:R-:W-:Y:S01]  /*29980*/  BPT.TRAP 0x1 ;  /* 0x000000040000795c */ /* 0x000fe20000300000 */
.L_x_1979:
[----:B------:R-:W2:Y:S01]  /*29990*/  LDL.LU R2, [R1+0x8] ;  /* 0x0000080001027983 */ /* 0x000ea20000300800 */
[----:B------:R-:W-:Y:S01]  /*299a0*/  IMAD R0, R26, 0x8, R23 ;  /* 0x000000081a007824 */ /* 0x000fe200078e0217 */
[----:B------:R-:W-:Y:S01]  /*299b0*/  SHF.L.U32 R3, R29, 0x1f, RZ ;  /* 0x0000001f1d037819 */ /* 0x000fe200000006ff */
[----:B------:R-:W-:Y:S03]  /*299c0*/  BSSY B0, `(.L_x_1980) ;  /* 0x0000004000007945 */ /* 0x000fe60003800000 */
[----:B------:R-:W0:Y:S01]  /*299d0*/  SYNCS.PHASECHK.TRANS64.TRYWAIT P0, [R0+URZ+0x30860], R3 ;  /* 0x03086003000075a7 */ /* 0x000e22000800017f */
[----:B--2---:R-:W-:Y:S01]  /*299e0*/  IMAD R6, R25, -0x60, R2 ;  /* 0xffffffa019067824 */ /* 0x004fe200078e0202 */
[----:B0-----:R-:W-:Y:S06]  /*299f0*/  @!P0 BRA `(.L_x_1981) ;  /* 0x0000005000308947 */ /* 0x001fec0003800000 */
.L_x_2140:
[----:B------:R-:W-:Y:S05]  /*29a00*/  BSYNC B0 ;  /* 0x0000000000007941 */ /* 0x000fea0003800000 */
.L_x_1980:
[----:B------:R-:W1:Y:S02]  /*29a10*/  S2R R2, SR_TID.X ;  /* 0x0000000000027919 */ /* 0x000e640000002100 */
[----:B-1----:R-:W-:-:S04]  /*29a20*/  LOP3.LUT R2, R2, 0x7f, RZ, 0xc0, !PT ;  /* 0x0000007f02027812 */ /* 0x002fc800078ec0ff */
[----:B------:R-:W-:Y:S02]  /*29a30*/  SHF.R.U32.HI R4, RZ, 0x3, R2 ;  /* 0x00000003ff047819 */ /* 0x000fe40000011602 */
[----:B------:R-:W2:Y:S01]  /*29a40*/  LDL R2, [R1] ;  /* 0x0000000001027983 */ /* 0x000ea20000100800 */
[----:B------:R-:W-:Y:S02]  /*29a50*/  UMOV UR4, 0xffffffff ;  /* 0xffffffff00047882 */ /* 0x000fe40000000000 */
[----:B------:R-:W-:Y:S02]  /*29a60*/  IMAD.IADD R6, R6, 0x1, -R4 ;  /* 0x0000000106067824 */ /* 0x000fe400078e0a04 */
[----:B--2---:R-:W-:Y:S01]  /*29a70*/  IMAD R4, R26, 0x4800, R2 ;  /* 0x000048001a047824 */ /* 0x004fe200078e0202 */
[----:B------:R-:W-:Y:S06]  /*29a80*/  BRA.DIV UR4, `(.L_x_1982) ;  /* 0x0000005204207947 */ /* 0x000fec000b800000 */
[----:B------:R-:W1:Y:S01]  /*29a90*/  SHFL.IDX PT, R14, R17, RZ, 0x181f ;  /* 0x00181fff110e7589 */ /* 0x000e6200000e0000 */
        /* <DEDUP_REMOVED lines=57> */
.L_x_2154:
        /* <DEDUP_REMOVED lines=13> */
.L_x_1983:
        /* <DEDUP_REMOVED lines=10> */
.L_x_1984:
[----:B------:R-:W-:Y:S01]  /*29fa0*/  VIADD R26, R26, 0x1 ;  /* 0x000000011a1a7836 */ /* 0x000fe20000000000 */
[----:B------:R1:W-:Y:S04]  /*29fb0*/  SYNCS.ARRIVE.TRANS64.A1T0 RZ, [R0+URZ+0x30850], RZ ;  /* 0x030850ff00ff79a7 */ /* 0x0003e8000810003f */
[----:B------:R-:W-:-:S04]  /*29fc0*/  ISETP.NE.AND P0, PT, R26, 0x2, PT ;  /* 0x000000021a00780c */ /* 0x000fc80003f05270 */
[----:B-1----:R-:W-:Y:S02]  /*29fd0*/  SEL R0, RZ, 0x1, P0 ;  /* 0x00000001ff007807 */ /* 0x002fe40000000000 */
[----:B------:R-:W-:Y:S02]  /*29fe0*/  SEL R26, R26, RZ, P0 ;  /* 0x000000ff1a1a7207 */ /* 0x000fe40000000000 */
[----:B------:R-:W-:-:S07]  /*29ff0*/  LOP3.LUT R29, R29, R0, RZ, 0x3c, !PT ;  /* 0x000000001d1d7212 */ /* 0x000fce00078e3cff */
.L_x_1941:
[----:B------:R-:W-:Y:S05]  /*2a000*/  BSYNC B7 ;  /* 0x0000000000077941 */ /* 0x000fea0003800000 */
.L_x_1939:
[----:B------:R-:W-:-:S13]  /*2a010*/  LOP3.LUT P0, RZ, R22, 0x20, RZ, 0xc0, !PT ;  /* 0x0000002016ff7812 */ /* 0x000fda000780c0ff */
[----:B------:R-:W-:Y:S05]  /*2a020*/  @!P0 BRA `(.L_x_1985) ;  /* 0x0000000000248947 */ /* 0x000fea0003800000 */
[----:B------:R-:W-:Y:S05]  /*2a030*/  WARPSYNC.ALL ;  /* 0x0000000000007948 */ /* 0x000fea0003800000 */
[----:B------:R-:W2:Y:S08]  /*2a040*/  S2UR UR5, SR_CgaCtaId ;  /* 0x00000000000579c3 */ /* 0x000eb00000008800 */
[----:B------:R-:W-:Y:S06]  /*2a050*/  BAR.SYNC.DEFER_BLOCKING 0x5, 0x180 ;  /* 0x0146000000007b1d */ /* 0x000fec0000010000 */
[----:B------:R-:W-:-:S02]  /*2a060*/  UMOV UR4, 0x400 ;  /* 0x0000040000047882 */ /* 0x000fc40000000000 */
[----:B--2---:R-:W-:-:S06]  /*2a070*/  ULEA UR4, UR5, UR4, 0x18 ;  /* 0x0000000405047291 */ /* 0x004fcc000f8ec03f */
[----:B0-----:R-:W-:-:S05]  /*2a080*/  MOV R23, UR4 ;  /* 0x0000000400177c02 */ /* 0x001fca0008000f00 */
[----:B------:R2:W3:Y:S01]  /*2a090*/  LDS.128 R16, [R23+0x308d0] ;  /* 0x0308d00017107984 */ /* 0x0004e20000000c00 */
[----:B------:R-:W-:Y:S06]  /*2a0a0*/  BAR.ARV 0x4, 0x180 ;  /* 0x0106000000007b1d */ /* 0x000fec0000002000 */
[----:B------:R-:W-:Y:S05]  /*2a0b0*/  BRA `(.L_x_1986) ;  /* 0x0000000800cc7947 */ /* 0x000fea0003800000 */
.L_x_1985:
[----:B------:R-:W2:Y:S01]  /*2a0c0*/  S2R R8, SR_TID.X ;  /* 0x0000000000087919 */ /* 0x000ea20000002100 */
[----:B------:R-:W-:Y:S01]  /*2a0d0*/  UMOV UR4, 0xffffffff ;  /* 0xffffffff00047882 */ /* 0x000fe20000000000 */
[----:B--2---:R-:W-:-:S04]  /*2a0e0*/  LOP3.LUT R8, R8, 0x1f, RZ, 0xc0, !PT ;  /* 0x0000001f08087812 */ /* 0x004fc800078ec0ff */
[----:B------:R-:W-:Y:S01]  /*2a0f0*/  ISETP.NE.AND P0, PT, R8, 0x1f, PT ;  /* 0x0000001f0800780c */ /* 0x000fe20003f05270 */
[----:B------:R-:W-:-:S12]  /*2a100*/  BRA.DIV UR4, `(.L_x_1987) ;  /* 0x0000005204847947 */ /* 0x000fd8000b800000 */
[----:B------:R-:W-:Y:S01]  /*2a110*/  IMAD.IADD R5, R19, 0x1, R8 ;  /* 0x0000000113057824 */ /* 0x000fe200078e0208 */
[----:B------:R-:W-:-:S04]  /*2a120*/  ULDC UR4, c[0x0][0xc3c] ;  /* 0x00030f0000047ab9 */ /* 0x000fc80000000800 */
[----:B------:R-:W-:-:S13]  /*2a130*/  ISETP.GE.OR P1, PT, R5, UR4, !P0 ;  /* 0x0000000405007c0c */ /* 0x000fda000c726670 */
[----:B0-----:R-:W0:Y:S02]  /*2a140*/  @!P1 LDC.64 R2, c[0x0][0xc80] ;  /* 0x00032000ff029b82 */ /* 0x001e240000000a00 */
[----:B0-----:R-:W-:-:S06]  /*2a150*/  @!P1 IMAD.WIDE R2, R5, 0x4, R2 ;  /* 0x0000000405029825 */ /* 0x001fcc00078e0202 */
[----:B------:R-:W2:Y:S01]  /*2a160*/  @!P1 LDG.E R2, desc[UR60][R2.64] ;  /* 0x0000003c02029981 */ /* 0x000ea2000c1e1900 */
[----:B------:R-:W-:Y:S01]  /*2a170*/  IMAD.MOV.U32 R5, RZ, RZ, RZ ;  /* 0x000000ffff057224 */ /* 0x000fe200078e00ff */
[C---:B------:R-:W-:Y:S02]  /*2a180*/  ISETP.GE.U32.AND P2, PT, R8.reuse, 0x2, PT ;  /* 0x000000020800780c */ /* 0x040fe40003f46070 */
[C---:B------:R-:W-:Y:S01]  /*2a190*/  ISETP.GE.U32.AND P3, PT, R8.reuse, 0x4, PT ;  /* 0x000000040800780c */ /* 0x040fe20003f66070 */
[----:B------:R-:W-:Y:S01]  /*2a1a0*/  SHFL.IDX PT, R0, R16, RZ, 0x1f ;  /* 0x00001fff10007589 */ /* 0x000fe200000e0000 */
[C---:B------:R-:W-:Y:S02]  /*2a1b0*/  ISETP.GE.U32.AND P4, PT, R8.reuse, 0x8, PT ;  /* 0x000000080800780c */ /* 0x040fe40003f86070 */
[C---:B------:R-:W-:Y:S01]  /*2a1c0*/  ISETP.GE.U32.AND P5, PT, R8.reuse, 0x10, PT ;  /* 0x000000100800780c */ /* 0x040fe20003fa6070 */
[----:B------:R-:W-:Y:S01]  /*2a1d0*/  SHFL.IDX PT, R4, R16, 0x1, 0x1f ;  /* 0x00201f0010047f89 */ /* 0x000fe200000e0000 */
[----:B--2---:R-:W-:Y:S01]  /*2a1e0*/  @!P1 IMAD.MOV.U32 R5, RZ, RZ, R2 ;  /* 0x000000ffff059224 */ /* 0x004fe200078e0002 */
[----:B------:R-:W-:-:S04]  /*2a1f0*/  ISETP.NE.AND P1, PT, R8, RZ, PT ;  /* 0x000000ff0800720c */ /* 0x000fc80003f25270 */
        /* <DEDUP_REMOVED lines=15> */
[----:B------:R0:W2:Y:S02]  /*2a2f0*/  SHFL.IDX PT, R14, R2, 0x1f, 0x1f ;  /* 0x03e01f00020e7f89 */ /* 0x0000a400000e0000 */
.L_x_2164:
[----:B------:R-:W-:Y:S02]  /*2a300*/  ULDC UR4, c[0x0][0xc38] ;  /* 0x00030e0000047ab9 */ /* 0x000fe40000000800 */
[----:B------:R-:W-:-:S04]  /*2a310*/  IMAD.U32 R7, RZ, RZ, UR4 ;  /* 0x00000004ff077e24 */ /* 0x000fc8000f8e00ff */
[----:B--2---:R-:W-:-:S04]  /*2a320*/  IMAD R14, R14, R7, RZ ;  /* 0x000000070e0e7224 */ /* 0x004fc800078e02ff */
[----:B------:R-:W-:-:S05]  /*2a330*/  IMAD.IADD R9, R4, 0x1, R14 ;  /* 0x0000000104097824 */ /* 0x000fca00078e020e */
[----:B------:R-:W-:-:S13]  /*2a340*/  ISETP.GT.AND P6, PT, R9, R0, PT ;  /* 0x000000000900720c */ /* 0x000fda0003fc4270 */
[----:B------:R-:W-:Y:S05]  /*2a350*/  @P6 BRA `(.L_x_1988) ;  /* 0x00000000009c6947 */ /* 0x000fea0003800000 */
.L_x_1993:
[----:B0-----:R-:W0:Y:S01]  /*2a360*/  LDC R2, c[0x0][0xc3c] ;  /* 0x00030f00ff027b82 */ /* 0x001e220000000800 */
[----:B------:R-:W-:-:S05]  /*2a370*/  VIADD R19, R19, 0x1f ;  /* 0x0000001f13137836 */ /* 0x000fca0000000000 */
[----:B0-----:R-:W-:-:S13]  /*2a380*/  ISETP.GE.AND P6, PT, R19, R2, PT ;  /* 0x000000021300720c */ /* 0x001fda0003fc6270 */
[----:B------:R-:W-:Y:S05]  /*2a390*/  @P6 BRA `(.L_x_1989) ;  /* 0x0000000400d06947 */ /* 0x000fea0003800000 */
[----:B------:R-:W0:Y:S01]  /*2a3a0*/  S2R R3, SR_TID.X ;  /* 0x0000000000037919 */ /* 0x000e220000002100 */
[----:B------:R-:W-:Y:S01]  /*2a3b0*/  BSSY B0, `(.L_x_1990) ;  /* 0x0000009000007945 */ /* 0x000fe20003800000 */
[----:B------:R-:W-:Y:S01]  /*2a3c0*/  IMAD.MOV.U32 R5, RZ, RZ, RZ ;  /* 0x000000ffff057224 */ /* 0x000fe200078e00ff */
[----:B0-----:R-:W-:-:S04]  /*2a3d0*/  LOP3.LUT R3, R3, 0x1f, RZ, 0xc0, !PT ;  /* 0x0000001f03037812 */ /* 0x001fc800078ec0ff */
[----:B------:R-:W-:-:S04]  /*2a3e0*/  IADD3 R7, R19, R3, RZ ;  /* 0x0000000313077210 */ /* 0x000fc80007ffe0ff */
[----:B------:R-:W-:-:S13]  /*2a3f0*/  ISETP.GE.OR P6, PT, R7, R2, !P0 ;  /* 0x000000020700720c */ /* 0x000fda00047c6670 */
[----:B------:R-:W-:Y:S05]  /*2a400*/  @P6 BRA `(.L_x_1991) ;  /* 0x00000000000c6947 */ /* 0x000fea0003800000 */
[----:B------:R-:W0:Y:S02]  /*2a410*/  LDC.64 R2, c[0x0][0xc80] ;  /* 0x00032000ff027b82 */ /* 0x000e240000000a00 */
[----:B0-----:R-:W-:-:S05]  /*2a420*/  IMAD.WIDE R2, R7, 0x4, R2 ;  /* 0x0000000407027825 */ /* 0x001fca00078e0202 */
[----:B------:R0:W5:Y:S02]  /*2a430*/  LDG.E R5, desc[UR60][R2.64] ;  /* 0x0000003c02057981 */ /* 0x000164000c1e1900 */
.L_x_1991:
[----:B------:R-:W-:Y:S05]  /*2a440*/  BSYNC B0 ;  /* 0x0000000000007941 */ /* 0x000fea0003800000 */
.L_x_1990:
[----:B------:R-:W-:-:S03]  /*2a450*/  UMOV UR4, 0xffffffff ;  /* 0xffffffff00047882 */ /* 0x000fc60000000000 */
[----:B------:R-:W-:Y:S05]  /*2a460*/  BRA.DIV UR4, `(.L_x_1992) ;  /* 0x0000005204d07947 */ /* 0x000fea000b800000 */
[----:B-----5:R-:W2:Y:S02]  /*2a470*/  SHFL.UP PT, R14, R5, 0x1, RZ ;  /* 0x04200000050e7989 */ /* 0x020ea400000e00ff */
[----:B--2---:R-:W-:-:S05]  /*2a480*/  SEL R14, R14, RZ, P1 ;  /* 0x000000ff0e0e7207 */ /* 0x004fca0000800000 */
        /* <DEDUP_REMOVED lines=13> */
[----:B------:R0:W2:Y:S02]  /*2a560*/  SHFL.IDX PT, R14, R2, 0x1f, 0x1f ;  /* 0x03e01f00020e7f89 */ /* 0x0000a400000e0000 */
.L_x_2172:
[----:B------:R-:W-:Y:S02]  /*2a570*/  ULDC UR4, c[0x0][0xc38] ;  /* 0x00030e0000047ab9 */ /* 0x000fe40000000800 */
[----:B------:R-:W-:-:S04]  /*2a580*/  IMAD.U32 R7, RZ, RZ, UR4 ;  /* 0x00000004ff077e24 */ /* 0x000fc8000f8e00ff */
[----:B--2---:R-:W-:-:S05]  /*2a590*/  IMAD R14, R14, R7, RZ ;  /* 0x000000070e0e7224 */ /* 0x004fca00078e02ff */
[----:B------:R-:W-:-:S04]  /*2a5a0*/  IADD3 R9, R14, R9, RZ ;  /* 0x000000090e097210 */ /* 0x000fc80007ffe0ff */
[----:B------:R-:W-:-:S13]  /*2a5b0*/  ISETP.GT.AND P6, PT, R9, R0, PT ;  /* 0x000000000900720c */ /* 0x000fda0003fc4270 */
[----:B------:R-:W-:Y:S05]  /*2a5c0*/  @!P6 BRA `(.L_x_1993) ;  /* 0xfffffffc0064e947 */ /* 0x000fea000383ffff */
.L_x_1988:
        /* <DEDUP_REMOVED lines=8> */
.L_x_2176:
[----:B------:R-:W-:Y:S01]  /*2a650*/  ISETP.NE.AND P0, PT, R3, RZ, PT ;  /* 0x000000ff0300720c */ /* 0x000fe20003f05270 */
[----:B------:R-:W-:-:S12]  /*2a660*/  IMAD.MOV.U32 R14, RZ, RZ, RZ ;  /* 0x000000ffff0e7224 */ /* 0x000fd800078e00ff */
[----:B------:R-:W-:Y:S05]  /*2a670*/  @!P0 BRA `(.L_x_1995) ;  /* 0x0000000000108947 */ /* 0x000fea0003800000 */
[----:B------:R-:W-:Y:S01]  /*2a680*/  UMOV UR4, 0xffffffff ;  /* 0xffffffff00047882 */ /* 0x000fe20000000000 */
[----:B------:R-:W-:Y:S02]  /*2a690*/  VIADD R12, R4, 0xffffffff ;  /* 0xffffffff040c7836 */ /* 0x000fe40000000000 */
[----:B------:R-:W-:Y:S05]  /*2a6a0*/  BRA.DIV UR4, `(.L_x_1996) ;  /* 0x0000005604447947 */ /* 0x000fea000b800000 */
[----:B------:R4:W0:Y:S02]  /*2a6b0*/  SHFL.IDX PT, R14, R2, R12, 0x1f ;  /* 0x00001f0c020e7589 */ /* 0x00082400000e0000 */
.L_x_1995:
[----:B0---4-:R-:W0:Y:S01]  /*2a6c0*/  LDC.64 R2, c[0x0][0xc90] ;  /* 0x00032400ff027b82 */ /* 0x011e220000000a00 */
[----:B------:R-:W-:-:S05]  /*2a6d0*/  IADD3 R19, R4, R19, RZ ;  /* 0x0000001304137210 */ /* 0x000fca0007ffe0ff */
[----:B0-----:R-:W-:-:S05]  /*2a6e0*/  IMAD.WIDE R2, R19, 0x4, R2 ;  /* 0x0000000413027825 */ /* 0x001fca00078e0202 */
[----:B------:R0:W2:Y:S01]  /*2a6f0*/  LDG.E R6, desc[UR60][R2.64] ;  /* 0x0000003c02067981 */ /* 0x0000a2000c1e1900 */
[----:B------:R-:W-:Y:S02]  /*2a700*/  IMAD R16, R14, R7, R16 ;  /* 0x000000070e107224 */ /* 0x000fe400078e0210 */
[----:B0-----:R-:W-:Y:S02]  /*2a710*/  IMAD.MOV.U32 R2, RZ, RZ, RZ ;  /* 0x000000ffff027224 */ /* 0x001fe400078e00ff */
        /* <DEDUP_REMOVED lines=8> */
[----:B------:R-:W-:Y:S01]  /*2a7a0*/  IMAD.HI.U32 R2, R3, R9, R2 ;  /* 0x0000000903027227 */ /* 0x000fe200078e0002 */
[----:B------:R-:W-:Y:S02]  /*2a7b0*/  IADD3 R9, R0, -R16, RZ ;  /* 0x8000001000097210 */ /* 0x000fe40007ffe0ff */
[----:B------:R-:W-:Y:S02]  /*2a7c0*/  IABS R0, R4 ;  /* 0x0000000400007213 */ /* 0x000fe40000000000 */
[----:B------:R-:W-:-:S03]  /*2a7d0*/  IABS R3, R9 ;  /* 0x0000000900037213 */ /* 0x000fc60000000000 */
[----:B------:R-:W-:Y:S02]  /*2a7e0*/  IMAD.MOV R0, RZ, RZ, -R0 ;  /* 0x000000ffff007224 */ /* 0x000fe400078e0a00 */
        /* <DEDUP_REMOVED lines=9> */
[----:B------:R-:W-:-:S05]  /*2a880*/  @P0 IADD3 R2, R2, 0x1, RZ ;  /* 0x0000000102020810 */ /* 0x000fca0007ffe0ff */
[----:B------:R-:W-:Y:S01]  /*2a890*/  @!P2 IMAD.MOV R2, RZ, RZ, -R2 ;  /* 0x000000ffff02a224 */ /* 0x000fe200078e0a02 */
[----:B------:R-:W-:-:S05]  /*2a8a0*/  @!P1 LOP3.LUT R2, RZ, R4, RZ, 0x33, !PT ;  /* 0x00000004ff029212 */ /* 0x000fca00078e33ff */
[----:B------:R-:W-:Y:S01]  /*2a8b0*/  IMAD R0, R6, R2, RZ ;  /* 0x0000000206007224 */ /* 0x000fe200078e02ff */
[----:B------:R-:W-:-:S03]  /*2a8c0*/  IADD3 R2, -R2, RZ, RZ ;  /* 0x000000ff02027210 */ /* 0x000fc60007ffe1ff */
        /* <DEDUP_REMOVED lines=15> */
[C---:B------:R-:W-:Y:S02]  /*2a9c0*/  LOP3.LUT R3, R9.reuse, R6, RZ, 0x3c, !PT ;  /* 0x0000000609037212 */ /* 0x040fe400078e3cff */
[----:B------:R-:W-:Y:S01]  /*2a9d0*/  IADD3 R9, R9, R0, RZ ;  /* 0x0000000009097210 */ /* 0x000fe20007ffe0ff */
[----:B------:R-:W-:Y:S01]  /*2a9e0*/  IMAD.HI.U32 R2, R2, R11, RZ ;  /* 0x0000000b02027227 */ /* 0x000fe200078e00ff */
[----:B------:R-:W-:-:S03]  /*2a9f0*/  ISETP.GE.AND P2, PT, R3, RZ, PT ;  /* 0x000000ff0300720c */ /* 0x000fc60003f46270 */
[----:B------:R-:W-:-:S05]  /*2aa00*/  IMAD R4, R2, R4, R11 ;  /* 0x0000000402047224 */ /* 0x000fca00078e020b */
[----:B------:R-:W-:-:S13]  /*2aa10*/  ISETP.GT.U32.AND P1, PT, R7, R4, PT ;  /* 0x000000040700720c */ /* 0x000fda0003f24070 */
[-C--:B------:R-:W-:Y:S01]  /*2aa20*/  @!P1 IADD3 R4, R4, -R7.reuse, RZ ;  /* 0x8000000704049210 */ /* 0x080fe20007ffe0ff */
        /* <DEDUP_REMOVED lines=11> */
.L_x_1989:
[----:B------:R-:W-:Y:S01]  /*2aae0*/  UMOV UR4, URZ ;  /* 0x0000003f00047c82 */ /* 0x000fe20008000000 */
[----:B------:R-:W-:Y:S01]  /*2aaf0*/  UMOV UR5, URZ ;  /* 0x0000003f00057c82 */ /* 0x000fe20008000000 */
[----:B------:R-:W-:Y:S01]  /*2ab00*/  ULDC UR6, c[0x0][0xc3c] ;  /* 0x00030f0000067ab9 */ /* 0x000fe20000000800 */
[----:B------:R-:W-:Y:S01]  /*2ab10*/  IMAD.MOV.U32 R16, RZ, RZ, R0 ;  /* 0x000000ffff107224 */ /* 0x000fe200078e0000 */
[----:B------:R-:W-:Y:S01]  /*2ab20*/  MOV R17, UR4 ;  /* 0x0000000400117c02 */ /* 0x000fe20008000f00 */
[----:B------:R-:W-:Y:S02]  /*2ab30*/  IMAD.U32 R18, RZ, RZ, UR5 ;  /* 0x00000005ff127e24 */ /* 0x000fe4000f8e00ff */
[----:B------:R-:W-:-:S07]  /*2ab40*/  IMAD.U32 R19, RZ, RZ, UR6 ;  /* 0x00000006ff137e24 */ /* 0x000fce000f8e00ff */
.L_x_1997:
[----:B------:R-:W0:Y:S01]  /*2ab50*/  S2R R0, SR_TID.X ;  /* 0x0000000000007919 */ /* 0x000e220000002100 */
[----:B------:R-:W-:Y:S05]  /*2ab60*/  WARPSYNC.ALL ;  /* 0x0000000000007948 */ /* 0x000fea0003800000 */
[----:B------:R-:W-:Y:S01]  /*2ab70*/  BAR.SYNC.DEFER_BLOCKING 0x4, 0x180 ;  /* 0x0106000000007b1d */ /* 0x000fe20000010000 */
[----:B0-----:R-:W-:-:S04]  /*2ab80*/  LOP3.LUT R0, R0, 0x1f, RZ, 0xc0, !PT ;  /* 0x0000001f00007812 */ /* 0x001fc800078ec0ff */
[----:B------:R-:W-:-:S13]  /*2ab90*/  ISETP.NE.AND P0, PT, R0, RZ, PT ;  /* 0x000000ff0000720c */ /* 0x000fda0003f05270 */
[----:B------:R-:W0:Y:S01]  /*2aba0*/  @!P0 S2R R3, SR_CgaCtaId ;  /* 0x0000000000038919 */ /* 0x000e220000008800 */
[----:B------:R-:W-:-:S04]  /*2abb0*/  @!P0 MOV R0, 0x400 ;  /* 0x0000040000008802 */ /* 0x000fc80000000f00 */
[----:B0-----:R-:W-:-:S05]  /*2abc0*/  @!P0 LEA R23, R3, R0, 0x18 ;  /* 0x0000000003178211 */ /* 0x001fca00078ec0ff */
[----:B------:R0:W-:Y:S01]  /*2abd0*/  @!P0 STS.128 [R23+0x308d0], R16 ;  /* 0x0308d01017008388 */ /* 0x0001e20000000c00 */
[----:B------:R-:W-:Y:S06]  /*2abe0*/  BAR.ARV 0x5, 0x180 ;  /* 0x0146000000007b1d */ /* 0x000fec0000002000 */
.L_x_1986:
[----:B------:R-:W-:Y:S02]  /*2abf0*/  ULDC UR4, c[0x0][0xc3c] ;  /* 0x00030f0000047ab9 */ /* 0x000fe40000000800 */
[----:B---3--:R-:W-:-:S13]  /*2ac00*/  ISETP.GE.AND P0, PT, R19, UR4, PT ;  /* 0x0000000413007c0c */ /* 0x008fda000bf06270 */
[----:B------:R-:W-:Y:S05]  /*2ac10*/  @!P0 BRA `(.L_x_1998) ;  /* 0xffffff9800988947 */ /* 0x000fea000383ffff */
[----:B------:R-:W-:Y:S05]  /*2ac20*/  BSYNC B8 ;  /* 0x0000000000087941 */ /* 0x000fea0003800000 */
.L_x_1879:
[----:B------:R-:W3:Y:S01]  /*2ac30*/  LDL.LU R0, [R1+0x2c] ;  /* 0x00002c0001007983 */ /* 0x000ee20000300800 */
[----:B------:R-:W-:Y:S01]  /*2ac40*/  BSSY B0, `(.L_x_1999) ;  /* 0x000000b000007945 */ /* 0x000fe20003800000 */
[----:B------:R-:W4:Y:S01]  /*2ac50*/  S2R R5, SR_CgaCtaId ;  /* 0x0000000000057919 */ /* 0x000f220000008800 */
[----:B---3--:R-:W-:-:S05]  /*2ac60*/  VIADD R0, R0, 0x1 ;  /* 0x0000000100007836 */ /* 0x008fca0000000000 */
[----:B-1----:R-:W-:-:S04]  /*2ac70*/  LEA.HI R2, R0, R0, RZ, 0x1 ;  /* 0x0000000000027211 */ /* 0x002fc800078f08ff */
[----:B------:R-:W-:Y:S02]  /*2ac80*/  LOP3.LUT R3, R2, 0xfffffffe, RZ, 0xc0, !PT ;  /* 0xfffffffe02037812 */ /* 0x000fe400078ec0ff */
[----:B------:R-:W-:Y:S02]  /*2ac90*/  MOV R2, 0x400 ;  /* 0x0000040000027802 */ /* 0x000fe40000000f00 */
[----:B------:R-:W-:Y:S02]  /*2aca0*/  IADD3 R0, R0, -R3, RZ ;  /* 0x8000000300007210 */ /* 0x000fe40007ffe0ff */
[----:B----4-:R-:W-:Y:S02]  /*2acb0*/  LEA R5, R5, R2, 0x18 ;  /* 0x0000000205057211 */ /* 0x010fe400078ec0ff */
[----:B------:R-:W-:-:S04]  /*2acc0*/  SHF.L.U32 R0, R0, 0x1f, RZ ;  /* 0x0000001f00007819 */ /* 0x000fc800000006ff */
[----:B------:R-:W1:Y:S02]  /*2acd0*/  SYNCS.PHASECHK.TRANS64.TRYWAIT P0, [R5+URZ+0x30820], R0 ;  /* 0x03082000050075a7 */ /* 0x000e64000800017f */
[----:B-1----:R-:W-:Y:S05]  /*2ace0*/  @!P0 BRA `(.L_x_2000) ;  /* 0x0000004c00d88947 */ /* 0x002fea0003800000 */
.L_x_2179:
[----:B------:R-:W-:Y:S05]  /*2acf0*/  BSYNC B0 ;  /* 0x0000000000007941 */ /* 0x000fea0003800000 */
.L_x_1999:
[----:B------:R-:W-:-:S03]  /*2ad00*/  UMOV UR4, 0xffffffff ;  /* 0xffffffff00047882 */ /* 0x000fc60000000000 */
[----:B------:R-:W-:Y:S05]  /*2ad10*/  BRA.DIV UR4, `(.L_x_2001) ;  /* 0x0000004e04e07947 */ /* 0x000fea000b800000 */
[----:B-1----:R-:W1:Y:S02]  /*2ad20*/  S2R R0, SR_TID.X ;  /* 0x0000000000007919 */ /* 0x002e640000002100 */
[----:B-1----:R-:W-:-:S04]  /*2ad30*/  SHF.R.U32.HI R0, RZ, 0x5, R0 ;  /* 0x00000005ff007819 */ /* 0x002fc80000011600 */
[----:B------:R-:W-:-:S05]  /*2ad40*/  LOP3.LUT R0, R0, 0x3, RZ, 0xc0, !PT ;  /* 0x0000000300007812 */ /* 0x000fca00078ec0ff */
[----:B------:R1:W3:Y:S02]  /*2ad50*/  SHFL.IDX PT, R14, R0, RZ, 0x1f ;  /* 0x00001fff000e7589 */ /* 0x0002e400000e0000 */
.L_x_2182:
[----:B---3--:R-:W-:-:S13]  /*2ad60*/  ISETP.NE.AND P0, PT, R14, RZ, PT ;  /* 0x000000ff0e00720c */ /* 0x008fda0003f05270 */
[----:B------:R-:W-:Y:S05]  /*2ad70*/  @P0 BRA `(.L_x_1568) ;  /* 0x0000000000900947 */ /* 0x000fea0003800000 */
[----:B------:R-:W-:-:S03]  /*2ad80*/  UMOV UR4, 0xffffffff ;  /* 0xffffffff00047882 */ /* 0x000fc60000000000 */
[----:B------:R-:W-:Y:S05]  /*2ad90*/  BRA.DIV UR4, `(.L_x_2002) ;  /* 0x0000004e04f47947 */ /* 0x000fea000b800000 */
[----:B------:R-:W-:-:S13]  /*2ada0*/  ELECT P6, URZ, PT ;  /* 0x00000000003f782f */ /* 0x000fda00038c0000 */
.L_x_2185:
[----:B------:R-:W-:Y:S05]  /*2adb0*/  @!P6 BRA `(.L_x_1568) ;  /* 0x000000000080e947 */ /* 0x000fea0003800000 */
[----:B-1----:R-:W3:Y:S02]  /*2adc0*/  LDL R0, [R1+0x8c] ;  /* 0x00008c0001007983 */ /* 0x002ee40000100800 */
[----:B---3--:R-:W-:-:S13]  /*2add0*/  R2UR UR4, R0 ;  /* 0x00000000000472ca */ /* 0x008fda00000e0000 */
[----:B------:R-:W-:-:S06]  /*2ade0*/  ULOP3.LUT UR4, UR4, 0x2, URZ, 0xfc, !UPT ;  /* 0x0000000204047892 */ /* 0x000fcc000f8efc3f */
[----:B------:R-:W-:-:S05]  /*2adf0*/  IMAD.U32 R0, RZ, RZ, UR4 ;  /* 0x00000004ff007e24 */ /* 0x000fca000f8e00ff */
[----:B------:R-:W-:-:S13]  /*2ae00*/  ISETP.NE.AND P0, PT, R0, 0x3, PT ;  /* 0x000000030000780c */ /* 0x000fda0003f05270 */
[----:B------:R-:W-:Y:S05]  /*2ae10*/  @!P0 BRA `(.L_x_2003) ;  /* 0x0000000000048947 */ /* 0x000fea0003800000 */
[----:B------:R-:W-:Y:S01]  /*2ae20*/  BPT.TRAP 0x1 ;  /* 0x000000040000795c */ /* 0x000fe20000300000 */
.L_x_2003:
[C---:B------:R-:W-:Y:S01]  /*2ae30*/  IMAD R3, R26.reuse, 0x8, R5 ;  /* 0x000000081a037824 */ /* 0x040fe200078e0205 */
[----:B------:R-:W-:Y:S01]  /*2ae40*/  SHF.L.U32 R2, R29, 0x1f, RZ ;  /* 0x0000001f1d027819 */ /* 0x000fe200000006ff */
[----:B------:R-:W-:-:S03]  /*2ae50*/  VIADD R26, R26, 0x1 ;  /* 0x000000011a1a7836 */ /* 0x000fc60000000000 */
[----:B------:R-:W1:Y:S02]  /*2ae60*/  SYNCS.PHASECHK.TRANS64.TRYWAIT P1, [R3+URZ+0x30840], R2 ;  /* 0x03084002030075a7 */ /* 0x000e64000802017f */
[----:B------:R-:W-:-:S04]  /*2ae70*/  ISETP.NE.AND P2, PT, R26, 0x2, PT ;  /* 0x000000021a00780c */ /* 0x000fc80003f45270 */
[----:B------:R-:W-:Y:S01]  /*2ae80*/  SEL R0, RZ, 0x1, P2 ;  /* 0x00000001ff007807 */ /* 0x000fe20001000000 */
[----:B-1----:R-:W-:Y:S08]  /*2ae90*/  @!P1 BRA `(.L_x_2004) ;  /* 0x0000004c00d49947 */ /* 0x002ff00003800000 */
.L_x_2186:
[----:B------:R-:W-:Y:S02]  /*2aea0*/  SEL R26, R26, RZ, P2 ;  /* 0x000000ff1a1a7207 */ /* 0x000fe40001000000 */
[----:B------:R-:W-:Y:S01]  /*2aeb0*/  LOP3.LUT R0, R29, R0, RZ, 0x3c, !PT ;  /* 0x000000001d007212 */ /* 0x000fe200078e3cff */
[----:B------:R-:W-:Y:S06]  /*2aec0*/  @!P0 BRA `(.L_x_2005) ;  /* 0x0000000000048947 */ /* 0x000fec0003800000 */
[----:B------:R-:W-:Y:S01]  /*2aed0*/  BPT.TRAP 0x1 ;  /* 0x000000040000795c */ /* 0x000fe20000300000 */
.L_x_2005:
[----:B------:R-:W-:Y:S02]  /*2aee0*/  LEA R5, R26, R5, 0x3 ;  /* 0x000000051a057211 */ /* 0x000fe400078e18ff */
[----:B------:R-:W-:-:S04]  /*2aef0*/  SHF.L.U32 R0, R0, 0x1f, RZ ;  /* 0x0000001f00007819 */ /* 0x000fc800000006ff */
[----:B------:R-:W3:Y:S02]  /*2af00*/  SYNCS.PHASECHK.TRANS64.TRYWAIT P1, [R5+URZ+0x30840], R0 ;  /* 0x03084000050075a7 */ /* 0x000ee4000802017f */
[----:B---3--:R-:W-:Y:S05]  /*2af10*/  @!P1 BRA `(.L_x_2006) ;  /* 0x0000004c00c89947 */ /* 0x008fea0003800000 */
.L_x_2187:
[----:B------:R-:W-:Y:S05]  /*2af20*/  @!P0 BRA `(.L_x_2007) ;  /* 0x0000000000048947 */ /* 0x000fea0003800000 */
[----:B------:R-:W-:Y:S01]  /*2af30*/  BPT.TRAP 0x1 ;  /* 0x000000040000795c */ /* 0x000fe20000300000 */
.L_x_2007:
[----:B------:R-:W4:Y:S02]  /*2af40*/  SYNCS.PHASECHK.TRANS64.TRYWAIT P1, [R3+URZ+0x30860], R2 ;  /* 0x03086002030075a7 */ /* 0x000f24000802017f */
[----:B----4-:R-:W-:Y:S05]  /*2af50*/  @!P1 BRA `(.L_x_2008) ;  /* 0x0000004c00cc9947 */ /* 0x010fea0003800000 */
.L_x_2188:
[----:B------:R-:W-:Y:S05]  /*2af60*/  @!P0 BRA `(.L_x_2009) ;  /* 0x0000000000048947 */ /* 0x000fea0003800000 */
[----:B------:R-:W-:Y:S01]  /*2af70*/  BPT.TRAP 0x1 ;  /* 0x000000040000795c */ /* 0x000fe20000300000 */
.L_x_2009:
[----:B------:R0:W0:Y:S02]  /*2af80*/  SYNCS.PHASECHK.TRANS64.TRYWAIT P0, [R5+URZ+0x30860], R0 ;  /* 0x03086000050075a7 */ /* 0x000024000800017f */
[----:B0-----:R-:W-:Y:S05]  /*2af90*/  @!P0 NANOSLEEP.SYNCS 0x989680 ;  /* 0x009896800000895d */ /* 0x001fea0003900000 */
[----:B------:R-:W0:Y:S02]  /*2afa0*/  @!P0 SYNCS.PHASECHK.TRANS64 P0, [R5+URZ+0x30860], R0 ;  /* 0x03086000050085a7 */ /* 0x000e24000800007f */
[----:B0-----:R-:W-:Y:S05]  /*2afb0*/  @!P0 BRA `(.L_x_2009) ;  /* 0xfffffffc00f08947 */ /* 0x001fea000383ffff */
.L_x_1568:
[----:B------:R-:W-:Y:S05]  /*2afc0*/  BSYNC B9 ;  /* 0x0000000000097941 */ /* 0x000fea0003800000 */
.L_x_1565:
[----:B------:R-:W-:Y:S05]  /*2afd0*/  EXIT ;  /* 0x000000000000794d */ /* 0x000fea0003800000 */
.L_x_1594:
[----:B0-----:R0:W1:Y:S02]  /*2afe0*/  SYNCS.PHASECHK.TRANS64.TRYWAIT P5, [R87+URZ+0x30890], R88 ;  /* 0x03089058570075a7 */ /* 0x00106400080a017f */
[----:B-1----:R-:W-:Y:S05]  /*2aff0*/  @!P5 NANOSLEEP.SYNCS 0x989680 ;  /* 0x009896800000d95d */ /* 0x002fea0003900000 */
[----:B------:R-:W1:Y:S02]  /*2b000*/  @!P5 SYNCS.PHASECHK.TRANS64 P5, [R87+URZ+0x30890], R88 ;  /* 0x030890585700d5a7 */ /* 0x000e6400080a007f */
[----:B-1----:R-:W-:Y:S05]  /*2b010*/  @!P5 BRA `(.L_x_1594) ;  /* 0xfffffffc00f0d947 */ /* 0x002fea000383ffff */
[----:B------:R-:W-:Y:S05]  /*2b020*/  BRA `(.L_x_2010) ;  /* 0xfffffd8800687947 */ /* 0x000fea000383ffff */
.L_x_1595:
[----:B------:R-:W-:Y:S01]  /*2b030*/  BSSY B1, `(.L_x_2011) ;  /* 0x0000008000017945 */ /* 0x000fe20003800000 */
[----:B------:R-:W-:Y:S01]  /*2b040*/  IMAD.MOV.U32 R13, RZ, RZ, R118 ;  /* 0x000000ffff0d7224 */ /* 0x000fe200078e0076 */
[----:B------:R-:W-:Y:S01]  /*2b050*/  MOV R15, 0xffffffff ;  /* 0xffffffff000f7802 */ /* 0x000fe20000000f00 */
[----:B------:R-:W-:Y:S02]  /*2b060*/  IMAD.MOV.U32 R12, RZ, RZ, RZ ;  /* 0x000000ffff0c7224 */ /* 0x000fe400078e00ff */
[----:B------:R-:W-:-:S07]  /*2b070*/  IMAD.MOV.U32 R11, RZ, RZ, 0x1c1f ;  /* 0x00001c1fff0b7424 */ /* 0x000fce00078e00ff */
[----:B0-----:R-:W-:Y:S05]  /*2b080*/  WARPSYNC.COLLECTIVE R15, `(.L_x_2012) ;  /* 0x000000000f087348 */ /* 0x001fea0003c00000 */
[----:B------:R1:W2:Y:S02]  /*2b090*/  SHFL.IDX P6, R14, R13, R12, R11 ;  /* 0x0000000c0d0e7389 */ /* 0x0002a400000c000b */
[----:B012---:R-:W-:Y:S01]  /*2b0a0*/  ENDCOLLECTIVE ;  /* 0x000000000000791b */ /* 0x007fe20003800000 */
.L_x_2012:
[----:B------:R-:W-:Y:S05]  /*2b0b0*/  BSYNC B1 ;  /* 0x0000000000017941 */ /* 0x000fea0003800000 */
.L_x_2011:
[----:B------:R-:W-:Y:S01]  /*2b0c0*/  IMAD.MOV.U32 R13, RZ, RZ, R119 ;  /* 0x000000ffff0d7224 */ /* 0x000fe200078e0077 */
[----:B------:R-:W-:Y:S01]  /*2b0d0*/  MOV R11, 0x1c1f ;  /* 0x00001c1f000b7802 */ /* 0x000fe20000000f00 */
[----:B------:R-:W-:Y:S02]  /*2b0e0*/  IMAD.MOV.U32 R12, RZ, RZ, RZ ;  /* 0x000000ffff0c7224 */ /* 0x000fe400078e00ff */
[----:B------:R-:W-:Y:S02]  /*2b0f0*/  IMAD.MOV.U32 R15, RZ, RZ, -0x1 ;  /* 0xffffffffff0f7424 */ /* 0x000fe400078e00ff */
[----:B------:R-:W-:-:S07]  /*2b100*/  IMAD.MOV.U32 R82, RZ, RZ, R14 ;  /* 0x000000ffff527224 */ /* 0x000fce00078e000e */
[----:B------:R-:W-:Y:S05]  /*2b110*/  WARPSYNC.COLLECTIVE R15, `(.L_x_2013) ;  /* 0x000000000f087348 */ /* 0x000fea0003c00000 */
[----:B------:R0:W1:Y:S02]  /*2b120*/  SHFL.IDX P6, R14, R13, R12, R11 ;  /* 0x0000000c0d0e7389 */ /* 0x00006400000c000b */
[----:B01----:R-:W-:Y:S01]  /*2b130*/  ENDCOLLECTIVE ;  /* 0x000000000000791b */ /* 0x003fe20003800000 */
.L_x_2013:
[----:B------:R-:W-:Y:S01]  /*2b140*/  IMAD.MOV.U32 R83, RZ, RZ, R14 ;  /* 0x000000ffff537224 */ /* 0x000fe200078e000e */
[----:B------:R-:W-:Y:S06]  /*2b150*/  BRA `(.L_x_2014) ;  /* 0xfffffd8800307947 */ /* 0x000fec000383ffff */
.L_x_1620:
[----:B------:R-:W-:Y:S01]  /*2b160*/  BSSY B1, `(.L_x_2015) ;  /* 0x0000008000017945 */ /* 0x000fe20003800000 */
[----:B0---4-:R-:W-:Y:S01]  /*2b170*/  IMAD.MOV.U32 R13, RZ, RZ, R118 ;  /* 0x000000ffff0d7224 */ /* 0x011fe200078e0076 */
[----:B------:R-:W-:Y:S01]  /*2b180*/  MOV R12, 0x1 ;  /* 0x00000001000c7802 */ /* 0x000fe20000000f00 */
[----:B------:R-:W-:Y:S02]  /*2b190*/  IMAD.MOV.U32 R11, RZ, RZ, 0x1c1f ;  /* 0x00001c1fff0b7424 */ /* 0x000fe400078e00ff */
[----:B------:R-:W-:-:S07]  /*2b1a0*/  IMAD.MOV.U32 R15, RZ, RZ, -0x1 ;  /* 0xffffffffff0f7424 */ /* 0x000fce00078e00ff */
[----:B-123--:R-:W-:Y:S05]  /*2b1b0*/  WARPSYNC.COLLECTIVE R15, `(.L_x_2016) ;  /* 0x000000000f087348 */ /* 0x00efea0003c00000 */
[----:B------:R0:W4:Y:S02]  /*2b1c0*/  SHFL.IDX P6, R14, R13, R12, R11 ;  /* 0x0000000c0d0e7389 */ /* 0x00012400000c000b */
[----:B01234-:R-:W-:Y:S01]  /*2b1d0*/  ENDCOLLECTIVE ;  /* 0x000000000000791b */ /* 0x01ffe20003800000 */
.L_x_2016:
[----:B------:R-:W-:Y:S05]  /*2b1e0*/  BSYNC B1 ;  /* 0x0000000000017941 */ /* 0x000fea0003800000 */
.L_x_2015:
[----:B------:R-:W-:Y:S01]  /*2b1f0*/  MOV R13, R119 ;  /* 0x00000077000d7202 */ /* 0x000fe20000000f00 */
[----:B------:R-:W-:Y:S02]  /*2b200*/  IMAD.MOV.U32 R12, RZ, RZ, 0x1 ;  /* 0x00000001ff0c7424 */ /* 0x000fe400078e00ff */
[----:B------:R-:W-:Y:S02]  /*2b210*/  IMAD.MOV.U32 R11, RZ, RZ, 0x1c1f ;  /* 0x00001c1fff0b7424 */ /* 0x000fe400078e00ff */
[----:B------:R-:W-:Y:S02]  /*2b220*/  IMAD.MOV.U32 R15, RZ, RZ, -0x1 ;  /* 0xffffffffff0f7424 */ /* 0x000fe400078e00ff */
[----:B------:R-:W-:-:S07]  /*2b230*/  IMAD.MOV.U32 R59, RZ, RZ, R14 ;  /* 0x000000ffff3b7224 */ /* 0x000fce00078e000e */
[----:B------:R-:W-:Y:S05]  /*2b240*/  WARPSYNC.COLLECTIVE R15, `(.L_x_2017) ;  /* 0x000000000f087348 */ /* 0x000fea0003c00000 */
[----:B------:R0:W1:Y:S02]  /*2b250*/  SHFL.IDX P6, R14, R13, R12, R11 ;  /* 0x0000000c0d0e7389 */ /* 0x00006400000c000b */
[----:B01----:R-:W-:Y:S01]  /*2b260*/  ENDCOLLECTIVE ;  /* 0x000000000000791b */ /* 0x003fe20003800000 */
.L_x_2017:
[----:B------:R-:W-:Y:S01]  /*2b270*/  MOV R58, R14 ;  /* 0x0000000e003a7202 */ /* 0x000fe20000000f00 */
[----:B------:R-:W-:Y:S06]  /*2b280*/  BRA `(.L_x_2018) ;  /* 0xfffffd9c00147947 */ /* 0x000fec000383ffff */
.L_x_1650:
[----:B-1----:R1:W2:Y:S02]  /*2b290*/  SYNCS.PHASECHK.TRANS64.TRYWAIT P5, [R87+URZ+0x30890], R88 ;  /* 0x03089058570075a7 */ /* 0x0022a400080a017f */
[----:B--2---:R-:W-:Y:S05]  /*2b2a0*/  @!P5 NANOSLEEP.SYNCS 0x989680 ;  /* 0x009896800000d95d */ /* 0x004fea0003900000 */
[----:B------:R-:W2:Y:S02]  /*2b2b0*/  @!P5 SYNCS.PHASECHK.TRANS64 P5, [R87+URZ+0x30890], R88 ;  /* 0x030890585700d5a7 */ /* 0x000ea400080a007f */
[----:B--2---:R-:W-:Y:S05]  /*2b2c0*/  @!P5 BRA `(.L_x_1650) ;  /* 0xfffffffc00f0d947 */ /* 0x004fea000383ffff */
[----:B------:R-:W-:Y:S05]  /*2b2d0*/  BRA `(.L_x_2019) ;  /* 0xfffffdb800d07947 */ /* 0x000fea000383ffff */
.L_x_1651:
[----:B------:R-:W-:Y:S01]  /*2b2e0*/  BSSY B1, `(.L_x_2020) ;  /* 0x0000008000017945 */ /* 0x000fe20003800000 */
[----:B------:R-:W-:Y:S01]  /*2b2f0*/  IMAD.MOV.U32 R13, RZ, RZ, R118 ;  /* 0x000000ffff0d7224 */ /* 0x000fe200078e0076 */
[----:B------:R-:W-:Y:S01]  /*2b300*/  MOV R15, 0xffffffff ;  /* 0xffffffff000f7802 */ /* 0x000fe20000000f00 */
[----:B------:R-:W-:Y:S02]  /*2b310*/  IMAD.MOV.U32 R12, RZ, RZ, RZ ;  /* 0x000000ffff0c7224 */ /* 0x000fe400078e00ff */
[----:B------:R-:W-:-:S07]  /*2b320*/  IMAD.MOV.U32 R11, RZ, RZ, 0x1c1f ;  /* 0x00001c1fff0b7424 */ /* 0x000fce00078e00ff */
[----:B-1----:R-:W-:Y:S05]  /*2b330*/  WARPSYNC.COLLECTIVE R15, `(.L_x_2021) ;  /* 0x000000000f087348 */ /* 0x002fea0003c00000 */
[----:B------:R0:W2:Y:S02]  /*2b340*/  SHFL.IDX P6, R14, R13, R12, R11 ;  /* 0x0000000c0d0e7389 */ /* 0x0000a400000c000b */
[----:B012---:R-:W-:Y:S01]  /*2b350*/  ENDCOLLECTIVE ;  /* 0x000000000000791b */ /* 0x007fe20003800000 */
.L_x_2021:
[----:B------:R-:W-:Y:S05]  /*2b360*/  BSYNC B1 ;  /* 0x0000000000017941 */ /* 0x000fea0003800000 */
.L_x_2020:
        /* <DEDUP_REMOVED lines=8> */
.L_x_2022:
[----:B------:R-:W-:Y:S01]  /*2b3f0*/  IMAD.MOV.U32 R116, RZ, RZ, R14 ;  /* 0x000000ffff747224 */ /* 0x000fe200078e000e */
[----:B------:R-:W-:Y:S06]  /*2b400*/  BRA `(.L_x_2023) ;  /* 0xfffffdb8009c7947 */ /* 0x000fec000383ffff */
.L_x_1664:
[----:B------:R-:W-:Y:S01]  /*2b410*/  BSSY B1, `(.L_x_2024) ;  /* 0x0000008000017945 */ /* 0x000fe20003800000 */
[----:B--234-:R-:W-:Y:S01]  /*2b420*/  IMAD.MOV.U32 R13, RZ, RZ, R118 ;  /* 0x000000ffff0d7224 */ /* 0x01cfe200078e0076 */
[----:B------:R-:W-:Y:S01]  /*2b430*/  MOV R12, 0x1 ;  /* 0x00000001000c7802 */ /* 0x000fe20000000f00 */
[----:B------:R-:W-:Y:S02]  /*2b440*/  IMAD.MOV.U32 R11, RZ, RZ, 0x1c1f ;  /* 0x00001c1fff0b7424 */ /* 0x000fe400078e00ff */
[----:B------:R-:W-:-:S07]  /*2b450*/  IMAD.MOV.U32 R15, RZ, RZ, -0x1 ;  /* 0xffffffffff0f7424 */ /* 0x000fce00078e00ff */
[----:B01----:R-:W-:Y:S05]  /*2b460*/  WARPSYNC.COLLECTIVE R15, `(.L_x_2025) ;  /* 0x000000000f087348 */ /* 0x003fea0003c00000 */
[----:B------:R2:W3:Y:S02]  /*2b470*/  SHFL.IDX P6, R14, R13, R12, R11 ;  /* 0x0000000c0d0e7389 */ /* 0x0004e400000c000b */
[----:B0123--:R-:W-:Y:S01]  /*2b480*/  ENDCOLLECTIVE ;  /* 0x000000000000791b */ /* 0x00ffe20003800000 */
.L_x_2025:
[----:B------:R-:W-:Y:S05]  /*2b490*/  BSYNC B1 ;  /* 0x0000000000017941 */ /* 0x000fea0003800000 */
.L_x_2024:
        /* <DEDUP_REMOVED lines=8> */
.L_x_2026:
[----:B------:R-:W-:Y:S01]  /*2b520*/  MOV R36, R14 ;  /* 0x0000000e00247202 */ /* 0x000fe20000000f00 */
[----:B------:R-:W-:Y:S06]  /*2b530*/  BRA `(.L_x_2027) ;  /* 0xfffffdcc00c47947 */ /* 0x000fec000383ffff */
.L_x_1677:
[----:B0-----:R0:W1:Y:S02]  /*2b540*/  SYNCS.PHASECHK.TRANS64.TRYWAIT P3, [R87+URZ+0x30890], R88 ;  /* 0x03089058570075a7 */ /* 0x001064000806017f */
[----:B-1----:R-:W-:Y:S05]  /*2b550*/  @!P3 NANOSLEEP.SYNCS 0x989680 ;  /* 0x009896800000b95d */ /* 0x002fea0003900000 */
[----:B------:R-:W1:Y:S02]  /*2b560*/  @!P3 SYNCS.PHASECHK.TRANS64 P3, [R87+URZ+0x30890], R88 ;  /* 0x030890585700b5a7 */ /* 0x000e64000806007f */
[----:B-1----:R-:W-:Y:S05]  /*2b570*/  @!P3 BRA `(.L_x_1677) ;  /* 0xfffffffc00f0b947 */ /* 0x002fea000383ffff */
[----:B------:R-:W-:Y:S05]  /*2b580*/  BRA `(.L_x_2028) ;  /* 0xfffffde4008c7947 */ /* 0x000fea000383ffff */
.L_x_1678:
        /* <DEDUP_REMOVED lines=8> */
.L_x_2030:
[----:B------:R-:W-:Y:S05]  /*2b610*/  BSYNC B1 ;  /* 0x0000000000017941 */ /* 0x000fea0003800000 */
.L_x_2029:
        /* <DEDUP_REMOVED lines=8> */
.L_x_2031:
[----:B------:R-:W-:Y:S01]  /*2b6a0*/  IMAD.MOV.U32 R38, RZ, RZ, R14 ;  /* 0x000000ffff267224 */ /* 0x000fe200078e000e */
[----:B------:R-:W-:Y:S06]  /*2b6b0*/  BRA `(.L_x_2032) ;  /* 0xfffffde400b07947 */ /* 0x000fec000383ffff */
.L_x_1681:
[----:B------:R-:W-:Y:S01]  /*2b6c0*/  BSSY B1, `(.L_x_2033) ;  /* 0x0000008000017945 */ /* 0x000fe20003800000 */
[----:B----4-:R-:W-:Y:S01]  /*2b6d0*/  IMAD.MOV.U32 R13, RZ, RZ, R41 ;  /* 0x000000ffff0d7224 */ /* 0x010fe200078e0029 */
[----:B------:R-:W-:Y:S01]  /*2b6e0*/  MOV R12, 0x1 ;  /* 0x00000001000c7802 */ /* 0x000fe20000000f00 */
[----:B------:R-:W-:Y:S02]  /*2b6f0*/  IMAD.MOV.U32 R11, RZ, RZ, 0x1c1f ;  /* 0x00001c1fff0b7424 */ /* 0x000fe400078e00ff */
[----:B------:R-:W-:-:S07]  /*2b700*/  IMAD.MOV.U32 R15, RZ, RZ, -0x1 ;  /* 0xffffffffff0f7424 */ /* 0x000fce00078e00ff */
[----:B0123--:R-:W-:Y:S05]  /*2b710*/  WARPSYNC.COLLECTIVE R15, `(.L_x_2034) ;  /* 0x000000000f087348 */ /* 0x00ffea0003c00000 */
[----:B------:R4:W0:Y:S02]  /*2b720*/  SHFL.IDX P6, R14, R13, R12, R11 ;  /* 0x0000000c0d0e7389 */ /* 0x00082400000c000b */
[----:B01234-:R-:W-:Y:S01]  /*2b730*/  ENDCOLLECTIVE ;  /* 0x000000000000791b */ /* 0x01ffe20003800000 */
.L_x_2034:
[----:B------:R-:W-:Y:S05]  /*2b740*/  BSYNC B1 ;  /* 0x0000000000017941 */ /* 0x000fea0003800000 */
.L_x_2033:
        /* <DEDUP_REMOVED lines=8> */
.L_x_2035:
[----:B------:R-:W-:Y:S01]  /*2b7d0*/  MOV R38, R14 ;  /* 0x0000000e00267202 */ /* 0x000fe20000000f00 */
[----:B------:R-:W-:Y:S06]  /*2b7e0*/  BRA `(.L_x_2036) ;  /* 0xfffffde8000c7947 */ /* 0x000fec000383ffff */
.L_x_1685:
[----:B------:R0:W0:Y:S02]  /*2b7f0*/  SYNCS.PHASECHK.TRANS64.TRYWAIT P2, [R87+URZ+0x308b0], R88 ;  /* 0x0308b058570075a7 */ /* 0x000024000804017f */
[----:B0-----:R-:W-:Y:S05]  /*2b800*/  @!P2 NANOSLEEP.SYNCS 0x989680 ;  /* 0x009896800000a95d */ /* 0x001fea0003900000 */
[----:B------:R-:W0:Y:S02]  /*2b810*/  @!P2 SYNCS.PHASECHK.TRANS64 P2, [R87+URZ+0x308b0], R88 ;  /* 0x0308b0585700a5a7 */ /* 0x000e24000804007f */
[----:B0-----:R-:W-:Y:S05]  /*2b820*/  @!P2 BRA `(.L_x_1685) ;  /* 0xfffffffc00f0a947 */ /* 0x001fea000383ffff */
[----:B------:R-:W-:Y:S05]  /*2b830*/  BRA `(.L_x_2037) ;  /* 0xfffffde800e47947 */ /* 0x000fea000383ffff */
.L_x_1711:
[----:B------:R-:W-:Y:S01]  /*2b840*/  BSSY B1, `(.L_x_2038) ;  /* 0x0000008000017945 */ /* 0x000fe20003800000 */
[----:B------:R-:W-:Y:S01]  /*2b850*/  IMAD.MOV.U32 R13, RZ, RZ, R7 ;  /* 0x000000ffff0d7224 */ /* 0x000fe200078e0007 */
[----:B------:R-:W-:Y:S01]  /*2b860*/  MOV R15, 0xffffffff ;  /* 0xffffffff000f7802 */ /* 0x000fe20000000f00 */
[----:B------:R-:W-:Y:S02]  /*2b870*/  IMAD.MOV.U32 R12, RZ, RZ, RZ ;  /* 0x000000ffff0c7224 */ /* 0x000fe400078e00ff */
[----:B------:R-:W-:-:S07]  /*2b880*/  IMAD.MOV.U32 R11, RZ, RZ, 0x1c1f ;  /* 0x00001c1fff0b7424 */ /* 0x000fce00078e00ff */
[----:B------:R-:W-:Y:S05]  /*2b890*/  WARPSYNC.COLLECTIVE R15, `(.L_x_2039) ;  /* 0x000000000f087348 */ /* 0x000fea0003c00000 */
[----:B------:R0:W1:Y:S02]  /*2b8a0*/  SHFL.IDX P6, R14, R13, R12, R11 ;  /* 0x0000000c0d0e7389 */ /* 0x00006400000c000b */
[----:B01----:R-:W-:Y:S01]  /*2b8b0*/  ENDCOLLECTIVE ;  /* 0x000000000000791b */ /* 0x003fe20003800000 */
.L_x_2039:
[----:B------:R-:W-:Y:S05]  /*2b8c0*/  BSYNC B1 ;  /* 0x0000000000017941 */ /* 0x000fea0003800000 */
.L_x_2038:
        /* <DEDUP_REMOVED lines=8> */
.L_x_2040:
[----:B------:R-:W-:Y:S02]  /*2b950*/  IMAD.MOV.U32 R13, RZ, RZ, R8 ;  /* 0x000000ffff0d7224 */ /* 0x000fe400078e0008 */
[----:B------:R-:W-:-:S07]  /*2b960*/  IMAD.MOV.U32 R0, RZ, RZ, R14 ;  /* 0x000000ffff007224 */ /* 0x000fce00078e000e */
[----:B------:R-:W-:Y:S05]  /*2b970*/  WARPSYNC.COLLECTIVE R15, `(.L_x_2041) ;  /* 0x000000000f087348 */ /* 0x000fea0003c00000 */
[----:B------:R0:W1:Y:S02]  /*2b980*/  SHFL.IDX P6, R14, R13, R12, R11 ;  /* 0x0000000c0d0e7389 */ /* 0x00006400000c000b */
[----:B01----:R-:W-:Y:S01]  /*2b990*/  ENDCOLLECTIVE ;  /* 0x000000000000791b */ /* 0x003fe20003800000 */
.L_x_2041:
[----:B------:R-:W-:Y:S01]  /*2b9a0*/  IMAD.MOV.U32 R13, RZ, RZ, R4 ;  /* 0x000000ffff0d7224 */ /* 0x000fe200078e0004 */
[----:B------:R-:W-:-:S07]  /*2b9b0*/  MOV R5, R14 ;  /* 0x0000000e00057202 */ /* 0x000fce0000000f00 */
[----:B------:R-:W-:Y:S05]  /*2b9c0*/  WARPSYNC.COLLECTIVE R15, `(.L_x_2042) ;  /* 0x000000000f087348 */ /* 0x000fea0003c00000 */
[----:B------:R0:W1:Y:S02]  /*2b9d0*/  SHFL.IDX P6, R14, R13, R12, R11 ;  /* 0x0000000c0d0e7389 */ /* 0x00006400000c000b */
[----:B01----:R-:W-:Y:S01]  /*2b9e0*/  ENDCOLLECTIVE ;  /* 0x000000000000791b */ /* 0x003fe20003800000 */
.L_x_2042:
[----:B------:R-:W-:Y:S05]  /*2b9f0*/  BRA `(.L_x_2043) ;  /* 0xfffffe0000407947 */ /* 0x000fea000383ffff */
.L_x_1714:
[----:B------:R-:W-:Y:S01]  /*2ba00*/  BSSY B1, `(.L_x_2044) ;  /* 0x0000008000017945 */ /* 0x000fe20003800000 */
[----:B------:R-:W-:Y:S01]  /*2ba10*/  IMAD.MOV.U32 R13, RZ, RZ, R7 ;  /* 0x000000ffff0d7224 */ /* 0x000fe200078e0007 */
[----:B------:R-:W-:Y:S01]  /*2ba20*/  MOV R11, 0x1c1f ;  /* 0x00001c1f000b7802 */ /* 0x000fe20000000f00 */
[----:B------:R-:W-:Y:S02]  /*2ba30*/  IMAD.MOV.U32 R12, RZ, RZ, 0x1 ;  /* 0x00000001ff0c7424 */ /* 0x000fe400078e00ff */
[----:B------:R-:W-:-:S07]  /*2ba40*/  IMAD.MOV.U32 R15, RZ, RZ, -0x1 ;  /* 0xffffffffff0f7424 */ /* 0x000fce00078e00ff */
[----:B0---4-:R-:W-:Y:S05]  /*2ba50*/  WARPSYNC.COLLECTIVE R15, `(.L_x_2045) ;  /* 0x000000000f087348 */ /* 0x011fea0003c00000 */
[----:B----4-:R1:W2:Y:S02]  /*2ba60*/  SHFL.IDX P6, R14, R13, R12, R11 ;  /* 0x0000000c0d0e7389 */ /* 0x0102a400000c000b */
[----:B012---:R-:W-:Y:S01]  /*2ba70*/  ENDCOLLECTIVE ;  /* 0x000000000000791b */ /* 0x007fe20003800000 */
.L_x_2045:
[----:B------:R-:W-:Y:S05]  /*2ba80*/  BSYNC B1 ;  /* 0x0000000000017941 */ /* 0x000fea0003800000 */
.L_x_2044:
[----:B------:R-:W-:Y:S01]  /*2ba90*/  IMAD.MOV.U32 R13, RZ, RZ, R6 ;  /* 0x000000ffff0d7224 */ /* 0x000fe200078e0006 */
[----:B------:R-:W-:Y:S01]  /*2baa0*/  MOV R12, 0x1 ;  /* 0x00000001000c7802 */ /* 0x000fe20000000f00 */
[----:B------:R-:W-:Y:S02]  /*2bab0*/  IMAD.MOV.U32 R11, RZ, RZ, 0x1c1f ;  /* 0x00001c1fff0b7424 */ /* 0x000fe400078e00ff */
[----:B------:R-:W-:Y:S02]  /*2bac0*/  IMAD.MOV.U32 R15, RZ, RZ, -0x1 ;  /* 0xffffffffff0f7424 */ /* 0x000fe400078e00ff */
[----:B------:R-:W-:-:S07]  /*2bad0*/  IMAD.MOV.U32 R3, RZ, RZ, R14 ;  /* 0x000000ffff037224 */ /* 0x000fce00078e000e */
[----:B------:R-:W-:Y:S05]  /*2bae0*/  WARPSYNC.COLLECTIVE R15, `(.L_x_2046) ;  /* 0x000000000f087348 */ /* 0x000fea0003c00000 */
[----:B------:R0:W1:Y:S02]  /*2baf0*/  SHFL.IDX P6, R14, R13, R12, R11 ;  /* 0x0000000c0d0e7389 */ /* 0x00006400000c000b */
[----:B01----:R-:W-:Y:S01]  /*2bb00*/  ENDCOLLECTIVE ;  /* 0x000000000000791b */ /* 0x003fe20003800000 */
.L_x_2046:
[----:B------:R-:W-:Y:S01]  /*2bb10*/  MOV R13, R8 ;  /* 0x00000008000d7202 */ /* 0x000fe20000000f00 */
[----:B------:R-:W-:-:S07]  /*2bb20*/  IMAD.MOV.U32 R0, RZ, RZ, R14 ;  /* 0x000000ffff007224 */ /* 0x000fce00078e000e */
[----:B------:R-:W-:Y:S05]  /*2bb30*/  WARPSYNC.COLLECTIVE R15, `(.L_x_2047) ;  /* 0x000000000f087348 */ /* 0x000fea0003c00000 */
[----:B------:R0:W1:Y:S02]  /*2bb40*/  SHFL.IDX P6, R14, R13, R12, R11 ;  /* 0x0000000c0d0e7389 */ /* 0x00006400000c000b */
[----:B01----:R-:W-:Y:S01]  /*2bb50*/  ENDCOLLECTIVE ;  /* 0x000000000000791b */ /* 0x003fe20003800000 */
.L_x_2047:
[----:B------:R-:W-:Y:S02]  /*2bb60*/  IMAD.MOV.U32 R13, RZ, RZ, R4 ;  /* 0x000000ffff0d7224 */ /* 0x000fe400078e0004 */
[----:B------:R-:W-:-:S07]  /*2bb70*/  IMAD.MOV.U32 R5, RZ, RZ, R14 ;  /* 0x000000ffff057224 */ /* 0x000fce00078e000e */
[----:B------:R-:W-:Y:S05]  /*2bb80*/  WARPSYNC.COLLECTIVE R15, `(.L_x_2048) ;  /* 0x000000000f087348 */ /* 0x000fea0003c00000 */
[----:B------:R0:W1:Y:S02]  /*2bb90*/  SHFL.IDX P6, R14, R13, R12, R11 ;  /* 0x0000000c0d0e7389 */ /* 0x00006400000c000b */
[----:B01----:R-:W-:Y:S01]  /*2bba0*/  ENDCOLLECTIVE ;  /* 0x000000000000791b */ /* 0x003fe20003800000 */
.L_x_2048:
[----:B------:R-:W-:Y:S01]  /*2bbb0*/  IMAD.MOV.U32 R4, RZ, RZ, R14 ;  /* 0x000000ffff047224 */ /* 0x000fe200078e000e */
[----:B------:R-:W-:Y:S06]  /*2bbc0*/  BRA `(.L_x_2049) ;  /* 0xfffffe0400d47947 */ /* 0x000fec000383ffff */
.L_x_1718:
[----:B0-----:R0:W1:Y:S02]  /*2bbd0*/  SYNCS.PHASECHK.TRANS64.TRYWAIT P0, [R2+URZ+0x30800], R5 ;  /* 0x03080005020075a7 */ /* 0x001064000800017f */
[----:B-1----:R-:W-:Y:S05]  /*2bbe0*/  @!P0 NANOSLEEP.SYNCS 0x989680 ;  /* 0x009896800000895d */ /* 0x002fea0003900000 */
[----:B------:R-:W1:Y:S02]  /*2bbf0*/  @!P0 SYNCS.PHASECHK.TRANS64 P0, [R2+URZ+0x30800], R5 ;  /* 0x03080005020085a7 */ /* 0x000e64000800007f */
[----:B-1----:R-:W-:Y:S05]  /*2bc00*/  @!P0 BRA `(.L_x_1718) ;  /* 0xfffffffc00f08947 */ /* 0x002fea000383ffff */
[----:B------:R-:W-:Y:S05]  /*2bc10*/  BRA `(.L_x_2050) ;  /* 0xfffffe0c00ec7947 */ /* 0x000fea000383ffff */
.L_x_1742:
        /* <DEDUP_REMOVED lines=8> */
.L_x_2052:
[----:B------:R-:W-:Y:S05]  /*2bca0*/  BSYNC B1 ;  /* 0x0000000000017941 */ /* 0x000fea0003800000 */
.L_x_2051:
[----:B------:R-:W-:Y:S01]  /*2bcb0*/  IMAD.MOV.U32 R13, RZ, RZ, R6 ;  /* 0x000000ffff0d7224 */ /* 0x000fe200078e0006 */
[----:B------:R-:W-:Y:S01]  /*2bcc0*/  MOV R15, 0xffffffff ;  /* 0xffffffff000f7802 */ /* 0x000fe20000000f00 */
[----:B------:R-:W-:Y:S01]  /*2bcd0*/  IMAD.MOV.U32 R12, RZ, RZ, RZ ;  /* 0x000000ffff0c7224 */ /* 0x000fe200078e00ff */
[----:B------:R-:W-:Y:S01]  /*2bce0*/  MOV R3, R14 ;  /* 0x0000000e00037202 */ /* 0x000fe20000000f00 */
[----:B------:R-:W-:-:S07]  /*2bcf0*/  IMAD.MOV.U32 R11, RZ, RZ, 0x1c1f ;  /* 0x00001c1fff0b7424 */ /* 0x000fce00078e00ff */
[----:B------:R-:W-:Y:S05]  /*2bd00*/  WARPSYNC.COLLECTIVE R15, `(.L_x_2053) ;  /* 0x000000000f087348 */ /* 0x000fea0003c00000 */
[----:B------:R0:W1:Y:S02]  /*2bd10*/  SHFL.IDX P6, R14, R13, R12, R11 ;  /* 0x0000000c0d0e7389 */ /* 0x00006400000c000b */
[----:B01----:R-:W-:Y:S01]  /*2bd20*/  ENDCOLLECTIVE ;  /* 0x000000000000791b */ /* 0x003fe20003800000 */
.L_x_2053:
[----:B------:R-:W-:Y:S02]  /*2bd30*/  IMAD.MOV.U32 R13, RZ, RZ, R21 ;  /* 0x000000ffff0d7224 */ /* 0x000fe400078e0015 */
[----:B------:R-:W-:-:S07]  /*2bd40*/  IMAD.MOV.U32 R0, RZ, RZ, R14 ;  /* 0x000000ffff007224 */ /* 0x000fce00078e000e */
[----:B------:R-:W-:Y:S05]  /*2bd50*/  WARPSYNC.COLLECTIVE R15, `(.L_x_2054) ;  /* 0x000000000f087348 */ /* 0x000fea0003c00000 */
[----:B------:R0:W1:Y:S02]  /*2bd60*/  SHFL.IDX P6, R14, R13, R12, R11 ;  /* 0x0000000c0d0e7389 */ /* 0x00006400000c000b */
[----:B01----:R-:W-:Y:S01]  /*2bd70*/  ENDCOLLECTIVE ;  /* 0x000000000000791b */ /* 0x003fe20003800000 */
.L_x_2054:
[----:B------:R-:W-:Y:S01]  /*2bd80*/  MOV R13, R20 ;  /* 0x00000014000d7202 */ /* 0x000fe20000000f00 */
[----:B------:R-:W-:-:S07]  /*2bd90*/  IMAD.MOV.U32 R5, RZ, RZ, R14 ;  /* 0x000000ffff057224 */ /* 0x000fce00078e000e */
[----:B------:R-:W-:Y:S05]  /*2bda0*/  WARPSYNC.COLLECTIVE R15, `(.L_x_2055) ;  /* 0x000000000f087348 */ /* 0x000fea0003c00000 */
[----:B------:R0:W1:Y:S02]  /*2bdb0*/  SHFL.IDX P6, R14, R13, R12, R11 ;  /* 0x0000000c0d0e7389 */ /* 0x00006400000c000b */
[----:B01----:R-:W-:Y:S01]  /*2bdc0*/  ENDCOLLECTIVE ;  /* 0x000000000000791b */ /* 0x003fe20003800000 */
.L_x_2055:
[----:B------:R-:W-:Y:S05]  /*2bdd0*/  BRA `(.L_x_2056) ;  /* 0xfffffe3000c47947 */ /* 0x000fea000383ffff */
.L_x_1745:
[----:B------:R-:W-:Y:S01]  /*2bde0*/  BSSY B1, `(.L_x_2057) ;  /* 0x0000008000017945 */ /* 0x000fe20003800000 */
[----:B------:R-:W-:Y:S01]  /*2bdf0*/  IMAD.MOV.U32 R13, RZ, RZ, R7 ;  /* 0x000000ffff0d7224 */ /* 0x000fe200078e0007 */
[----:B------:R-:W-:Y:S01]  /*2be00*/  MOV R15, 0xffffffff ;  /* 0xffffffff000f7802 */ /* 0x000fe20000000f00 */
[----:B------:R-:W-:Y:S02]  /*2be10*/  IMAD.MOV.U32 R12, RZ, RZ, 0x1 ;  /* 0x00000001ff0c7424 */ /* 0x000fe400078e00ff */
[----:B------:R-:W-:-:S07]  /*2be20*/  IMAD.MOV.U32 R11, RZ, RZ, 0x1c1f ;  /* 0x00001c1fff0b7424 */ /* 0x000fce00078e00ff */
[----:B0---4-:R-:W-:Y:S05]  /*2be30*/  WARPSYNC.COLLECTIVE R15, `(.L_x_2058) ;  /* 0x000000000f087348 */ /* 0x011fea0003c00000 */
[----:B----4-:R1:W2:Y:S02]  /*2be40*/  SHFL.IDX P6, R14, R13, R12, R11 ;  /* 0x0000000c0d0e7389 */ /* 0x0102a400000c000b */
[----:B012---:R-:W-:Y:S01]  /*2be50*/  ENDCOLLECTIVE ;  /* 0x000000000000791b */ /* 0x007fe20003800000 */
.L_x_2058:
[----:B------:R-:W-:Y:S05]  /*2be60*/  BSYNC B1 ;  /* 0x0000000000017941 */ /* 0x000fea0003800000 */
.L_x_2057:
        /* <DEDUP_REMOVED lines=8> */
.L_x_2059:
[----:B------:R-:W-:Y:S02]  /*2bef0*/  IMAD.MOV.U32 R13, RZ, RZ, R21 ;  /* 0x000000ffff0d7224 */ /* 0x000fe400078e0015 */
[----:B------:R-:W-:-:S07]  /*2bf00*/  IMAD.MOV.U32 R0, RZ, RZ, R14 ;  /* 0x000000ffff007224 */ /* 0x000fce00078e000e */
[----:B------:R-:W-:Y:S05]  /*2bf10*/  WARPSYNC.COLLECTIVE R15, `(.L_x_2060) ;  /* 0x000000000f087348 */ /* 0x000fea0003c00000 */
[----:B------:R0:W1:Y:S02]  /*2bf20*/  SHFL.IDX P6, R14, R13, R12, R11 ;  /* 0x0000000c0d0e7389 */ /* 0x00006400000c000b */
[----:B01----:R-:W-:Y:S01]  /*2bf30*/  ENDCOLLECTIVE ;  /* 0x000000000000791b */ /* 0x003fe20003800000 */
.L_x_2060:
[----:B------:R-:W-:Y:S01]  /*2bf40*/  IMAD.MOV.U32 R13, RZ, RZ, R20 ;  /* 0x000000ffff0d7224 */ /* 0x000fe200078e0014 */
[----:B------:R-:W-:-:S07]  /*2bf50*/  MOV R21, R14 ;  /* 0x0000000e00157202 */ /* 0x000fce0000000f00 */
[----:B------:R-:W-:Y:S05]  /*2bf60*/  WARPSYNC.COLLECTIVE R15, `(.L_x_2061) ;  /* 0x000000000f087348 */ /* 0x000fea0003c00000 */
[----:B------:R0:W1:Y:S02]  /*2bf70*/  SHFL.IDX P6, R14, R13, R12, R11 ;  /* 0x0000000c0d0e7389 */ /* 0x00006400000c000b */
[----:B01----:R-:W-:Y:S01]  /*2bf80*/  ENDCOLLECTIVE ;  /* 0x000000000000791b */ /* 0x003fe20003800000 */
.L_x_2061:
[----:B------:R-:W-:Y:S01]  /*2bf90*/  IMAD.MOV.U32 R20, RZ, RZ, R14 ;  /* 0x000000ffff147224 */ /* 0x000fe200078e000e */
[----:B------:R-:W-:Y:S06]  /*2bfa0*/  BRA `(.L_x_2062) ;  /* 0xfffffe3400e87947 */ /* 0x000fec000383ffff */
.L_x_1749:
[----:B0-----:R0:W1:Y:S02]  /*2bfb0*/  SYNCS.PHASECHK.TRANS64.TRYWAIT P0, [R2+URZ+0x30800], R21 ;  /* 0x03080015020075a7 */ /* 0x001064000800017f */
[----:B-1----:R-:W-:Y:S05]  /*2bfc0*/  @!P0 NANOSLEEP.SYNCS 0x989680 ;  /* 0x009896800000895d */ /* 0x002fea0003900000 */
[----:B------:R-:W1:Y:S02]  /*2bfd0*/  @!P0 SYNCS.PHASECHK.TRANS64 P0, [R2+URZ+0x30800], R21 ;  /* 0x03080015020085a7 */ /* 0x000e64000800007f */
[----:B-1----:R-:W-:Y:S05]  /*2bfe0*/  @!P0 BRA `(.L_x_1749) ;  /* 0xfffffffc00f08947 */ /* 0x002fea000383ffff */
[----:B------:R-:W-:Y:S05]  /*2bff0*/  BRA `(.L_x_2063) ;  /* 0xfffffe3c00687947 */ /* 0x000fea000383ffff */
.L_x_1763:
[----:B---3--:R3:W0:Y:S02]  /*2c000*/  SYNCS.PHASECHK.TRANS64.TRYWAIT P1, [R75+URZ+0x30830], R0 ;  /* 0x030830004b0075a7 */ /* 0x008624000802017f */
[----:B0-----:R-:W-:Y:S05]  /*2c010*/  @!P1 NANOSLEEP.SYNCS 0x989680 ;  /* 0x009896800000995d */ /* 0x001fea0003900000 */
[----:B------:R-:W0:Y:S02]  /*2c020*/  @!P1 SYNCS.PHASECHK.TRANS64 P1, [R75+URZ+0x30830], R0 ;  /* 0x030830004b0095a7 */ /* 0x000e24000802007f */
[----:B0-----:R-:W-:Y:S05]  /*2c030*/  @!P1 BRA `(.L_x_1763) ;  /* 0xfffffffc00f09947 */ /* 0x001fea000383ffff */
[----:B------:R-:W-:Y:S05]  /*2c040*/  BRA `(.L_x_1762) ;  /* 0xfffffe64002c7947 */ /* 0x000fea000383ffff */
.L_x_1784:
[----:B-1----:R1:W2:Y:S02]  /*2c050*/  SYNCS.PHASECHK.TRANS64.TRYWAIT P1, [R5+URZ+0x30830], R10 ;  /* 0x0308300a050075a7 */ /* 0x0022a4000802017f */
[----:B--2---:R-:W-:Y:S05]  /*2c060*/  @!P1 NANOSLEEP.SYNCS 0x989680 ;  /* 0x009896800000995d */ /* 0x004fea0003900000 */
[----:B------:R-:W2:Y:S02]  /*2c070*/  @!P1 SYNCS.PHASECHK.TRANS64 P1, [R5+URZ+0x30830], R10 ;  /* 0x0308300a050095a7 */ /* 0x000ea4000802007f */
[----:B--2---:R-:W-:Y:S05]  /*2c080*/  @!P1 BRA `(.L_x_1784) ;  /* 0xfffffffc00f09947 */ /* 0x004fea000383ffff */
[----:B------:R-:W-:Y:S05]  /*2c090*/  BRA `(.L_x_1783) ;  /* 0xfffffe9800b07947 */ /* 0x000fea000383ffff */
.L_x_1789:
[----:B-1----:R1:W2:Y:S02]  /*2c0a0*/  SYNCS.PHASECHK.TRANS64.TRYWAIT P1, [R13+URZ+0x30850], R6 ;  /* 0x030850060d0075a7 */ /* 0x0022a4000802017f */
[----:B--2---:R-:W-:Y:S05]  /*2c0b0*/  @!P1 NANOSLEEP.SYNCS 0x989680 ;  /* 0x009896800000995d */ /* 0x004fea0003900000 */
[----:B------:R-:W2:Y:S02]  /*2c0c0*/  @!P1 SYNCS.PHASECHK.TRANS64 P1, [R13+URZ+0x30850], R6 ;  /* 0x030850060d0095a7 */ /* 0x000ea4000802007f */
[----:B--2---:R-:W-:Y:S05]  /*2c0d0*/  @!P1 BRA `(.L_x_1789) ;  /* 0xfffffffc00f09947 */ /* 0x004fea000383ffff */
[----:B------:R-:W-:Y:S05]  /*2c0e0*/  BRA `(.L_x_1788) ;  /* 0xfffffea800707947 */ /* 0x000fea000383ffff */
.L_x_1812:
[----:B-1----:R1:W2:Y:S02]  /*2c0f0*/  SYNCS.PHASECHK.TRANS64.TRYWAIT P1, [R13+URZ+0x30830], R0 ;  /* 0x030830000d0075a7 */ /* 0x0022a4000802017f */
[----:B--2---:R-:W-:Y:S05]  /*2c100*/  @!P1 NANOSLEEP.SYNCS 0x989680 ;  /* 0x009896800000995d */ /* 0x004fea0003900000 */
[----:B------:R-:W2:Y:S02]  /*2c110*/  @!P1 SYNCS.PHASECHK.TRANS64 P1, [R13+URZ+0x30830], R0 ;  /* 0x030830000d0095a7 */ /* 0x000ea4000802007f */
[----:B--2---:R-:W-:Y:S05]  /*2c120*/  @!P1 BRA `(.L_x_1812) ;  /* 0xfffffffc00f09947 */ /* 0x004fea000383ffff */
[----:B------:R-:W-:Y:S05]  /*2c130*/  BRA `(.L_x_1811) ;  /* 0xfffffed800647947 */ /* 0x000fea000383ffff */
.L_x_1817:
[----:B-1----:R1:W2:Y:S02]  /*2c140*/  SYNCS.PHASECHK.TRANS64.TRYWAIT P1, [R20+URZ+0x30850], R0 ;  /* 0x03085000140075a7 */ /* 0x0022a4000802017f */
[----:B--2---:R-:W-:Y:S05]  /*2c150*/  @!P1 NANOSLEEP.SYNCS 0x989680 ;  /* 0x009896800000995d */ /* 0x004fea0003900000 */
[----:B------:R-:W2:Y:S02]  /*2c160*/  @!P1 SYNCS.PHASECHK.TRANS64 P1, [R20+URZ+0x30850], R0 ;  /* 0x03085000140095a7 */ /* 0x000ea4000802007f */
[----:B--2---:R-:W-:Y:S05]  /*2c170*/  @!P1 BRA `(.L_x_1817) ;  /* 0xfffffffc00f09947 */ /* 0x004fea000383ffff */
[----:B------:R-:W-:Y:S05]  /*2c180*/  BRA `(.L_x_1816) ;  /* 0xfffffee800247947 */ /* 0x000fea000383ffff */
.L_x_1827:
[----:B-1----:R1:W2:Y:S02]  /*2c190*/  SYNCS.PHASECHK.TRANS64.TRYWAIT P1, [R0+URZ+0x30830], R3 ;  /* 0x03083003000075a7 */ /* 0x0022a4000802017f */
[----:B--2---:R-:W-:Y:S05]  /*2c1a0*/  @!P1 NANOSLEEP.SYNCS 0x989680 ;  /* 0x009896800000995d */ /* 0x004fea0003900000 */
[----:B------:R-:W2:Y:S02]  /*2c1b0*/  @!P1 SYNCS.PHASECHK.TRANS64 P1, [R0+URZ+0x30830], R3 ;  /* 0x03083003000095a7 */ /* 0x000ea4000802007f */
[----:B--2---:R-:W-:Y:S05]  /*2c1c0*/  @!P1 BRA `(.L_x_1827) ;  /* 0xfffffffc00f09947 */ /* 0x004fea000383ffff */
[----:B------:R-:W-:Y:S05]  /*2c1d0*/  BRA `(.L_x_1826) ;  /* 0xffffff0000b07947 */ /* 0x000fea000383ffff */
.L_x_1832:
[----:B-1----:R1:W2:Y:S02]  /*2c1e0*/  SYNCS.PHASECHK.TRANS64.TRYWAIT P1, [R20+URZ+0x30850], R3 ;  /* 0x03085003140075a7 */ /* 0x0022a4000802017f */
[----:B--2---:R-:W-:Y:S05]  /*2c1f0*/  @!P1 NANOSLEEP.SYNCS 0x989680 ;  /* 0x009896800000995d */ /* 0x004fea0003900000 */
[----:B------:R-:W2:Y:S02]  /*2c200*/  @!P1 SYNCS.PHASECHK.TRANS64 P1, [R20+URZ+0x30850], R3 ;  /* 0x03085003140095a7 */ /* 0x000ea4000802007f */
[----:B--2---:R-:W-:Y:S05]  /*2c210*/  @!P1 BRA `(.L_x_1832) ;  /* 0xfffffffc00f09947 */ /* 0x004fea000383ffff */
[----:B------:R-:W-:Y:S05]  /*2c220*/  BRA `(.L_x_1831) ;  /* 0xffffff1000707947 */ /* 0x000fea000383ffff */
.L_x_1848:
[----:B-1----:R1:W2:Y:S02]  /*2c230*/  SYNCS.PHASECHK.TRANS64.TRYWAIT P1, [R9+URZ+0x30850], R4 ;  /* 0x03085004090075a7 */ /* 0x0022a4000802017f */
[----:B--2---:R-:W-:Y:S05]  /*2c240*/  @!P1 NANOSLEEP.SYNCS 0x989680 ;  /* 0x009896800000995d */ /* 0x004fea0003900000 */
[----:B------:R-:W2:Y:S02]  /*2c250*/  @!P1 SYNCS.PHASECHK.TRANS64 P1, [R9+URZ+0x30850], R4 ;  /* 0x03085004090095a7 */ /* 0x000ea4000802007f */
[----:B--2---:R-:W-:Y:S05]  /*2c260*/  @!P1 BRA `(.L_x_1848) ;  /* 0xfffffffc00f09947 */ /* 0x004fea000383ffff */
[----:B------:R-:W-:Y:S05]  /*2c270*/  BRA `(.L_x_1847) ;  /* 0xffffff4400007947 */ /* 0x000fea000383ffff */
.L_x_1893:
[----:B------:R-:W0:Y:S01]  /*2c280*/  S2R R12, SR_TID.X ;  /* 0x00000000000c7919 */ /* 0x000e220000002100 */
[----:B------:R-:W-:Y:S01]  /*2c290*/  BSSY B1, `(.L_x_2064) ;  /* 0x000000a000017945 */ /* 0x000fe20003800000 */
[----:B------:R-:W-:Y:S02]  /*2c2a0*/  IMAD.MOV.U32 R11, RZ, RZ, 0x1f ;  /* 0x0000001fff0b7424 */ /* 0x000fe400078e00ff */
[----:B------:R-:W-:Y:S01]  /*2c2b0*/  IMAD.MOV.U32 R15, RZ, RZ, -0x1 ;  /* 0xffffffffff0f7424 */ /* 0x000fe200078e00ff */
[----:B0-----:R-:W-:-:S04]  /*2c2c0*/  SHF.R.U32.HI R12, RZ, 0x5, R12 ;  /* 0x00000005ff0c7819 */ /* 0x001fc8000001160c */
[----:B------:R-:W-:-:S05]  /*2c2d0*/  LOP3.LUT R12, R12, 0x3, RZ, 0xc0, !PT ;  /* 0x000000030c0c7812 */ /* 0x000fca00078ec0ff */
[----:B------:R-:W-:Y:S01]  /*2c2e0*/  IMAD.MOV.U32 R13, RZ, RZ, R12 ;  /* 0x000000ffff0d7224 */ /* 0x000fe200078e000c */
[----:B------:R-:W-:-:S07]  /*2c2f0*/  MOV R12, RZ ;  /* 0x000000ff000c7202 */ /* 0x000fce0000000f00 */
[----:B------:R-:W-:Y:S05]  /*2c300*/  WARPSYNC.COLLECTIVE R15, `(.L_x_2065) ;  /* 0x000000000f087348 */ /* 0x000fea0003c00000 */
[----:B------:R0:W1:Y:S02]  /*2c310*/  SHFL.IDX P6, R14, R13, R12, R11 ;  /* 0x0000000c0d0e7389 */ /* 0x00006400000c000b */
[----:B01----:R-:W-:Y:S01]  /*2c320*/  ENDCOLLECTIVE ;  /* 0x000000000000791b */ /* 0x003fe20003800000 */
.L_x_2065:
[----:B------:R-:W-:Y:S05]  /*2c330*/  BSYNC B1 ;  /* 0x0000000000017941 */ /* 0x000fea0003800000 */
.L_x_2064:
[----:B------:R-:W-:Y:S05]  /*2c340*/  BRA `(.L_x_2066) ;  /* 0xffffff8c005c7947 */ /* 0x000fea000383ffff */
.L_x_1895:
[----:B------:R-:W-:Y:S01]  /*2c350*/  BSSY B1, `(.L_x_2067) ;  /* 0x0000006000017945 */ /* 0x000fe20003800000 */
[----:B------:R-:W-:-:S07]  /*2c360*/  IMAD.MOV.U32 R15, RZ, RZ, -0x1 ;  /* 0xffffffffff0f7424 */ /* 0x000fce00078e00ff */
[----:B0-----:R-:W-:Y:S05]  /*2c370*/  WARPSYNC.COLLECTIVE R15, `(.L_x_2068) ;  /* 0x000000000f0c7348 */ /* 0x001fea0003c00000 */
[----:B------:R-:W-:Y:S02]  /*2c380*/  ELECT P6, UR62, PT ;  /* 0x00000000003e782f */ /* 0x000fe400038c0000 */
[----:B------:R-:W-:Y:S01]  /*2c390*/  MOV R14, UR62 ;  /* 0x0000003e000e7c02 */ /* 0x000fe20008000f00 */
[----:B0-----:R-:W-:Y:S10]  /*2c3a0*/  ENDCOLLECTIVE ;  /* 0x000000000000791b */ /* 0x001ff40003800000 */
.L_x_2068:
[----:B------:R-:W-:Y:S05]  /*2c3b0*/  BSYNC B1 ;  /* 0x0000000000017941 */ /* 0x000fea0003800000 */
.L_x_2067:
[----:B------:R-:W-:Y:S05]  /*2c3c0*/  BRA `(.L_x_1894) ;  /* 0xffffff8c00547947 */ /* 0x000fea000383ffff */
.L_x_1897:
[----:B0-----:R0:W1:Y:S02]  /*2c3d0*/  SYNCS.PHASECHK.TRANS64.TRYWAIT P0, [R23+URZ+0x30820], R6 ;  /* 0x03082006170075a7 */ /* 0x001064000800017f */
[----:B-1----:R-:W-:Y:S05]  /*2c3e0*/  @!P0 NANOSLEEP.SYNCS 0x989680 ;  /* 0x009896800000895d */ /* 0x002fea0003900000 */
[----:B------:R-:W1:Y:S02]  /*2c3f0*/  @!P0 SYNCS.PHASECHK.TRANS64 P0, [R23+URZ+0x30820], R6 ;  /* 0x03082006170085a7 */ /* 0x000e64000800007f */
[----:B-1----:R-:W-:Y:S05]  /*2c400*/  @!P0 BRA `(.L_x_1897) ;  /* 0xfffffffc00f08947 */ /* 0x002fea000383ffff */
[----:B------:R-:W-:Y:S05]  /*2c410*/  BRA `(.L_x_2069) ;  /* 0xffffff8c00647947 */ /* 0x000fea000383ffff */
.L_x_1901:
[----:B-1----:R1:W2:Y:S02]  /*2c420*/  SYNCS.PHASECHK.TRANS64.TRYWAIT P0, [R3+URZ+0x308a0], R11 ;  /* 0x0308a00b030075a7 */ /* 0x0022a4000800017f */
[----:B--2---:R-:W-:Y:S05]  /*2c430*/  @!P0 NANOSLEEP.SYNCS 0x989680 ;  /* 0x009896800000895d */ /* 0x004fea0003900000 */
[----:B------:R-:W2:Y:S02]  /*2c440*/  @!P0 SYNCS.PHASECHK.TRANS64 P0, [R3+URZ+0x308a0], R11 ;  /* 0x0308a00b030085a7 */ /* 0x000ea4000800007f */
[----:B--2---:R-:W-:Y:S05]  /*2c450*/  @!P0 BRA `(.L_x_1901) ;  /* 0xfffffffc00f08947 */ /* 0x004fea000383ffff */
[----:B------:R-:W-:Y:S05]  /*2c460*/  BRA `(.L_x_2070) ;  /* 0xffffff8c007c7947 */ /* 0x000fea000383ffff */
.L_x_1908:
[----:B0-----:R0:W2:Y:S02]  /*2c470*/  SYNCS.PHASECHK.TRANS64.TRYWAIT P0, [R3+URZ+0x308c0], R11 ;  /* 0x0308c00b030075a7 */ /* 0x0010a4000800017f */
[----:B--2---:R-:W-:Y:S05]  /*2c480*/  @!P0 NANOSLEEP.SYNCS 0x989680 ;  /* 0x009896800000895d */ /* 0x004fea0003900000 */
[----:B------:R-:W2:Y:S02]  /*2c490*/  @!P0 SYNCS.PHASECHK.TRANS64 P0, [R3+URZ+0x308c0], R11 ;  /* 0x0308c00b030085a7 */ /* 0x000ea4000800007f */
[----:B--2---:R-:W-:Y:S05]  /*2c4a0*/  @!P0 BRA `(.L_x_1908) ;  /* 0xfffffffc00f08947 */ /* 0x004fea000383ffff */
[----:B------:R-:W-:Y:S05]  /*2c4b0*/  BRA `(.L_x_2071) ;  /* 0xffffff9000787947 */ /* 0x000fea000383ffff */
.L_x_1917:
[----:B-1----:R1:W2:Y:S02]  /*2c4c0*/  SYNCS.PHASECHK.TRANS64.TRYWAIT P1, [R11+URZ+0x308a0], R2 ;  /* 0x0308a0020b0075a7 */ /* 0x0022a4000802017f */
[----:B--2---:R-:W-:Y:S05]  /*2c4d0*/  @!P1 NANOSLEEP.SYNCS 0x989680 ;  /* 0x009896800000995d */ /* 0x004fea0003900000 */
[----:B------:R-:W2:Y:S02]  /*2c4e0*/  @!P1 SYNCS.PHASECHK.TRANS64 P1, [R11+URZ+0x308a0], R2 ;  /* 0x0308a0020b0095a7 */ /* 0x000ea4000802007f */
[----:B--2---:R-:W-:Y:S05]  /*2c4f0*/  @!P1 BRA `(.L_x_1917) ;  /* 0xfffffffc00f09947 */ /* 0x004fea000383ffff */
[----:B------:R-:W-:Y:S05]  /*2c500*/  BRA `(.L_x_2072) ;  /* 0xffffff9400ac7947 */ /* 0x000fea000383ffff */
.L_x_1924:
[----:B0-----:R0:W2:Y:S02]  /*2c510*/  SYNCS.PHASECHK.TRANS64.TRYWAIT P1, [R11+URZ+0x308c0], R2 ;  /* 0x0308c0020b0075a7 */ /* 0x0010a4000802017f */
[----:B--2---:R-:W-:Y:S05]  /*2c520*/  @!P1 NANOSLEEP.SYNCS 0x989680 ;  /* 0x009896800000995d */ /* 0x004fea0003900000 */
[----:B------:R-:W2:Y:S02]  /*2c530*/  @!P1 SYNCS.PHASECHK.TRANS64 P1, [R11+URZ+0x308c0], R2 ;  /* 0x0308c0020b0095a7 */ /* 0x000ea4000802007f */
[----:B--2---:R-:W-:Y:S05]  /*2c540*/  @!P1 BRA `(.L_x_1924) ;  /* 0xfffffffc00f09947 */ /* 0x004fea000383ffff */
[----:B------:R-:W-:Y:S05]  /*2c550*/  BRA `(.L_x_2073) ;  /* 0xffffff9800a47947 */ /* 0x000fea000383ffff */
.L_x_1947:
[----:B------:R-:W0:Y:S01]  /*2c560*/  S2R R8, SR_TID.X ;  /* 0x0000000000087919 */ /* 0x000e220000002100 */
[----:B------:R-:W-:Y:S01]  /*2c570*/  BSSY B0, `(.L_x_2074) ;  /* 0x000000a000007945 */ /* 0x000fe20003800000 */
[----:B------:R-:W-:Y:S02]  /*2c580*/  IMAD.MOV.U32 R12, RZ, RZ, RZ ;  /* 0x000000ffff0c7224 */ /* 0x000fe400078e00ff */
[----:B------:R-:W-:Y:S02]  /*2c590*/  IMAD.MOV.U32 R11, RZ, RZ, 0x1f ;  /* 0x0000001fff0b7424 */ /* 0x000fe400078e00ff */
[----:B------:R-:W-:Y:S01]  /*2c5a0*/  IMAD.MOV.U32 R15, RZ, RZ, -0x1 ;  /* 0xffffffffff0f7424 */ /* 0x000fe200078e00ff */
[----:B0-----:R-:W-:-:S04]  /*2c5b0*/  SHF.R.U32.HI R8, RZ, 0x5, R8 ;  /* 0x00000005ff087819 */ /* 0x001fc80000011608 */
[----:B------:R-:W-:-:S04]  /*2c5c0*/  LOP3.LUT R8, R8, 0x3, RZ, 0xc0, !PT ;  /* 0x0000000308087812 */ /* 0x000fc800078ec0ff */
[----:B------:R-:W-:-:S07]  /*2c5d0*/  MOV R13, R8 ;  /* 0x00000008000d7202 */ /* 0x000fce0000000f00 */
[----:B-----5:R-:W-:Y:S05]  /*2c5e0*/  WARPSYNC.COLLECTIVE R15, `(.L_x_2075) ;  /* 0x000000000f087348 */ /* 0x020fea0003c00000 */
[----:B------:R0:W1:Y:S02]  /*2c5f0*/  SHFL.IDX P6, R14, R13, R12, R11 ;  /* 0x0000000c0d0e7389 */ /* 0x00006400000c000b */
[----:B01---5:R-:W-:Y:S01]  /*2c600*/  ENDCOLLECTIVE ;  /* 0x000000000000791b */ /* 0x023fe20003800000 */
.L_x_2075:
[----:B------:R-:W-:Y:S05]  /*2c610*/  BSYNC B0 ;  /* 0x0000000000007941 */ /* 0x000fea0003800000 */
.L_x_2074:
[----:B------:R-:W-:Y:S05]  /*2c620*/  BRA `(.L_x_2076) ;  /* 0xffffffa800c87947 */ /* 0x000fea000383ffff */
.L_x_1950:
[----:B0-----:R0:W1:Y:S02]  /*2c630*/  SYNCS.PHASECHK.TRANS64.TRYWAIT P0, [R7+URZ+0x30840], R2 ;  /* 0x03084002070075a7 */ /* 0x001064000800017f */
[----:B-1----:R-:W-:Y:S05]  /*2c640*/  @!P0 NANOSLEEP.SYNCS 0x989680 ;  /* 0x009896800000895d */ /* 0x002fea0003900000 */
[----:B------:R-:W1:Y:S02]  /*2c650*/  @!P0 SYNCS.PHASECHK.TRANS64 P0, [R7+URZ+0x30840], R2 ;  /* 0x03084002070085a7 */ /* 0x000e64000800007f */
[----:B-1----:R-:W-:Y:S05]  /*2c660*/  @!P0 BRA `(.L_x_1950) ;  /* 0xfffffffc00f08947 */ /* 0x002fea000383ffff */
[----:B------:R-:W-:Y:S05]  /*2c670*/  BRA `(.L_x_2077) ;  /* 0xffffffac00247947 */ /* 0x000fea000383ffff */
.L_x_1951:
        /* <DEDUP_REMOVED lines=8> */
.L_x_2079:
[----:B------:R-:W-:Y:S05]  /*2c700*/  BSYNC B0 ;  /* 0x0000000000007941 */ /* 0x000fea0003800000 */
.L_x_2078:
        /* <DEDUP_REMOVED lines=9> */
.L_x_2080:
[----:B------:R-:W-:Y:S01]  /*2c7a0*/  MOV R13, R0 ;  /* 0x00000000000d7202 */ /* 0x000fe20000000f00 */
[----:B------:R-:W-:Y:S02]  /*2c7b0*/  IMAD.MOV.U32 R12, RZ, RZ, 0x1 ;  /* 0x00000001ff0c7424 */ /* 0x000fe400078e00ff */
[----:B------:R-:W-:-:S07]  /*2c7c0*/  IMAD.MOV.U32 R3, RZ, RZ, R14 ;  /* 0x000000ffff037224 */ /* 0x000fce00078e000e */
[----:B------:R-:W-:Y:S05]  /*2c7d0*/  WARPSYNC.COLLECTIVE R15, `(.L_x_2081) ;  /* 0x000000000f087348 */ /* 0x000fea0003c00000 */
[----:B------:R0:W1:Y:S02]  /*2c7e0*/  SHFL.IDX P6, R14, R13, R12, R11 ;  /* 0x0000000c0d0e7389 */ /* 0x00006400000c000b */
[----:B01----:R-:W-:Y:S01]  /*2c7f0*/  ENDCOLLECTIVE ;  /* 0x000000000000791b */ /* 0x003fe20003800000 */
.L_x_2081:
        /* <DEDUP_REMOVED lines=17> */
.L_x_2082:
[----:B------:R-:W-:Y:S02]  /*2c910*/  @P1 IMAD R8, R5, 0x2, R23 ;  /* 0x0000000205081824 */ /* 0x000fe400078e0217 */
[----:B------:R-:W-:Y:S01]  /*2c920*/  IMAD.MOV.U32 R13, RZ, RZ, R0 ;  /* 0x000000ffff0d7224 */ /* 0x000fe200078e0000 */
[----:B------:R-:W-:Y:S02]  /*2c930*/  MOV R12, 0x2 ;  /* 0x00000002000c7802 */ /* 0x000fe40000000f00 */
[----:B------:R-:W-:-:S07]  /*2c940*/  MOV R3, R14 ;  /* 0x0000000e00037202 */ /* 0x000fce0000000f00 */
[----:B------:R-:W-:Y:S05]  /*2c950*/  WARPSYNC.COLLECTIVE R15, `(.L_x_2083) ;  /* 0x000000000f087348 */ /* 0x000fea0003c00000 */
[----:B------:R0:W1:Y:S02]  /*2c960*/  SHFL.IDX P6, R14, R13, R12, R11 ;  /* 0x0000000c0d0e7389 */ /* 0x00006400000c000b */
[----:B01----:R-:W-:Y:S01]  /*2c970*/  ENDCOLLECTIVE ;  /* 0x000000000000791b */ /* 0x003fe20003800000 */
.L_x_2083:
        /* <DEDUP_REMOVED lines=17> */
.L_x_2084:
[----:B------:R-:W-:Y:S02]  /*2ca90*/  @P1 IMAD R8, R5, 0x2, R23 ;  /* 0x0000000205081824 */ /* 0x000fe400078e0217 */
[----:B------:R-:W-:Y:S02]  /*2caa0*/  IMAD.MOV.U32 R13, RZ, RZ, R0 ;  /* 0x000000ffff0d7224 */ /* 0x000fe400078e0000 */
[----:B------:R-:W-:Y:S02]  /*2cab0*/  IMAD.MOV.U32 R12, RZ, RZ, 0x3 ;  /* 0x00000003ff0c7424 */ /* 0x000fe400078e00ff */
[----:B------:R-:W-:-:S07]  /*2cac0*/  IMAD.MOV.U32 R3, RZ, RZ, R14 ;  /* 0x000000ffff037224 */ /* 0x000fce00078e000e */
[----:B------:R-:W-:Y:S05]  /*2cad0*/  WARPSYNC.COLLECTIVE R15, `(.L_x_2085) ;  /* 0x000000000f087348 */ /* 0x000fea0003c00000 */
[----:B------:R0:W1:Y:S02]  /*2cae0*/  SHFL.IDX P6, R14, R13, R12, R11 ;  /* 0x0000000c0d0e7389 */ /* 0x00006400000c000b */
[----:B01----:R-:W-:Y:S01]  /*2caf0*/  ENDCOLLECTIVE ;  /* 0x000000000000791b */ /* 0x003fe20003800000 */
.L_x_2085:
        /* <DEDUP_REMOVED lines=17> */
.L_x_2086:
[----:B------:R-:W-:Y:S01]  /*2cc10*/  @P1 LEA R8, R5, R23, 0x1 ;  /* 0x0000001705081211 */ /* 0x000fe200078e08ff */
[----:B------:R-:W-:Y:S02]  /*2cc20*/  IMAD.MOV.U32 R13, RZ, RZ, R0 ;  /* 0x000000ffff0d7224 */ /* 0x000fe400078e0000 */
[----:B------:R-:W-:Y:S02]  /*2cc30*/  IMAD.MOV.U32 R12, RZ, RZ, 0x4 ;  /* 0x00000004ff0c7424 */ /* 0x000fe400078e00ff */
[----:B------:R-:W-:-:S07]  /*2cc40*/  IMAD.MOV.U32 R3, RZ, RZ, R14 ;  /* 0x000000ffff037224 */ /* 0x000fce00078e000e */
[----:B------:R-:W-:Y:S05]  /*2cc50*/  WARPSYNC.COLLECTIVE R15, `(.L_x_2087) ;  /* 0x000000000f087348 */ /* 0x000fea0003c00000 */
[----:B------:R0:W1:Y:S02]  /*2cc60*/  SHFL.IDX P6, R14, R13, R12, R11 ;  /* 0x0000000c0d0e7389 */ /* 0x00006400000c000b */
[----:B01----:R-:W-:Y:S01]  /*2cc70*/  ENDCOLLECTIVE ;  /* 0x000000000000791b */ /* 0x003fe20003800000 */
.L_x_2087:
        /* <DEDUP_REMOVED lines=17> */
.L_x_2088:
[----:B------:R-:W-:Y:S01]  /*2cd90*/  @P1 IMAD R8, R5, 0x2, R23 ;  /* 0x0000000205081824 */ /* 0x000fe200078e0217 */
[----:B------:R-:W-:Y:S01]  /*2cda0*/  MOV R13, R0 ;  /* 0x00000000000d7202 */ /* 0x000fe20000000f00 */
[----:B------:R-:W-:Y:S02]  /*2cdb0*/  IMAD.MOV.U32 R12, RZ, RZ, 0x5 ;  /* 0x00000005ff0c7424 */ /* 0x000fe400078e00ff */
[----:B------:R-:W-:-:S07]  /*2cdc0*/  IMAD.MOV.U32 R3, RZ, RZ, R14 ;  /* 0x000000ffff037224 */ /* 0x000fce00078e000e */
[----:B------:R-:W-:Y:S05]  /*2cdd0*/  WARPSYNC.COLLECTIVE R15, `(.L_x_2089) ;  /* 0x000000000f087348 */ /* 0x000fea0003c00000 */
[----:B------:R0:W1:Y:S02]  /*2cde0*/  SHFL.IDX P6, R14, R13, R12, R11 ;  /* 0x0000000c0d0e7389 */ /* 0x00006400000c000b */
[----:B01----:R-:W-:Y:S01]  /*2cdf0*/  ENDCOLLECTIVE ;  /* 0x000000000000791b */ /* 0x003fe20003800000 */
.L_x_2089:
        /* <DEDUP_REMOVED lines=10> */
.L_x_2090:
        /* <DEDUP_REMOVED lines=8> */
.L_x_1956:
[----:B------:R-:W-:Y:S01]  /*2cf20*/  IMAD.MOV.U32 R13, RZ, RZ, R4 ;  /* 0x000000ffff0d7224 */ /* 0x000fe200078e0004 */
[----:B------:R-:W-:Y:S01]  /*2cf30*/  MOV R15, 0xffffffff ;  /* 0xffffffff000f7802 */ /* 0x000fe20000000f00 */
[----:B------:R-:W-:Y:S01]  /*2cf40*/  IMAD.MOV.U32 R12, RZ, RZ, RZ ;  /* 0x000000ffff0c7224 */ /* 0x000fe200078e00ff */
[----:B------:R-:W-:Y:S01]  /*2cf50*/  IADD3 R28, R9, R28, RZ ;  /* 0x0000001c091c7210 */ /* 0x000fe20007ffe0ff */
[----:B------:R-:W-:Y:S02]  /*2cf60*/  IMAD.MOV.U32 R11, RZ, RZ, 0x181f ;  /* 0x0000181fff0b7424 */ /* 0x000fe400078e00ff */
[----:B------:R-:W-:Y:S02]  /*2cf70*/  IMAD R31, R31, R7, RZ ;  /* 0x000000071f1f7224 */ /* 0x000fe400078e02ff */
[----:B------:R-:W-:-:S07]  /*2cf80*/  VIADD R6, R28, 0x10 ;  /* 0x000000101c067836 */ /* 0x000fce0000000000 */
[----:B-----5:R-:W-:Y:S05]  /*2cf90*/  WARPSYNC.COLLECTIVE R15, `(.L_x_2092) ;  /* 0x000000000f087348 */ /* 0x020fea0003c00000 */
[----:B------:R0:W1:Y:S02]  /*2cfa0*/  SHFL.IDX P6, R14, R13, R12, R11 ;  /* 0x0000000c0d0e7389 */ /* 0x00006400000c000b */
[----:B01---5:R-:W-:Y:S01]  /*2cfb0*/  ENDCOLLECTIVE ;  /* 0x000000000000791b */ /* 0x023fe20003800000 */
.L_x_2092:
[----:B------:R-:W-:Y:S01]  /*2cfc0*/  ISETP.GE.AND P1, PT, R28, R31, PT ;  /* 0x0000001f1c00720c */ /* 0x000fe20003f26270 */
[----:B------:R-:W-:Y:S02]  /*2cfd0*/  IMAD.MOV.U32 R13, RZ, RZ, R0 ;  /* 0x000000ffff0d7224 */ /* 0x000fe400078e0000 */
[----:B------:R-:W-:-:S10]  /*2cfe0*/  IMAD.MOV.U32 R2, RZ, RZ, R14 ;  /* 0x000000ffff027224 */ /* 0x000fd400078e000e */
[----:B------:R-:W-:Y:S05]  /*2cff0*/  WARPSYNC.COLLECTIVE R15, `(.L_x_2093) ;  /* 0x000000000f087348 */ /* 0x000fea0003c00000 */
[----:B------:R0:W1:Y:S02]  /*2d000*/  SHFL.IDX P6, R14, R13, R12, R11 ;  /* 0x0000000c0d0e7389 */ /* 0x00006400000c000b */
[----:B01----:R-:W-:Y:S01]  /*2d010*/  ENDCOLLECTIVE ;  /* 0x000000000000791b */ /* 0x003fe20003800000 */
.L_x_2093:
[----:B------:R-:W-:Y:S01]  /*2d020*/  MOV R13, R4 ;  /* 0x00000004000d7202 */ /* 0x000fe20000000f00 */
[----:B------:R-:W-:Y:S02]  /*2d030*/  IMAD.MOV.U32 R12, RZ, RZ, 0x1 ;  /* 0x00000001ff0c7424 */ /* 0x000fe400078e00ff */
[----:B------:R-:W-:-:S07]  /*2d040*/  IMAD.MOV.U32 R3, RZ, RZ, R14 ;  /* 0x000000ffff037224 */ /* 0x000fce00078e000e */
[----:B------:R-:W-:Y:S05]  /*2d050*/  WARPSYNC.COLLECTIVE R15, `(.L_x_2094) ;  /* 0x000000000f087348 */ /* 0x000fea0003c00000 */
[----:B------:R0:W1:Y:S02]  /*2d060*/  SHFL.IDX P6, R14, R13, R12, R11 ;  /* 0x0000000c0d0e7389 */ /* 0x00006400000c000b */
[----:B01----:R-:W-:Y:S01]  /*2d070*/  ENDCOLLECTIVE ;  /* 0x000000000000791b */ /* 0x003fe20003800000 */
.L_x_2094:
        /* <DEDUP_REMOVED lines=15> */
.L_x_2095:
[----:B------:R-:W-:Y:S02]  /*2d170*/  IMAD.MOV.U32 R13, RZ, RZ, R4 ;  /* 0x000000ffff0d7224 */ /* 0x000fe400078e0004 */
[----:B------:R-:W-:Y:S01]  /*2d180*/  IMAD.MOV.U32 R12, RZ, RZ, 0x2 ;  /* 0x00000002ff0c7424 */ /* 0x000fe200078e00ff */
[----:B------:R-:W-:-:S07]  /*2d190*/  MOV R3, R14 ;  /* 0x0000000e00037202 */ /* 0x000fce0000000f00 */
[----:B------:R-:W-:Y:S05]  /*2d1a0*/  WARPSYNC.COLLECTIVE R15, `(.L_x_2096) ;  /* 0x000000000f087348 */ /* 0x000fea0003c00000 */
[----:B------:R0:W1:Y:S02]  /*2d1b0*/  SHFL.IDX P6, R14, R13, R12, R11 ;  /* 0x0000000c0d0e7389 */ /* 0x00006400000c000b */
[----:B01----:R-:W-:Y:S01]  /*2d1c0*/  ENDCOLLECTIVE ;  /* 0x000000000000791b */ /* 0x003fe20003800000 */
.L_x_2096:
[----:B------:R-:W-:-:S05]  /*2d1d0*/  @!P1 LEA R5, P4, R34, R3, 0x1 ;  /* 0x0000000322059211 */ /* 0x000fca00078808ff */
[----:B------:R-:W-:Y:S02]  /*2d1e0*/  @!P1 IMAD.X R6, RZ, RZ, R2, P4 ;  /* 0x000000ffff069224 */ /* 0x000fe400020e0602 */
[----:B------:R-:W-:Y:S02]  /*2d1f0*/  @!P1 IMAD.MOV.U32 R2, RZ, RZ, R5 ;  /* 0x000000ffff029224 */ /* 0x000fe400078e0005 */
[----:B------:R-:W-:Y:S01]  /*2d200*/  @!P1 IMAD.MOV.U32 R3, RZ, RZ, R6 ;  /* 0x000000ffff039224 */ /* 0x000fe200078e0006 */
[----:B------:R-:W-:Y:S02]  /*2d210*/  IADD3 R6, R28, 0x20, RZ ;  /* 0x000000201c067810 */ /* 0x000fe40007ffe0ff */
[----:B------:R-:W-:Y:S02]  /*2d220*/  MOV R13, R0 ;  /* 0x00000000000d7202 */ /* 0x000fe40000000f00 */
        /* <DEDUP_REMOVED lines=11> */
.L_x_2097:
[----:B------:R-:W-:Y:S02]  /*2d2e0*/  IMAD.MOV.U32 R13, RZ, RZ, R4 ;  /* 0x000000ffff0d7224 */ /* 0x000fe400078e0004 */
[----:B------:R-:W-:Y:S02]  /*2d2f0*/  IMAD.MOV.U32 R12, RZ, RZ, 0x3 ;  /* 0x00000003ff0c7424 */ /* 0x000fe400078e00ff */
[----:B------:R-:W-:-:S07]  /*2d300*/  IMAD.MOV.U32 R3, RZ, RZ, R14 ;  /* 0x000000ffff037224 */ /* 0x000fce00078e000e */
[----:B------:R-:W-:Y:S05]  /*2d310*/  WARPSYNC.COLLECTIVE R15, `(.L_x_2098) ;  /* 0x000000000f087348 */ /* 0x000fea0003c00000 */
[----:B------:R0:W1:Y:S02]  /*2d320*/  SHFL.IDX P6, R14, R13, R12, R11 ;  /* 0x0000000c0d0e7389 */ /* 0x00006400000c000b */
[----:B01----:R-:W-:Y:S01]  /*2d330*/  ENDCOLLECTIVE ;  /* 0x000000000000791b */ /* 0x003fe20003800000 */
.L_x_2098:
        /* <DEDUP_REMOVED lines=12> */
[----:B------:R-:W-:-:S02]  /*2d400*/  ISETP.GE.AND P1, PT, R6, R31, PT ;  /* 0x0000001f0600720c */ /* 0x000fc40003f26270 */
[----:B0-----:R-:W-:-:S11]  /*2d410*/  MOV R2, R14 ;  /* 0x0000000e00027202 */ /* 0x001fd60000000f00 */
[----:B------:R-:W-:Y:S05]  /*2d420*/  WARPSYNC.COLLECTIVE R15, `(.L_x_2099) ;  /* 0x000000000f087348 */ /* 0x000fea0003c00000 */
[----:B------:R0:W1:Y:S02]  /*2d430*/  SHFL.IDX P6, R14, R13, R12, R11 ;  /* 0x0000000c0d0e7389 */ /* 0x00006400000c000b */
[----:B01----:R-:W-:Y:S01]  /*2d440*/  ENDCOLLECTIVE ;  /* 0x000000000000791b */ /* 0x003fe20003800000 */
.L_x_2099:
[----:B------:R-:W-:Y:S01]  /*2d450*/  IMAD.MOV.U32 R13, RZ, RZ, R4 ;  /* 0x000000ffff0d7224 */ /* 0x000fe200078e0004 */
[----:B------:R-:W-:Y:S01]  /*2d460*/  MOV R12, 0x4 ;  /* 0x00000004000c7802 */ /* 0x000fe20000000f00 */
[----:B------:R-:W-:-:S07]  /*2d470*/  IMAD.MOV.U32 R3, RZ, RZ, R14 ;  /* 0x000000ffff037224 */ /* 0x000fce00078e000e */
[----:B------:R-:W-:Y:S05]  /*2d480*/  WARPSYNC.COLLECTIVE R15, `(.L_x_2100) ;  /* 0x000000000f087348 */ /* 0x000fea0003c00000 */
[----:B------:R0:W1:Y:S02]  /*2d490*/  SHFL.IDX P6, R14, R13, R12, R11 ;  /* 0x0000000c0d0e7389 */ /* 0x00006400000c000b */
[----:B01----:R-:W-:Y:S01]  /*2d4a0*/  ENDCOLLECTIVE ;  /* 0x000000000000791b */ /* 0x003fe20003800000 */
.L_x_2100:
[----:B------:R-:W-:-:S05]  /*2d4b0*/  @!P1 LEA R5, P4, R34, R3, 0x1 ;  /* 0x0000000322059211 */ /* 0x000fca00078808ff */
[----:B------:R-:W-:Y:S01]  /*2d4c0*/  @!P1 IMAD.X R6, RZ, RZ, R2, P4 ;  /* 0x000000ffff069224 */ /* 0x000fe200020e0602 */
[----:B------:R-:W-:-:S03]  /*2d4d0*/  @!P1 MOV R2, R5 ;  /* 0x0000000500029202 */ /* 0x000fc60000000f00 */
        /* <DEDUP_REMOVED lines=14> */
.L_x_2101:
[----:B------:R-:W-:Y:S01]  /*2d5c0*/  MOV R13, R4 ;  /* 0x00000004000d7202 */ /* 0x000fe20000000f00 */
[----:B------:R-:W-:Y:S02]  /*2d5d0*/  IMAD.MOV.U32 R12, RZ, RZ, 0x5 ;  /* 0x00000005ff0c7424 */ /* 0x000fe400078e00ff */
[----:B------:R-:W-:-:S07]  /*2d5e0*/  IMAD.MOV.U32 R3, RZ, RZ, R14 ;  /* 0x000000ffff037224 */ /* 0x000fce00078e000e */
[----:B------:R-:W-:Y:S05]  /*2d5f0*/  WARPSYNC.COLLECTIVE R15, `(.L_x_2102) ;  /* 0x000000000f087348 */ /* 0x000fea0003c00000 */
[----:B------:R0:W1:Y:S02]  /*2d600*/  SHFL.IDX P6, R14, R13, R12, R11 ;  /* 0x0000000c0d0e7389 */ /* 0x00006400000c000b */
[----:B01----:R-:W-:Y:S01]  /*2d610*/  ENDCOLLECTIVE ;  /* 0x000000000000791b */ /* 0x003fe20003800000 */
.L_x_2102:
[----:B------:R-:W-:-:S04]  /*2d620*/  @!P1 LEA R5, P4, R34, R3, 0x1 ;  /* 0x0000000322059211 */ /* 0x000fc800078808ff */
[----:B------:R-:W-:Y:S01]  /*2d630*/  @!P1 IADD3.X R6, RZ, R2, RZ, P4, !PT ;  /* 0x00000002ff069210 */ /* 0x000fe200027fe4ff */
[----:B------:R-:W-:-:S04]  /*2d640*/  @!P1 IMAD.MOV.U32 R2, RZ, RZ, R5 ;  /* 0x000000ffff029224 */ /* 0x000fc800078e0005 */
        /* <DEDUP_REMOVED lines=14> */
.L_x_2103:
[----:B------:R-:W-:Y:S02]  /*2d730*/  IMAD.MOV.U32 R13, RZ, RZ, R4 ;  /* 0x000000ffff0d7224 */ /* 0x000fe400078e0004 */
[----:B------:R-:W-:Y:S01]  /*2d740*/  IMAD.MOV.U32 R12, RZ, RZ, 0x6 ;  /* 0x00000006ff0c7424 */ /* 0x000fe200078e00ff */
[----:B------:R-:W-:-:S07]  /*2d750*/  MOV R3, R14 ;  /* 0x0000000e00037202 */ /* 0x000fce0000000f00 */
[----:B------:R-:W-:Y:S05]  /*2d760*/  WARPSYNC.COLLECTIVE R15, `(.L_x_2104) ;  /* 0x000000000f087348 */ /* 0x000fea0003c00000 */
[----:B------:R0:W1:Y:S02]  /*2d770*/  SHFL.IDX P6, R14, R13, R12, R11 ;  /* 0x0000000c0d0e7389 */ /* 0x00006400000c000b */
[----:B01----:R-:W-:Y:S01]  /*2d780*/  ENDCOLLECTIVE ;  /* 0x000000000000791b */ /* 0x003fe20003800000 */
.L_x_2104:
        /* <DEDUP_REMOVED lines=17> */
.L_x_2105:
[----:B------:R-:W-:Y:S02]  /*2d8a0*/  IMAD.MOV.U32 R13, RZ, RZ, R4 ;  /* 0x000000ffff0d7224 */ /* 0x000fe400078e0004 */
[----:B------:R-:W-:Y:S02]  /*2d8b0*/  IMAD.MOV.U32 R12, RZ, RZ, 0x7 ;  /* 0x00000007ff0c7424 */ /* 0x000fe400078e00ff */
[----:B------:R-:W-:-:S07]  /*2d8c0*/  IMAD.MOV.U32 R3, RZ, RZ, R14 ;  /* 0x000000ffff037224 */ /* 0x000fce00078e000e */
[----:B------:R-:W-:Y:S05]  /*2d8d0*/  WARPSYNC.COLLECTIVE R15, `(.L_x_2106) ;  /* 0x000000000f087348 */ /* 0x000fea0003c00000 */
[----:B------:R0:W1:Y:S02]  /*2d8e0*/  SHFL.IDX P6, R14, R13, R12, R11 ;  /* 0x0000000c0d0e7389 */ /* 0x00006400000c000b */
[----:B01----:R-:W-:Y:S01]  /*2d8f0*/  ENDCOLLECTIVE ;  /* 0x000000000000791b */ /* 0x003fe20003800000 */
.L_x_2106:
[----:B------:R-:W-:-:S05]  /*2d900*/  @!P1 LEA R5, P4, R34, R3, 0x1 ;  /* 0x0000000322059211 */ /* 0x000fca00078808ff */
[----:B------:R-:W-:Y:S02]  /*2d910*/  @!P1 IMAD.X R6, RZ, RZ, R2, P4 ;  /* 0x000000ffff069224 */ /* 0x000fe400020e0602 */
[----:B------:R-:W-:-:S03]  /*2d920*/  @!P1 IMAD.MOV.U32 R2, RZ, RZ, R5 ;  /* 0x000000ffff029224 */ /* 0x000fc600078e0005 */
[----:B------:R-:W-:Y:S02]  /*2d930*/  @!P1 MOV R3, R6 ;  /* 0x0000000600039202 */ /* 0x000fe40000000f00 */
[----:B------:R-:W-:-:S03]  /*2d940*/  MOV R13, R0 ;  /* 0x00000000000d7202 */ /* 0x000fc60000000f00 */
        /* <DEDUP_REMOVED lines=10> */
.L_x_2107:
[----:B------:R-:W-:Y:S05]  /*2d9f0*/  BRA `(.L_x_2108) ;  /* 0xffffffa800cc7947 */ /* 0x000fea000383ffff */
.L_x_1961:
[----:B0-----:R0:W1:Y:S02]  /*2da00*/  SYNCS.PHASECHK.TRANS64.TRYWAIT P0, [R23+URZ+0x30820], R0 ;  /* 0x03082000170075a7 */ /* 0x001064000800017f */
[----:B-1----:R-:W-:Y:S05]  /*2da10*/  @!P0 NANOSLEEP.SYNCS 0x989680 ;  /* 0x009896800000895d */ /* 0x002fea0003900000 */
[----:B------:R-:W1:Y:S02]  /*2da20*/  @!P0 SYNCS.PHASECHK.TRANS64 P0, [R23+URZ+0x30820], R0 ;  /* 0x03082000170085a7 */ /* 0x000e64000800007f */
[----:B-1----:R-:W-:Y:S05]  /*2da30*/  @!P0 BRA `(.L_x_1961) ;  /* 0xfffffffc00f08947 */ /* 0x002fea000383ffff */
[----:B------:R-:W-:Y:S05]  /*2da40*/  BRA `(.L_x_2109) ;  /* 0xffffffac00447947 */ /* 0x000fea000383ffff */
.L_x_1966:
[----:B0-----:R0:W1:Y:S02]  /*2da50*/  SYNCS.PHASECHK.TRANS64.TRYWAIT P0, [R7+URZ+0x30840], R2 ;  /* 0x03084002070075a7 */ /* 0x001064000800017f */
[----:B-1----:R-:W-:Y:S05]  /*2da60*/  @!P0 NANOSLEEP.SYNCS 0x989680 ;  /* 0x009896800000895d */ /* 0x002fea0003900000 */
[----:B------:R-:W1:Y:S02]  /*2da70*/  @!P0 SYNCS.PHASECHK.TRANS64 P0, [R7+URZ+0x30840], R2 ;  /* 0x03084002070085a7 */ /* 0x000e64000800007f */
[----:B-1----:R-:W-:Y:S05]  /*2da80*/  @!P0 BRA `(.L_x_1966) ;  /* 0xfffffffc00f08947 */ /* 0x002fea000383ffff */
[----:B------:R-:W-:Y:S05]  /*2da90*/  BRA `(.L_x_2110) ;  /* 0xffffffb0001c7947 */ /* 0x000fea000383ffff */
.L_x_1967:
        /* <DEDUP_REMOVED lines=8> */
.L_x_2112:
[----:B------:R-:W-:Y:S05]  /*2db20*/  BSYNC B1 ;  /* 0x0000000000017941 */ /* 0x000fea0003800000 */
.L_x_2111:
[----:B------:R-:W-:Y:S01]  /*2db30*/  IMAD.MOV.U32 R13, RZ, RZ, R8 ;  /* 0x000000ffff0d7224 */ /* 0x000fe200078e0008 */
[----:B------:R-:W-:Y:S01]  /*2db40*/  MOV R11, 0x181f ;  /* 0x0000181f000b7802 */ /* 0x000fe20000000f00 */
[----:B------:R-:W-:Y:S01]  /*2db50*/  IMAD.MOV.U32 R12, RZ, RZ, RZ ;  /* 0x000000ffff0c7224 */ /* 0x000fe200078e00ff */
[----:B------:R-:W-:Y:S01]  /*2db60*/  LOP3.LUT R22, R22, 0xffdfffff, RZ, 0xc0, !PT ;  /* 0xffdfffff16167812 */ /* 0x000fe200078ec0ff */
[----:B------:R-:W-:Y:S02]  /*2db70*/  IMAD.MOV.U32 R15, RZ, RZ, -0x1 ;  /* 0xffffffffff0f7424 */ /* 0x000fe400078e00ff */
[----:B------:R-:W-:Y:S01]  /*2db80*/  IMAD.MOV.U32 R3, RZ, RZ, R14 ;  /* 0x000000ffff037224 */ /* 0x000fe200078e000e */
[----:B------:R-:W-:Y:S01]  /*2db90*/  @P1 LOP3.LUT R22, R22, 0x200000, RZ, 0xfc, !PT ;  /* 0x0020000016161812 */ /* 0x000fe200078efcff */
[----:B------:R-:W-:-:S07]  /*2dba0*/  IMAD.SHL.U32 R4, R34, 0x2, RZ ;  /* 0x0000000222047824 */ /* 0x000fce00078e00ff */
[----:B------:R-:W-:Y:S05]  /*2dbb0*/  WARPSYNC.COLLECTIVE R15, `(.L_x_2113) ;  /* 0x000000000f087348 */ /* 0x000fea0003c00000 */
[----:B------:R0:W1:Y:S02]  /*2dbc0*/  SHFL.IDX P6, R14, R13, R12, R11 ;  /* 0x0000000c0d0e7389 */ /* 0x00006400000c000b */
[----:B01----:R-:W-:Y:S01]  /*2dbd0*/  ENDCOLLECTIVE ;  /* 0x000000000000791b */ /* 0x003fe20003800000 */
.L_x_2113:
[----:B------:R-:W-:Y:S01]  /*2dbe0*/  IMAD R5, R5, 0x2, R23 ;  /* 0x0000000205057824 */ /* 0x000fe200078e0217 */
[----:B------:R-:W-:Y:S01]  /*2dbf0*/  LOP3.LUT P1, RZ, R22, 0x4, RZ, 0xc0, !PT ;  /* 0x0000000416ff7812 */ /* 0x000fe2000782c0ff */
[----:B------:R-:W-:Y:S02]  /*2dc00*/  IMAD.MOV.U32 R13, RZ, RZ, R6 ;  /* 0x000000ffff0d7224 */ /* 0x000fe400078e0006 */
[----:B------:R-:W-:Y:S02]  /*2dc10*/  IMAD.MOV.U32 R12, RZ, RZ, 0x1 ;  /* 0x00000001ff0c7424 */ /* 0x000fe400078e00ff */
[----:B------:R-:W-:-:S08]  /*2dc20*/  IMAD.MOV.U32 R2, RZ, RZ, R14 ;  /* 0x000000ffff027224 */ /* 0x000fd000078e000e */
[----:B------:R-:W-:Y:S05]  /*2dc30*/  WARPSYNC.COLLECTIVE R15, `(.L_x_2114) ;  /* 0x000000000f087348 */ /* 0x000fea0003c00000 */
[----:B------:R0:W1:Y:S02]  /*2dc40*/  SHFL.IDX P6, R14, R13, R12, R11 ;  /* 0x0000000c0d0e7389 */ /* 0x00006400000c000b */
[----:B01----:R-:W-:Y:S01]  /*2dc50*/  ENDCOLLECTIVE ;  /* 0x000000000000791b */ /* 0x003fe20003800000 */
.L_x_2114:
[----:B------:R-:W-:-:S04]  /*2dc60*/  IADD3 R2, P0, R2, R4, RZ ;  /* 0x0000000402027210 */ /* 0x000fc80007f1e0ff */
[----:B------:R-:W-:-:S05]  /*2dc70*/  IADD3.X R3, RZ, R3, RZ, P0, !PT ;  /* 0x00000003ff037210 */ /* 0x000fca00007fe4ff */
[----:B------:R-:W-:Y:S01]  /*2dc80*/  @!PT LDS RZ, [RZ] ;  /* 0x00000000fffff984 */ /* 0x000fe20000000800 */
[----:B------:R-:W-:Y:S01]  /*2dc90*/  @!PT LDS RZ, [RZ] ;  /* 0x00000000fffff984 */ /* 0x000fe20000000800 */
[----:B------:R-:W-:Y:S01]  /*2dca0*/  @!PT LDS RZ, [RZ] ;  /* 0x00000000fffff984 */ /* 0x000fe20000000800 */
[----:B------:R-:W-:Y:S01]  /*2dcb0*/  LDGSTS.E.BYPASS.LTC128B.128 [R5+0x1e400], desc[UR60][R2.64], !P1 ;  /* 0x1e40000002057fae */ /* 0x000fe2000c901d7c */
[----:B------:R-:W-:-:S03]  /*2dcc0*/  IMAD.MOV.U32 R13, RZ, RZ, R8 ;  /* 0x000000ffff0d7224 */ /* 0x000fc600078e0008 */
[----:B------:R-:W-:Y:S04]  /*2dcd0*/  LDGSTS.E.BYPASS.LTC128B.128 [R5+0x21400], desc[UR60][R2.64+0x80], !P5 ;  /* 0x2140008002057fae */ /* 0x000fe8000e901d7c */
[----:B------:R0:W-:Y:S02]  /*2dce0*/  LDGSTS.E.BYPASS.LTC128B.128 [R5+0x24400], desc[UR60][R2.64+0x100], !P4 ;  /* 0x2440010002057fae */ /* 0x0001e4000e101d7c */
[----:B0-----:R-:W-:-:S07]  /*2dcf0*/  MOV R3, R14 ;  /* 0x0000000e00037202 */ /* 0x001fce0000000f00 */
[----:B------:R-:W-:Y:S05]  /*2dd00*/  WARPSYNC.COLLECTIVE R15, `(.L_x_2115) ;  /* 0x000000000f087348 */ /* 0x000fea0003c00000 */
[----:B------:R0:W1:Y:S02]  /*2dd10*/  SHFL.IDX P6, R14, R13, R12, R11 ;  /* 0x0000000c0d0e7389 */ /* 0x00006400000c000b */
[----:B01----:R-:W-:Y:S01]  /*2dd20*/  ENDCOLLECTIVE ;  /* 0x000000000000791b */ /* 0x003fe20003800000 */
.L_x_2115:
[----:B------:R-:W-:Y:S01]  /*2dd30*/  MOV R13, R6 ;  /* 0x00000006000d7202 */ /* 0x000fe20000000f00 */
[----:B------:R-:W-:Y:S02]  /*2dd40*/  IMAD.MOV.U32 R12, RZ, RZ, 0x2 ;  /* 0x00000002ff0c7424 */ /* 0x000fe400078e00ff */
[----:B------:R-:W-:-:S07]  /*2dd50*/  IMAD.MOV.U32 R2, RZ, RZ, R14 ;  /* 0x000000ffff027224 */ /* 0x000fce00078e000e */
[----:B------:R-:W-:Y:S05]  /*2dd60*/  WARPSYNC.COLLECTIVE R15, `(.L_x_2116) ;  /* 0x000000000f087348 */ /* 0x000fea0003c00000 */
[----:B------:R0:W1:Y:S02]  /*2dd70*/  SHFL.IDX P6, R14, R13, R12, R11 ;  /* 0x0000000c0d0e7389 */ /* 0x00006400000c000b */
[----:B01----:R-:W-:Y:S01]  /*2dd80*/  ENDCOLLECTIVE ;  /* 0x000000000000791b */ /* 0x003fe20003800000 */
.L_x_2116:
        /* <DEDUP_REMOVED lines=13> */
.L_x_2117:
[----:B------:R-:W-:Y:S02]  /*2de60*/  IMAD.MOV.U32 R13, RZ, RZ, R6 ;  /* 0x000000ffff0d7224 */ /* 0x000fe400078e0006 */
[----:B------:R-:W-:Y:S01]  /*2de70*/  IMAD.MOV.U32 R12, RZ, RZ, 0x3 ;  /* 0x00000003ff0c7424 */ /* 0x000fe200078e00ff */
[----:B------:R-:W-:-:S07]  /*2de80*/  MOV R2, R14 ;  /* 0x0000000e00027202 */ /* 0x000fce0000000f00 */
[----:B------:R-:W-:Y:S05]  /*2de90*/  WARPSYNC.COLLECTIVE R15, `(.L_x_2118) ;  /* 0x000000000f087348 */ /* 0x000fea0003c00000 */
[----:B------:R0:W1:Y:S02]  /*2dea0*/  SHFL.IDX P6, R14, R13, R12, R11 ;  /* 0x0000000c0d0e7389 */ /* 0x00006400000c000b */
[----:B01----:R-:W-:Y:S01]  /*2deb0*/  ENDCOLLECTIVE ;  /* 0x000000000000791b */ /* 0x003fe20003800000 */
.L_x_2118:
        /* <DEDUP_REMOVED lines=9> */
[----:B------:R-:W-:-:S07]  /*2df50*/  MOV R35, R14 ;  /* 0x0000000e00237202 */ /* 0x000fce0000000f00 */
[----:B0-----:R-:W-:Y:S05]  /*2df60*/  WARPSYNC.COLLECTIVE R15, `(.L_x_2119) ;  /* 0x000000000f087348 */ /* 0x001fea0003c00000 */
[----:B------:R1:W2:Y:S02]  /*2df70*/  SHFL.IDX P6, R14, R13, R12, R11 ;  /* 0x0000000c0d0e7389 */ /* 0x0002a400000c000b */
[----:B012---:R-:W-:Y:S01]  /*2df80*/  ENDCOLLECTIVE ;  /* 0x000000000000791b */ /* 0x007fe20003800000 */
.L_x_2119:
[----:B------:R-:W-:Y:S01]  /*2df90*/  MOV R13, R6 ;  /* 0x00000006000d7202 */ /* 0x000fe20000000f00 */
[----:B------:R-:W-:Y:S02]  /*2dfa0*/  IMAD.MOV.U32 R12, RZ, RZ, 0x4 ;  /* 0x00000004ff0c7424 */ /* 0x000fe400078e00ff */
[----:B------:R-:W-:-:S07]  /*2dfb0*/  IMAD.MOV.U32 R2, RZ, RZ, R14 ;  /* 0x000000ffff027224 */ /* 0x000fce00078e000e */
[----:B------:R-:W-:Y:S05]  /*2dfc0*/  WARPSYNC.COLLECTIVE R15, `(.L_x_2120) ;  /* 0x000000000f087348 */ /* 0x000fea0003c00000 */
[----:B------:R0:W1:Y:S02]  /*2dfd0*/  SHFL.IDX P6, R14, R13, R12, R11 ;  /* 0x0000000c0d0e7389 */ /* 0x00006400000c000b */
[----:B01----:R-:W-:Y:S01]  /*2dfe0*/  ENDCOLLECTIVE ;  /* 0x000000000000791b */ /* 0x003fe20003800000 */
.L_x_2120:
        /* <DEDUP_REMOVED lines=13> */
.L_x_2121:
[----:B------:R-:W-:Y:S02]  /*2e0c0*/  IMAD.MOV.U32 R13, RZ, RZ, R6 ;  /* 0x000000ffff0d7224 */ /* 0x000fe400078e0006 */
[----:B------:R-:W-:Y:S01]  /*2e0d0*/  IMAD.MOV.U32 R12, RZ, RZ, 0x5 ;  /* 0x00000005ff0c7424 */ /* 0x000fe200078e00ff */
[----:B------:R-:W-:-:S07]  /*2e0e0*/  MOV R2, R14 ;  /* 0x0000000e00027202 */ /* 0x000fce0000000f00 */
[----:B------:R-:W-:Y:S05]  /*2e0f0*/  WARPSYNC.COLLECTIVE R15, `(.L_x_2122) ;  /* 0x000000000f087348 */ /* 0x000fea0003c00000 */
[----:B------:R0:W1:Y:S02]  /*2e100*/  SHFL.IDX P6, R14, R13, R12, R11 ;  /* 0x0000000c0d0e7389 */ /* 0x00006400000c000b */
[----:B01----:R-:W-:Y:S01]  /*2e110*/  ENDCOLLECTIVE ;  /* 0x000000000000791b */ /* 0x003fe20003800000 */
.L_x_2122:
[----:B------:R-:W-:-:S05]  /*2e120*/  IADD3 R2, P0, R2, R4, RZ ;  /* 0x0000000402027210 */ /* 0x000fca0007f1e0ff */
[----:B------:R-:W-:-:S05]  /*2e130*/  IMAD.X R3, RZ, RZ, R35, P0 ;  /* 0x000000ffff037224 */ /* 0x000fca00000e0623 */
[----:B------:R-:W-:Y:S01]  /*2e140*/  @!PT LDS RZ, [RZ] ;  /* 0x00000000fffff984 */ /* 0x000fe20000000800 */
[----:B------:R-:W-:Y:S01]  /*2e150*/  @!PT LDS RZ, [RZ] ;  /* 0x00000000fffff984 */ /* 0x000fe20000000800 */
[----:B------:R-:W-:Y:S01]  /*2e160*/  @!PT LDS RZ, [RZ] ;  /* 0x00000000fffff984 */ /* 0x000fe20000000800 */
[----:B------:R0:W-:Y:S01]  /*2e170*/  LDGSTS.E.BYPASS.LTC128B.128 [R5+0x20400], desc[UR60][R2.64], !P1 ;  /* 0x2040000002057fae */ /* 0x0001e2000c901d7c */
[----:B------:R-:W-:Y:S01]  /*2e180*/  LOP3.LUT P1, RZ, R22, 0x200000, RZ, 0xc0, !PT ;  /* 0x0020000016ff7812 */ /* 0x000fe2000782c0ff */
[----:B------:R-:W-:Y:S02]  /*2e190*/  IMAD.MOV.U32 R13, RZ, RZ, R8 ;  /* 0x000000ffff0d7224 */ /* 0x000fe400078e0008 */
[----:B------:R0:W-:Y:S04]  /*2e1a0*/  LDGSTS.E.BYPASS.LTC128B.128 [R5+0x23400], desc[UR60][R2.64+0x80], !P5 ;  /* 0x2340008002057fae */ /* 0x0001e8000e901d7c */
[----:B------:R0:W-:Y:S01]  /*2e1b0*/  LDGSTS.E.BYPASS.LTC128B.128 [R5+0x26400], desc[UR60][R2.64+0x100], !P4 ;  /* 0x2640010002057fae */ /* 0x0001e2000e101d7c */
[----:B------:R-:W-:-:S07]  /*2e1c0*/  MOV R35, R14 ;  /* 0x0000000e00237202 */ /* 0x000fce0000000f00 */
[----:B0-----:R-:W-:Y:S05]  /*2e1d0*/  WARPSYNC.COLLECTIVE R15, `(.L_x_2123) ;  /* 0x000000000f087348 */ /* 0x001fea0003c00000 */
[----:B------:R1:W2:Y:S02]  /*2e1e0*/  SHFL.IDX P6, R14, R13, R12, R11 ;  /* 0x0000000c0d0e7389 */ /* 0x0002a400000c000b */
[----:B012---:R-:W-:Y:S01]  /*2e1f0*/  ENDCOLLECTIVE ;  /* 0x000000000000791b */ /* 0x007fe20003800000 */
.L_x_2123:
[----:B------:R-:W-:Y:S01]  /*2e200*/  IMAD.MOV.U32 R2, RZ, RZ, R14 ;  /* 0x000000ffff027224 */ /* 0x000fe200078e000e */
[----:B------:R-:W-:Y:S06]  /*2e210*/  BRA `(.L_x_2124) ;  /* 0xffffffac00487947 */ /* 0x000fec000383ffff */
.L_x_1972:
[----:B0-----:R0:W1:Y:S02]  /*2e220*/  SYNCS.PHASECHK.TRANS64.TRYWAIT P0, [R6+URZ+0x30860], R2 ;  /* 0x03086002060075a7 */ /* 0x001064000800017f */
[----:B-1----:R-:W-:Y:S05]  /*2e230*/  @!P0 NANOSLEEP.SYNCS 0x989680 ;  /* 0x009896800000895d */ /* 0x002fea0003900000 */
[----:B------:R-:W1:Y:S02]  /*2e240*/  @!P0 SYNCS.PHASECHK.TRANS64 P0, [R6+URZ+0x30860], R2 ;  /* 0x03086002060085a7 */ /* 0x000e64000800007f */
[----:B-1----:R-:W-:Y:S05]  /*2e250*/  @!P0 BRA `(.L_x_1972) ;  /* 0xfffffffc00f08947 */ /* 0x002fea000383ffff */
[----:B------:R-:W-:Y:S05]  /*2e260*/  BRA `(.L_x_2125) ;  /* 0xffffffac00a87947 */ /* 0x000fea000383ffff */
.L_x_1973:
[----:B------:R-:W-:Y:S01]  /*2e270*/  BSSY B1, `(.L_x_2126) ;  /* 0x0000008000017945 */ /* 0x000fe20003800000 */
[----:B------:R-:W-:Y:S01]  /*2e280*/  IMAD.MOV.U32 R13, RZ, RZ, R24 ;  /* 0x000000ffff0d7224 */ /* 0x000fe200078e0018 */
[----:B------:R-:W-:Y:S01]  /*2e290*/  MOV R12, RZ ;  /* 0x000000ff000c7202 */ /* 0x000fe20000000f00 */
[----:B------:R-:W-:Y:S02]  /*2e2a0*/  IMAD.MOV.U32 R11, RZ, RZ, 0x181f ;  /* 0x0000181fff0b7424 */ /* 0x000fe400078e00ff */
[----:B------:R-:W-:-:S07]  /*2e2b0*/  IMAD.MOV.U32 R15, RZ, RZ, -0x1 ;  /* 0xffffffffff0f7424 */ /* 0x000fce00078e00ff */
[----:B0-----:R-:W-:Y:S05]  /*2e2c0*/  WARPSYNC.COLLECTIVE R15, `(.L_x_2127) ;  /* 0x000000000f087348 */ /* 0x001fea0003c00000 */
[----:B------:R1:W2:Y:S02]  /*2e2d0*/  SHFL.IDX P6, R14, R13, R12, R11 ;  /* 0x0000000c0d0e7389 */ /* 0x0002a400000c000b */
[----:B012---:R-:W-:Y:S01]  /*2e2e0*/  ENDCOLLECTIVE ;  /* 0x000000000000791b */ /* 0x007fe20003800000 */
.L_x_2127:
[----:B------:R-:W-:Y:S05]  /*2e2f0*/  BSYNC B1 ;  /* 0x0000000000017941 */ /* 0x000fea0003800000 */
.L_x_2126:
[----:B------:R-:W-:Y:S01]  /*2e300*/  MOV R13, R17 ;  /* 0x00000011000d7202 */ /* 0x000fe20000000f00 */
        /* <DEDUP_REMOVED lines=8> */
.L_x_2128:
[----:B------:R-:W-:Y:S01]  /*2e390*/  IMAD.MOV.U32 R13, RZ, RZ, R24 ;  /* 0x000000ffff0d7224 */ /* 0x000fe200078e0018 */
[----:B------:R-:W-:Y:S02]  /*2e3a0*/  MOV R12, 0x1 ;  /* 0x00000001000c7802 */ /* 0x000fe40000000f00 */
[----:B------:R-:W-:-:S07]  /*2e3b0*/  MOV R2, R14 ;  /* 0x0000000e00027202 */ /* 0x000fce0000000f00 */
[----:B------:R-:W-:Y:S05]  /*2e3c0*/  WARPSYNC.COLLECTIVE R15, `(.L_x_2129) ;  /* 0x000000000f087348 */ /* 0x000fea0003c00000 */
[----:B------:R0:W1:Y:S02]  /*2e3d0*/  SHFL.IDX P6, R14, R13, R12, R11 ;  /* 0x0000000c0d0e7389 */ /* 0x00006400000c000b */
[----:B01----:R-:W-:Y:S01]  /*2e3e0*/  ENDCOLLECTIVE ;  /* 0x000000000000791b */ /* 0x003fe20003800000 */
.L_x_2129:
        /* <DEDUP_REMOVED lines=16> */
.L_x_2130:
[----:B------:R-:W-:Y:S02]  /*2e4f0*/  IMAD.MOV.U32 R13, RZ, RZ, R24 ;  /* 0x000000ffff0d7224 */ /* 0x000fe400078e0018 */
[----:B------:R-:W-:Y:S02]  /*2e500*/  IMAD.MOV.U32 R12, RZ, RZ, 0x2 ;  /* 0x00000002ff0c7424 */ /* 0x000fe400078e00ff */
[----:B------:R-:W-:-:S07]  /*2e510*/  IMAD.MOV.U32 R2, RZ, RZ, R14 ;  /* 0x000000ffff027224 */ /* 0x000fce00078e000e */
[----:B------:R-:W-:Y:S05]  /*2e520*/  WARPSYNC.COLLECTIVE R15, `(.L_x_2131) ;  /* 0x000000000f087348 */ /* 0x000fea0003c00000 */
[----:B------:R0:W1:Y:S02]  /*2e530*/  SHFL.IDX P6, R14, R13, R12, R11 ;  /* 0x0000000c0d0e7389 */ /* 0x00006400000c000b */
[----:B01----:R-:W-:Y:S01]  /*2e540*/  ENDCOLLECTIVE ;  /* 0x000000000000791b */ /* 0x003fe20003800000 */
.L_x_2131:
[----:B------:R-:W-:-:S04]  /*2e550*/  IADD3 R2, P0, R2, R4, RZ ;  /* 0x0000000402027210 */ /* 0x000fc80007f1e0ff */
[----:B------:R-:W-:Y:S02]  /*2e560*/  IADD3.X R3, RZ, R3, RZ, P0, !PT ;  /* 0x00000003ff037210 */ /* 0x000fe400007fe4ff */
        /* <DEDUP_REMOVED lines=14> */
.L_x_2132:
[----:B------:R-:W-:Y:S01]  /*2e650*/  IMAD.MOV.U32 R13, RZ, RZ, R24 ;  /* 0x000000ffff0d7224 */ /* 0x000fe200078e0018 */
[----:B------:R-:W-:Y:S01]  /*2e660*/  MOV R12, 0x3 ;  /* 0x00000003000c7802 */ /* 0x000fe20000000f00 */
[----:B------:R-:W-:-:S07]  /*2e670*/  IMAD.MOV.U32 R2, RZ, RZ, R14 ;  /* 0x000000ffff027224 */ /* 0x000fce00078e000e */
[----:B------:R-:W-:Y:S05]  /*2e680*/  WARPSYNC.COLLECTIVE R15, `(.L_x_2133) ;  /* 0x000000000f087348 */ /* 0x000fea0003c00000 */
[----:B------:R0:W1:Y:S02]  /*2e690*/  SHFL.IDX P6, R14, R13, R12, R11 ;  /* 0x0000000c0d0e7389 */ /* 0x00006400000c000b */
[----:B01----:R-:W-:Y:S01]  /*2e6a0*/  ENDCOLLECTIVE ;  /* 0x000000000000791b */ /* 0x003fe20003800000 */
.L_x_2133:
        /* <DEDUP_REMOVED lines=16> */
.L_x_2134:
[----:B------:R-:W-:Y:S02]  /*2e7b0*/  IMAD.MOV.U32 R13, RZ, RZ, R24 ;  /* 0x000000ffff0d7224 */ /* 0x000fe400078e0018 */
[----:B------:R-:W-:Y:S02]  /*2e7c0*/  IMAD.MOV.U32 R12, RZ, RZ, 0x4 ;  /* 0x00000004ff0c7424 */ /* 0x000fe400078e00ff */
[----:B------:R-:W-:-:S07]  /*2e7d0*/  IMAD.MOV.U32 R2, RZ, RZ, R14 ;  /* 0x000000ffff027224 */ /* 0x000fce00078e000e */
[----:B------:R-:W-:Y:S05]  /*2e7e0*/  WARPSYNC.COLLECTIVE R15, `(.L_x_2135) ;  /* 0x000000000f087348 */ /* 0x000fea0003c00000 */
[----:B------:R0:W1:Y:S02]  /*2e7f0*/  SHFL.IDX P6, R14, R13, R12, R11 ;  /* 0x0000000c0d0e7389 */ /* 0x00006400000c000b */
[----:B01----:R-:W-:Y:S01]  /*2e800*/  ENDCOLLECTIVE ;  /* 0x000000000000791b */ /* 0x003fe20003800000 */
.L_x_2135:
        /* <DEDUP_REMOVED lines=16> */
.L_x_2136:
[----:B------:R-:W-:Y:S01]  /*2e910*/  IMAD.MOV.U32 R13, RZ, RZ, R24 ;  /* 0x000000ffff0d7224 */ /* 0x000fe200078e0018 */
[----:B------:R-:W-:Y:S01]  /*2e920*/  MOV R12, 0x5 ;  /* 0x00000005000c7802 */ /* 0x000fe20000000f00 */
[----:B------:R-:W-:-:S07]  /*2e930*/  IMAD.MOV.U32 R2, RZ, RZ, R14 ;  /* 0x000000ffff027224 */ /* 0x000fce00078e000e */
[----:B------:R-:W-:Y:S05]  /*2e940*/  WARPSYNC.COLLECTIVE R15, `(.L_x_2137) ;  /* 0x000000000f087348 */ /* 0x000fea0003c00000 */
[----:B------:R0:W1:Y:S02]  /*2e950*/  SHFL.IDX P6, R14, R13, R12, R11 ;  /* 0x0000000c0d0e7389 */ /* 0x00006400000c000b */
[----:B01----:R-:W-:Y:S01]  /*2e960*/  ENDCOLLECTIVE ;  /* 0x000000000000791b */ /* 0x003fe20003800000 */
.L_x_2137:
        /* <DEDUP_REMOVED lines=13> */
.L_x_2138:
        /* <DEDUP_REMOVED lines=8> */
.L_x_1981:
[----:B0-----:R0:W1:Y:S02]  /*2eac0*/  SYNCS.PHASECHK.TRANS64.TRYWAIT P0, [R0+URZ+0x30860], R3 ;  /* 0x03086003000075a7 */ /* 0x001064000800017f */
[----:B-1----:R-:W-:Y:S05]  /*2ead0*/  @!P0 NANOSLEEP.SYNCS 0x989680 ;  /* 0x009896800000895d */ /* 0x002fea0003900000 */
[----:B------:R-:W1:Y:S02]  /*2eae0*/  @!P0 SYNCS.PHASECHK.TRANS64 P0, [R0+URZ+0x30860], R3 ;  /* 0x03086003000085a7 */ /* 0x000e64000800007f */
[----:B-1----:R-:W-:Y:S05]  /*2eaf0*/  @!P0 BRA `(.L_x_1981) ;  /* 0xfffffffc00f08947 */ /* 0x002fea000383ffff */
[----:B------:R-:W-:Y:S05]  /*2eb00*/  BRA `(.L_x_2140) ;  /* 0xffffffac00bc7947 */ /* 0x000fea000383ffff */
.L_x_1982:
        /* <DEDUP_REMOVED lines=8> */
.L_x_2142:
[----:B------:R-:W-:Y:S05]  /*2eb90*/  BSYNC B0 ;  /* 0x0000000000007941 */ /* 0x000fea0003800000 */
.L_x_2141:
        /* <DEDUP_REMOVED lines=10> */
.L_x_2143:
        /* <DEDUP_REMOVED lines=13> */
.L_x_2144:
        /* <DEDUP_REMOVED lines=13> */
.L_x_2145:
[----:B------:R-:W-:Y:S02]  /*2ede0*/  IMAD.MOV.U32 R13, RZ, RZ, R24 ;  /* 0x000000ffff0d7224 */ /* 0x000fe400078e0018 */
[----:B------:R-:W-:Y:S01]  /*2edf0*/  IMAD.MOV.U32 R12, RZ, RZ, 0x2 ;  /* 0x00000002ff0c7424 */ /* 0x000fe200078e00ff */
[----:B------:R-:W-:-:S13]  /*2ee00*/  IADD3 R2, P4, R14, R5, RZ ;  /* 0x000000050e027210 */ /* 0x000fda0007f9e0ff */
[----:B------:R-:W-:Y:S05]  /*2ee10*/  WARPSYNC.COLLECTIVE R15, `(.L_x_2146) ;  /* 0x000000000f087348 */ /* 0x000fea0003c00000 */
[----:B------:R0:W1:Y:S02]  /*2ee20*/  SHFL.IDX P6, R14, R13, R12, R11 ;  /* 0x0000000c0d0e7389 */ /* 0x00006400000c000b */
[----:B01----:R-:W-:Y:S01]  /*2ee30*/  ENDCOLLECTIVE ;  /* 0x000000000000791b */ /* 0x003fe20003800000 */
.L_x_2146:
        /* <DEDUP_REMOVED lines=15> */
.L_x_2147:
[----:B------:R-:W-:Y:S02]  /*2ef30*/  IMAD.MOV.U32 R13, RZ, RZ, R24 ;  /* 0x000000ffff0d7224 */ /* 0x000fe400078e0018 */
[----:B------:R-:W-:Y:S01]  /*2ef40*/  IMAD.MOV.U32 R12, RZ, RZ, 0x3 ;  /* 0x00000003ff0c7424 */ /* 0x000fe200078e00ff */
[----:B------:R-:W-:-:S13]  /*2ef50*/  IADD3 R2, P4, R14, R5, RZ ;  /* 0x000000050e027210 */ /* 0x000fda0007f9e0ff */
[----:B------:R-:W-:Y:S05]  /*2ef60*/  WARPSYNC.COLLECTIVE R15, `(.L_x_2148) ;  /* 0x000000000f087348 */ /* 0x000fea0003c00000 */
[----:B------:R0:W1:Y:S02]  /*2ef70*/  SHFL.IDX P6, R14, R13, R12, R11 ;  /* 0x0000000c0d0e7389 */ /* 0x00006400000c000b */
[----:B01----:R-:W-:Y:S01]  /*2ef80*/  ENDCOLLECTIVE ;  /* 0x000000000000791b */ /* 0x003fe20003800000 */
.L_x_2148:
        /* <DEDUP_REMOVED lines=15> */
.L_x_2149:
[----:B------:R-:W-:Y:S01]  /*2f080*/  IMAD.MOV.U32 R13, RZ, RZ, R24 ;  /* 0x000000ffff0d7224 */ /* 0x000fe200078e0018 */
[----:B------:R-:W-:Y:S02]  /*2f090*/  MOV R12, 0x4 ;  /* 0x00000004000c7802 */ /* 0x000fe40000000f00 */
[----:B------:R-:W-:-:S13]  /*2f0a0*/  IADD3 R2, P4, R14, R5, RZ ;  /* 0x000000050e027210 */ /* 0x000fda0007f9e0ff */
[----:B------:R-:W-:Y:S05]  /*2f0b0*/  WARPSYNC.COLLECTIVE R15, `(.L_x_2150) ;  /* 0x000000000f087348 */ /* 0x000fea0003c00000 */
[----:B------:R0:W1:Y:S02]  /*2f0c0*/  SHFL.IDX P6, R14, R13, R12, R11 ;  /* 0x0000000c0d0e7389 */ /* 0x00006400000c000b */
[----:B01----:R-:W-:Y:S01]  /*2f0d0*/  ENDCOLLECTIVE ;  /* 0x000000000000791b */ /* 0x003fe20003800000 */
.L_x_2150:
        /* <DEDUP_REMOVED lines=15> */
.L_x_2151:
[----:B------:R-:W-:Y:S01]  /*2f1d0*/  MOV R13, R24 ;  /* 0x00000018000d7202 */ /* 0x000fe20000000f00 */
[----:B------:R-:W-:Y:S01]  /*2f1e0*/  IMAD.MOV.U32 R12, RZ, RZ, 0x5 ;  /* 0x00000005ff0c7424 */ /* 0x000fe200078e00ff */
[----:B------:R-:W-:-:S13]  /*2f1f0*/  IADD3 R2, P4, R14, R5, RZ ;  /* 0x000000050e027210 */ /* 0x000fda0007f9e0ff */
[----:B------:R-:W-:Y:S05]  /*2f200*/  WARPSYNC.COLLECTIVE R15, `(.L_x_2152) ;  /* 0x000000000f087348 */ /* 0x000fea0003c00000 */
[----:B------:R0:W1:Y:S02]  /*2f210*/  SHFL.IDX P6, R14, R13, R12, R11 ;  /* 0x0000000c0d0e7389 */ /* 0x00006400000c000b */
[----:B01----:R-:W-:Y:S01]  /*2f220*/  ENDCOLLECTIVE ;  /* 0x000000000000791b */ /* 0x003fe20003800000 */
.L_x_2152:
        /* <DEDUP_REMOVED lines=14> */
.L_x_2153:
[----:B------:R-:W-:Y:S05]  /*2f310*/  BRA `(.L_x_2154) ;  /* 0xffffffa800c47947 */ /* 0x000fea000383ffff */
.L_x_1987:
[----:B------:R-:W-:Y:S01]  /*2f320*/  BSSY B0, `(.L_x_2155) ;  /* 0x0000008000007945 */ /* 0x000fe20003800000 */
[----:B------:R-:W-:Y:S01]  /*2f330*/  MOV R13, R16 ;  /* 0x00000010000d7202 */ /* 0x000fe20000000f00 */
[----:B------:R-:W-:Y:S02]  /*2f340*/  IMAD.MOV.U32 R12, RZ, RZ, RZ ;  /* 0x000000ffff0c7224 */ /* 0x000fe400078e00ff */
[----:B------:R-:W-:Y:S02]  /*2f350*/  IMAD.MOV.U32 R11, RZ, RZ, 0x1f ;  /* 0x0000001fff0b7424 */ /* 0x000fe400078e00ff */
[----:B------:R-:W-:-:S07]  /*2f360*/  IMAD.MOV.U32 R15, RZ, RZ, -0x1 ;  /* 0xffffffffff0f7424 */ /* 0x000fce00078e00ff */
[----:B01----:R-:W-:Y:S05]  /*2f370*/  WARPSYNC.COLLECTIVE R15, `(.L_x_2156) ;  /* 0x000000000f087348 */ /* 0x003fea0003c00000 */
[----:B------:R2:W3:Y:S02]  /*2f380*/  SHFL.IDX P6, R14, R13, R12, R11 ;  /* 0x0000000c0d0e7389 */ /* 0x0004e400000c000b */
[----:B0123--:R-:W-:Y:S01]  /*2f390*/  ENDCOLLECTIVE ;  /* 0x000000000000791b */ /* 0x00ffe20003800000 */
.L_x_2156:
[----:B------:R-:W-:Y:S05]  /*2f3a0*/  BSYNC B0 ;  /* 0x0000000000007941 */ /* 0x000fea0003800000 */
.L_x_2155:
        /* <DEDUP_REMOVED lines=9> */
.L_x_2157:
        /* <DEDUP_REMOVED lines=11> */
[----:B------:R-:W-:Y:S02]  /*2f4f0*/  ISETP.GE.U32.AND P5, PT, R8, 0x10, PT ;  /* 0x000000100800780c */ /* 0x000fe40003fa6070 */
[----:B--2---:R-:W-:-:S02]  /*2f500*/  @!P1 MOV R5, R2 ;  /* 0x0000000200059202 */ /* 0x004fc40000000f00 */
[----:B------:R-:W-:-:S03]  /*2f510*/  ISETP.NE.AND P1, PT, R8, RZ, PT ;  /* 0x000000ff0800720c */ /* 0x000fc60003f25270 */
[----:B------:R-:W-:-:S10]  /*2f520*/  IMAD.MOV.U32 R13, RZ, RZ, R5 ;  /* 0x000000ffff0d7224 */ /* 0x000fd400078e0005 */
[----:B------:R-:W-:Y:S05]  /*2f530*/  WARPSYNC.COLLECTIVE R15, `(.L_x_2158) ;  /* 0x000000000f087348 */ /* 0x000fea0003c00000 */
[----:B------:R0:W1:Y:S02]  /*2f540*/  SHFL.UP P6, R14, R13, R12, R11 ;  /* 0x0400000c0d0e7389 */ /* 0x00006400000c000b */
[----:B01----:R-:W-:Y:S01]  /*2f550*/  ENDCOLLECTIVE ;  /* 0x000000000000791b */ /* 0x003fe20003800000 */
.L_x_2158:
[----:B------:R-:W-:Y:S01]  /*2f560*/  IMAD.MOV.U32 R12, RZ, RZ, 0x2 ;  /* 0x00000002ff0c7424 */ /* 0x000fe200078e00ff */
[----:B------:R-:W-:-:S05]  /*2f570*/  SEL R6, R14, RZ, P1 ;  /* 0x000000ff0e067207 */ /* 0x000fca0000800000 */
[----:B------:R-:W-:-:S05]  /*2f580*/  IMAD.IADD R6, R5, 0x1, R6 ;  /* 0x0000000105067824 */ /* 0x000fca00078e0206 */
[----:B------:R-:W-:-:S07]  /*2f590*/  MOV R13, R6 ;  /* 0x00000006000d7202 */ /* 0x000fce0000000f00 */
[----:B------:R-:W-:Y:S05]  /*2f5a0*/  WARPSYNC.COLLECTIVE R15, `(.L_x_2159) ;  /* 0x000000000f087348 */ /* 0x000fea0003c00000 */
[----:B------:R0:W1:Y:S02]  /*2f5b0*/  SHFL.UP P6, R14, R13, R12, R11 ;  /* 0x0400000c0d0e7389 */ /* 0x00006400000c000b */
[----:B01----:R-:W-:Y:S01]  /*2f5c0*/  ENDCOLLECTIVE ;  /* 0x000000000000791b */ /* 0x003fe20003800000 */
.L_x_2159:
[----:B------:R-:W-:Y:S02]  /*2f5d0*/  MOV R12, 0x4 ;  /* 0x00000004000c7802 */ /* 0x000fe40000000f00 */
[----:B------:R-:W-:-:S05]  /*2f5e0*/  SEL R7, R14, RZ, P2 ;  /* 0x000000ff0e077207 */ /* 0x000fca0001000000 */
[----:B------:R-:W-:-:S04]  /*2f5f0*/  IMAD.IADD R7, R6, 0x1, R7 ;  /* 0x0000000106077824 */ /* 0x000fc800078e0207 */
[----:B------:R-:W-:-:S07]  /*2f600*/  IMAD.MOV.U32 R13, RZ, RZ, R7 ;  /* 0x000000ffff0d7224 */ /* 0x000fce00078e0007 */
[----:B------:R-:W-:Y:S05]  /*2f610*/  WARPSYNC.COLLECTIVE R15, `(.L_x_2160) ;  /* 0x000000000f087348 */ /* 0x000fea0003c00000 */
[----:B------:R0:W1:Y:S02]  /*2f620*/  SHFL.UP P6, R14, R13, R12, R11 ;  /* 0x0400000c0d0e7389 */ /* 0x00006400000c000b */
[----:B01----:R-:W-:Y:S01]  /*2f630*/  ENDCOLLECTIVE ;  /* 0x000000000000791b */ /* 0x003fe20003800000 */
.L_x_2160:
[----:B------:R-:W-:Y:S01]  /*2f640*/  IMAD.MOV.U32 R12, RZ, RZ, 0x8 ;  /* 0x00000008ff0c7424 */ /* 0x000fe200078e00ff */
[----:B------:R-:W-:-:S05]  /*2f650*/  SEL R2, R14, RZ, P3 ;  /* 0x000000ff0e027207 */ /* 0x000fca0001800000 */
[----:B------:R-:W-:-:S04]  /*2f660*/  IMAD.IADD R2, R7, 0x1, R2 ;  /* 0x0000000107027824 */ /* 0x000fc800078e0202 */
[----:B------:R-:W-:-:S07]  /*2f670*/  IMAD.MOV.U32 R13, RZ, RZ, R2 ;  /* 0x000000ffff0d7224 */ /* 0x000fce00078e0002 */
[----:B------:R-:W-:Y:S05]  /*2f680*/  WARPSYNC.COLLECTIVE R15, `(.L_x_2161) ;  /* 0x000000000f087348 */ /* 0x000fea0003c00000 */
[----:B------:R0:W1:Y:S02]  /*2f690*/  SHFL.UP P6, R14, R13, R12, R11 ;  /* 0x0400000c0d0e7389 */ /* 0x00006400000c000b */
[----:B01----:R-:W-:Y:S01]  /*2f6a0*/  ENDCOLLECTIVE ;  /* 0x000000000000791b */ /* 0x003fe20003800000 */
.L_x_2161:
[----:B------:R-:W-:Y:S01]  /*2f6b0*/  IMAD.MOV.U32 R12, RZ, RZ, 0x10 ;  /* 0x00000010ff0c7424 */ /* 0x000fe200078e00ff */
[----:B------:R-:W-:-:S04]  /*2f6c0*/  SEL R3, R14, RZ, P4 ;  /* 0x000000ff0e037207 */ /* 0x000fc80002000000 */
[----:B------:R-:W-:-:S05]  /*2f6d0*/  IADD3 R3, R2, R3, RZ ;  /* 0x0000000302037210 */ /* 0x000fca0007ffe0ff */
[----:B------:R-:W-:-:S07]  /*2f6e0*/  IMAD.MOV.U32 R13, RZ, RZ, R3 ;  /* 0x000000ffff0d7224 */ /* 0x000fce00078e0003 */
[----:B------:R-:W-:Y:S05]  /*2f6f0*/  WARPSYNC.COLLECTIVE R15, `(.L_x_2162) ;  /* 0x000000000f087348 */ /* 0x000fea0003c00000 */
[----:B------:R0:W1:Y:S02]  /*2f700*/  SHFL.UP P6, R14, R13, R12, R11 ;  /* 0x0400000c0d0e7389 */ /* 0x00006400000c000b */
[----:B01----:R-:W-:Y:S01]  /*2f710*/  ENDCOLLECTIVE ;  /* 0x000000000000791b */ /* 0x003fe20003800000 */
.L_x_2162:
        /* <DEDUP_REMOVED lines=8> */
.L_x_2163:
[----:B------:R-:W-:Y:S05]  /*2f7a0*/  BRA `(.L_x_2164) ;  /* 0xffffffa800d47947 */ /* 0x000fea000383ffff */
.L_x_1992:
        /* <DEDUP_REMOVED lines=8> */
.L_x_2166:
[----:B------:R-:W-:Y:S05]  /*2f830*/  BSYNC B0 ;  /* 0x0000000000007941 */ /* 0x000fea0003800000 */
.L_x_2165:
        /* <DEDUP_REMOVED lines=8> */
.L_x_2167:
[----:B------:R-:W-:Y:S01]  /*2f8c0*/  IMAD.MOV.U32 R12, RZ, RZ, 0x4 ;  /* 0x00000004ff0c7424 */ /* 0x000fe200078e00ff */
[----:B------:R-:W-:-:S05]  /*2f8d0*/  SEL R2, R14, RZ, P2 ;  /* 0x000000ff0e027207 */ /* 0x000fca0001000000 */
[----:B------:R-:W-:-:S05]  /*2f8e0*/  IMAD.IADD R2, R13, 0x1, R2 ;  /* 0x000000010d027824 */ /* 0x000fca00078e0202 */
[----:B------:R-:W-:-:S07]  /*2f8f0*/  MOV R13, R2 ;  /* 0x00000002000d7202 */ /* 0x000fce0000000f00 */
[----:B------:R-:W-:Y:S05]  /*2f900*/  WARPSYNC.COLLECTIVE R15, `(.L_x_2168) ;  /* 0x000000000f087348 */ /* 0x000fea0003c00000 */
[----:B------:R0:W1:Y:S02]  /*2f910*/  SHFL.UP P6, R14, R13, R12, R11 ;  /* 0x0400000c0d0e7389 */ /* 0x00006400000c000b */
[----:B01----:R-:W-:Y:S01]  /*2f920*/  ENDCOLLECTIVE ;  /* 0x000000000000791b */ /* 0x003fe20003800000 */
.L_x_2168:
[----:B------:R-:W-:Y:S02]  /*2f930*/  MOV R12, 0x8 ;  /* 0x00000008000c7802 */ /* 0x000fe40000000f00 */
[----:B------:R-:W-:-:S05]  /*2f940*/  SEL R3, R14, RZ, P3 ;  /* 0x000000ff0e037207 */ /* 0x000fca0001800000 */
[----:B------:R-:W-:-:S04]  /*2f950*/  IMAD.IADD R3, R2, 0x1, R3 ;  /* 0x0000000102037824 */ /* 0x000fc800078e0203 */
[----:B------:R-:W-:-:S07]  /*2f960*/  IMAD.MOV.U32 R13, RZ, RZ, R3 ;  /* 0x000000ffff0d7224 */ /* 0x000fce00078e0003 */
[----:B------:R-:W-:Y:S05]  /*2f970*/  WARPSYNC.COLLECTIVE R15, `(.L_x_2169) ;  /* 0x000000000f087348 */ /* 0x000fea0003c00000 */
[----:B------:R0:W1:Y:S02]  /*2f980*/  SHFL.UP P6, R14, R13, R12, R11 ;  /* 0x0400000c0d0e7389 */ /* 0x00006400000c000b */
[----:B01----:R-:W-:Y:S01]  /*2f990*/  ENDCOLLECTIVE ;  /* 0x000000000000791b */ /* 0x003fe20003800000 */
.L_x_2169:
[----:B------:R-:W-:Y:S01]  /*2f9a0*/  IMAD.MOV.U32 R12, RZ, RZ, 0x10 ;  /* 0x00000010ff0c7424 */ /* 0x000fe200078e00ff */
[----:B------:R-:W-:-:S05]  /*2f9b0*/  SEL R4, R14, RZ, P4 ;  /* 0x000000ff0e047207 */ /* 0x000fca0002000000 */
[----:B------:R-:W-:-:S04]  /*2f9c0*/  IMAD.IADD R4, R3, 0x1, R4 ;  /* 0x0000000103047824 */ /* 0x000fc800078e0204 */
[----:B------:R-:W-:-:S07]  /*2f9d0*/  IMAD.MOV.U32 R13, RZ, RZ, R4 ;  /* 0x000000ffff0d7224 */ /* 0x000fce00078e0004 */
[----:B------:R-:W-:Y:S05]  /*2f9e0*/  WARPSYNC.COLLECTIVE R15, `(.L_x_2170) ;  /* 0x000000000f087348 */ /* 0x000fea0003c00000 */
[----:B------:R0:W1:Y:S02]  /*2f9f0*/  SHFL.UP P6, R14, R13, R12, R11 ;  /* 0x0400000c0d0e7389 */ /* 0x00006400000c000b */
[----:B01----:R-:W-:Y:S01]  /*2fa00*/  ENDCOLLECTIVE ;  /* 0x000000000000791b */ /* 0x003fe20003800000 */
.L_x_2170:
        /* <DEDUP_REMOVED lines=8> */
.L_x_2171:
[----:B------:R-:W-:Y:S05]  /*2fa90*/  BRA `(.L_x_2172) ;  /* 0xffffffa800b47947 */ /* 0x000fea000383ffff */
.L_x_1994:
[----:B------:R-:W-:Y:S01]  /*2faa0*/  BSSY B0, `(.L_x_2173) ;  /* 0x0000006000007945 */ /* 0x000fe20003800000 */
[----:B------:R-:W-:Y:S02]  /*2fab0*/  PLOP3.LUT P6, PT, P6, PT, PT, 0x8, 0x0 ;  /* 0x000000000000781c */ /* 0x000fe400037ce170 */
[----:B------:R-:W-:-:S11]  /*2fac0*/  MOV R15, 0xffffffff ;  /* 0xffffffff000f7802 */ /* 0x000fd60000000f00 */
[----:B01----:R-:W-:Y:S05]  /*2fad0*/  WARPSYNC.COLLECTIVE R15, `(.L_x_2174) ;  /* 0x000000000f087348 */ /* 0x003fea0003c00000 */
[----:B------:R-:W-:Y:S01]  /*2fae0*/  VOTE.ANY R14, PT, P6 ;  /* 0x00000000000e7806 */ /* 0x000fe200030e0100 */
[----:B01----:R-:W-:Y:S06]  /*2faf0*/  ENDCOLLECTIVE ;  /* 0x000000000000791b */ /* 0x003fec0003800000 */
.L_x_2174:
[----:B------:R-:W-:Y:S05]  /*2fb00*/  BSYNC B0 ;  /* 0x0000000000007941 */ /* 0x000fea0003800000 */
.L_x_2173:
        /* <DEDUP_REMOVED lines=9> */
.L_x_2175:
[----:B------:R-:W-:Y:S01]  /*2fba0*/  IMAD.MOV.U32 R5, RZ, RZ, R14 ;  /* 0x000000ffff057224 */ /* 0x000fe200078e000e */
[----:B------:R-:W-:Y:S06]  /*2fbb0*/  BRA `(.L_x_2176) ;  /* 0xffffffa800a47947 */ /* 0x000fec000383ffff */
.L_x_1996:
[----:B------:R-:W-:Y:S01]  /*2fbc0*/  BSSY B0, `(.L_x_2177) ;  /* 0x0000007000007945 */ /* 0x000fe20003800000 */
[----:B------:R-:W-:Y:S01]  /*2fbd0*/  IMAD.MOV.U32 R13, RZ, RZ, R2 ;  /* 0x000000ffff0d7224 */ /* 0x000fe200078e0002 */
[----:B------:R-:W-:Y:S01]  /*2fbe0*/  MOV R11, 0x1f ;  /* 0x0000001f000b7802 */ /* 0x000fe20000000f00 */
[----:B------:R-:W-:-:S07]  /*2fbf0*/  IMAD.MOV.U32 R15, RZ, RZ, -0x1 ;  /* 0xffffffffff0f7424 */ /* 0x000fce00078e00ff */
[----:B0123--:R-:W-:Y:S05]  /*2fc00*/  WARPSYNC.COLLECTIVE R15, `(.L_x_2178) ;  /* 0x000000000f087348 */ /* 0x00ffea0003c00000 */
[----:B------:R4:W0:Y:S02]  /*2fc10*/  SHFL.IDX P6, R14, R13, R12, R11 ;  /* 0x0000000c0d0e7389 */ /* 0x00082400000c000b */
[----:B01234-:R-:W-:Y:S01]  /*2fc20*/  ENDCOLLECTIVE ;  /* 0x000000000000791b */ /* 0x01ffe20003800000 */
.L_x_2178:
[----:B------:R-:W-:Y:S05]  /*2fc30*/  BSYNC B0 ;  /* 0x0000000000007941 */ /* 0x000fea0003800000 */
.L_x_2177:
[----:B------:R-:W-:Y:S05]  /*2fc40*/  BRA `(.L_x_1995) ;  /* 0xffffffa8009c7947 */ /* 0x000fea000383ffff */
.L_x_2000:
[----:B-1----:R1:W3:Y:S02]  /*2fc50*/  SYNCS.PHASECHK.TRANS64.TRYWAIT P0, [R5+URZ+0x30820], R0 ;  /* 0x03082000050075a7 */ /* 0x0022e4000800017f */
[----:B---3--:R-:W-:Y:S05]  /*2fc60*/  @!P0 NANOSLEEP.SYNCS 0x989680 ;  /* 0x009896800000895d */ /* 0x008fea0003900000 */
[----:B------:R-:W3:Y:S02]  /*2fc70*/  @!P0 SYNCS.PHASECHK.TRANS64 P0, [R5+URZ+0x30820], R0 ;  /* 0x03082000050085a7 */ /* 0x000ee4000800007f */
[----:B---3--:R-:W-:Y:S05]  /*2fc80*/  @!P0 BRA `(.L_x_2000) ;  /* 0xfffffffc00f08947 */ /* 0x008fea000383ffff */
[----:B------:R-:W-:Y:S05]  /*2fc90*/  BRA `(.L_x_2179) ;  /* 0xffffffb000147947 */ /* 0x000fea000383ffff */
.L_x_2001:
[----:B------:R-:W3:Y:S01]  /*2fca0*/  S2R R2, SR_TID.X ;  /* 0x0000000000027919 */ /* 0x000ee20000002100 */
[----:B------:R-:W-:Y:S01]  /*2fcb0*/  BSSY B0, `(.L_x_2180) ;  /* 0x000000a000007945 */ /* 0x000fe20003800000 */
[----:B------:R-:W-:Y:S01]  /*2fcc0*/  IMAD.MOV.U32 R12, RZ, RZ, RZ ;  /* 0x000000ffff0c7224 */ /* 0x000fe200078e00ff */
[----:B------:R-:W-:Y:S01]  /*2fcd0*/  MOV R11, 0x1f ;  /* 0x0000001f000b7802 */ /* 0x000fe20000000f00 */
[----:B------:R-:W-:Y:S01]  /*2fce0*/  IMAD.MOV.U32 R15, RZ, RZ, -0x1 ;  /* 0xffffffffff0f7424 */ /* 0x000fe200078e00ff */
[----:B---3--:R-:W-:-:S04]  /*2fcf0*/  SHF.R.U32.HI R2, RZ, 0x5, R2 ;  /* 0x00000005ff027819 */ /* 0x008fc80000011602 */
[----:B------:R-:W-:-:S05]  /*2fd00*/  LOP3.LUT R2, R2, 0x3, RZ, 0xc0, !PT ;  /* 0x0000000302027812 */ /* 0x000fca00078ec0ff */
[----:B------:R-:W-:-:S07]  /*2fd10*/  IMAD.MOV.U32 R13, RZ, RZ, R2 ;  /* 0x000000ffff0d7224 */ /* 0x000fce00078e0002 */
[----:B012---:R-:W-:Y:S05]  /*2fd20*/  WARPSYNC.COLLECTIVE R15, `(.L_x_2181) ;  /* 0x000000000f087348 */ /* 0x007fea0003c00000 */
[----:B------:R3:W4:Y:S02]  /*2fd30*/  SHFL.IDX P6, R14, R13, R12, R11 ;  /* 0x0000000c0d0e7389 */ /* 0x00072400000c000b */
[----:B01234-:R-:W-:Y:S01]  /*2fd40*/  ENDCOLLECTIVE ;  /* 0x000000000000791b */ /* 0x01ffe20003800000 */
.L_x_2181:
[----:B------:R-:W-:Y:S05]  /*2fd50*/  BSYNC B0 ;  /* 0x0000000000007941 */ /* 0x000fea0003800000 */
.L_x_2180:
[----:B------:R-:W-:Y:S05]  /*2fd60*/  BRA `(.L_x_2182) ;  /* 0xffffffac00fc7947 */ /* 0x000fea000383ffff */
.L_x_2002:
[----:B------:R-:W-:Y:S01]  /*2fd70*/  BSSY B0, `(.L_x_2183) ;  /* 0x0000006000007945 */ /* 0x000fe20003800000 */
[----:B------:R-:W-:-:S07]  /*2fd80*/  IMAD.MOV.U32 R15, RZ, RZ, -0x1 ;  /* 0xffffffffff0f7424 */ /* 0x000fce00078e00ff */
[----:B012---:R-:W-:Y:S05]  /*2fd90*/  WARPSYNC.COLLECTIVE R15, `(.L_x_2184) ;  /* 0x000000000f0c7348 */ /* 0x007fea0003c00000 */
[----:B------:R-:W-:Y:S02]  /*2fda0*/  ELECT P6, UR62, PT ;  /* 0x00000000003e782f */ /* 0x000fe400038c0000 */
[----:B------:R-:W-:Y:S01]  /*2fdb0*/  MOV R14, UR62 ;  /* 0x0000003e000e7c02 */ /* 0x000fe20008000f00 */
[----:B012---:R-:W-:Y:S10]  /*2fdc0*/  ENDCOLLECTIVE ;  /* 0x000000000000791b */ /* 0x007ff40003800000 */
.L_x_2184:
[----:B------:R-:W-:Y:S05]  /*2fdd0*/  BSYNC B0 ;  /* 0x0000000000007941 */ /* 0x000fea0003800000 */
.L_x_2183:
[----:B------:R-:W-:Y:S05]  /*2fde0*/  BRA `(.L_x_2185) ;  /* 0xffffffac00f07947 */ /* 0x000fea000383ffff */
.L_x_2004:
[----:B-1----:R1:W3:Y:S02]  /*2fdf0*/  SYNCS.PHASECHK.TRANS64.TRYWAIT P1, [R3+URZ+0x30840], R2 ;  /* 0x03084002030075a7 */ /* 0x0022e4000802017f */
[----:B---3--:R-:W-:Y:S05]  /*2fe00*/  @!P1 NANOSLEEP.SYNCS 0x989680 ;  /* 0x009896800000995d */ /* 0x008fea0003900000 */
[----:B------:R-:W3:Y:S02]  /*2fe10*/  @!P1 SYNCS.PHASECHK.TRANS64 P1, [R3+URZ+0x30840], R2 ;  /* 0x03084002030095a7 */ /* 0x000ee4000802007f */
[----:B---3--:R-:W-:Y:S05]  /*2fe20*/  @!P1 BRA `(.L_x_2004) ;  /* 0xfffffffc00f09947 */ /* 0x008fea000383ffff */
[----:B------:R-:W-:Y:S05]  /*2fe30*/  BRA `(.L_x_2186) ;  /* 0xffffffb000187947 */ /* 0x000fea000383ffff */
.L_x_2006:
[----:B---3--:R3:W4:Y:S02]  /*2fe40*/  SYNCS.PHASECHK.TRANS64.TRYWAIT P1, [R5+URZ+0x30840], R0 ;  /* 0x03084000050075a7 */ /* 0x008724000802017f */
[----:B----4-:R-:W-:Y:S05]  /*2fe50*/  @!P1 NANOSLEEP.SYNCS 0x989680 ;  /* 0x009896800000995d */ /* 0x010fea0003900000 */
[----:B------:R-:W4:Y:S02]  /*2fe60*/  @!P1 SYNCS.PHASECHK.TRANS64 P1, [R5+URZ+0x30840], R0 ;  /* 0x03084000050095a7 */ /* 0x000f24000802007f */
[----:B----4-:R-:W-:Y:S05]  /*2fe70*/  @!P1 BRA `(.L_x_2006) ;  /* 0xfffffffc00f09947 */ /* 0x010fea000383ffff */
[----:B------:R-:W-:Y:S05]  /*2fe80*/  BRA `(.L_x_2187) ;  /* 0xffffffb000247947 */ /* 0x000fea000383ffff */
.L_x_2008:
[----:B----4-:R4:W0:Y:S02]  /*2fe90*/  SYNCS.PHASECHK.TRANS64.TRYWAIT P1, [R3+URZ+0x30860], R2 ;  /* 0x03086002030075a7 */ /* 0x010824000802017f */
[----:B0-----:R-:W-:Y:S05]  /*2fea0*/  @!P1 NANOSLEEP.SYNCS 0x989680 ;  /* 0x009896800000995d */ /* 0x001fea0003900000 */
[----:B------:R-:W0:Y:S02]  /*2feb0*/  @!P1 SYNCS.PHASECHK.TRANS64 P1, [R3+URZ+0x30860], R2 ;  /* 0x03086002030095a7 */ /* 0x000e24000802007f */
[----:B0-----:R-:W-:Y:S05]  /*2fec0*/  @!P1 BRA `(.L_x_2008) ;  /* 0xfffffffc00f09947 */ /* 0x001fea000383ffff */
[----:B------:R-:W-:Y:S05]  /*2fed0*/  BRA `(.L_x_2188) ;  /* 0xffffffb000207947 */ /* 0x000fea000383ffff */
.L_x_2189:
        /* <DEDUP_REMOVED lines=10> */
.L_x_3238:


//--------------------- .text._ZN7cutlass13device_kernelIN5flash11enable_sm90INS1_16FlashAttnFwdSm90INS1_25CollectiveMainloopFwdSm90ILi2EN4cute5tupleIJNS5_1CILi1EEES8_S8_EEENS6_IJNS7_ILi128EEENS7_ILi96EEENS7_ILi192EEEEEELi192ENS_6half_tEfNS_4arch4Sm90ELb1ELb0ELb1ELb0ELb1ELb0ELb0ELb1ELb1ELb1ELb0ELb0EEENS1_21CollectiveEpilogueFwdINS6_IJSA_SC_SB_EEES9_SE_SG_Li256ELb0ELb1ELb0ELb0EEENS1_30DynamicPersistentTileSchedulerILi256ELi128ELb0ELb1ELb1EEEEEEEEEvNT_6ParamsE --------------------------
	.section	.text._ZN7cutlass13device_kernelIN5flash11enable_sm90INS1_16FlashAttnFwdSm90INS1_25CollectiveMainloopFwdSm90ILi2EN4cute5tupleIJNS5_1CILi1EEES8_S8_EEENS6_IJNS7_ILi128EEENS7_ILi96EEENS7_ILi192EEEEEELi192ENS_6half_tEfNS_4arch4Sm90ELb1ELb0ELb1ELb0ELb1ELb0ELb0ELb1ELb1ELb1ELb0ELb0EEENS1_21CollectiveEpilogueFwdINS6_IJSA_SC_SB_EEES9_SE_SG_Li256ELb0ELb1ELb0ELb0EEENS1_30DynamicPersistentTileSchedulerILi256ELi128ELb0ELb1ELb1EEEEEEEEEvNT_6ParamsE,"ax",@progbits
	.align	128
.text._ZN7cutlass13device_kernelIN5flash11enable_sm90INS1_16FlashAttnFwdSm90INS1_25CollectiveMainloopFwdSm90ILi2EN4cute5tupleIJNS5_1CILi1EEES8_S8_EEENS6_IJNS7_ILi128EEENS7_ILi96EEENS7_ILi192EEEEEELi192ENS_6half_tEfNS_4arch4Sm90ELb1ELb0ELb1ELb0ELb1ELb0ELb0ELb1ELb1ELb1ELb0ELb0EEENS1_21CollectiveEpilogueFwdINS6_IJSA_SC_SB_EEES9_SE_SG_Li256ELb0ELb1ELb0ELb0EEENS1_30DynamicPersistentTileSchedulerILi256ELi128ELb0ELb1ELb1EEEEEEEEEvNT_6ParamsE:
        .type           _ZN7cutlass13device_kernelIN5flash11enable_sm90INS1_16FlashAttnFwdSm90INS1_25CollectiveMainloopFwdSm90ILi2EN4cute5tupleIJNS5_1CILi1EEES8_S8_EEENS6_IJNS7_ILi128EEENS7_ILi96EEENS7_ILi192EEEEEELi192ENS_6half_tEfNS_4arch4Sm90ELb1ELb0ELb1ELb0ELb1ELb0ELb0ELb1ELb1ELb1ELb0ELb0EEENS1_21CollectiveEpilogueFwdINS6_IJSA_SC_SB_EEES9_SE_SG_Li256ELb0ELb1ELb0ELb0EEENS1_30DynamicPersistentTileSchedulerILi256ELi128ELb0ELb1ELb1EEEEEEEEEvNT_6ParamsE,@function
        .size           _ZN7cutlass13device_kernelIN5flash11enable_sm90INS1_16FlashAttnFwdSm90INS1_25CollectiveMainloopFwdSm90ILi2EN4cute5tupleIJNS5_1CILi1EEES8_S8_EEENS6_IJNS7_ILi128EEENS7_ILi96EEENS7_ILi192EEEEEELi192ENS_6half_tEfNS_4arch4Sm90ELb1ELb0ELb1ELb0ELb1ELb0ELb0ELb1ELb1ELb1ELb0ELb0EEENS1_21CollectiveEpilogueFwdINS6_IJSA_SC_SB_EEES9_SE_SG_Li256ELb0ELb1ELb0ELb0EEENS1_30DynamicPersistentTileSchedulerILi256ELi128ELb0ELb1ELb1EEEEEEEEEvNT_6ParamsE,(.L_x_3239 - _ZN7cutlass13device_kernelIN5flash11enable_sm90INS1_16FlashAttnFwdSm90INS1_25CollectiveMainloopFwdSm90ILi2EN4cute5tupleIJNS5_1CILi1EEES8_S8_EEENS6_IJNS7_ILi128EEENS7_ILi96EEENS7_ILi192EEEEEELi192ENS_6half_tEfNS_4arch4Sm90ELb1ELb0ELb1ELb0ELb1ELb0ELb0ELb1ELb1ELb1ELb0ELb0EEENS1_21CollectiveEpilogueFwdINS6_IJSA_SC_SB_EEES9_SE_SG_Li256ELb0ELb1ELb0ELb0EEENS1_30DynamicPersistentTileSchedulerILi256ELi128ELb0ELb1ELb1EEEEEEEEEvNT_6ParamsE)
        .other          _ZN7cutlass13device_kernelIN5flash11enable_sm90INS1_16FlashAttnFwdSm90INS1_25CollectiveMainloopFwdSm90ILi2EN4cute5tupleIJNS5_1CILi1EEES8_S8_EEENS6_IJNS7_ILi128EEENS7_ILi96EEENS7_ILi192EEEEEELi192ENS_6half_tEfNS_4arch4Sm90ELb1ELb0ELb1ELb0ELb1ELb0ELb0ELb1ELb1ELb1ELb0ELb0EEENS1_21CollectiveEpilogueFwdINS6_IJSA_SC_SB_EEES9_SE_SG_Li256ELb0ELb1ELb0ELb0EEENS1_30DynamicPersistentTileSchedulerILi256ELi128ELb0ELb1ELb1EEEEEEEEEvNT_6ParamsE,@"STO_CUDA_ENTRY STV_DEFAULT"
_ZN7cutlass13device_kernelIN5flash11enable_sm90INS1_16FlashAttnFwdSm90INS1_25CollectiveMainloopFwdSm90ILi2EN4cute5tupleIJNS5_1CILi1EEES8_S8_EEENS6_IJNS7_ILi128EEENS7_ILi96EEENS7_ILi192EEEEEELi192ENS_6half_tEfNS_4arch4Sm90ELb1ELb0ELb1ELb0ELb1ELb0ELb0ELb1ELb1ELb1ELb0ELb0EEENS1_21CollectiveEpilogueFwdINS6_IJSA_SC_SB_EEES9_SE_SG_Li256ELb0ELb1ELb0ELb0EEENS1_30DynamicPersistentTileSchedulerILi256ELi128ELb0ELb1ELb1EEEEEEEEEvNT_6ParamsE:
        /* <DEDUP_REMOVED lines=45> */
.L_x_2190:
        /* <DEDUP_REMOVED lines=22> */
.L_x_2191:
        /* <DEDUP_REMOVED lines=18> */
.L_x_2192:
        /* <DEDUP_REMOVED lines=22> */
.L_x_2193:
        /* <DEDUP_REMOVED lines=23> */
.L_x_2194:
        /* <DEDUP_REMOVED lines=10> */
.L_x_2196:
        /* <DEDUP_REMOVED lines=10> */
[----:B------:R-:W2:Y:S01]  /*0960*/  LDL R3, [R1+0x4] ;  /* 0x0000040001037983 */ /* 0x000ea20000100800 */
[----:B------:R-:W-:Y:S01]  /*0970*/  UMOV UR38, URZ ;  /* 0x0000003f00267c82 */ /* 0x000fe20008000000 */
[----:B------:R-:W-:Y:S01]  /*0980*/  UMOV UR39, URZ ;  /* 0x0000003f00277c82 */ /* 0x000fe20008000000 */
[----:B0-----:R-:W0:Y:S02]  /*0990*/  S2R R2, SR_TID.X ;  /* 0x0000000000027919 */ /* 0x001e240000002100 */
[----:B0-----:R-:W-:Y:S01]  /*09a0*/  VIADD R202, R2, 0xffffff80 ;  /* 0xffffff8002ca7836 */ /* 0x001fe20000000000 */
[----:B--2---:R-:W-:-:S04]  /*09b0*/  R2UR UR5, R3 ;  /* 0x00000000030572ca */ /* 0x004fc800000e0000 */
[----:B------:R-:W-:-:S04]  /*09c0*/  SHF.R.S32.HI R3, RZ, 0x1f, R202 ;  /* 0x0000001fff037819 */ /* 0x000fc800000114ca */
[CC--:B------:R-:W-:Y:S02]  /*09d0*/  LEA.HI R0, R3.reuse, R202.reuse, RZ, 0x7 ;  /* 0x000000ca03007211 */ /* 0x0c0fe400078f38ff */
[CC--:B------:R-:W-:Y:S02]  /*09e0*/  LEA.HI R2, R3.reuse, R202.reuse, RZ, 0x4 ;  /* 0x000000ca03027211 */ /* 0x0c0fe400078f20ff */
[----:B------:R-:W-:Y:S02]  /*09f0*/  LOP3.LUT R5, R0, 0xffffff80, RZ, 0xc0, !PT ;  /* 0xffffff8000057812 */ /* 0x000fe400078ec0ff */
[----:B------:R-:W-:Y:S01]  /*0a00*/  SHF.R.S32.HI R7, RZ, 0x4, R2 ;  /* 0x00000004ff077819 */ /* 0x000fe20000011402 */
[----:B------:R-:W-:Y:S01]  /*0a10*/  ULOP3.LUT UR6, UR5, 0x1, URZ, 0xfc, !UPT ;  /* 0x0000000105067892 */ /* 0x000fe2000f8efc3f */
[----:B------:R-:W-:Y:S01]  /*0a20*/  LEA.HI R4, R3, R202, RZ, 0x5 ;  /* 0x000000ca03047211 */ /* 0x000fe200078f28ff */
[----:B------:R-:W-:Y:S01]  /*0a30*/  IMAD.IADD R194, R202, 0x1, -R5 ;  /* 0x00000001cac27824 */ /* 0x000fe200078e0a05 */
[C---:B------:R-:W-:Y:S01]  /*0a40*/  LOP3.LUT R5, R2.reuse, 0x3fffff0, RZ, 0xc0, !PT ;  /* 0x03fffff002057812 */ /* 0x040fe200078ec0ff */
[----:B------:R-:W-:Y:S01]  /*0a50*/  UMOV UR5, URZ ;  /* 0x0000003f00057c82 */ /* 0x000fe20008000000 */
[----:B------:R-:W-:Y:S01]  /*0a60*/  LEA.HI R2, R2, R7, RZ, 0x1 ;  /* 0x0000000702027211 */ /* 0x000fe200078f08ff */
[----:B------:R-:W-:Y:S01]  /*0a70*/  IMAD.U32 R198, RZ, RZ, UR6 ;  /* 0x00000006ffc67e24 */ /* 0x000fe2000f8e00ff */
[----:B------:R-:W-:Y:S01]  /*0a80*/  SHF.R.S32.HI R9, RZ, 0x1f, R194 ;  /* 0x0000001fff097819 */ /* 0x000fe200000114c2 */
[----:B------:R-:W-:Y:S01]  /*0a90*/  IMAD.IADD R5, R202, 0x1, -R5 ;  /* 0x00000001ca057824 */ /* 0x000fe200078e0a05 */
[----:B------:R-:W-:-:S02]  /*0aa0*/  LOP3.LUT R2, R2, 0x1ffffffe, RZ, 0xc0, !PT ;  /* 0x1ffffffe02027812 */ /* 0x000fc400078ec0ff */
[----:B------:R-:W-:Y:S02]  /*0ab0*/  LEA.HI R6, R9, R194, RZ, 0x2 ;  /* 0x000000c209067211 */ /* 0x000fe400078f10ff */
[-C--:B------:R-:W-:Y:S01]  /*0ac0*/  LEA.HI R10, R3, R202.reuse, RZ, 0x2 ;  /* 0x000000ca030a7211 */ /* 0x080fe200078f10ff */
[----:B------:R-:W-:Y:S01]  /*0ad0*/  IMAD.IADD R2, R7, 0x1, -R2 ;  /* 0x0000000107027824 */ /* 0x000fe200078e0a02 */
[--C-:B------:R-:W-:Y:S02]  /*0ae0*/  SHF.R.S32.HI R8, RZ, 0x2, R6.reuse ;  /* 0x00000002ff087819 */ /* 0x100fe40000011406 */
[----:B------:R-:W-:Y:S02]  /*0af0*/  SHF.R.S32.HI R11, RZ, 0x1f, R6 ;  /* 0x0000001fff0b7819 */ /* 0x000fe40000011406 */
[----:B------:R-:W-:Y:S02]  /*0b00*/  SHF.L.U32 R4, R4, 0x5, RZ ;  /* 0x0000000504047819 */ /* 0x000fe400000006ff */
[----:B------:R-:W-:-:S02]  /*0b10*/  LEA.HI R3, R3, R202, RZ, 0x3 ;  /* 0x000000ca03037211 */ /* 0x000fc400078f18ff */
[----:B------:R-:W-:Y:S02]  /*0b20*/  LEA.HI R11, R11, R8, RZ, 0x3 ;  /* 0x000000080b0b7211 */ /* 0x000fe400078f18ff */
[----:B------:R-:W-:Y:S02]  /*0b30*/  LOP3.LUT R7, R10, 0xfffffffc, RZ, 0xc0, !PT ;  /* 0xfffffffc0a077812 */ /* 0x000fe400078ec0ff */
[----:B------:R-:W-:Y:S02]  /*0b40*/  SHF.R.S32.HI R195, RZ, 0x7, R0 ;  /* 0x00000007ffc37819 */ /* 0x000fe40000011400 */
[----:B------:R-:W-:Y:S02]  /*0b50*/  LOP3.LUT R4, R4, 0xfffffc00, RZ, 0xc0, !PT ;  /* 0xfffffc0004047812 */ /* 0x000fe400078ec0ff */
[----:B------:R-:W-:Y:S02]  /*0b60*/  LOP3.LUT R23, R3, 0xfffffff8, RZ, 0xc0, !PT ;  /* 0xfffffff803177812 */ /* 0x000fe400078ec0ff */
[----:B------:R-:W-:Y:S01]  /*0b70*/  LOP3.LUT R11, R11, 0xfffffff8, RZ, 0xc0, !PT ;  /* 0xfffffff80b0b7812 */ /* 0x000fe200078ec0ff */
[----:B------:R-:W-:Y:S01]  /*0b80*/  IMAD R5, R5, 0x40, R4 ;  /* 0x0000004005057824 */ /* 0x000fe200078e0204 */
[----:B------:R-:W-:Y:S01]  /*0b90*/  LEA.HI R9, R9, R194, RZ, 0x5 ;  /* 0x000000c209097211 */ /* 0x000fe200078f28ff */
[C---:B------:R-:W-:Y:S01]  /*0ba0*/  IMAD.IADD R23, R202.reuse, 0x1, -R23 ;  /* 0x00000001ca177824 */ /* 0x040fe200078e0a17 */
[----:B------:R-:W-:Y:S01]  /*0bb0*/  IADD3 R7, R202, -R7, RZ ;  /* 0x80000007ca077210 */ /* 0x000fe20007ffe0ff */
[----:B------:R-:W-:Y:S01]  /*0bc0*/  IMAD.IADD R8, R8, 0x1, -R11 ;  /* 0x0000000108087824 */ /* 0x000fe200078e0a0b */
[----:B------:R-:W-:Y:S01]  /*0bd0*/  LEA.HI R0, R0, R195, RZ, 0x1 ;  /* 0x000000c300007211 */ /* 0x000fe200078f08ff */
[----:B------:R-:W-:Y:S01]  /*0be0*/  IMAD.SHL.U32 R16, R23, 0x8, RZ ;  /* 0x0000000817107824 */ /* 0x000fe200078e00ff */
[----:B------:R-:W-:Y:S01]  /*0bf0*/  SHF.R.S32.HI R9, RZ, 0x5, R9 ;  /* 0x00000005ff097819 */ /* 0x000fe20000011409 */
[----:B------:R-:W-:Y:S01]  /*0c00*/  IMAD R197, R2, 0x8, R5 ;  /* 0x0000000802c57824 */ /* 0x000fe200078e0205 */
[----:B------:R-:W-:Y:S01]  /*0c10*/  LEA.HI R4, R7, R7, RZ, 0x1 ;  /* 0x0000000707047211 */ /* 0x000fe200078f08ff */
[----:B------:R-:W-:Y:S01]  /*0c20*/  VIADD R19, R16, 0x40 ;  /* 0x0000004010137836 */ /* 0x000fe20000000000 */
[----:B------:R-:W-:Y:S01]  /*0c30*/  LOP3.LUT R0, R0, 0x3fffffe, RZ, 0xc0, !PT ;  /* 0x03fffffe00007812 */ /* 0x000fe200078ec0ff */
[----:B------:R-:W-:Y:S01]  /*0c40*/  IMAD R9, R9, 0x10, R8 ;  /* 0x0000001009097824 */ /* 0x000fe200078e0208 */
[----:B------:R-:W-:Y:S01]  /*0c50*/  LOP3.LUT R4, R4, 0x1ffffffe, RZ, 0xc0, !PT ;  /* 0x1ffffffe04047812 */ /* 0x000fe200078ec0ff */
[----:B------:R-:W-:Y:S01]  /*0c60*/  VIADD R22, R16, 0x80 ;  /* 0x0000008010167836 */ /* 0x000fe20000000000 */
[----:B------:R-:W-:Y:S01]  /*0c70*/  LOP3.LUT R17, R6, 0x7ffffffc, RZ, 0xc0, !PT ;  /* 0x7ffffffc06117812 */ /* 0x000fe200078ec0ff */
[----:B------:R-:W-:Y:S01]  /*0c80*/  IMAD.IADD R0, R195, 0x1, -R0 ;  /* 0x00000001c3007824 */ /* 0x000fe200078e0a00 */
[----:B------:R-:W-:-:S02]  /*0c90*/  IADD3 R7, R7, -R4, RZ ;  /* 0x8000000407077210 */ /* 0x000fc40007ffe0ff */
[----:B------:R-:W-:Y:S01]  /*0ca0*/  SHF.R.S32.HI R192, RZ, 0x3, R3 ;  /* 0x00000003ffc07819 */ /* 0x000fe20000011403 */
[----:B------:R-:W-:Y:S01]  /*0cb0*/  IMAD R196, R0, 0x40, R9 ;  /* 0x0000004000c47824 */ /* 0x000fe200078e0209 */
[----:B------:R-:W-:Y:S01]  /*0cc0*/  MOV R193, UR5 ;  /* 0x0000000500c17c02 */ /* 0x000fe20008000f00 */
[----:B------:R-:W-:Y:S01]  /*0cd0*/  IMAD.IADD R17, R194, 0x1, -R17 ;  /* 0x00000001c2117824 */ /* 0x000fe200078e0a11 */
[----:B------:R-:W-:Y:S01]  /*0ce0*/  SHF.R.S32.HI R201, RZ, 0x1f, R16 ;  /* 0x0000001fffc97819 */ /* 0x000fe20000011410 */
[----:B------:R-:W-:Y:S01]  /*0cf0*/  IMAD R18, R7, 0x8, R196 ;  /* 0x0000000807127824 */ /* 0x000fe200078e02c4 */
[----:B------:R-:W-:Y:S02]  /*0d00*/  SHF.R.S32.HI R200, RZ, 0x1f, R19 ;  /* 0x0000001fffc87819 */ /* 0x000fe40000011413 */
[----:B------:R-:W-:-:S07]  /*0d10*/  SHF.R.S32.HI R199, RZ, 0x1f, R22 ;  /* 0x0000001fffc77819 */ /* 0x000fce0000011416 */
.L_x_2253:
        /* <DEDUP_REMOVED lines=21> */
.L_x_2197:
[----:B------:R-:W-:Y:S01]  /*0e70*/  ULDC UR8, c[0x0][0xc54] ;  /* 0x0003150000087ab9 */ /* 0x000fe20000000800 */
[----:B------:R-:W-:Y:S01]  /*0e80*/  UMOV UR4, UR9 ;  /* 0x0000000900047c82 */ /* 0x000fe20008000000 */
[----:B------:R-:W-:-:S11]  /*0e90*/  UISETP.NE.AND UP0, UPT, UR8, 0x1, UPT ;  /* 0x000000010800788c */ /* 0x000fd6000bf05270 */
[----:B------:R-:W-:Y:S02]  /*0ea0*/  @UP0 ULDC.64 UR10, c[0x0][0xc58] ;  /* 0x00031600000a0ab9 */ /* 0x000fe40000000a00 */
[----:B------:R-:W-:-:S04]  /*0eb0*/  UIMAD.WIDE.U32 UR6, UR9, UR10, URZ ;  /* 0x0000000a090672a5 */ /* 0x000fc8000f8e003f */
[----:B------:R-:W-:-:S04]  /*0ec0*/  @UP0 USHF.R.U32.HI UR4, URZ, UR11, UR7 ;  /* 0x0000000b3f040299 */ /* 0x000fc80008011607 */
[----:B------:R-:W-:-:S12]  /*0ed0*/  UIMAD UR6, UR4, UR8, URZ ;  /* 0x00000008040672a4 */ /* 0x000fd8000f8e023f */
.L_x_2198:
[----:B------:R-:W-:Y:S01]  /*0ee0*/  ULOP3.LUT UR4, URZ, UR4, URZ, 0x33, !UPT ;  /* 0x000000043f047292 */ /* 0x000fe2000f8e333f */
[----:B------:R-:W-:Y:S01]  /*0ef0*/  PLOP3.LUT P0, PT, PT, PT, PT, 0x80, 0x0 ;  /* 0x000000000000781c */ /* 0x000fe20003f0f070 */
[----:B------:R-:W-:Y:S01]  /*0f00*/  UIADD3 UR10, UR9, -UR6, URZ ;  /* 0x80000006090a7290 */ /* 0x000fe2000fffe03f */
[----:B------:R-:W-:Y:S01]  /*0f10*/  CS2R R2, SRZ ;  /* 0x0000000000027805 */ /* 0x000fe2000001ff00 */
[----:B------:R-:W-:Y:S01]  /*0f20*/  ULDC UR7, c[0x0][0x448] ;  /* 0x0001120000077ab9 */ /* 0x000fe20000000800 */
[----:B------:R-:W-:Y:S01]  /*0f30*/  ULDC UR6, c[0x0][0xc3c] ;  /* 0x00030f0000067ab9 */ /* 0x000fe20000000800 */
[----:B------:R-:W-:Y:S01]  /*0f40*/  UISETP.NE.AND UP2, UPT, UR7, 0x1, UPT ;  /* 0x000000010700788c */ /* 0x000fe2000bf45270 */
[----:B------:R-:W-:Y:S01]  /*0f50*/  IMAD.MOV.U32 R0, RZ, RZ, RZ ;  /* 0x000000ffff007224 */ /* 0x000fe200078e00ff */
[----:B------:R-:W-:Y:S01]  /*0f60*/  UIADD3 UR4, UR4, UR6, URZ ;  /* 0x0000000604047290 */ /* 0x000fe2000fffe03f */
[----:B------:R-:W-:Y:S01]  /*0f70*/  CS2R R118, SRZ ;  /* 0x0000000000767805 */ /* 0x000fe2000001ff00 */
[----:B------:R-:W-:Y:S01]  /*0f80*/  ULDC.64 UR12, c[0x0][0x418] ;  /* 0x00010600000c7ab9 */ /* 0x000fe20000000a00 */
[----:B------:R-:W-:Y:S01]  /*0f90*/  ULDC UR42, c[0x0][0x424] ;  /* 0x00010900002a7ab9 */ /* 0x000fe20000000800 */
[----:B------:R-:W-:Y:S01]  /*0fa0*/  UISETP.NE.U32.AND UP0, UPT, UR12, URZ, UPT ;  /* 0x0000003f0c00728c */ /* 0x000fe2000bf05070 */
[----:B------:R-:W-:Y:S01]  /*0fb0*/  CS2R R116, SRZ ;  /* 0x0000000000747805 */ /* 0x000fe2000001ff00 */
[----:B------:R-:W-:Y:S01]  /*0fc0*/  USHF.L.U32 UR41, UR4, 0x7, URZ ;  /* 0x0000000704297899 */ /* 0x000fe2000800063f */
[----:B------:R-:W-:Y:S01]  /*0fd0*/  CS2R R114, SRZ ;  /* 0x0000000000727805 */ /* 0x000fe2000001ff00 */
[----:B------:R-:W-:Y:S01]  /*0fe0*/  UISETP.NE.AND.EX UP0, UPT, UR13, URZ, UPT, UP0 ;  /* 0x0000003f0d00728c */ /* 0x000fe2000bf05300 */
[----:B------:R-:W-:Y:S01]  /*0ff0*/  CS2R R112, SRZ ;  /* 0x0000000000707805 */ /* 0x000fe2000001ff00 */
[----:B------:R-:W-:Y:S01]  /*1000*/  UIADD3 UR4, UR41, 0x7f, URZ ;  /* 0x0000007f29047890 */ /* 0x000fe2000fffe03f */
[----:B------:R-:W-:Y:S01]  /*1010*/  MOV R102, RZ ;  /* 0x000000ff00667202 */ /* 0x000fe20000000f00 */
[----:B------:R-:W-:Y:S01]  /*1020*/  ULDC UR8, c[0x0][0x288] ;  /* 0x0000a20000087ab9 */ /* 0x000fe20000000800 */
[----:B------:R-:W-:Y:S01]  /*1030*/  @UP2 ULDC UR6, c[0x0][0x44c] ;  /* 0x0001130000062ab9 */ /* 0x000fe20000000800 */
[----:B------:R-:W-:Y:S01]  /*1040*/  UIADD3 UR8, -UR8, 0x60, URZ ;  /* 0x0000006008087890 */ /* 0x000fe2000fffe13f */
[----:B------:R-:W-:Y:S01]  /*1050*/  CS2R R106, SRZ ;  /* 0x00000000006a7805 */ /* 0x000fe2000001ff00 */
[----:B------:R-:W-:Y:S01]  /*1060*/  UIMAD.WIDE.U32 UR6, UR4, UR6, URZ ;  /* 0x00000006040672a5 */ /* 0x000fe2000f8e003f */
[----:B------:R-:W-:Y:S01]  /*1070*/  CS2R R108, SRZ ;  /* 0x00000000006c7805 */ /* 0x000fe2000001ff00 */
[----:B------:R-:W-:Y:S01]  /*1080*/  USEL UR42, UR42, 0x1, UP0 ;  /* 0x000000012a2a7887 */ /* 0x000fe20008000000 */
[----:B------:R-:W-:Y:S01]  /*1090*/  CS2R R90, SRZ ;  /* 0x00000000005a7805 */ /* 0x000fe2000001ff00 */
[----:B------:R-:W-:Y:S01]  /*10a0*/  ULDC UR9, c[0x0][0x2f0] ;  /* 0x0000bc0000097ab9 */ /* 0x000fe20000000800 */
[----:B------:R-:W-:Y:S01]  /*10b0*/  @UP2 ULDC UR12, c[0x0][0x450] ;  /* 0x00011400000c2ab9 */ /* 0x000fe20000000800 */
[----:B------:R-:W-:Y:S01]  /*10c0*/  UIMAD UR8, UR42, UR9, UR8 ;  /* 0x000000092a0872a4 */ /* 0x000fe2000f8e0208 */
[----:B------:R-:W-:Y:S01]  /*10d0*/  CS2R R104, SRZ ;  /* 0x0000000000687805 */ /* 0x000fe2000001ff00 */
[----:B------:R-:W-:Y:S01]  /*10e0*/  @UP2 USHF.R.U32.HI UR4, URZ, UR12, UR7 ;  /* 0x0000000c3f042299 */ /* 0x000fe20008011607 */
[----:B------:R-:W-:Y:S01]  /*10f0*/  CS2R R124, SRZ ;  /* 0x00000000007c7805 */ /* 0x000fe2000001ff00 */
[----:B------:R-:W-:Y:S01]  /*1100*/  UIMAD UR6, UR42, UR9, 0x5f ;  /* 0x0000005f2a0674a4 */ /* 0x000fe2000f8e0209 */
[----:B------:R-:W-:Y:S01]  /*1110*/  CS2R R98, SRZ ;  /* 0x0000000000627805 */ /* 0x000fe2000001ff00 */
[----:B------:R-:W-:Y:S01]  /*1120*/  UIADD3 UR8, UR8, UR4, URZ ;  /* 0x0000000408087290 */ /* 0x000fe2000fffe03f */
[----:B------:R-:W-:Y:S01]  /*1130*/  CS2R R100, SRZ ;  /* 0x0000000000647805 */ /* 0x000fe2000001ff00 */
[----:B------:R-:W-:Y:S01]  /*1140*/  UIMAD.WIDE UR6, UR6, 0x2aaaaaab, URZ ;  /* 0x2aaaaaab060678a5 */ /* 0x000fe2000f8e023f */
[----:B------:R-:W-:Y:S01]  /*1150*/  CS2R R94, SRZ ;  /* 0x00000000005e7805 */ /* 0x000fe2000001ff00 */
[----:B------:R-:W-:Y:S01]  /*1160*/  UIMAD.WIDE UR8, UR8, 0x2aaaaaab, URZ ;  /* 0x2aaaaaab080878a5 */ /* 0x000fe2000f8e023f */
[----:B------:R-:W-:Y:S01]  /*1170*/  CS2R R96, SRZ ;  /* 0x0000000000607805 */ /* 0x000fe2000001ff00 */
[----:B------:R-:W-:Y:S01]  /*1180*/  ULDC UR11, c[0x0][0xc54] ;  /* 0x00031500000b7ab9 */ /* 0x000fe20000000800 */
[----:B------:R-:W-:Y:S01]  /*1190*/  USHF.R.U32.HI UR4, URZ, 0x1f, UR7 ;  /* 0x0000001f3f047899 */ /* 0x000fe20008011607 */
[----:B------:R-:W-:Y:S01]  /*11a0*/  CS2R R92, SRZ ;  /* 0x00000000005c7805 */ /* 0x000fe2000001ff00 */
[----:B------:R-:W-:Y:S01]  /*11b0*/  UIMAD UR11, UR5, UR11, UR10 ;  /* 0x0000000b050b72a4 */ /* 0x000fe2000f8e020a */
[----:B------:R-:W-:Y:S01]  /*11c0*/  CS2R R126, SRZ ;  /* 0x00000000007e7805 */ /* 0x000fe2000001ff00 */
[----:B------:R-:W-:Y:S01]  /*11d0*/  USHF.R.U32.HI UR5, URZ, 0x1f, UR9 ;  /* 0x0000001f3f057899 */ /* 0x000fe20008011609 */
[----:B------:R-:W-:Y:S01]  /*11e0*/  CS2R R88, SRZ ;  /* 0x0000000000587805 */ /* 0x000fe2000001ff00 */
[----:B------:R-:W-:Y:S01]  /*11f0*/  ULEA.HI.SX32 UR7, UR7, UR4, 0x1c ;  /* 0x0000000407077291 */ /* 0x000fe2000f8fe23f */
[----:B------:R-:W-:Y:S01]  /*1200*/  CS2R R132, SRZ ;  /* 0x0000000000847805 */ /* 0x000fe2000001ff00 */
[----:B------:R-:W-:Y:S01]  /*1210*/  ULEA.HI.SX32 UR9, UR9, UR5, 0x1c ;  /* 0x0000000509097291 */ /* 0x000fe2000f8fe23f */
[----:B------:R-:W-:Y:S01]  /*1220*/  CS2R R120, SRZ ;  /* 0x0000000000787805 */ /* 0x000fe2000001ff00 */
[----:B------:R-:W-:Y:S01]  /*1230*/  ULDC UR61, c[0x0][0xc48] ;  /* 0x00031200003d7ab9 */ /* 0x000fe20000000800 */
[----:B------:R-:W-:Y:S01]  /*1240*/  UMOV UR60, UR11 ;  /* 0x0000000b003c7c82 */ /* 0x000fe20008000000 */
[----:B------:R-:W-:Y:S01]  /*1250*/  UISETP.LT.AND UP0, UPT, UR7, UR9, UPT ;  /* 0x000000090700728c */ /* 0x000fe2000bf01270 */
[----:B------:R-:W-:Y:S01]  /*1260*/  CS2R R84, SRZ ;  /* 0x0000000000547805 */ /* 0x000fe2000001ff00 */
[----:B------:R-:W-:Y:S01]  /*1270*/  UISETP.NE.AND UP1, UPT, UR61, 0x1, UPT ;  /* 0x000000013d00788c */ /* 0x000fe2000bf25270 */
[----:B------:R-:W-:Y:S01]  /*1280*/  CS2R R130, SRZ ;  /* 0x0000000000827805 */ /* 0x000fe2000001ff00 */
[----:B------:R-:W-:Y:S01]  /*1290*/  USEL UR14, UR7, UR9, UP0 ;  /* 0x00000009070e7287 */ /* 0x000fe20008000000 */
[----:B------:R-:W-:Y:S01]  /*12a0*/  CS2R R122, SRZ ;  /* 0x00000000007a7805 */ /* 0x000fe2000001ff00 */
[----:B------:R-:W-:Y:S01]  /*12b0*/  UP2UR UR43, UPR, URZ, 0x4 ;  /* 0x000000043f2b7883 */ /* 0x000fe20008000000 */
[----:B------:R-:W-:Y:S01]  /*12c0*/  CS2R R80, SRZ ;  /* 0x0000000000507805 */ /* 0x000fe2000001ff00 */
[----:B------:R-:W-:Y:S01]  /*12d0*/  UISETP.GE.AND UP0, UPT, UR14, 0x1, UPT ;  /* 0x000000010e00788c */ /* 0x000fe2000bf06270 */
[----:B------:R-:W-:Y:S01]  /*12e0*/  CS2R R128, SRZ ;  /* 0x0000000000807805 */ /* 0x000fe2000001ff00 */
[----:B------:R-:W-:Y:S01]  /*12f0*/  IMAD.U32 R74, RZ, RZ, UR14 ;  /* 0x0000000eff4a7e24 */ /* 0x000fe2000f8e00ff */
[----:B------:R-:W-:-:S02]  /*1300*/  CS2R R76, SRZ ;  /* 0x00000000004c7805 */ /* 0x000fc4000001ff00 */
[----:B------:R-:W-:Y:S01]  /*1310*/  CS2R R72, SRZ ;  /* 0x0000000000487805 */ /* 0x000fe2000001ff00 */
[----:B------:R-:W-:Y:S01]  /*1320*/  @UP1 ULDC UR10, c[0x0][0xc4c] ;  /* 0x00031300000a1ab9 */ /* 0x000fe20000000800 */
[----:B------:R-:W-:Y:S01]  /*1330*/  PLOP3.LUT P1, PT, PT, PT, UP0, 0x80, 0x0 ;  /* 0x000000000000781c */ /* 0x000fe20003f2f008 */
[----:B------:R-:W-:Y:S01]  /*1340*/  UIMAD.WIDE.U32 UR4, UR11, UR10, URZ ;  /* 0x0000000a0b0472a5 */ /* 0x000fe2000f8e003f */
[----:B------:R-:W-:Y:S01]  /*1350*/  CS2R R134, SRZ ;  /* 0x0000000000867805 */ /* 0x000fe2000001ff00 */
[----:B------:R-:W-:Y:S01]  /*1360*/  @UP1 ULDC UR6, c[0x0][0xc50] ;  /* 0x0003140000061ab9 */ /* 0x000fe20000000800 */
[----:B------:R-:W-:Y:S01]  /*1370*/  CS2R R68, SRZ ;  /* 0x0000000000447805 */ /* 0x000fe2000001ff00 */
[----:B------:R-:W-:Y:S01]  /*1380*/  @UP1 USHF.R.U32.HI UR60, URZ, UR6, UR5 ;  /* 0x000000063f3c1299 */ /* 0x000fe20008011605 */
[----:B------:R-:W-:Y:S02]  /*1390*/  CS2R R144, SRZ ;  /* 0x0000000000907805 */ /* 0x000fe4000001ff00 */
[----:B------:R-:W-:-:S02]  /*13a0*/  CS2R R64, SRZ ;  /* 0x0000000000407805 */ /* 0x000fc4000001ff00 */
[----:B------:R-:W-:Y:S01]  /*13b0*/  CS2R R142, SRZ ;  /* 0x00000000008e7805 */ /* 0x000fe2000001ff00 */
[----:B------:R-:W-:Y:S01]  /*13c0*/  UIADD3 UR4, -UR60, URZ, URZ ;  /* 0x0000003f3c047290 */ /* 0x000fe2000fffe13f */
[----:B------:R-:W-:Y:S02]  /*13d0*/  CS2R R136, SRZ ;  /* 0x0000000000887805 */ /* 0x000fe4000001ff00 */
[----:B------:R-:W-:Y:S02]  /*13e0*/  CS2R R60, SRZ ;  /* 0x00000000003c7805 */ /* 0x000fe4000001ff00 */
[----:B------:R-:W-:Y:S01]  /*13f0*/  CS2R R146, SRZ ;  /* 0x0000000000927805 */ /* 0x000fe2000001ff00 */
[----:B------:R-:W-:Y:S01]  /*1400*/  UIMAD UR61, UR61, UR4, UR11 ;  /* 0x000000043d3d72a4 */ /* 0x000fe2000f8e020b */
[----:B------:R-:W-:Y:S01]  /*1410*/  IMAD.MOV.U32 R57, RZ, RZ, RZ ;  /* 0x000000ffff397224 */ /* 0x000fe200078e00ff */
        /* <DEDUP_REMOVED lines=11> */
[----:B------:R-:W-:Y:S01]  /*14d0*/  MOV R156, RZ ;  /* 0x000000ff009c7202 */ /* 0x000fe20000000f00 */
        /* <DEDUP_REMOVED lines=36> */
.L_x_2200:
        /* <DEDUP_REMOVED lines=11> */
.L_x_2317:
[----:B------:R-:W-:Y:S05]  /*17d0*/  @!P0 BRA `(.L_x_2202) ;  /* 0x0000000000048947 */ /* 0x000fea0003800000 */
[----:B------:R-:W-:Y:S01]  /*17e0*/  BPT.TRAP 0x1 ;  /* 0x000000040000795c */ /* 0x000fe20000300000 */
.L_x_2202:
[----:B0-----:R-:W-:Y:S01]  /*17f0*/  IMAD.U32 R0, RZ, RZ, UR39 ;  /* 0x00000027ff007e24 */ /* 0x001fe2000f8e00ff */
[----:B------:R-:W-:-:S04]  /*1800*/  MOV R3, UR38 ;  /* 0x0000002600037c02 */ /* 0x000fc80008000f00 */
[----:B------:R-:W-:Y:S02]  /*1810*/  LEA R0, R0, UR40, 0x3 ;  /* 0x0000002800007c11 */ /* 0x000fe4000f8e18ff */
[----:B------:R-:W-:-:S04]  /*1820*/  SHF.L.U32 R3, R3, 0x1f, RZ ;  /* 0x0000001f03037819 */ /* 0x000fc800000006ff */
[----:B------:R0:W1:Y:S01]  /*1830*/  SYNCS.PHASECHK.TRANS64.TRYWAIT P1, [R0+URZ+0x30830], R3 ;  /* 0x03083003000075a7 */ /* 0x000062000802017f */
[----:B------:R-:W-:Y:S05]  /*1840*/  @!P0 BRA `(.L_x_2203) ;  /* 0x0000000000048947 */ /* 0x000fea0003800000 */
[----:B------:R-:W-:Y:S01]  /*1850*/  BPT.TRAP 0x1 ;  /* 0x000000040000795c */ /* 0x000fe20000300000 */
.L_x_2203:
[----:B-1----:R-:W-:Y:S05]  /*1860*/  @P1 BRA `(.L_x_2204) ;  /* 0x0000000000081947 */ /* 0x002fea0003800000 */
[----:B------:R-:W1:Y:S02]  /*1870*/  SYNCS.PHASECHK.TRANS64.TRYWAIT P1, [R0+URZ+0x30830], R3 ;  /* 0x03083003000075a7 */ /* 0x000e64000802017f */
[----:B-1----:R-:W-:Y:S05]  /*1880*/  @!P1 BRA `(.L_x_2205) ;  /* 0x000000f000009947 */ /* 0x002fea0003800000 */
.L_x_2204:
        /* <DEDUP_REMOVED lines=32> */
[----:B------:R-:W-:Y:S02]  /*1a90*/  UIADD3 UR54, UR5, 0x300, URZ ;  /* 0x0000030005367890 */ /* 0x000fe4000fffe03f */
        /* <DEDUP_REMOVED lines=27> */
[----:B------:R-:W-:Y:S01]  /*1c50*/  UMOV UR12, UR6 ;  /* 0x00000006000c7c82 */ /* 0x000fe20008000000 */
[----:B------:R-:W-:Y:S01]  /*1c60*/  UMOV UR13, 0x40000040 ;  /* 0x40000040000d7882 */ /* 0x000fe20000000000 */
[----:B------:R-:W-:Y:S01]  /*1c70*/  UMOV UR14, UR7 ;  /* 0x00000007000e7c82 */ /* 0x000fe20008000000 */
[----:B------:R-:W-:Y:S01]  /*1c80*/  UMOV UR15, 0x40000040 ;  /* 0x40000040000f7882 */ /* 0x000fe20000000000 */
[----:B------:R-:W-:Y:S01]  /*1c90*/  MOV R4, UR12 ;  /* 0x0000000c00047c02 */ /* 0x000fe20008000f00 */
[----:B------:R-:W-:Y:S01]  /*1ca0*/  IMAD.U32 R5, RZ, RZ, UR13 ;  /* 0x0000000dff057e24 */ /* 0x000fe2000f8e00ff */
        /* <DEDUP_REMOVED lines=37> */
.L_x_2206:
[----:B------:R-:W-:Y:S01]  /*1f00*/  UISETP.NE.AND UP0, UPT, UR43, URZ, UPT ;  /* 0x0000003f2b00728c */ /* 0x000fe2000bf05270 */
[----:B------:R-:W-:Y:S01]  /*1f10*/  VIADD R11, R18, UR41 ;  /* 0x00000029120b7c36 */ /* 0x000fe20008000000 */
[----:B------:R-:W-:Y:S01]  /*1f20*/  R2UR UR7, R74 ;  /* 0x000000004a0772ca */ /* 0x000fe200000e0000 */
[----:B------:R-:W-:Y:S01]  /*1f30*/  ULDC UR8, c[0x0][0x2f0] ;  /* 0x0000bc0000087ab9 */ /* 0x000fe20000000800 */
[----:B------:R-:W-:Y:S01]  /*1f40*/  ULDC UR6, c[0x0][0x9d8] ;  /* 0x0002760000067ab9 */ /* 0x000fe20000000800 */
[----:B------:R-:W-:Y:S01]  /*1f50*/  IMAD.U32 R13, RZ, RZ, UR8 ;  /* 0x00000008ff0d7e24 */ /* 0x000fe2000f8e00ff */
[----:B------:R-:W-:Y:S01]  /*1f60*/  PLOP3.LUT P1, PT, PT, PT, UP0, 0x80, 0x0 ;  /* 0x000000000000781c */ /* 0x000fe20003f2f008 */
[----:B------:R-:W-:Y:S01]  /*1f70*/  FMUL.FTZ R26, R26, UR6 ;  /* 0x000000061a1a7c20 */ /* 0x000fe20008410000 */
[----:B------:R-:W-:Y:S01]  /*1f80*/  PLOP3.LUT P2, PT, PT, PT, UP0, 0x80, 0x0 ;  /* 0x000000000000781c */ /* 0x000fe20003f4f008 */
[----:B------:R-:W-:Y:S01]  /*1f90*/  FMUL.FTZ R27, R27, UR6 ;  /* 0x000000061b1b7c20 */ /* 0x000fe20008410000 */
[----:B------:R-:W-:Y:S01]  /*1fa0*/  FMUL.FTZ R30, R30, UR6 ;  /* 0x000000061e1e7c20 */ /* 0x000fe20008410000 */
[----:B------:R-:W-:Y:S01]  /*1fb0*/  @UP0 ULDC UR4, c[0x0][0x44c] ;  /* 0x0001130000040ab9 */ /* 0x000fe20000000800 */
[----:B------:R-:W-:Y:S01]  /*1fc0*/  FMUL.FTZ R31, R31, UR6 ;  /* 0x000000061f1f7c20 */ /* 0x000fe20008410000 */
[----:B------:R-:W2:Y:S01]  /*1fd0*/  MUFU.TANH R26, R26 ;  /* 0x0000001a001a7308 */ /* 0x000ea20000002400 */
[----:B------:R-:W-:Y:S01]  /*1fe0*/  ULDC UR9, c[0x0][0x288] ;  /* 0x0000a20000097ab9 */ /* 0x000fe20000000800 */
[----:B------:R-:W-:Y:S01]  /*1ff0*/  FMUL.FTZ R34, R34, UR6 ;  /* 0x0000000622227c20 */ /* 0x000fe20008410000 */
[----:B------:R-:W-:Y:S01]  /*2000*/  FMUL.FTZ R35, R35, UR6 ;  /* 0x0000000623237c20 */ /* 0x000fe20008410000 */
[----:B------:R-:W-:Y:S01]  /*2010*/  FMUL.FTZ R29, R29, UR6 ;  /* 0x000000061d1d7c20 */ /* 0x000fe20008410000 */
[----:B------:R-:W-:Y:S01]  /*2020*/  FMUL.FTZ R38, R38, UR6 ;  /* 0x0000000626267c20 */ /* 0x000fe20008410000 */
[----:B------:R-:W-:Y:S01]  /*2030*/  @P1 IMAD.HI.U32 R2, R11, UR4, RZ ;  /* 0x000000040b021c27 */ /* 0x000fe2000f8e00ff */
[----:B------:R-:W-:Y:S01]  /*2040*/  @UP0 ULDC UR4, c[0x0][0x450] ;  /* 0x0001140000040ab9 */ /* 0x000fe20000000800 */
[----:B------:R-:W3:Y:S02]  /*2050*/  MUFU.TANH R27, R27 ;  /* 0x0000001b001b7308 */ /* 0x000ee40000002400 */
[----:B------:R-:W-:Y:S01]  /*2060*/  FMUL.FTZ R39, R39, UR6 ;  /* 0x0000000627277c20 */ /* 0x000fe20008410000 */
[----:B------:R-:W-:Y:S01]  /*2070*/  FMUL.FTZ R32, R32, UR6 ;  /* 0x0000000620207c20 */ /* 0x000fe20008410000 */
[----:B------:R-:W-:Y:S01]  /*2080*/  @P2 SHF.R.U32.HI R11, RZ, UR4, R2 ;  /* 0x00000004ff0b2c19 */ /* 0x000fe20008011602 */
[----:B------:R-:W-:Y:S01]  /*2090*/  UIMAD UR4, UR7, -0x60, URZ ;  /* 0xffffffa0070478a4 */ /* 0x000fe2000f8e023f */
[----:B------:R-:W-:Y:S01]  /*20a0*/  FMUL.FTZ R42, R42, UR6 ;  /* 0x000000062a2a7c20 */ /* 0x000fe20008410000 */
[----:B01----:R-:W-:Y:S01]  /*20b0*/  FMUL.FTZ R3, R24, UR6 ;  /* 0x0000000618037c20 */ /* 0x003fe20008410000 */
[----:B------:R-:W-:Y:S01]  /*20c0*/  FMUL.FTZ R43, R43, UR6 ;  /* 0x000000062b2b7c20 */ /* 0x000fe20008410000 */
[----:B------:R-:W0:Y:S01]  /*20d0*/  SHFL.IDX PT, R14, R11, 0x1, 0x1c1f ;  /* 0x003c1f000b0e7f89 */ /* 0x000e2200000e0000 */
[----:B------:R-:W-:Y:S01]  /*20e0*/  UIADD3 UR5, UR4, 0x61, URZ ;  /* 0x0000006104057890 */ /* 0x000fe2000fffe03f */
[----:B------:R-:W1:Y:S01]  /*20f0*/  MUFU.TANH R30, R30 ;  /* 0x0000001e001e7308 */ /* 0x000e620000002400 */
[----:B------:R-:W-:Y:S01]  /*2100*/  UIMAD UR4, UR42, UR8, UR4 ;  /* 0x000000082a0472a4 */ /* 0x000fe2000f8e0204 */
[----:B------:R-:W-:Y:S01]  /*2110*/  FMUL.FTZ R36, R36, UR6 ;  /* 0x0000000624247c20 */ /* 0x000fe20008410000 */
[----:B------:R-:W-:Y:S01]  /*2120*/  FMUL.FTZ R46, R46, UR6 ;  /* 0x000000062e2e7c20 */ /* 0x000fe20008410000 */
[----:B------:R-:W-:Y:S01]  /*2130*/  FMUL.FTZ R47, R47, UR6 ;  /* 0x000000062f2f7c20 */ /* 0x000fe20008410000 */
[----:B------:R-:W-:Y:S01]  /*2140*/  IMAD.U32 R2, RZ, RZ, UR5 ;  /* 0x00000005ff027e24 */ /* 0x000fe2000f8e00ff */
[----:B------:R-:W-:Y:S01]  /*2150*/  UIADD3 UR4, UR4, 0x60, URZ ;  /* 0x0000006004047890 */ /* 0x000fe2000fffe03f */
[----:B------:R-:W-:Y:S01]  /*2160*/  FMUL.FTZ R40, R40, UR6 ;  /* 0x0000000628287c20 */ /* 0x000fe20008410000 */
[----:B------:R-:W-:Y:S01]  /*2170*/  MUFU.TANH R31, R31 ;  /* 0x0000001f001f7308 */ /* 0x000fe20000002400 */
[----:B------:R-:W-:-:S02]  /*2180*/  IMAD R2, R17, -0x2, R2 ;  /* 0xfffffffe11027824 */ /* 0x000fc400078e0202 */
[----:B------:R-:W-:Y:S01]  /*2190*/  FMUL.FTZ R50, R50, UR6 ;  /* 0x0000000632327c20 */ /* 0x000fe20008410000 */
[----:B------:R-:W-:Y:S01]  /*21a0*/  FMUL.FTZ R41, R41, UR6 ;  /* 0x0000000629297c20 */ /* 0x000fe20008410000 */
[----:B------:R-:W-:Y:S01]  /*21b0*/  MOV R12, UR4 ;  /* 0x00000004000c7c02 */ /* 0x000fe20008000f00 */
[----:B------:R-:W-:Y:S02]  /*21c0*/  IMAD R13, R13, UR42, R2 ;  /* 0x0000002a0d0d7c24 */ /* 0x000fe4000f8e0202 */
[----:B------:R-:W-:Y:S01]  /*21d0*/  FMUL.FTZ R51, R51, UR6 ;  /* 0x0000000633337c20 */ /* 0x000fe20008410000 */
[----:B------:R-:W-:Y:S01]  /*21e0*/  FMUL.FTZ R54, R54, UR6 ;  /* 0x0000000636367c20 */ /* 0x000fe20008410000 */
[----:B------:R-:W4:Y:S01]  /*21f0*/  MUFU.TANH R34, R34 ;  /* 0x0000002200227308 */ /* 0x000f220000002400 */
[----:B------:R-:W-:Y:S02]  /*2200*/  IMAD R12, R17, -0x2, R12 ;  /* 0xfffffffe110c7824 */ /* 0x000fe400078e020c */
[----:B------:R-:W-:Y:S01]  /*2210*/  FMUL.FTZ R55, R55, UR6 ;  /* 0x0000000637377c20 */ /* 0x000fe20008410000 */
[----:B------:R-:W-:Y:S01]  /*2220*/  FMUL.FTZ R58, R58, UR6 ;  /* 0x000000063a3a7c20 */ /* 0x000fe20008410000 */
[----:B------:R-:W-:Y:S01]  /*2230*/  FMUL.FTZ R59, R59, UR6 ;  /* 0x000000063b3b7c20 */ /* 0x000fe20008410000 */
[----:B------:R-:W-:Y:S01]  /*2240*/  FMUL.FTZ R62, R62, UR6 ;  /* 0x000000063e3e7c20 */ /* 0x000fe20008410000 */
[----:B0-----:R-:W-:Y:S01]  /*2250*/  IADD3 R15, R14, -UR9, R13 ;  /* 0x800000090e0f7c10 */ /* 0x001fe2000fffe00d */
[----:B------:R-:W-:Y:S01]  /*2260*/  FMUL.FTZ R63, R63, UR6 ;  /* 0x000000063f3f7c20 */ /* 0x000fe20008410000 */
[----:B------:R3:W-:Y:S01]  /*2270*/  MUFU.TANH R20, R29 ;  /* 0x0000001d00147308 */ /* 0x0007e20000002400 */
[----:B------:R-:W-:Y:S01]  /*2280*/  FMUL.FTZ R66, R66, UR6 ;  /* 0x0000000642427c20 */ /* 0x000fe20008410000 */
[----:B------:R-:W-:Y:S01]  /*2290*/  VIMNMX R15, R12, R15, PT ;  /* 0x0000000f0c0f7248 */ /* 0x000fe20003fe0100 */
[----:B------:R-:W-:Y:S01]  /*22a0*/  FMUL.FTZ R67, R67, UR6 ;  /* 0x0000000643437c20 */ /* 0x000fe20008410000 */
[----:B------:R-:W-:Y:S01]  /*22b0*/  FMUL.FTZ R70, R70, UR6 ;  /* 0x0000000646467c20 */ /* 0x000fe20008410000 */
[----:B------:R-:W-:Y:S01]  /*22c0*/  FMUL.FTZ R71, R71, UR6 ;  /* 0x0000000647477c20 */ /* 0x000fe20008410000 */
[C---:B------:R-:W-:Y:S01]  /*22d0*/  ISETP.GT.AND P1, PT, R15.reuse, RZ, PT ;  /* 0x000000ff0f00720c */ /* 0x040fe20003f24270 */
[----:B------:R-:W0:Y:S01]  /*22e0*/  SHFL.IDX PT, R11, R11, RZ, 0x1c1f ;  /* 0x001c1fff0b0b7589 */ /* 0x000e2200000e0000 */
[C---:B------:R-:W-:Y:S01]  /*22f0*/  ISETP.GT.AND P2, PT, R15.reuse, 0x1, PT ;  /* 0x000000010f00780c */ /* 0x040fe20003f44270 */
[----:B------:R-:W-:Y:S01]  /*2300*/  MUFU.TANH R35, R35 ;  /* 0x0000002300237308 */ /* 0x000fe20000002400 */
[----:B------:R-:W-:Y:S01]  /*2310*/  ISETP.GT.AND P3, PT, R15, 0x8, PT ;  /* 0x000000080f00780c */ /* 0x000fe20003f64270 */
[----:B------:R-:W-:Y:S01]  /*2320*/  FMUL.FTZ R10, R25, UR6 ;  /* 0x00000006190a7c20 */ /* 0x000fe20008410000 */
[----:B--2---:R-:W-:Y:S01]  /*2330*/  FSEL R26, R26, -INF , P1 ;  /* 0xff8000001a1a7808 */ /* 0x004fe20000800000 */
[----:B------:R-:W-:Y:S01]  /*2340*/  FMUL.FTZ R28, R28, UR6 ;  /* 0x000000061c1c7c20 */ /* 0x000fe20008410000 */
[----:B---3--:R-:W-:Y:S01]  /*2350*/  FSEL R29, R27, -INF , P2 ;  /* 0xff8000001b1d7808 */ /* 0x008fe20001000000 */
[----:B------:R-:W-:Y:S01]  /*2360*/  VIADD R13, R13, -UR9 ;  /* 0x800000090d0d7c36 */ /* 0x000fe20008000000 */
[----:B------:R-:W-:Y:S01]  /*2370*/  ISETP.GT.AND P1, PT, R15, 0x9, PT ;  /* 0x000000090f00780c */ /* 0x000fe20003f24270 */
[----:B------:R-:W2:Y:S01]  /*2380*/  MUFU.TANH R38, R38 ;  /* 0x0000002600267308 */ /* 0x000ea20000002400 */
[----:B-1----:R-:W-:Y:S01]  /*2390*/  FSEL R30, R30, -INF , P3 ;  /* 0xff8000001e1e7808 */ /* 0x002fe20001800000 */
[----:B------:R-:W-:Y:S01]  /*23a0*/  FMUL.FTZ R33, R33, UR6 ;  /* 0x0000000621217c20 */ /* 0x000fe20008410000 */
[----:B------:R-:W-:Y:S01]  /*23b0*/  FMNMX.FTZ R21, R26, R29, !PT ;  /* 0x0000001d1a157209 */ /* 0x000fe20007810000 */
[----:B------:R-:W-:Y:S01]  /*23c0*/  FMUL.FTZ R37, R37, UR6 ;  /* 0x0000000625257c20 */ /* 0x000fe20008410000 */
[C---:B------:R-:W-:Y:S01]  /*23d0*/  ISETP.GT.AND P2, PT, R15.reuse, 0x10, PT ;  /* 0x000000100f00780c */ /* 0x040fe20003f44270 */
[----:B------:R-:W-:Y:S01]  /*23e0*/  ULDC UR35, c[0x0][0x988] ;  /* 0x0002620000237ab9 */ /* 0x000fe20000000800 */
[----:B------:R-:W-:Y:S01]  /*23f0*/  FMNMX.FTZ R21, R30, R21, !PT ;  /* 0x000000151e157209 */ /* 0x000fe20007810000 */
[----:B------:R1:W-:Y:S01]  /*2400*/  MUFU.TANH R24, R32 ;  /* 0x0000002000187308 */ /* 0x0003e20000002400 */
[----:B----4-:R-:W-:Y:S01]  /*2410*/  FSEL R34, R34, -INF , P2 ;  /* 0xff80000022227808 */ /* 0x010fe20001000000 */
[----:B------:R-:W-:Y:S01]  /*2420*/  FMUL.FTZ R44, R44, UR6 ;  /* 0x000000062c2c7c20 */ /* 0x000fe20008410000 */
[----:B------:R-:W-:Y:S01]  /*2430*/  ISETP.GT.AND P2, PT, R15, 0x18, PT ;  /* 0x000000180f00780c */ /* 0x000fe20003f44270 */
[----:B------:R-:W-:Y:S01]  /*2440*/  FMUL.FTZ R49, R49, UR6 ;  /* 0x0000000631317c20 */ /* 0x000fe20008410000 */
[----:B------:R-:W-:Y:S01]  /*2450*/  FMUL.FTZ R45, R45, UR6 ;  /* 0x000000062d2d7c20 */ /* 0x000fe20008410000 */
[----:B0-----:R-:W-:Y:S01]  /*2460*/  VIADDMNMX R13, R11, R13, R12, PT ;  /* 0x0000000d0b0d7246 */ /* 0x001fe2000380010c */
[----:B------:R-:W-:Y:S01]  /*2470*/  FMUL.FTZ R48, R48, UR6 ;  /* 0x0000000630307c20 */ /* 0x000fe20008410000 */
[----:B------:R-:W0:Y:S01]  /*2480*/  MUFU.TANH R39, R39 ;  /* 0x0000002700277308 */ /* 0x000e220000002400 */
[----:B-1----:R-:W-:Y:S01]  /*2490*/  FSEL R32, R31, -INF , P1 ;  /* 0xff8000001f207808 */ /* 0x002fe20000800000 */
[----:B------:R-:W-:Y:S01]  /*24a0*/  FMUL.FTZ R52, R52, UR6 ;  /* 0x0000000634347c20 */ /* 0x000fe20008410000 */
[----:B------:R-:W-:Y:S01]  /*24b0*/  ISETP.GT.AND P1, PT, R15, 0x11, PT ;  /* 0x000000110f00780c */ /* 0x000fe20003f24270 */
[----:B------:R-:W-:Y:S01]  /*24c0*/  FMUL.FTZ R53, R53, UR6 ;  /* 0x0000000635357c20 */ /* 0x000fe20008410000 */
[----:B------:R-:W-:Y:S01]  /*24d0*/  FMNMX.FTZ R21, R32, R21, !PT ;  /* 0x0000001520157209 */ /* 0x000fe20007810000 */
[----:B------:R-:W-:Y:S01]  /*24e0*/  FMUL.FTZ R56, R56, UR6 ;  /* 0x0000000638387c20 */ /* 0x000fe20008410000 */
[----:B--2---:R-:W-:Y:S01]  /*24f0*/  FSEL R38, R38, -INF , P2 ;  /* 0xff80000026267808 */ /* 0x004fe20001000000 */
[----:B------:R-:W1:Y:S01]  /*2500*/  MUFU.TANH R42, R42 ;  /* 0x0000002a002a7308 */ /* 0x000e620000002400 */
[----:B------:R-:W-:Y:S01]  /*2510*/  FMNMX.FTZ R21, R34, R21, !PT ;  /* 0x0000001522157209 */ /* 0x000fe20007810000 */
[----:B------:R-:W-:Y:S01]  /*2520*/  FMUL.FTZ R57, R57, UR6 ;  /* 0x0000000639397c20 */ /* 0x000fe20008410000 */
[----:B------:R-:W-:Y:S01]  /*2530*/  ISETP.GT.AND P2, PT, R15, 0x20, PT ;  /* 0x000000200f00780c */ /* 0x000fe20003f44270 */
[----:B------:R-:W-:Y:S01]  /*2540*/  FMUL.FTZ R60, R60, UR6 ;  /* 0x000000063c3c7c20 */ /* 0x000fe20008410000 */
[----:B------:R-:W-:Y:S01]  /*2550*/  ISETP.GT.AND P3, PT, R13, 0x8, PT ;  /* 0x000000080d00780c */ /* 0x000fe20003f64270 */
[----:B------:R-:W-:Y:S01]  /*2560*/  FMUL.FTZ R61, R61, UR6 ;  /* 0x000000063d3d7c20 */ /* 0x000fe20008410000 */
[----:B------:R-:W-:Y:S01]  /*2570*/  FMUL.FTZ R64, R64, UR6 ;  /* 0x0000000640407c20 */ /* 0x000fe20008410000 */
[----:B------:R2:W-:Y:S01]  /*2580*/  MUFU.TANH R72, R36 ;  /* 0x0000002400487308 */ /* 0x0005e20000002400 */
[----:B------:R-:W-:Y:S01]  /*2590*/  FMUL.FTZ R65, R65, UR6 ;  /* 0x0000000641417c20 */ /* 0x000fe20008410000 */
[----:B------:R-:W-:Y:S01]  /*25a0*/  FMUL.FTZ R68, R68, UR6 ;  /* 0x0000000644447c20 */ /* 0x000fe20008410000 */
[----:B------:R-:W-:Y:S01]  /*25b0*/  FMUL.FTZ R69, R69, UR6 ;  /* 0x0000000645457c20 */ /* 0x000fe20008410000 */
[----:B------:R-:W-:Y:S01]  /*25c0*/  R2UR UR10, R0 ;  /* 0x00000000000a72ca */ /* 0x000fe200000e0000 */
[----:B------:R-:W-:Y:S01]  /*25d0*/  @UP0 ULDC UR6, c[0x0][0x44c] ;  /* 0x0001130000060ab9 */ /* 0x000fe20000000800 */
[----:B------:R-:W-:Y:S01]  /*25e0*/  UIADD3 UR4, UR7, -0x2, URZ ;  /* 0xfffffffe07047890 */ /* 0x000fe2000fffe03f */
[----:B------:R-:W3:Y:S01]  /*25f0*/  S2UR UR15, SR_CgaCtaId ;  /* 0x00000000000f79c3 */ /* 0x000ee20000008800 */
[----:B------:R-:W4:Y:S01]  /*2600*/  MUFU.TANH R43, R43 ;  /* 0x0000002b002b7308 */ /* 0x000f220000002400 */
[----:B--2---:R-:W-:Y:S01]  /*2610*/  FSEL R36, R35, -INF , P1 ;  /* 0xff80000023247808 */ /* 0x004fe20000800000 */
[----:B------:R-:W-:Y:S01]  /*2620*/  UIMAD.WIDE.U32 UR6, UR41, UR6, URZ ;  /* 0x00000006290672a5 */ /* 0x000fe2000f8e003f */
[----:B------:R-:W-:Y:S01]  /*2630*/  ISETP.GT.AND P1, PT, R15, 0x19, PT ;  /* 0x000000190f00780c */ /* 0x000fe20003f24270 */
[----:B------:R-:W-:Y:S01]  /*2640*/  @UP0 ULDC UR14, c[0x0][0x450] ;  /* 0x00011400000e0ab9 */ /* 0x000fe20000000800 */
[----:B------:R-:W-:Y:S01]  /*2650*/  FMNMX.FTZ R21, R36, R21, !PT ;  /* 0x0000001524157209 */ /* 0x000fe20007810000 */
[----:B------:R-:W-:Y:S01]  /*2660*/  UMOV UR5, UR41 ;  /* 0x0000002900057c82 */ /* 0x000fe20008000000 */
[----:B------:R-:W-:Y:S01]  /*2670*/  UIMAD UR8, UR42, UR8, -UR9 ;  /* 0x000000082a0872a4 */ /* 0x000fe2000f8e0a09 */
[----:B------:R-:W2:Y:S01]  /*2680*/  MUFU.TANH R46, R46 ;  /* 0x0000002e002e7308 */ /* 0x000ea20000002400 */
[----:B------:R-:W-:Y:S01]  /*2690*/  FMNMX.FTZ R21, R38, R21, !PT ;  /* 0x0000001526157209 */ /* 0x000fe20007810000 */
[----:B------:R-:W-:Y:S01]  /*26a0*/  @UP0 USHF.R.U32.HI UR5, URZ, UR14, UR7 ;  /* 0x0000000e3f050299 */ /* 0x000fe20008011607 */
[----:B------:R-:W-:-:S02]  /*26b0*/  CS2R R118, SRZ ;  /* 0x0000000000767805 */ /* 0x000fc4000001ff00 */
[----:B------:R-:W-:Y:S02]  /*26c0*/  CS2R R116, SRZ ;  /* 0x0000000000747805 */ /* 0x000fe4000001ff00 */
[----:B------:R-:W-:Y:S01]  /*26d0*/  CS2R R114, SRZ ;  /* 0x0000000000727805 */ /* 0x000fe2000001ff00 */
[----:B------:R-:W-:Y:S01]  /*26e0*/  UIADD3 UR6, UR8, UR5, URZ ;  /* 0x0000000508067290 */ /* 0x000fe2000fffe03f */
[----:B------:R-:W-:Y:S01]  /*26f0*/  CS2R R112, SRZ ;  /* 0x0000000000707805 */ /* 0x000fe2000001ff00 */
[----:B------:R0:W-:Y:S01]  /*2700*/  MUFU.TANH R73, R40 ;  /* 0x0000002800497308 */ /* 0x0001e20000002400 */
[----:B------:R-:W-:Y:S01]  /*2710*/  UIADD3 UR5, UR10, 0x30840, URZ ;  /* 0x000308400a057890 */ /* 0x000fe2000fffe03f */
[----:B------:R-:W-:Y:S01]  /*2720*/  CS2R R110, SRZ ;  /* 0x00000000006e7805 */ /* 0x000fe2000001ff00 */
[----:B------:R-:W-:Y:S01]  /*2730*/  UIMAD.WIDE UR6, UR6, 0x2aaaaaab, URZ ;  /* 0x2aaaaaab060678a5 */ /* 0x000fe2000f8e023f */
[----:B------:R-:W-:Y:S02]  /*2740*/  CS2R R108, SRZ ;  /* 0x00000000006c7805 */ /* 0x000fe4000001ff00 */
[----:B------:R-:W-:-:S02]  /*2750*/  CS2R R106, SRZ ;  /* 0x00000000006a7805 */ /* 0x000fc4000001ff00 */
[----:B------:R-:W-:Y:S01]  /*2760*/  CS2R R104, SRZ ;  /* 0x0000000000687805 */ /* 0x000fe2000001ff00 */
[----:B------:R-:W-:Y:S01]  /*2770*/  USHF.R.U32.HI UR6, URZ, 0x1f, UR7 ;  /* 0x0000001f3f067899 */ /* 0x000fe20008011607 */
[----:B------:R-:W5:Y:S01]  /*2780*/  MUFU.TANH R47, R47 ;  /* 0x0000002f002f7308 */ /* 0x000f620000002400 */
[----:B0-----:R-:W-:Y:S01]  /*2790*/  FSEL R40, R39, -INF , P1 ;  /* 0xff80000027287808 */ /* 0x001fe20000800000 */
[----:B---3--:R-:W-:Y:S01]  /*27a0*/  UPRMT UR5, UR15, 0x654, UR5 ;  /* 0x000006540f057896 */ /* 0x008fe20008000005 */
[----:B------:R-:W-:Y:S01]  /*27b0*/  ISETP.GT.AND P1, PT, R15, 0x21, PT ;  /* 0x000000210f00780c */ /* 0x000fe20003f24270 */
[----:B------:R-:W-:Y:S01]  /*27c0*/  ULEA.HI.SX32 UR6, UR7, UR6, 0x1c ;  /* 0x0000000607067291 */ /* 0x000fe2000f8fe23f */
[----:B------:R-:W-:Y:S02]  /*27d0*/  FMNMX.FTZ R2, R40, R21, !PT ;  /* 0x0000001528027209 */ /* 0x000fe40007810000 */
[----:B------:R-:W-:Y:S02]  /*27e0*/  CS2R R102, SRZ ;  /* 0x0000000000667805 */ /* 0x000fe4000001ff00 */
[----:B------:R-:W-:Y:S01]  /*27f0*/  CS2R R100, SRZ ;  /* 0x0000000000647805 */ /* 0x000fe2000001ff00 */
[----:B------:R1:W-:Y:S01]  /*2800*/  MUFU.TANH R74, R41 ;  /* 0x00000029004a7308 */ /* 0x0003e20000002400 */
[----:B------:R-:W-:Y:S01]  /*2810*/  UISETP.LT.AND UP0, UPT, URZ, UR6, UPT ;  /* 0x000000063f00728c */ /* 0x000fe2000bf01270 */
[----:B------:R-:W-:Y:S01]  /*2820*/  CS2R R98, SRZ ;  /* 0x0000000000627805 */ /* 0x000fe2000001ff00 */
[----:B------:R-:W-:Y:S01]  /*2830*/  SYNCS.ARRIVE.TRANS64.RED.A1T0 RZ, [UR5], RZ ;  /* 0x000000ffffff79a7 */ /* 0x000fe20008100405 */
[----:B------:R-:W-:Y:S01]  /*2840*/  CS2R R96, SRZ ;  /* 0x0000000000607805 */ /* 0x000fe2000001ff00 */
[----:B------:R-:W-:Y:S01]  /*2850*/  USEL UR10, URZ, UR6, !UP0 ;  /* 0x000000063f0a7287 */ /* 0x000fe2000c000000 */
[----:B------:R-:W-:-:S02]  /*2860*/  CS2R R94, SRZ ;  /* 0x00000000005e7805 */ /* 0x000fc4000001ff00 */
[----:B------:R-:W-:Y:S01]  /*2870*/  CS2R R92, SRZ ;  /* 0x00000000005c7805 */ /* 0x000fe2000001ff00 */
[----:B------:R-:W0:Y:S01]  /*2880*/  MUFU.TANH R50, R50 ;  /* 0x0000003200327308 */ /* 0x000e220000002400 */
[----:B-1----:R-:W-:Y:S01]  /*2890*/  FSEL R41, R42, -INF , P2 ;  /* 0xff8000002a297808 */ /* 0x002fe20001000000 */
[----:B------:R-:W-:Y:S01]  /*28a0*/  UISETP.GE.AND UP0, UPT, UR4, UR10, UPT ;  /* 0x0000000a0400728c */ /* 0x000fe2000bf06270 */
[----:B------:R-:W-:Y:S02]  /*28b0*/  ISETP.GT.AND P2, PT, R15, 0x28, PT ;  /* 0x000000280f00780c */ /* 0x000fe40003f44270 */
[----:B------:R-:W-:Y:S02]  /*28c0*/  CS2R R90, SRZ ;  /* 0x00000000005a7805 */ /* 0x000fe4000001ff00 */
[----:B----4-:R-:W-:Y:S02]  /*28d0*/  FSEL R42, R43, -INF , P1 ;  /* 0xff8000002b2a7808 */ /* 0x010fe40000800000 */
[----:B------:R-:W-:-:S02]  /*28e0*/  CS2R R88, SRZ ;  /* 0x0000000000587805 */ /* 0x000fc4000001ff00 */
[----:B------:R-:W-:Y:S01]  /*28f0*/  FMNMX.FTZ R21, R41, R2, !PT ;  /* 0x0000000229157209 */ /* 0x000fe20007810000 */
[----:B------:R-:W1:Y:S01]  /*2900*/  MUFU.TANH R51, R51 ;  /* 0x0000003300337308 */ /* 0x000e620000002400 */
[----:B------:R-:W-:Y:S02]  /*2910*/  ISETP.GT.AND P1, PT, R15, 0x29, PT ;  /* 0x000000290f00780c */ /* 0x000fe40003f24270 */
[----:B------:R-:W-:Y:S02]  /*2920*/  CS2R R86, SRZ ;  /* 0x0000000000567805 */ /* 0x000fe4000001ff00 */
[----:B--2---:R-:W-:Y:S02]  /*2930*/  FSEL R43, R46, -INF , P2 ;  /* 0xff8000002e2b7808 */ /* 0x004fe40001000000 */
[----:B------:R-:W-:Y:S02]  /*2940*/  CS2R R84, SRZ ;  /* 0x0000000000547805 */ /* 0x000fe4000001ff00 */
[----:B------:R-:W-:-:S02]  /*2950*/  FMNMX.FTZ R2, R42, R21, !PT ;  /* 0x000000152a027209 */ /* 0x000fc40007810000 */
[----:B------:R-:W-:Y:S02]  /*2960*/  CS2R R82, SRZ ;  /* 0x0000000000527805 */ /* 0x000fe4000001ff00 */
[----:B------:R-:W-:Y:S01]  /*2970*/  ISETP.GT.AND P2, PT, R15, 0x30, PT ;  /* 0x000000300f00780c */ /* 0x000fe20003f44270 */
[----:B------:R-:W2:Y:S01]  /*2980*/  MUFU.TANH R54, R54 ;  /* 0x0000003600367308 */ /* 0x000ea20000002400 */
[----:B-----5:R-:W-:Y:S02]  /*2990*/  FSEL R46, R47, -INF , P1 ;  /* 0xff8000002f2e7808 */ /* 0x020fe40000800000 */
[----:B------:R-:W-:Y:S02]  /*29a0*/  CS2R R80, SRZ ;  /* 0x0000000000507805 */ /* 0x000fe4000001ff00 */
[----:B------:R-:W-:Y:S02]  /*29b0*/  FMNMX.FTZ R21, R43, R2, !PT ;  /* 0x000000022b157209 */ /* 0x000fe40007810000 */
[----:B------:R-:W-:-:S02]  /*29c0*/  CS2R R78, SRZ ;  /* 0x00000000004e7805 */ /* 0x000fc4000001ff00 */
[C---:B------:R-:W-:Y:S02]  /*29d0*/  ISETP.GT.AND P1, PT, R15.reuse, 0x31, PT ;  /* 0x000000310f00780c */ /* 0x040fe40003f24270 */
[----:B------:R-:W-:Y:S02]  /*29e0*/  CS2R R76, SRZ ;  /* 0x00000000004c7805 */ /* 0x000fe4000001ff00 */
[----:B0-----:R-:W-:Y:S01]  /*29f0*/  FSEL R47, R50, -INF , P2 ;  /* 0xff800000322f7808 */ /* 0x001fe20001000000 */
[----:B------:R-:W0:Y:S01]  /*2a00*/  MUFU.TANH R55, R55 ;  /* 0x0000003700377308 */ /* 0x000e220000002400 */
[----:B------:R-:W-:Y:S02]  /*2a10*/  FMNMX.FTZ R2, R46, R21, !PT ;  /* 0x000000152e027209 */ /* 0x000fe40007810000 */
[----:B------:R-:W-:Y:S02]  /*2a20*/  ISETP.GT.AND P2, PT, R15, 0x38, PT ;  /* 0x000000380f00780c */ /* 0x000fe40003f44270 */
[----:B-1----:R-:W-:-:S02]  /*2a30*/  FSEL R50, R51, -INF , P1 ;  /* 0xff80000033327808 */ /* 0x002fc40000800000 */
[----:B------:R-:W-:Y:S01]  /*2a40*/  FMNMX.FTZ R21, R47, R2, !PT ;  /* 0x000000022f157209 */ /* 0x000fe20007810000 */
[----:B------:R-:W1:Y:S01]  /*2a50*/  MUFU.TANH R58, R58 ;  /* 0x0000003a003a7308 */ /* 0x000e620000002400 */
[C---:B------:R-:W-:Y:S02]  /*2a60*/  ISETP.GT.AND P1, PT, R15.reuse, 0x39, PT ;  /* 0x000000390f00780c */ /* 0x040fe40003f24270 */
[----:B--2---:R-:W-:Y:S02]  /*2a70*/  FSEL R51, R54, -INF , P2 ;  /* 0xff80000036337808 */ /* 0x004fe40001000000 */
[----:B------:R-:W-:Y:S02]  /*2a80*/  FMNMX.FTZ R2, R50, R21, !PT ;  /* 0x0000001532027209 */ /* 0x000fe40007810000 */
[----:B------:R-:W-:Y:S01]  /*2a90*/  ISETP.GT.AND P2, PT, R15, 0x40, PT ;  /* 0x000000400f00780c */ /* 0x000fe20003f44270 */
[----:B------:R-:W2:Y:S01]  /*2aa0*/  MUFU.TANH R59, R59 ;  /* 0x0000003b003b7308 */ /* 0x000ea20000002400 */
[----:B0-----:R-:W-:-:S02]  /*2ab0*/  FSEL R54, R55, -INF , P1 ;  /* 0xff80000037367808 */ /* 0x001fc40000800000 */
[----:B------:R-:W-:Y:S02]  /*2ac0*/  FMNMX.FTZ R21, R51, R2, !PT ;  /* 0x0000000233157209 */ /* 0x000fe40007810000 */
[C---:B------:R-:W-:Y:S02]  /*2ad0*/  ISETP.GT.AND P1, PT, R15.reuse, 0x41, PT ;  /* 0x000000410f00780c */ /* 0x040fe40003f24270 */
[----:B------:R-:W-:Y:S01]  /*2ae0*/  FMNMX.FTZ R2, R54, R21, !PT ;  /* 0x0000001536027209 */ /* 0x000fe20007810000 */
[----:B------:R-:W0:Y:S01]  /*2af0*/  MUFU.TANH R62, R62 ;  /* 0x0000003e003e7308 */ /* 0x000e220000002400 */
[----:B-1----:R-:W-:Y:S02]  /*2b00*/  FSEL R55, R58, -INF , P2 ;  /* 0xff8000003a377808 */ /* 0x002fe40001000000 */
[----:B------:R-:W-:Y:S02]  /*2b10*/  ISETP.GT.AND P2, PT, R15, 0x48, PT ;  /* 0x000000480f00780c */ /* 0x000fe40003f44270 */
[----:B------:R-:W-:-:S03]  /*2b20*/  FMNMX.FTZ R21, R55, R2, !PT ;  /* 0x0000000237157209 */ /* 0x000fc60007810000 */
[----:B------:R-:W1:Y:S01]  /*2b30*/  MUFU.TANH R63, R63 ;  /* 0x0000003f003f7308 */ /* 0x000e620000002400 */
[----:B--2---:R-:W-:Y:S02]  /*2b40*/  FSEL R58, R59, -INF , P1 ;  /* 0xff8000003b3a7808 */ /* 0x004fe40000800000 */
[----:B------:R-:W-:Y:S02]  /*2b50*/  ISETP.GT.AND P1, PT, R15, 0x49, PT ;  /* 0x000000490f00780c */ /* 0x000fe40003f24270 */
[----:B------:R-:W-:-:S03]  /*2b60*/  FMNMX.FTZ R2, R58, R21, !PT ;  /* 0x000000153a027209 */ /* 0x000fc60007810000 */
[----:B------:R-:W2:Y:S01]  /*2b70*/  MUFU.TANH R66, R66 ;  /* 0x0000004200427308 */ /* 0x000ea20000002400 */
[----:B0-----:R-:W-:Y:S02]  /*2b80*/  FSEL R59, R62, -INF , P2 ;  /* 0xff8000003e3b7808 */ /* 0x001fe40001000000 */
[----:B------:R-:W-:Y:S02]  /*2b90*/  ISETP.GT.AND P2, PT, R15, 0x50, PT ;  /* 0x000000500f00780c */ /* 0x000fe40003f44270 */
[----:B------:R-:W-:-:S03]  /*2ba0*/  FMNMX.FTZ R21, R59, R2, !PT ;  /* 0x000000023b157209 */ /* 0x000fc60007810000 */
        /* <DEDUP_REMOVED lines=18> */
[----:B------:R-:W-:Y:S02]  /*2cd0*/  CS2R R70, SRZ ;  /* 0x0000000000467805 */ /* 0x000fe4000001ff00 */
[----:B------:R-:W-:Y:S02]  /*2ce0*/  ISETP.GT.AND P1, PT, R13, RZ, PT ;  /* 0x000000ff0d00720c */ /* 0x000fe40003f24270 */
[----:B------:R-:W-:Y:S01]  /*2cf0*/  FMNMX.FTZ R15, R2, R15, !PT ;  /* 0x0000000f020f7209 */ /* 0x000fe20007810000 */
[----:B------:R-:W2:Y:S01]  /*2d00*/  MUFU.TANH R28, R28 ;  /* 0x0000001c001c7308 */ /* 0x000ea20000002400 */
[----:B0-----:R-:W-:-:S03]  /*2d10*/  FSEL R3, R3, -INF , P1 ;  /* 0xff80000003037808 */ /* 0x001fc60000800000 */
[----:B------:R-:W0:Y:S01]  /*2d20*/  SHFL.BFLY PT, R14, R15, 0x2, 0x1f ;  /* 0x0c401f000f0e7f89 */ /* 0x000e2200000e0000 */
[----:B------:R-:W-:-:S03]  /*2d30*/  ISETP.GT.AND P1, PT, R13, 0x9, PT ;  /* 0x000000090d00780c */ /* 0x000fc60003f24270 */
[----:B------:R-:W3:Y:S01]  /*2d40*/  MUFU.TANH R33, R33 ;  /* 0x0000002100217308 */ /* 0x000ee20000002400 */
[----:B-1----:R-:W-:Y:S02]  /*2d50*/  FSEL R10, R10, -INF , P2 ;  /* 0xff8000000a0a7808 */ /* 0x002fe40001000000 */
[----:B------:R-:W-:Y:S02]  /*2d60*/  ISETP.GT.AND P2, PT, R13, 0x10, PT ;  /* 0x000000100d00780c */ /* 0x000fe40003f44270 */
[----:B------:R-:W-:-:S03]  /*2d70*/  FMNMX.FTZ R21, R3, R10, !PT ;  /* 0x0000000a03157209 */ /* 0x000fc60007810000 */
[----:B------:R-:W1:Y:S08]  /*2d80*/  MUFU.TANH R37, R37 ;  /* 0x0000002500257308 */ /* 0x000e700000002400 */
[----:B------:R4:W-:Y:S01]  /*2d90*/  MUFU.TANH R39, R49 ;  /* 0x0000003100277308 */ /* 0x0009e20000002400 */
[----:B0-----:R-:W-:-:S05]  /*2da0*/  FMNMX.FTZ R14, R15, R14, !PT ;  /* 0x0000000e0f0e7209 */ /* 0x001fca0007810000 */
[----:B------:R-:W0:Y:S02]  /*2db0*/  SHFL.BFLY PT, R15, R14, 0x1, 0x1f ;  /* 0x0c201f000e0f7f89 */ /* 0x000e2400000e0000 */
[----:B------:R-:W5:Y:S08]  /*2dc0*/  MUFU.TANH R44, R44 ;  /* 0x0000002c002c7308 */ /* 0x000f700000002400 */
[----:B------:R-:W5:Y:S08]  /*2dd0*/  MUFU.TANH R45, R45 ;  /* 0x0000002d002d7308 */ /* 0x000f700000002400 */
[----:B------:R-:W5:Y:S01]  /*2de0*/  MUFU.TANH R48, R48 ;  /* 0x0000003000307308 */ /* 0x000f620000002400 */
[----:B0-----:R-:W-:-:S07]  /*2df0*/  FMNMX.FTZ R11, R14, R15, !PT ;  /* 0x0000000f0e0b7209 */ /* 0x001fce0007810000 */
[----:B------:R-:W0:Y:S01]  /*2e00*/  MUFU.TANH R52, R52 ;  /* 0x0000003400347308 */ /* 0x000e220000002400 */
[----:B--2---:R-:W-:Y:S02]  /*2e10*/  FSEL R14, R28, -INF , P3 ;  /* 0xff8000001c0e7808 */ /* 0x004fe40001800000 */
[----:B------:R-:W-:Y:S02]  /*2e20*/  FSEL R15, R20, -INF , P1 ;  /* 0xff800000140f7808 */ /* 0x000fe40000800000 */
[----:B------:R-:W-:Y:S02]  /*2e30*/  FMNMX.FTZ R12, R14, R21, !PT ;  /* 0x000000150e0c7209 */ /* 0x000fe40007810000 */
[----:B------:R-:W-:Y:S01]  /*2e40*/  ISETP.GT.AND P1, PT, R13, 0x11, PT ;  /* 0x000000110d00780c */ /* 0x000fe20003f24270 */
[----:B------:R-:W2:Y:S01]  /*2e50*/  MUFU.TANH R53, R53 ;  /* 0x0000003500357308 */ /* 0x000ea20000002400 */
[----:B------:R-:W-:Y:S01]  /*2e60*/  FSEL R20, R24, -INF , P2 ;  /* 0xff80000018147808 */ /* 0x000fe20001000000 */
[----:B------:R-:W-:Y:S01]  /*2e70*/  FMUL.FTZ R24, R11, UR35 ;  /* 0x000000230b187c20 */ /* 0x000fe20008410000 */
[----:B------:R-:W-:-:S02]  /*2e80*/  FMNMX.FTZ R25, R15, R12, !PT ;  /* 0x0000000c0f197209 */ /* 0x000fc40007810000 */
[----:B------:R-:W-:Y:S02]  /*2e90*/  FSETP.NEU.FTZ.AND P2, PT, R11, -INF , PT ;  /* 0xff8000000b00780b */ /* 0x000fe40003f5d000 */
[----:B------:R-:W-:Y:S01]  /*2ea0*/  ISETP.GT.AND P3, PT, R13, 0x18, PT ;  /* 0x000000180d00780c */ /* 0x000fe20003f64270 */
[----:B------:R-:W2:Y:S01]  /*2eb0*/  MUFU.TANH R56, R56 ;  /* 0x0000003800387308 */ /* 0x000ea20000002400 */
[----:B---3--:R-:W-:Y:S02]  /*2ec0*/  FSEL R21, R33, -INF , P1 ;  /* 0xff80000021157808 */ /* 0x008fe40000800000 */
[----:B------:R-:W-:Y:S02]  /*2ed0*/  FMNMX.FTZ R12, R20, R25, !PT ;  /* 0x00000019140c7209 */ /* 0x000fe40007810000 */
[----:B----4-:R-:W-:Y:S02]  /*2ee0*/  FSEL R49, R24, RZ, P2 ;  /* 0x000000ff18317208 */ /* 0x010fe40001000000 */
[----:B------:R-:W-:Y:S01]  /*2ef0*/  ISETP.GT.AND P1, PT, R13, 0x19, PT ;  /* 0x000000190d00780c */ /* 0x000fe20003f24270 */
[----:B------:R-:W3:Y:S01]  /*2f00*/  MUFU.TANH R57, R57 ;  /* 0x0000003900397308 */ /* 0x000ee20000002400 */
[----:B------:R-:W-:Y:S01]  /*2f10*/  FSEL R24, R72, -INF , P3 ;  /* 0xff80000048187808 */ /* 0x000fe20001800000 */
[--C-:B------:R-:W-:Y:S01]  /*2f20*/  FFMA.FTZ R33, R26, UR35, -R49.reuse ;  /* 0x000000231a217c23 */ /* 0x100fe20008010831 */
[----:B------:R-:W-:Y:S01]  /*2f30*/  FMNMX.FTZ R27, R21, R12, !PT ;  /* 0x0000000c151b7209 */ /* 0x000fe20007810000 */
[--C-:B------:R-:W-:Y:S01]  /*2f40*/  FFMA.FTZ R35, R29, UR35, -R49.reuse ;  /* 0x000000231d237c23 */ /* 0x100fe20008010831 */
[----:B------:R-:W-:Y:S01]  /*2f50*/  ISETP.GT.AND P2, PT, R13, 0x20, PT ;  /* 0x000000200d00780c */ /* 0x000fe20003f44270 */
[--C-:B------:R-:W-:Y:S01]  /*2f60*/  FFMA.FTZ R42, R42, UR35, -R49.reuse ;  /* 0x000000232a2a7c23 */ /* 0x100fe20008010831 */
[----:B-1----:R-:W-:Y:S01]  /*2f70*/  FSEL R25, R37, -INF , P1 ;  /* 0xff80000025197808 */ /* 0x002fe20000800000 */
[----:B------:R1:W-:Y:S01]  /*2f80*/  MUFU.EX2 R189, R33 ;  /* 0x0000002100bd7308 */ /* 0x0003e20000000800 */
[----:B------:R-:W-:Y:S01]  /*2f90*/  FMNMX.FTZ R12, R24, R27, !PT ;  /* 0x0000001b180c7209 */ /* 0x000fe20007810000 */
[--C-:B------:R-:W-:Y:S01]  /*2fa0*/  FFMA.FTZ R37, R30, UR35, -R49.reuse ;  /* 0x000000231e257c23 */ /* 0x100fe20008010831 */
[----:B------:R-:W-:Y:S01]  /*2fb0*/  ISETP.GT.AND P1, PT, R13, 0x21, PT ;  /* 0x000000210d00780c */ /* 0x000fe20003f24270 */
[--C-:B------:R-:W-:Y:S01]  /*2fc0*/  FFMA.FTZ R43, R43, UR35, -R49.reuse ;  /* 0x000000232b2b7c23 */ /* 0x100fe20008010831 */
[----:B------:R-:W-:Y:S01]  /*2fd0*/  FSEL R26, R73, -INF , P2 ;  /* 0xff800000491a7808 */ /* 0x000fe20001000000 */
[--C-:B------:R-:W-:Y:S01]  /*2fe0*/  FFMA.FTZ R46, R46, UR35, -R49.reuse ;  /* 0x000000232e2e7c23 */ /* 0x100fe20008010831 */
[----:B------:R-:W-:Y:S01]  /*2ff0*/  FMNMX.FTZ R31, R25, R12, !PT ;  /* 0x0000000c191f7209 */ /* 0x000fe20007810000 */
[----:B------:R-:W4:Y:S01]  /*3000*/  MUFU.TANH R60, R60 ;  /* 0x0000003c003c7308 */ /* 0x000f220000002400 */
[----:B------:R-:W-:Y:S01]  /*3010*/  ISETP.GT.AND P2, PT, R13, 0x28, PT ;  /* 0x000000280d00780c */ /* 0x000fe20003f44270 */
[--C-:B------:R-:W-:Y:S01]  /*3020*/  FFMA.FTZ R47, R47, UR35, -R49.reuse ;  /* 0x000000232f2f7c23 */ /* 0x100fe20008010831 */
[----:B------:R-:W-:Y:S01]  /*3030*/  FSEL R27, R74, -INF , P1 ;  /* 0xff8000004a1b7808 */ /* 0x000fe20000800000 */
[--C-:B------:R-:W-:Y:S01]  /*3040*/  FFMA.FTZ R50, R50, UR35, -R49.reuse ;  /* 0x0000002332327c23 */ /* 0x100fe20008010831 */
[----:B------:R-:W-:Y:S01]  /*3050*/  FMNMX.FTZ R12, R26, R31, !PT ;  /* 0x0000001f1a0c7209 */ /* 0x000fe20007810000 */
[--C-:B------:R-:W-:Y:S01]  /*3060*/  FFMA.FTZ R51, R51, UR35, -R49.reuse ;  /* 0x0000002333337c23 */ /* 0x100fe20008010831 */
[----:B------:R-:W-:Y:S01]  /*3070*/  ISETP.GT.AND P1, PT, R13, 0x29, PT ;  /* 0x000000290d00780c */ /* 0x000fe20003f24270 */
[----:B------:R-:W4:Y:S01]  /*3080*/  MUFU.TANH R61, R61 ;  /* 0x0000003d003d7308 */ /* 0x000f220000002400 */
[----:B-----5:R-:W-:Y:S01]  /*3090*/  FSEL R28, R44, -INF , P2 ;  /* 0xff8000002c1c7808 */ /* 0x020fe20001000000 */
[--C-:B------:R-:W-:Y:S01]  /*30a0*/  FFMA.FTZ R54, R54, UR35, -R49.reuse ;  /* 0x0000002336367c23 */ /* 0x100fe20008010831 */
[----:B------:R-:W-:Y:S01]  /*30b0*/  FMNMX.FTZ R31, R27, R12, !PT ;  /* 0x0000000c1b1f7209 */ /* 0x000fe20007810000 */
[--C-:B------:R-:W-:Y:S01]  /*30c0*/  FFMA.FTZ R55, R55, UR35, -R49.reuse ;  /* 0x0000002337377c23 */ /* 0x100fe20008010831 */
[----:B------:R-:W-:Y:S01]  /*30d0*/  ISETP.GT.AND P2, PT, R13, 0x30, PT ;  /* 0x000000300d00780c */ /* 0x000fe20003f44270 */
[--C-:B------:R-:W-:Y:S01]  /*30e0*/  FFMA.FTZ R58, R58, UR35, -R49.reuse ;  /* 0x000000233a3a7c23 */ /* 0x100fe20008010831 */
[----:B------:R-:W-:Y:S01]  /*30f0*/  FSEL R29, R45, -INF , P1 ;  /* 0xff8000002d1d7808 */ /* 0x000fe20000800000 */
[----:B------:R5:W-:Y:S01]  /*3100*/  MUFU.EX2 R44, R35 ;  /* 0x00000023002c7308 */ /* 0x000be20000000800 */
[----:B------:R-:W-:Y:S01]  /*3110*/  FMNMX.FTZ R12, R28, R31, !PT ;  /* 0x0000001f1c0c7209 */ /* 0x000fe20007810000 */
[--C-:B------:R-:W-:Y:S01]  /*3120*/  FFMA.FTZ R45, R34, UR35, -R49.reuse ;  /* 0x00000023222d7c23 */ /* 0x100fe20008010831 */
[----:B------:R-:W-:Y:S01]  /*3130*/  ISETP.GT.AND P1, PT, R13, 0x31, PT ;  /* 0x000000310d00780c */ /* 0x000fe20003f24270 */
[--C-:B------:R-:W-:Y:S01]  /*3140*/  FFMA.FTZ R59, R59, UR35, -R49.reuse ;  /* 0x000000233b3b7c23 */ /* 0x100fe20008010831 */
[----:B------:R-:W-:Y:S01]  /*3150*/  FSEL R30, R48, -INF , P2 ;  /* 0xff800000301e7808 */ /* 0x000fe20001000000 */
[--C-:B------:R-:W-:Y:S01]  /*3160*/  FFMA.FTZ R62, R62, UR35, -R49.reuse ;  /* 0x000000233e3e7c23 */ /* 0x100fe20008010831 */
[----:B-1----:R-:W-:Y:S01]  /*3170*/  FMNMX.FTZ R33, R29, R12, !PT ;  /* 0x0000000c1d217209 */ /* 0x002fe20007810000 */
[----:B------:R-:W1:Y:S01]  /*3180*/  MUFU.TANH R64, R64 ;  /* 0x0000004000407308 */ /* 0x000e620000002400 */
[----:B------:R-:W-:Y:S01]  /*3190*/  ISETP.GT.AND P2, PT, R13, 0x38, PT ;  /* 0x000000380d00780c */ /* 0x000fe20003f44270 */
[--C-:B------:R-:W-:Y:S01]  /*31a0*/  FFMA.FTZ R63, R63, UR35, -R49.reuse ;  /* 0x000000233f3f7c23 */ /* 0x100fe20008010831 */
[----:B------:R-:W-:Y:S01]  /*31b0*/  FSEL R31, R39, -INF , P1 ;  /* 0xff800000271f7808 */ /* 0x000fe20000800000 */
[--C-:B------:R-:W-:Y:S01]  /*31c0*/  FFMA.FTZ R39, R32, UR35, -R49.reuse ;  /* 0x0000002320277c23 */ /* 0x100fe20008010831 */
[----:B------:R-:W-:Y:S01]  /*31d0*/  FMNMX.FTZ R12, R30, R33, !PT ;  /* 0x000000211e0c7209 */ /* 0x000fe20007810000 */
[--C-:B------:R-:W-:Y:S01]  /*31e0*/  FFMA.FTZ R66, R66, UR35, -R49.reuse ;  /* 0x0000002342427c23 */ /* 0x100fe20008010831 */
[----:B------:R-:W-:Y:S01]  /*31f0*/  ISETP.GT.AND P1, PT, R13, 0x39, PT ;  /* 0x000000390d00780c */ /* 0x000fe20003f24270 */
[----:B------:R3:W-:Y:S01]  /*3200*/  MUFU.EX2 R191, R37 ;  /* 0x0000002500bf7308 */ /* 0x0007e20000000800 */
[----:B0-----:R-:W-:Y:S01]  /*3210*/  FSEL R32, R52, -INF , P2 ;  /* 0xff80000034207808 */ /* 0x001fe20001000000 */
[--C-:B------:R-:W-:Y:S01]  /*3220*/  FFMA.FTZ R52, R36, UR35, -R49.reuse ;  /* 0x0000002324347c23 */ /* 0x100fe20008010831 */
[----:B-----5:R-:W-:Y:S01]  /*3230*/  FMNMX.FTZ R35, R31, R12, !PT ;  /* 0x0000000c1f237209 */ /* 0x020fe20007810000 */
[--C-:B------:R-:W-:Y:S01]  /*3240*/  FFMA.FTZ R67, R67, UR35, -R49.reuse ;  /* 0x0000002343437c23 */ /* 0x100fe20008010831 */
[----:B------:R-:W-:Y:S01]  /*3250*/  ISETP.GT.AND P2, PT, R13, 0x40, PT ;  /* 0x000000400d00780c */ /* 0x000fe20003f44270 */
[--C-:B------:R-:W-:Y:S01]  /*3260*/  FFMA.FTZ R2, R2, UR35, -R49.reuse ;  /* 0x0000002302027c23 */ /* 0x100fe20008010831 */
[----:B--2---:R-:W-:Y:S01]  /*3270*/  FSEL R33, R53, -INF , P1 ;  /* 0xff80000035217808 */ /* 0x004fe20000800000 */
[----:B------:R-:W0:Y:S01]  /*3280*/  MUFU.TANH R65, R65 ;  /* 0x0000004100417308 */ /* 0x000e220000002400 */
[----:B------:R-:W-:Y:S01]  /*3290*/  FMNMX.FTZ R12, R32, R35, !PT ;  /* 0x00000023200c7209 */ /* 0x000fe20007810000 */
[----:B------:R-:W-:Y:S01]  /*32a0*/  FFMA.FTZ R53, R38, UR35, -R49 ;  /* 0x0000002326357c23 */ /* 0x000fe20008010831 */
[----:B------:R-:W-:-:S02]  /*32b0*/  ISETP.GT.AND P1, PT, R13, 0x41, PT ;  /* 0x000000410d00780c */ /* 0x000fc40003f24270 */
[----:B------:R-:W-:Y:S02]  /*32c0*/  CS2R R74, SRZ ;  /* 0x00000000004a7805 */ /* 0x000fe4000001ff00 */
[----:B------:R-:W-:Y:S01]  /*32d0*/  FSEL R34, R56, -INF , P2 ;  /* 0xff80000038227808 */ /* 0x000fe20001000000 */
[----:B------:R-:W-:Y:S01]  /*32e0*/  FFMA.FTZ R56, R40, UR35, -R49 ;  /* 0x0000002328387c23 */ /* 0x000fe20008010831 */
[----:B---3--:R-:W-:Y:S01]  /*32f0*/  FMNMX.FTZ R37, R33, R12, !PT ;  /* 0x0000000c21257209 */ /* 0x008fe20007810000 */
[----:B------:R-:W2:Y:S01]  /*3300*/  MUFU.TANH R68, R68 ;  /* 0x0000004400447308 */ /* 0x000ea20000002400 */
[----:B------:R-:W-:Y:S02]  /*3310*/  ISETP.GT.AND P2, PT, R13, 0x48, PT ;  /* 0x000000480d00780c */ /* 0x000fe40003f44270 */
[----:B------:R-:W-:Y:S02]  /*3320*/  CS2R R72, SRZ ;  /* 0x0000000000487805 */ /* 0x000fe4000001ff00 */
[----:B------:R-:W-:-:S02]  /*3330*/  FSEL R35, R57, -INF , P1 ;  /* 0xff80000039237808 */ /* 0x000fc40000800000 */
[----:B------:R-:W-:Y:S02]  /*3340*/  FMNMX.FTZ R12, R34, R37, !PT ;  /* 0x00000025220c7209 */ /* 0x000fe40007810000 */
[C---:B------:R-:W-:Y:S01]  /*3350*/  ISETP.GT.AND P1, PT, R13.reuse, 0x49, PT ;  /* 0x000000490d00780c */ /* 0x040fe20003f24270 */
[----:B------:R3:W-:Y:S01]  /*3360*/  MUFU.EX2 R48, R39 ;  /* 0x0000002700307308 */ /* 0x0007e20000000800 */
[----:B----4-:R-:W-:Y:S02]  /*3370*/  FSEL R36, R60, -INF , P2 ;  /* 0xff8000003c247808 */ /* 0x010fe40001000000 */
[----:B------:R-:W-:Y:S02]  /*3380*/  ISETP.GT.AND P2, PT, R13, 0x50, PT ;  /* 0x000000500d00780c */ /* 0x000fe40003f44270 */
[----:B------:R-:W-:Y:S02]  /*3390*/  FSEL R37, R61, -INF , P1 ;  /* 0xff8000003d257808 */ /* 0x000fe40000800000 */
[----:B------:R-:W-:Y:S01]  /*33a0*/  ISETP.GT.AND P1, PT, R13, 0x51, PT ;  /* 0x000000510d00780c */ /* 0x000fe20003f24270 */
[----:B------:R-:W4:Y:S01]  /*33b0*/  MUFU.TANH R69, R69 ;  /* 0x0000004500457308 */ /* 0x000f220000002400 */
[----:B---3--:R-:W-:-:S02]  /*33c0*/  FMNMX.FTZ R39, R35, R12, !PT ;  /* 0x0000000c23277209 */ /* 0x008fc40007810000 */
[----:B-1----:R-:W-:Y:S02]  /*33d0*/  FSEL R38, R64, -INF , P2 ;  /* 0xff80000040267808 */ /* 0x002fe40001000000 */
[----:B------:R-:W-:Y:S02]  /*33e0*/  FMNMX.FTZ R12, R36, R39, !PT ;  /* 0x00000027240c7209 */ /* 0x000fe40007810000 */
[----:B------:R-:W-:Y:S01]  /*33f0*/  ISETP.GT.AND P2, PT, R13, 0x58, PT ;  /* 0x000000580d00780c */ /* 0x000fe20003f44270 */
[----:B------:R1:W-:Y:S01]  /*3400*/  MUFU.EX2 R185, R45 ;  /* 0x0000002d00b97308 */ /* 0x0003e20000000800 */
[----:B0-----:R-:W-:Y:S02]  /*3410*/  FSEL R39, R65, -INF , P1 ;  /* 0xff80000041277808 */ /* 0x001fe40000800000 */
[----:B------:R-:W-:Y:S02]  /*3420*/  ISETP.GT.AND P1, PT, R13, 0x59, PT ;  /* 0x000000590d00780c */ /* 0x000fe40003f24270 */
[----:B--2---:R-:W-:-:S03]  /*3430*/  FSEL R13, R68, -INF , P2 ;  /* 0xff800000440d7808 */ /* 0x004fc60001000000 */
[----:B------:R-:W-:Y:S01]  /*3440*/  MUFU.EX2 R60, R42 ;  /* 0x0000002a003c7308 */ /* 0x000fe20000000800 */
[----:B-1----:R-:W-:Y:S02]  /*3450*/  FMNMX.FTZ R45, R37, R12, !PT ;  /* 0x0000000c252d7209 */ /* 0x002fe40007810000 */
[----:B----4-:R-:W-:Y:S02]  /*3460*/  FSEL R40, R69, -INF , P1 ;  /* 0xff80000045287808 */ /* 0x010fe40000800000 */
[----:B------:R-:W-:Y:S02]  /*3470*/  CS2R R68, SRZ ;  /* 0x0000000000447805 */ /* 0x000fe4000001ff00 */
[----:B------:R-:W-:Y:S01]  /*3480*/  FMNMX.FTZ R12, R38, R45, !PT ;  /* 0x0000002d260c7209 */ /* 0x000fe20007810000 */
[----:B------:R-:W-:Y:S01]  /*3490*/  FFMA.FTZ R45, R41, UR35, -R49 ;  /* 0x00000023292d7c23 */ /* 0x000fe20008010831 */
[----:B------:R-:W-:Y:S02]  /*34a0*/  MUFU.EX2 R52, R52 ;  /* 0x0000003400347308 */ /* 0x000fe40000000800 */
[----:B------:R-:W-:-:S04]  /*34b0*/  FMNMX.FTZ R12, R39, R12, !PT ;  /* 0x0000000c270c7209 */ /* 0x000fc80007810000 */
[----:B------:R-:W-:Y:S02]  /*34c0*/  FMNMX.FTZ R41, R13, R12, !PT ;  /* 0x0000000c0d297209 */ /* 0x000fe40007810000 */
[----:B------:R-:W-:Y:S02]  /*34d0*/  MUFU.EX2 R53, R53 ;  /* 0x0000003500357308 */ /* 0x000fe40000000800 */
[----:B------:R-:W-:-:S05]  /*34e0*/  FMNMX.FTZ R41, R40, R41, !PT ;  /* 0x0000002928297209 */ /* 0x000fca0007810000 */
[----:B------:R-:W0:Y:S01]  /*34f0*/  SHFL.BFLY PT, R12, R41, 0x2, 0x1f ;  /* 0x0c401f00290c7f89 */ /* 0x000e2200000e0000 */
[----:B------:R-:W1:Y:S08]  /*3500*/  MUFU.EX2 R56, R56 ;  /* 0x0000003800387308 */ /* 0x000e700000000800 */
[----:B------:R-:W2:Y:S08]  /*3510*/  MUFU.EX2 R45, R45 ;  /* 0x0000002d002d7308 */ /* 0x000eb00000000800 */
[----:B------:R-:W-:Y:S01]  /*3520*/  MUFU.EX2 R43, R43 ;  /* 0x0000002b002b7308 */ /* 0x000fe20000000800 */
[----:B-1----:R-:W-:-:S02]  /*3530*/  F2FP.F16.F32.PACK_AB R187, R56, R53 ;  /* 0x0000003538bb723e */ /* 0x002fc400000000ff */
[----:B0-----:R-:W-:-:S05]  /*3540*/  FMNMX.FTZ R42, R41, R12, !PT ;  /* 0x0000000c292a7209 */ /* 0x001fca0007810000 */
[----:B------:R-:W0:Y:S01]  /*3550*/  MUFU.EX2 R46, R46 ;  /* 0x0000002e002e7308 */ /* 0x000e220000000800 */
[----:B--2---:R-:W-:Y:S01]  /*3560*/  F2FP.F16.F32.PACK_AB R181, R60, R45 ;  /* 0x0000002d3cb5723e */ /* 0x004fe200000000ff */
[----:B------:R-:W1:Y:S06]  /*3570*/  SHFL.BFLY PT, R41, R42, 0x1, 0x1f ;  /* 0x0c201f002a297f89 */ /* 0x000e6c00000e0000 */
[----:B------:R-:W-:Y:S08]  /*3580*/  MUFU.EX2 R47, R47 ;  /* 0x0000002f002f7308 */ /* 0x000ff00000000800 */
[----:B------:R-:W2:Y:S01]  /*3590*/  MUFU.EX2 R50, R50 ;  /* 0x0000003200327308 */ /* 0x000ea20000000800 */
[----:B0-----:R-:W-:-:S07]  /*35a0*/  F2FP.F16.F32.PACK_AB R183, R46, R43 ;  /* 0x0000002b2eb7723e */ /* 0x001fce00000000ff */
[----:B------:R-:W-:Y:S01]  /*35b0*/  MUFU.EX2 R51, R51 ;  /* 0x0000003300337308 */ /* 0x000fe20000000800 */
[----:B-1----:R-:W-:Y:S01]  /*35c0*/  FMNMX.FTZ R12, R42, R41, !PT ;  /* 0x000000292a0c7209 */ /* 0x002fe20007810000 */
[----:B------:R-:W-:Y:S01]  /*35d0*/  FADD.FTZ R42, R189, R44 ;  /* 0x0000002cbd2a7221 */ /* 0x000fe20000010000 */
[----:B------:R-:W-:Y:S02]  /*35e0*/  F2FP.F16.F32.PACK_AB R189, R44, R189 ;  /* 0x000000bd2cbd723e */ /* 0x000fe400000000ff */
[C---:B------:R-:W-:Y:S01]  /*35f0*/  FSETP.NEU.FTZ.AND P1, PT, R12.reuse, -INF , PT ;  /* 0xff8000000c00780b */ /* 0x040fe20003f3d000 */
[----:B------:R-:W-:Y:S02]  /*3600*/  FMUL.FTZ R41, R12, UR35 ;  /* 0x000000230c297c20 */ /* 0x000fe40008410000 */
[----:B------:R-:W0:Y:S01]  /*3610*/  MUFU.EX2 R54, R54 ;  /* 0x0000003600367308 */ /* 0x000e220000000800 */
[----:B--2---:R-:W-:Y:S02]  /*3620*/  F2FP.F16.F32.PACK_AB R177, R50, R47 ;  /* 0x0000002f32b1723e */ /* 0x004fe400000000ff */
[----:B------:R-:W-:-:S02]  /*3630*/  FSEL R41, R41, RZ, P1 ;  /* 0x000000ff29297208 */ /* 0x000fc40000800000 */
[----:B------:R-:W-:-:S03]  /*3640*/  PLOP3.LUT P1, PT, PT, PT, UP0, 0x80, 0x0 ;  /* 0x000000000000781c */ /* 0x000fc60003f2f008 */
        /* <DEDUP_REMOVED lines=24> */
[----:B------:R-:W2:Y:S01]  /*37d0*/  MUFU.EX2 R14, R14 ;  /* 0x0000000e000e7308 */ /* 0x000ea20000000800 */
[--C-:B------:R-:W-:Y:S01]  /*37e0*/  FFMA.FTZ R39, R39, UR35, -R41.reuse ;  /* 0x0000002327277c23 */ /* 0x100fe20008010829 */
[--C-:B------:R-:W-:Y:S01]  /*37f0*/  FFMA.FTZ R13, R13, UR35, -R41.reuse ;  /* 0x000000230d0d7c23 */ /* 0x100fe20008010829 */
[----:B------:R-:W-:Y:S01]  /*3800*/  FFMA.FTZ R40, R40, UR35, -R41 ;  /* 0x0000002328287c23 */ /* 0x000fe20008010829 */
[----:B0-----:R-:W-:-:S04]  /*3810*/  F2FP.F16.F32.PACK_AB R179, R54, R51 ;  /* 0x0000003336b3723e */ /* 0x001fc800000000ff */
[----:B------:R-:W0:Y:S01]  /*3820*/  MUFU.EX2 R15, R15 ;  /* 0x0000000f000f7308 */ /* 0x000e220000000800 */
[----:B-1----:R-:W-:Y:S01]  /*3830*/  FADD.FTZ R57, R3, R10 ;  /* 0x0000000a03397221 */ /* 0x002fe20000010000 */
[----:B------:R-:W-:-:S06]  /*3840*/  F2FP.F16.F32.PACK_AB R188, R10, R3 ;  /* 0x000000030abc723e */ /* 0x000fcc00000000ff */
        /* <DEDUP_REMOVED lines=9> */
[----:B------:R-:W-:Y:S02]  /*38e0*/  CS2R R64, SRZ ;  /* 0x0000000000407805 */ /* 0x000fe4000001ff00 */
[----:B------:R-:W-:Y:S01]  /*38f0*/  F2FP.F16.F32.PACK_AB R185, R52, R185 ;  /* 0x000000b934b9723e */ /* 0x000fe200000000ff */
[----:B------:R-:W0:Y:S01]  /*3900*/  MUFU.EX2 R24, R24 ;  /* 0x0000001800187308 */ /* 0x000e220000000800 */
[----:B-1----:R-:W-:-:S07]  /*3910*/  FADD.FTZ R0, R20, R61 ;  /* 0x0000003d14007221 */ /* 0x002fce0000010000 */
[----:B------:R-:W1:Y:S01]  /*3920*/  MUFU.EX2 R25, R25 ;  /* 0x0000001900197308 */ /* 0x000e620000000800 */
[C---:B--2---:R-:W-:Y:S01]  /*3930*/  FADD.FTZ R49, R21.reuse, R0 ;  /* 0x0000000015317221 */ /* 0x044fe20000010000 */
[----:B------:R-:W-:Y:S01]  /*3940*/  FADD.FTZ R0, R52, R57 ;  /* 0x0000003934007221 */ /* 0x000fe20000010000 */
[----:B------:R-:W-:-:S05]  /*3950*/  F2FP.F16.F32.PACK_AB R184, R21, R20 ;  /* 0x0000001415b8723e */ /* 0x000fca00000000ff */
[----:B------:R-:W2:Y:S01]  /*3960*/  MUFU.EX2 R26, R26 ;  /* 0x0000001a001a7308 */ /* 0x000ea20000000800 */
[----:B0-----:R-:W-:Y:S01]  /*3970*/  FADD.FTZ R42, R24, R49 ;  /* 0x00000031182a7221 */ /* 0x001fe20000010000 */
[----:B------:R-:W-:Y:S01]  /*3980*/  FADD.FTZ R49, R53, R0 ;  /* 0x0000000035317221 */ /* 0x000fe20000010000 */
[----:B------:R-:W-:-:S03]  /*3990*/  CS2R R52, SRZ ;  /* 0x0000000000347805 */ /* 0x000fc6000001ff00 */
[----:B------:R-:W-:Y:S02]  /*39a0*/  FADD.FTZ R0, R56, R49 ;  /* 0x0000003138007221 */ /* 0x000fe40000010000 */
[----:B------:R-:W0:Y:S01]  /*39b0*/  MUFU.EX2 R27, R27 ;  /* 0x0000001b001b7308 */ /* 0x000e220000000800 */
[----:B-1----:R-:W-:Y:S01]  /*39c0*/  FADD.FTZ R57, R25, R42 ;  /* 0x0000002a19397221 */ /* 0x002fe20000010000 */
[----:B------:R-:W-:Y:S01]  /*39d0*/  FADD.FTZ R49, R45, R0 ;  /* 0x000000002d317221 */ /* 0x000fe20000010000 */
[----:B------:R-:W-:Y:S02]  /*39e0*/  F2FP.F16.F32.PACK_AB R186, R25, R24 ;  /* 0x0000001819ba723e */ /* 0x000fe400000000ff */
[----:B------:R-:W-:Y:S02]  /*39f0*/  CS2R R44, SRZ ;  /* 0x00000000002c7805 */ /* 0x000fe4000001ff00 */
[----:B------:R-:W-:Y:S01]  /*3a00*/  CS2R R24, SRZ ;  /* 0x0000000000187805 */ /* 0x000fe2000001ff00 */
[----:B------:R-:W-:Y:S01]  /*3a10*/  FADD.FTZ R0, R60, R49 ;  /* 0x000000313c007221 */ /* 0x000fe20000010000 */
[----:B------:R-:W-:Y:S01]  /*3a20*/  CS2R R60, SRZ ;  /* 0x00000000003c7805 */ /* 0x000fe2000001ff00 */
[----:B------:R-:W1:Y:S01]  /*3a30*/  MUFU.EX2 R28, R28 ;  /* 0x0000001c001c7308 */ /* 0x000e620000000800 */
[----:B--2---:R-:W-:Y:S01]  /*3a40*/  FADD.FTZ R42, R26, R57 ;  /* 0x000000391a2a7221 */ /* 0x004fe20000010000 */
[----:B------:R-:W-:-:S06]  /*3a50*/  CS2R R56, SRZ ;  /* 0x0000000000387805 */ /* 0x000fcc000001ff00 */
[----:B------:R-:W2:Y:S01]  /*3a60*/  MUFU.EX2 R29, R29 ;  /* 0x0000001d001d7308 */ /* 0x000ea20000000800 */
[C---:B0-----:R-:W-:Y:S01]  /*3a70*/  FADD.FTZ R41, R27.reuse, R42 ;  /* 0x0000002a1b297221 */ /* 0x041fe20000010000 */
[----:B------:R-:W-:Y:S02]  /*3a80*/  F2FP.F16.F32.PACK_AB R180, R27, R26 ;  /* 0x0000001a1bb4723e */ /* 0x000fe400000000ff */
[----:B------:R-:W-:-:S04]  /*3a90*/  CS2R R26, SRZ ;  /* 0x00000000001a7805 */ /* 0x000fc8000001ff00 */
[----:B------:R-:W0:Y:S01]  /*3aa0*/  MUFU.EX2 R30, R30 ;  /* 0x0000001e001e7308 */ /* 0x000e220000000800 */
[----:B-1----:R-:W-:Y:S01]  /*3ab0*/  FADD.FTZ R42, R28, R41 ;  /* 0x000000291c2a7221 */ /* 0x002fe20000010000 */
[----:B------:R-:W-:-:S04]  /*3ac0*/  FADD.FTZ R41, R43, R0 ;  /* 0x000000002b297221 */ /* 0x000fc80000010000 */
[----:B------:R-:W-:Y:S02]  /*3ad0*/  FADD.FTZ R0, R46, R41 ;  /* 0x000000292e007221 */ /* 0x000fe40000010000 */
[----:B------:R-:W1:Y:S01]  /*3ae0*/  MUFU.EX2 R31, R31 ;  /* 0x0000001f001f7308 */ /* 0x000e620000000800 */
[----:B--2---:R-:W-:Y:S01]  /*3af0*/  FADD.FTZ R49, R29, R42 ;  /* 0x0000002a1d317221 */ /* 0x004fe20000010000 */
[----:B------:R-:W-:Y:S01]  /*3b00*/  FADD.FTZ R41, R47, R0 ;  /* 0x000000002f297221 */ /* 0x000fe20000010000 */
[----:B------:R-:W-:Y:S02]  /*3b10*/  F2FP.F16.F32.PACK_AB R182, R29, R28 ;  /* 0x0000001c1db6723e */ /* 0x000fe400000000ff */
[----:B------:R-:W-:Y:S02]  /*3b20*/  CS2R R46, SRZ ;  /* 0x00000000002e7805 */ /* 0x000fe4000001ff00 */
[----:B------:R-:W-:Y:S01]  /*3b30*/  CS2R R28, SRZ ;  /* 0x00000000001c7805 */ /* 0x000fe2000001ff00 */
[----:B------:R-:W-:Y:S01]  /*3b40*/  FADD.FTZ R0, R50, R41 ;  /* 0x0000002932007221 */ /* 0x000fe20000010000 */
[----:B------:R-:W2:Y:S01]  /*3b50*/  MUFU.EX2 R32, R32 ;  /* 0x0000002000207308 */ /* 0x000ea20000000800 */
[----:B0-----:R-:W-:-:S02]  /*3b60*/  FADD.FTZ R42, R30, R49 ;  /* 0x000000311e2a7221 */ /* 0x001fc40000010000 */
[----:B------:R-:W-:Y:S01]  /*3b70*/  FADD.FTZ R3, R51, R0 ;  /* 0x0000000033037221 */ /* 0x000fe20000010000 */
[----:B------:R-:W-:Y:S02]  /*3b80*/  CS2R R50, SRZ ;  /* 0x0000000000327805 */ /* 0x000fe4000001ff00 */
[----:B------:R-:W-:Y:S01]  /*3b90*/  CS2R R48, SRZ ;  /* 0x0000000000307805 */ /* 0x000fe2000001ff00 */
[----:B------:R-:W-:Y:S01]  /*3ba0*/  FADD.FTZ R0, R54, R3 ;  /* 0x0000000336007221 */ /* 0x000fe20000010000 */
[----:B------:R-:W0:Y:S01]  /*3bb0*/  MUFU.EX2 R33, R33 ;  /* 0x0000002100217308 */ /* 0x000e220000000800 */
[----:B-1----:R-:W-:Y:S02]  /*3bc0*/  FADD.FTZ R43, R31, R42 ;  /* 0x0000002a1f2b7221 */ /* 0x002fe40000010000 */
[----:B------:R-:W-:Y:S01]  /*3bd0*/  FADD.FTZ R3, R55, R0 ;  /* 0x0000000037037221 */ /* 0x000fe20000010000 */
[----:B------:R-:W-:Y:S02]  /*3be0*/  F2FP.F16.F32.PACK_AB R176, R31, R30 ;  /* 0x0000001e1fb0723e */ /* 0x000fe400000000ff */
[----:B------:R-:W-:-:S02]  /*3bf0*/  CS2R R30, SRZ ;  /* 0x00000000001e7805 */ /* 0x000fc4000001ff00 */
        /* <DEDUP_REMOVED lines=8> */
[----:B-1----:R-:W-:-:S07]  /*3c80*/  FADD.FTZ R10, R34, R15 ;  /* 0x0000000f220a7221 */ /* 0x002fce0000010000 */
[----:B------:R-:W1:Y:S01]  /*3c90*/  MUFU.EX2 R36, R36 ;  /* 0x0000002400247308 */ /* 0x000e620000000800 */
[C---:B--2---:R-:W-:Y:S01]  /*3ca0*/  FADD.FTZ R15, R35.reuse, R10 ;  /* 0x0000000a230f7221 */ /* 0x044fe20000010000 */
[----:B------:R-:W-:Y:S02]  /*3cb0*/  F2FP.F16.F32.PACK_AB R172, R35, R34 ;  /* 0x0000002223ac723e */ /* 0x000fe400000000ff */
[----:B------:R-:W-:-:S04]  /*3cc0*/  CS2R R34, SRZ ;  /* 0x0000000000227805 */ /* 0x000fc8000001ff00 */
[----:B------:R-:W2:Y:S01]  /*3cd0*/  MUFU.EX2 R59, R59 ;  /* 0x0000003b003b7308 */ /* 0x000ea20000000800 */
[C---:B0-----:R-:W-:Y:S01]  /*3ce0*/  FADD.FTZ R0, R58.reuse, R3 ;  /* 0x000000033a007221 */ /* 0x041fe20000010000 */
[----:B------:R-:W-:Y:S02]  /*3cf0*/  F2FP.F16.F32.PACK_AB R173, R58, R55 ;  /* 0x000000373aad723e */ /* 0x000fe400000000ff */
[----:B------:R-:W-:-:S04]  /*3d00*/  CS2R R54, SRZ ;  /* 0x0000000000367805 */ /* 0x000fc8000001ff00 */
[----:B------:R-:W0:Y:S01]  /*3d10*/  MUFU.EX2 R37, R37 ;  /* 0x0000002500257308 */ /* 0x000e220000000800 */
[----:B-1----:R-:W-:-:S07]  /*3d20*/  FADD.FTZ R10, R36, R15 ;  /* 0x0000000f240a7221 */ /* 0x002fce0000010000 */
[----:B------:R-:W1:Y:S01]  /*3d30*/  MUFU.EX2 R62, R62 ;  /* 0x0000003e003e7308 */ /* 0x000e620000000800 */
[----:B--2---:R-:W-:-:S07]  /*3d40*/  FADD.FTZ R3, R59, R0 ;  /* 0x000000003b037221 */ /* 0x004fce0000010000 */
[----:B------:R-:W2:Y:S01]  /*3d50*/  MUFU.EX2 R38, R38 ;  /* 0x0000002600267308 */ /* 0x000ea20000000800 */
[C---:B0-----:R-:W-:Y:S01]  /*3d60*/  FADD.FTZ R15, R37.reuse, R10 ;  /* 0x0000000a250f7221 */ /* 0x041fe20000010000 */
[----:B------:R-:W-:Y:S02]  /*3d70*/  F2FP.F16.F32.PACK_AB R174, R37, R36 ;  /* 0x0000002425ae723e */ /* 0x000fe400000000ff */
[----:B------:R-:W-:-:S04]  /*3d80*/  CS2R R36, SRZ ;  /* 0x0000000000247805 */ /* 0x000fc8000001ff00 */
[----:B------:R-:W0:Y:S01]  /*3d90*/  MUFU.EX2 R63, R63 ;  /* 0x0000003f003f7308 */ /* 0x000e220000000800 */
[C---:B-1----:R-:W-:Y:S01]  /*3da0*/  FADD.FTZ R0, R62.reuse, R3 ;  /* 0x000000033e007221 */ /* 0x042fe20000010000 */
[----:B------:R-:W-:Y:S02]  /*3db0*/  F2FP.F16.F32.PACK_AB R175, R62, R59 ;  /* 0x0000003b3eaf723e */ /* 0x000fe400000000ff */
[----:B------:R-:W-:-:S04]  /*3dc0*/  CS2R R58, SRZ ;  /* 0x00000000003a7805 */ /* 0x000fc8000001ff00 */
[----:B------:R-:W1:Y:S01]  /*3dd0*/  MUFU.EX2 R39, R39 ;  /* 0x0000002700277308 */ /* 0x000e620000000800 */
[----:B--2---:R-:W-:-:S07]  /*3de0*/  FADD.FTZ R10, R38, R15 ;  /* 0x0000000f260a7221 */ /* 0x004fce0000010000 */
[----:B------:R-:W2:Y:S01]  /*3df0*/  MUFU.EX2 R66, R66 ;  /* 0x0000004200427308 */ /* 0x000ea20000000800 */
[----:B0-----:R-:W-:-:S07]  /*3e00*/  FADD.FTZ R3, R63, R0 ;  /* 0x000000003f037221 */ /* 0x001fce0000010000 */
[----:B------:R-:W0:Y:S01]  /*3e10*/  MUFU.EX2 R13, R13 ;  /* 0x0000000d000d7308 */ /* 0x000e220000000800 */
[C---:B-1----:R-:W-:Y:S01]  /*3e20*/  FADD.FTZ R10, R39.reuse, R10 ;  /* 0x0000000a270a7221 */ /* 0x042fe20000010000 */
[----:B------:R-:W-:Y:S02]  /*3e30*/  F2FP.F16.F32.PACK_AB R168, R39, R38 ;  /* 0x0000002627a8723e */ /* 0x000fe400000000ff */
[----:B------:R-:W-:-:S04]  /*3e40*/  CS2R R38, SRZ ;  /* 0x0000000000267805 */ /* 0x000fc8000001ff00 */
[----:B------:R-:W1:Y:S01]  /*3e50*/  MUFU.EX2 R67, R67 ;  /* 0x0000004300437308 */ /* 0x000e620000000800 */
[C---:B--2---:R-:W-:Y:S01]  /*3e60*/  FADD.FTZ R0, R66.reuse, R3 ;  /* 0x0000000342007221 */ /* 0x044fe20000010000 */
[----:B------:R-:W-:Y:S02]  /*3e70*/  F2FP.F16.F32.PACK_AB R169, R66, R63 ;  /* 0x0000003f42a9723e */ /* 0x000fe400000000ff */
[----:B------:R-:W-:-:S04]  /*3e80*/  CS2R R62, SRZ ;  /* 0x00000000003e7805 */ /* 0x000fc8000001ff00 */
[----:B------:R-:W2:Y:S01]  /*3e90*/  MUFU.EX2 R40, R40 ;  /* 0x0000002800287308 */ /* 0x000ea20000000800 */
[----:B0-----:R-:W-:-:S07]  /*3ea0*/  FADD.FTZ R3, R13, R10 ;  /* 0x0000000a0d037221 */ /* 0x001fce0000010000 */
[----:B------:R-:W0:Y:S01]  /*3eb0*/  MUFU.EX2 R2, R2 ;  /* 0x0000000200027308 */ /* 0x000e220000000800 */
[----:B-1----:R-:W-:Y:S01]  /*3ec0*/  FADD.FTZ R15, R67, R0 ;  /* 0x00000000430f7221 */ /* 0x002fe20000010000 */
[----:B------:R-:W-:Y:S02]  /*3ed0*/  IMAD.MOV.U32 R0, RZ, RZ, 0x3f800000 ;  /* 0x3f800000ff007424 */ /* 0x000fe400078e00ff */
[C---:B--2---:R-:W-:Y:S01]  /*3ee0*/  FADD.FTZ R10, R40.reuse, R3 ;  /* 0x00000003280a7221 */ /* 0x044fe20000010000 */
[----:B------:R-:W-:Y:S02]  /*3ef0*/  F2FP.F16.F32.PACK_AB R170, R40, R13 ;  /* 0x0000000d28aa723e */ /* 0x000fe400000000ff */
[----:B------:R-:W-:Y:S01]  /*3f00*/  CS2R R40, SRZ ;  /* 0x0000000000287805 */ /* 0x000fe2000001ff00 */
[C---:B0-----:R-:W-:Y:S01]  /*3f10*/  FADD.FTZ R3, R2.reuse, R15 ;  /* 0x0000000f02037221 */ /* 0x041fe20000010000 */
[----:B------:R-:W-:Y:S01]  /*3f20*/  F2FP.F16.F32.PACK_AB R171, R2, R67 ;  /* 0x0000004302ab723e */ /* 0x000fe200000000ff */
[----:B------:R-:W-:Y:S01]  /*3f30*/  IMAD.MOV.U32 R2, RZ, RZ, 0x3f800000 ;  /* 0x3f800000ff027424 */ /* 0x000fe200078e00ff */
[----:B------:R-:W-:Y:S01]  /*3f40*/  CS2R R66, SRZ ;  /* 0x0000000000427805 */ /* 0x000fe2000001ff00 */
[----:B------:R-:W-:Y:S06]  /*3f50*/  @!P1 BRA `(.L_x_2207) ;  /* 0x0000002c00249947 */ /* 0x000fec0003800000 */
[----:B------:R-:W-:Y:S01]  /*3f60*/  IMAD.MOV.U32 R13, RZ, RZ, R11 ;  /* 0x000000ffff0d7224 */ /* 0x000fe200078e000b */
[----:B------:R-:W-:Y:S01]  /*3f70*/  MOV R14, R12 ;  /* 0x0000000c000e7202 */ /* 0x000fe20000000f00 */
[----:B------:R-:W-:Y:S01]  /*3f80*/  IMAD.MOV.U32 R2, RZ, RZ, 0x3f800000 ;  /* 0x3f800000ff027424 */ /* 0x000fe200078e00ff */
[----:B------:R-:W-:Y:S01]  /*3f90*/  UMOV UR5, UR38 ;  /* 0x0000002600057c82 */ /* 0x000fe20008000000 */
[----:B------:R-:W-:Y:S01]  /*3fa0*/  IMAD.MOV.U32 R119, RZ, RZ, RZ ;  /* 0x000000ffff777224 */ /* 0x000fe200078e00ff */
[----:B------:R-:W-:Y:S01]  /*3fb0*/  UMOV UR6, UR39 ;  /* 0x0000002700067c82 */ /* 0x000fe20008000000 */
[----:B------:R-:W-:Y:S01]  /*3fc0*/  ULDC UR34, c[0x0][0x288] ;  /* 0x0000a20000227ab9 */ /* 0x000fe20000000800 */
[----:B------:R-:W-:Y:S01]  /*3fd0*/  ULDC UR7, c[0x0][0x9d8] ;  /* 0x0002760000077ab9 */ /* 0x000fe20000000800 */
[----:B------:R-:W-:-:S05]  /*3fe0*/  ULDC UR35, c[0x0][0x988] ;  /* 0x0002620000237ab9 */ /* 0x000fca0000000800 */
.L_x_2218:
[----:B------:R-:W-:-:S04]  /*3ff0*/  UISETP.NE.AND UP0, UPT, UR6, 0x1, UPT ;  /* 0x000000010600788c */ /* 0x000fc8000bf05270 */
[----:B------:R-:W-:-:S04]  /*4000*/  USEL UR38, URZ, 0x1, UP0 ;  /* 0x000000013f267887 */ /* 0x000fc80008000000 */
[----:B------:R-:W-:Y:S01]  /*4010*/  ULOP3.LUT UR38, UR5, UR38, URZ, 0x3c, !UPT ;  /* 0x0000002605267292 */ /* 0x000fe2000f8e3c3f */
[----:B------:R-:W-:Y:S11]  /*4020*/  @!P0 BRA `(.L_x_2208) ;  /* 0x0000000000048947 */ /* 0x000ff60003800000 */
[----:B------:R-:W-:Y:S01]  /*4030*/  BPT.TRAP 0x1 ;  /* 0x000000040000795c */ /* 0x000fe20000300000 */
.L_x_2208:
        /* <DEDUP_REMOVED lines=9> */
.L_x_2209:
[----:B-1----:R-:W-:Y:S05]  /*40d0*/  @P1 BRA `(.L_x_2210) ;  /* 0x0000000000081947 */ /* 0x002fea0003800000 */
[----:B------:R-:W1:Y:S02]  /*40e0*/  SYNCS.PHASECHK.TRANS64.TRYWAIT P1, [UR8+0x30830], R11 ;  /* 0x0308300bff0075a7 */ /* 0x000e640008020148 */
[----:B-1----:R-:W-:Y:S05]  /*40f0*/  @!P1 BRA `(.L_x_2211) ;  /* 0x000000c400f89947 */ /* 0x002fea0003800000 */
.L_x_2210:
        /* <DEDUP_REMOVED lines=118> */
[----:B------:R-:W-:Y:S01]  /*4860*/  R2UR UR28, R4 ;  /* 0x00000000041c72ca */ /* 0x000fe200000e0000 */
[----:B------:R-:W-:Y:S01]  /*4870*/  UIADD3 UR30, UR9, 0x4, URZ ;  /* 0x00000004091e7890 */ /* 0x000fe2000fffe03f */
[----:B------:R-:W-:Y:S01]  /*4880*/  R2UR UR29, R5 ;  /* 0x00000000051d72ca */ /* 0x000fe200000e0000 */
[----:B------:R-:W-:Y:S01]  /*4890*/  UMOV UR31, 0x40000040 ;  /* 0x40000040001f7882 */ /* 0x000fe20000000000 */
[----:B------:R-:W-:Y:S02]  /*48a0*/  WARPGROUP.DEPBAR.LE gsb0, 0x0 ;  /* 0x00008000000079c5 */ /* 0x000fe40000010000 */
[----:B------:R-:W-:-:S09]  /*48b0*/  WARPGROUP.ARRIVE ;  /* 0x00000000000079c5 */ /* 0x000fd20000000000 */
        /* <DEDUP_REMOVED lines=51> */
.L_x_2212:
[----:B------:R-:W-:Y:S01]  /*4bf0*/  ULEA UR9, UR6, UR40, 0x3 ;  /* 0x0000002806097291 */ /* 0x000fe2000f8e183f */
[----:B------:R-:W-:-:S05]  /*4c00*/  IMAD.U32 R0, RZ, RZ, UR5 ;  /* 0x00000005ff007e24 */ /* 0x000fca000f8e00ff */
[----:B------:R-:W-:-:S04]  /*4c10*/  SHF.L.U32 R0, R0, 0x1f, RZ ;  /* 0x0000001f00007819 */ /* 0x000fc800000006ff */
[----:B------:R2:W3:Y:S01]  /*4c20*/  SYNCS.PHASECHK.TRANS64.TRYWAIT P1, [UR9+0x30850], R0 ;  /* 0x03085000ff0075a7 */ /* 0x0004e20008020149 */
[----:B------:R-:W-:Y:S05]  /*4c30*/  @!P0 BRA `(.L_x_2213) ;  /* 0x0000000000048947 */ /* 0x000fea0003800000 */
[----:B------:R-:W-:Y:S01]  /*4c40*/  BPT.TRAP 0x1 ;  /* 0x000000040000795c */ /* 0x000fe20000300000 */
.L_x_2213:
[----:B---3--:R-:W-:Y:S05]  /*4c50*/  @P1 BRA `(.L_x_2214) ;  /* 0x0000000000081947 */ /* 0x008fea0003800000 */
[----:B------:R-:W3:Y:S02]  /*4c60*/  SYNCS.PHASECHK.TRANS64.TRYWAIT P1, [UR9+0x30850], R0 ;  /* 0x03085000ff0075a7 */ /* 0x000ee40008020149 */
[----:B---3--:R-:W-:Y:S05]  /*4c70*/  @!P1 BRA `(.L_x_2215) ;  /* 0x000000bc00309947 */ /* 0x008fea0003800000 */
.L_x_2214:
        /* <DEDUP_REMOVED lines=37> */
.L_x_2216:
[----:B------:R-:W-:Y:S01]  /*4ed0*/  UISETP.NE.AND UP0, UPT, UR43, URZ, UPT ;  /* 0x0000003f2b00728c */ /* 0x000fe2000bf05270 */
[----:B------:R-:W-:Y:S01]  /*4ee0*/  FMUL.FTZ R2, R129, UR7 ;  /* 0x0000000781027c20 */ /* 0x000fe20008410000 */
[----:B-1----:R-:W-:Y:S01]  /*4ef0*/  IADD3 R12, R18, UR41, RZ ;  /* 0x00000029120c7c10 */ /* 0x002fe2000fffe0ff */
[----:B0-----:R-:W-:Y:S01]  /*4f00*/  FMUL.FTZ R11, R133, UR7 ;  /* 0x00000007850b7c20 */ /* 0x001fe20008410000 */
[----:B--2---:R-:W-:Y:S01]  /*4f10*/  FMUL.FTZ R0, R121, UR7 ;  /* 0x0000000779007c20 */ /* 0x004fe20008410000 */
[----:B------:R0:W-:Y:S01]  /*4f20*/  MUFU.TANH R15, R2 ;  /* 0x00000002000f7308 */ /* 0x0001e20000002400 */
[----:B------:R-:W-:Y:S01]  /*4f30*/  PLOP3.LUT P1, PT, PT, PT, UP0, 0x80, 0x0 ;  /* 0x000000000000781c */ /* 0x000fe20003f2f008 */
[----:B------:R-:W-:Y:S01]  /*4f40*/  FMUL.FTZ R171, R120, UR7 ;  /* 0x0000000778ab7c20 */ /* 0x000fe20008410000 */
[----:B------:R-:W-:Y:S01]  /*4f50*/  PLOP3.LUT P2, PT, PT, PT, UP0, 0x80, 0x0 ;  /* 0x000000000000781c */ /* 0x000fe20003f4f008 */
[----:B------:R-:W-:Y:S01]  /*4f60*/  FMUL.FTZ R124, R124, UR7 ;  /* 0x000000077c7c7c20 */ /* 0x000fe20008410000 */
[----:B------:R-:W-:Y:S01]  /*4f70*/  FMUL.FTZ R125, R125, UR7 ;  /* 0x000000077d7d7c20 */ /* 0x000fe20008410000 */
[----:B------:R-:W-:Y:S01]  /*4f80*/  @UP0 ULDC UR5, c[0x0][0x44c] ;  /* 0x0001130000050ab9 */ /* 0x000fe20000000800 */
[----:B------:R-:W-:Y:S01]  /*4f90*/  FMUL.FTZ R128, R128, UR7 ;  /* 0x0000000780807c20 */ /* 0x000fe20008410000 */
[----:B------:R1:W-:Y:S01]  /*4fa0*/  MUFU.TANH R20, R11 ;  /* 0x0000000b00147308 */ /* 0x0003e20000002400 */
[----:B------:R-:W-:Y:S01]  /*4fb0*/  FMUL.FTZ R132, R132, UR7 ;  /* 0x0000000784847c20 */ /* 0x000fe20008410000 */
[----:B------:R-:W-:Y:S01]  /*4fc0*/  FMUL.FTZ R144, R144, UR7 ;  /* 0x0000000790907c20 */ /* 0x000fe20008410000 */
[----:B------:R-:W-:Y:S01]  /*4fd0*/  FMUL.FTZ R169, R123, UR7 ;  /* 0x000000077ba97c20 */ /* 0x000fe20008410000 */
[----:B------:R-:W-:Y:S01]  /*4fe0*/  FMUL.FTZ R137, R137, UR7 ;  /* 0x0000000789897c20 */ /* 0x000fe20008410000 */
[----:B------:R-:W-:Y:S01]  /*4ff0*/  FMUL.FTZ R136, R136, UR7 ;  /* 0x0000000788887c20 */ /* 0x000fe20008410000 */
[----:B0-----:R-:W-:Y:S01]  /*5000*/  @P1 IMAD.HI.U32 R2, R12, UR5, RZ ;  /* 0x000000050c021c27 */ /* 0x001fe2000f8e00ff */
[----:B------:R-:W-:Y:S01]  /*5010*/  @UP0 ULDC UR5, c[0x0][0x450] ;  /* 0x0001140000050ab9 */ /* 0x000fe20000000800 */
[----:B------:R-:W0:Y:S01]  /*5020*/  MUFU.TANH R171, R171 ;  /* 0x000000ab00ab7308 */ /* 0x000e220000002400 */
[----:B-1----:R-:W1:Y:S01]  /*5030*/  LDC R11, c[0x0][0x2f0] ;  /* 0x0000bc00ff0b7b82 */ /* 0x002e620000000800 */
[----:B------:R-:W-:Y:S01]  /*5040*/  FMUL.FTZ R141, R141, UR7 ;  /* 0x000000078d8d7c20 */ /* 0x000fe20008410000 */
[----:B------:R-:W-:Y:S01]  /*5050*/  @P2 SHF.R.U32.HI R12, RZ, UR5, R2 ;  /* 0x00000005ff0c2c19 */ /* 0x000fe20008011602 */
[----:B------:R-:W-:Y:S01]  /*5060*/  UMOV UR5, 0x1 ;  /* 0x0000000100057882 */ /* 0x000fe20000000000 */
[----:B------:R-:W-:Y:S01]  /*5070*/  FMUL.FTZ R2, R145, UR7 ;  /* 0x0000000791027c20 */ /* 0x000fe20008410000 */
[----:B------:R-:W-:Y:S01]  /*5080*/  UIMAD UR5, UR4, -0x60, UR5 ;  /* 0xffffffa0040578a4 */ /* 0x000fe2000f8e0205 */
[----:B------:R-:W-:Y:S01]  /*5090*/  FMUL.FTZ R168, R122, UR7 ;  /* 0x000000077aa87c20 */ /* 0x000fe20008410000 */
[----:B------:R-:W2:Y:S01]  /*50a0*/  SHFL.IDX PT, R121, R12, RZ, 0x1c1f ;  /* 0x001c1fff0c797589 */ /* 0x000ea200000e0000 */
[----:B------:R-:W3:Y:S01]  /*50b0*/  MUFU.TANH R0, R0 ;  /* 0x0000000000007308 */ /* 0x000ee20000002400 */
[----:B------:R-:W-:Y:S01]  /*50c0*/  FMUL.FTZ R140, R140, UR7 ;  /* 0x000000078c8c7c20 */ /* 0x000fe20008410000 */
[----:B------:R-:W-:Y:S01]  /*50d0*/  FMUL.FTZ R133, R135, UR7 ;  /* 0x0000000787857c20 */ /* 0x000fe20008410000 */
[----:B------:R-:W-:-:S02]  /*50e0*/  IMAD.U32 R172, RZ, RZ, UR5 ;  /* 0x00000005ffac7e24 */ /* 0x000fc4000f8e00ff */
[----:B------:R-:W-:Y:S01]  /*50f0*/  FMUL.FTZ R135, R139, UR7 ;  /* 0x000000078b877c20 */ /* 0x000fe20008410000 */
[----:B------:R-:W-:Y:S01]  /*5100*/  FMUL.FTZ R129, R130, UR7 ;  /* 0x0000000782817c20 */ /* 0x000fe20008410000 */
[----:B------:R-:W-:Y:S01]  /*5110*/  FMUL.FTZ R130, R131, UR7 ;  /* 0x0000000783827c20 */ /* 0x000fe20008410000 */
[----:B------:R-:W-:Y:S01]  /*5120*/  IMAD R172, R17, -0x2, R172 ;  /* 0xfffffffe11ac7824 */ /* 0x000fe200078e02ac */
        /* <DEDUP_REMOVED lines=8> */
[----:B-1----:R-:W-:Y:S01]  /*51b0*/  IMAD R172, R11, UR42, R172 ;  /* 0x0000002a0bac7c24 */ /* 0x002fe2000f8e02ac */
[----:B------:R-:W1:Y:S01]  /*51c0*/  MUFU.TANH R125, R125 ;  /* 0x0000007d007d7308 */ /* 0x000e620000002400 */
[----:B------:R-:W-:Y:S01]  /*51d0*/  FMUL.FTZ R157, R157, UR7 ;  /* 0x000000079d9d7c20 */ /* 0x000fe20008410000 */
[----:B------:R-:W-:Y:S01]  /*51e0*/  FMUL.FTZ R160, R160, UR7 ;  /* 0x00000007a0a07c20 */ /* 0x000fe20008410000 */
[----:B------:R-:W-:Y:S01]  /*51f0*/  FMUL.FTZ R161, R161, UR7 ;  /* 0x00000007a1a17c20 */ /* 0x000fe20008410000 */
[----:B------:R-:W-:Y:S01]  /*5200*/  FMUL.FTZ R164, R164, UR7 ;  /* 0x00000007a4a47c20 */ /* 0x000fe20008410000 */
[----:B------:R-:W-:Y:S01]  /*5210*/  FMUL.FTZ R165, R165, UR7 ;  /* 0x00000007a5a57c20 */ /* 0x000fe20008410000 */
[----:B--2---:R-:W-:Y:S01]  /*5220*/  IADD3 R121, R121, -UR34, R172 ;  /* 0x8000002279797c10 */ /* 0x004fe2000fffe0ac */
[----:B------:R-:W-:Y:S01]  /*5230*/  FMUL.FTZ R170, R126, UR7 ;  /* 0x000000077eaa7c20 */ /* 0x000fe20008410000 */
[----:B------:R-:W2:Y:S01]  /*5240*/  MUFU.TANH R128, R128 ;  /* 0x0000008000807308 */ /* 0x000ea20000002400 */
[----:B------:R-:W-:Y:S01]  /*5250*/  FMUL.FTZ R127, R127, UR7 ;  /* 0x000000077f7f7c20 */ /* 0x000fe20008410000 */
[C---:B------:R-:W-:Y:S01]  /*5260*/  ISETP.GT.AND P1, PT, R121.reuse, RZ, PT ;  /* 0x000000ff7900720c */ /* 0x040fe20003f24270 */
[----:B------:R-:W5:Y:S01]  /*5270*/  S2UR UR6, SR_CgaCtaId ;  /* 0x00000000000679c3 */ /* 0x000f620000008800 */
[----:B------:R-:W-:Y:S01]  /*5280*/  ISETP.GT.AND P2, PT, R121, 0x1, PT ;  /* 0x000000017900780c */ /* 0x000fe20003f44270 */
[----:B------:R-:W-:Y:S01]  /*5290*/  UIADD3 UR8, UR8, 0x30840, URZ ;  /* 0x0003084008087890 */ /* 0x000fe2000fffe03f */
[----:B0-----:R-:W-:-:S02]  /*52a0*/  FSEL R171, R171, -INF , P1 ;  /* 0xff800000abab7808 */ /* 0x001fc40000800000 */
[----:B---3--:R-:W-:Y:S01]  /*52b0*/  FSEL R145, R0, -INF , P2 ;  /* 0xff80000000917808 */ /* 0x008fe20001000000 */
[----:B------:R-:W0:Y:S01]  /*52c0*/  MUFU.TANH R132, R132 ;  /* 0x0000008400847308 */ /* 0x000e220000002400 */
[----:B------:R-:W-:Y:S02]  /*52d0*/  ISETP.GT.AND P1, PT, R121, 0x8, PT ;  /* 0x000000087900780c */ /* 0x000fe40003f24270 */
[----:B------:R-:W-:Y:S02]  /*52e0*/  FMNMX.FTZ R0, R171, R14, !PT ;  /* 0x0000000eab007209 */ /* 0x000fe40007810000 */
[----:B------:R-:W-:Y:S02]  /*52f0*/  ISETP.GT.AND P2, PT, R121, 0x9, PT ;  /* 0x000000097900780c */ /* 0x000fe40003f44270 */
[----:B------:R-:W-:Y:S01]  /*5300*/  FMNMX.FTZ R11, R145, R0, !PT ;  /* 0x00000000910b7209 */ /* 0x000fe20007810000 */
[----:B------:R4:W-:Y:S08]  /*5310*/  MUFU.TANH R123, R144 ;  /* 0x00000090007b7308 */ /* 0x0009f00000002400 */
[----:B------:R3:W-:Y:S01]  /*5320*/  MUFU.TANH R21, R137 ;  /* 0x0000008900157308 */ /* 0x0007e20000002400 */
[----:B----4-:R-:W-:Y:S01]  /*5330*/  FSEL R144, R124, -INF , P1 ;  /* 0xff8000007c907808 */ /* 0x010fe20000800000 */
[----:B-----5:R-:W-:Y:S01]  /*5340*/  UPRMT UR8, UR6, 0x654, UR8 ;  /* 0x0000065406087896 */ /* 0x020fe20008000008 */
[----:B------:R-:W-:-:S02]  /*5350*/  ISETP.GT.AND P1, PT, R121, 0x10, PT ;  /* 0x000000107900780c */ /* 0x000fc40003f24270 */
[----:B------:R-:W-:-:S03]  /*5360*/  FMNMX.FTZ R11, R144, R11, !PT ;  /* 0x0000000b900b7209 */ /* 0x000fc60007810000 */
[----:B------:R-:W4:Y:S01]  /*5370*/  MUFU.TANH R136, R136 ;  /* 0x0000008800887308 */ /* 0x000f220000002400 */
[----:B---3--:R-:W-:Y:S01]  /*5380*/  FMUL.FTZ R137, R142, UR7 ;  /* 0x000000078e897c20 */ /* 0x008fe20008410000 */
[----:B-1----:R-:W-:Y:S01]  /*5390*/  FSEL R142, R125, -INF , P2 ;  /* 0xff8000007d8e7808 */ /* 0x002fe20001000000 */
[----:B------:R-:W-:Y:S01]  /*53a0*/  SYNCS.ARRIVE.TRANS64.RED.A1T0 RZ, [UR8], RZ ;  /* 0x000000ffffff79a7 */ /* 0x000fe20008100408 */
[----:B------:R-:W-:Y:S02]  /*53b0*/  ISETP.GT.AND P2, PT, R121, 0x11, PT ;  /* 0x000000117900780c */ /* 0x000fe40003f44270 */
[----:B------:R-:W-:Y:S02]  /*53c0*/  FMNMX.FTZ R0, R142, R11, !PT ;  /* 0x0000000b8e007209 */ /* 0x000fe40007810000 */
[----:B------:R2:W-:Y:S08]  /*53d0*/  MUFU.TANH R122, R141 ;  /* 0x0000008d007a7308 */ /* 0x0005f00000002400 */
[----:B------:R1:W3:Y:S01]  /*53e0*/  MUFU.TANH R120, R140 ;  /* 0x0000008c00787308 */ /* 0x0002e20000002400 */
[----:B--2---:R-:W-:-:S02]  /*53f0*/  FSEL R141, R128, -INF , P1 ;  /* 0xff800000808d7808 */ /* 0x004fc40000800000 */
[----:B------:R-:W-:Y:S02]  /*5400*/  ISETP.GT.AND P1, PT, R121, 0x18, PT ;  /* 0x000000187900780c */ /* 0x000fe40003f24270 */
[----:B------:R-:W-:Y:S02]  /*5410*/  FMNMX.FTZ R11, R141, R0, !PT ;  /* 0x000000008d0b7209 */ /* 0x000fe40007810000 */
[----:B0-----:R-:W-:Y:S01]  /*5420*/  FSEL R139, R132, -INF , P1 ;  /* 0xff800000848b7808 */ /* 0x001fe20000800000 */
[----:B------:R-:W0:Y:S01]  /*5430*/  MUFU.TANH R2, R2 ;  /* 0x0000000200027308 */ /* 0x000e220000002400 */
[----:B-1----:R-:W-:Y:S02]  /*5440*/  FSEL R140, R15, -INF , P2 ;  /* 0xff8000000f8c7808 */ /* 0x002fe40001000000 */
[----:B------:R-:W-:Y:S02]  /*5450*/  ISETP.GT.AND P2, PT, R121, 0x19, PT ;  /* 0x000000197900780c */ /* 0x000fe40003f44270 */
[----:B------:R-:W-:-:S02]  /*5460*/  FMNMX.FTZ R0, R140, R11, !PT ;  /* 0x0000000b8c007209 */ /* 0x000fc40007810000 */
[----:B------:R-:W-:Y:S01]  /*5470*/  ISETP.GT.AND P1, PT, R121, 0x20, PT ;  /* 0x000000207900780c */ /* 0x000fe20003f24270 */
[----:B------:R-:W1:Y:S01]  /*5480*/  MUFU.TANH R148, R148 ;  /* 0x0000009400947308 */ /* 0x000e620000002400 */
[----:B------:R-:W-:Y:S02]  /*5490*/  FSEL R138, R20, -INF , P2 ;  /* 0xff800000148a7808 */ /* 0x000fe40001000000 */
[----:B------:R-:W-:Y:S02]  /*54a0*/  FMNMX.FTZ R11, R139, R0, !PT ;  /* 0x000000008b0b7209 */ /* 0x000fe40007810000 */
[----:B------:R-:W-:Y:S02]  /*54b0*/  ISETP.GT.AND P2, PT, R121, 0x21, PT ;  /* 0x000000217900780c */ /* 0x000fe40003f44270 */
[----:B----4-:R-:W-:Y:S01]  /*54c0*/  FSEL R136, R136, -INF , P1 ;  /* 0xff80000088887808 */ /* 0x010fe20000800000 */
[----:B------:R-:W2:Y:S01]  /*54d0*/  MUFU.TANH R149, R149 ;  /* 0x0000009500957308 */ /* 0x000ea20000002400 */
[----:B------:R-:W-:-:S02]  /*54e0*/  FMNMX.FTZ R11, R138, R11, !PT ;  /* 0x0000000b8a0b7209 */ /* 0x000fc40007810000 */
[----:B------:R-:W-:Y:S02]  /*54f0*/  ISETP.GT.AND P1, PT, R121, 0x28, PT ;  /* 0x000000287900780c */ /* 0x000fe40003f24270 */
[----:B------:R-:W-:Y:S02]  /*5500*/  FSEL R132, R21, -INF , P2 ;  /* 0xff80000015847808 */ /* 0x000fe40001000000 */
[----:B------:R-:W-:Y:S01]  /*5510*/  FMNMX.FTZ R11, R136, R11, !PT ;  /* 0x0000000b880b7209 */ /* 0x000fe20007810000 */
[----:B------:R-:W4:Y:S01]  /*5520*/  MUFU.TANH R152, R152 ;  /* 0x0000009800987308 */ /* 0x000f220000002400 */
[----:B------:R-:W-:Y:S02]  /*5530*/  ISETP.GT.AND P2, PT, R121, 0x29, PT ;  /* 0x000000297900780c */ /* 0x000fe40003f44270 */
[----:B---3--:R-:W-:Y:S02]  /*5540*/  FSEL R128, R120, -INF , P1 ;  /* 0xff80000078807808 */ /* 0x008fe40000800000 */
[----:B------:R-:W-:-:S02]  /*5550*/  FMNMX.FTZ R11, R132, R11, !PT ;  /* 0x0000000b840b7209 */ /* 0x000fc40007810000 */
[C---:B------:R-:W-:Y:S01]  /*5560*/  ISETP.GT.AND P1, PT, R121.reuse, 0x30, PT ;  /* 0x000000307900780c */ /* 0x040fe20003f24270 */
[----:B------:R-:W3:Y:S01]  /*5570*/  MUFU.TANH R153, R153 ;  /* 0x0000009900997308 */ /* 0x000ee20000002400 */
[----:B------:R-:W-:Y:S02]  /*5580*/  FSEL R122, R122, -INF , P2 ;  /* 0xff8000007a7a7808 */ /* 0x000fe40001000000 */
[----:B------:R-:W-:Y:S02]  /*5590*/  FMNMX.FTZ R11, R128, R11, !PT ;  /* 0x0000000b800b7209 */ /* 0x000fe40007810000 */
[----:B------:R-:W-:Y:S02]  /*55a0*/  ISETP.GT.AND P2, PT, R121, 0x31, PT ;  /* 0x000000317900780c */ /* 0x000fe40003f44270 */
[----:B------:R-:W-:Y:S01]  /*55b0*/  FSEL R123, R123, -INF , P1 ;  /* 0xff8000007b7b7808 */ /* 0x000fe20000800000 */
[----:B------:R-:W5:Y:S01]  /*55c0*/  MUFU.TANH R156, R156 ;  /* 0x0000009c009c7308 */ /* 0x000f620000002400 */
[----:B------:R-:W-:-:S02]  /*55d0*/  FMNMX.FTZ R0, R122, R11, !PT ;  /* 0x0000000b7a007209 */ /* 0x000fc40007810000 */
[----:B------:R-:W-:Y:S02]  /*55e0*/  ISETP.GT.AND P1, PT, R121, 0x38, PT ;  /* 0x000000387900780c */ /* 0x000fe40003f24270 */
[----:B0-----:R-:W-:Y:S02]  /*55f0*/  FSEL R15, R2, -INF , P2 ;  /* 0xff800000020f7808 */ /* 0x001fe40001000000 */
[----:B------:R-:W-:Y:S01]  /*5600*/  FMNMX.FTZ R0, R123, R0, !PT ;  /* 0x000000007b007209 */ /* 0x000fe20007810000 */
[----:B------:R-:W0:Y:S01]  /*5610*/  MUFU.TANH R157, R157 ;  /* 0x0000009d009d7308 */ /* 0x000e220000002400 */
[----:B------:R-:W-:Y:S02]  /*5620*/  ISETP.GT.AND P2, PT, R121, 0x39, PT ;  /* 0x000000397900780c */ /* 0x000fe40003f44270 */
[----:B-1----:R-:W-:Y:S02]  /*5630*/  FSEL R20, R148, -INF , P1 ;  /* 0xff80000094147808 */ /* 0x002fe40000800000 */
[----:B------:R-:W-:-:S02]  /*5640*/  FMNMX.FTZ R11, R15, R0, !PT ;  /* 0x000000000f0b7209 */ /* 0x000fc40007810000 */
[----:B------:R-:W-:Y:S01]  /*5650*/  ISETP.GT.AND P1, PT, R121, 0x40, PT ;  /* 0x000000407900780c */ /* 0x000fe20003f24270 */
[----:B------:R-:W1:Y:S01]  /*5660*/  MUFU.TANH R160, R160 ;  /* 0x000000a000a07308 */ /* 0x000e620000002400 */
[----:B--2---:R-:W-:Y:S01]  /*5670*/  FSEL R2, R149, -INF , P2 ;  /* 0xff80000095027808 */ /* 0x004fe20001000000 */
[----:B------:R-:W-:Y:S01]  /*5680*/  FMUL.FTZ R149, R158, UR7 ;  /* 0x000000079e957c20 */ /* 0x000fe20008410000 */
[----:B------:R-:W-:Y:S02]  /*5690*/  FMNMX.FTZ R21, R20, R11, !PT ;  /* 0x0000000b14157209 */ /* 0x000fe40007810000 */
[----:B------:R-:W-:Y:S02]  /*56a0*/  ISETP.GT.AND P2, PT, R121, 0x41, PT ;  /* 0x000000417900780c */ /* 0x000fe40003f44270 */
[----:B----4-:R-:W-:Y:S01]  /*56b0*/  FSEL R11, R152, -INF , P1 ;  /* 0xff800000980b7808 */ /* 0x010fe20000800000 */
[----:B------:R-:W2:Y:S01]  /*56c0*/  MUFU.TANH R161, R161 ;  /* 0x000000a100a17308 */ /* 0x000ea20000002400 */
[----:B------:R-:W-:Y:S01]  /*56d0*/  FMNMX.FTZ R120, R2, R21, !PT ;  /* 0x0000001502787209 */ /* 0x000fe20007810000 */
[----:B------:R-:W-:Y:S01]  /*56e0*/  FMUL.FTZ R152, R159, UR7 ;  /* 0x000000079f987c20 */ /* 0x000fe20008410000 */
[----:B------:R-:W-:-:S02]  /*56f0*/  ISETP.GT.AND P1, PT, R121, 0x48, PT ;  /* 0x000000487900780c */ /* 0x000fc40003f24270 */
[----:B---3--:R-:W-:Y:S01]  /*5700*/  FSEL R0, R153, -INF , P2 ;  /* 0xff80000099007808 */ /* 0x008fe20001000000 */
[----:B------:R-:W-:Y:S01]  /*5710*/  FMUL.FTZ R153, R163, UR7 ;  /* 0x00000007a3997c20 */ /* 0x000fe20008410000 */
[----:B------:R-:W-:Y:S01]  /*5720*/  FMNMX.FTZ R125, R11, R120, !PT ;  /* 0x000000780b7d7209 */ /* 0x000fe20007810000 */
[----:B------:R3:W4:Y:S01]  /*5730*/  MUFU.TANH R126, R164 ;  /* 0x000000a4007e7308 */ /* 0x0007220000002400 */
[----:B------:R-:W-:Y:S02]  /*5740*/  ISETP.GT.AND P2, PT, R121, 0x49, PT ;  /* 0x000000497900780c */ /* 0x000fe40003f44270 */
[----:B-----5:R-:W-:Y:S01]  /*5750*/  FSEL R21, R156, -INF , P1 ;  /* 0xff8000009c157808 */ /* 0x020fe20000800000 */
[----:B------:R-:W-:Y:S01]  /*5760*/  FMUL.FTZ R156, R143, UR7 ;  /* 0x000000078f9c7c20 */ /* 0x000fe20008410000 */
[----:B------:R-:W-:Y:S02]  /*5770*/  FMNMX.FTZ R124, R0, R125, !PT ;  /* 0x0000007d007c7209 */ /* 0x000fe40007810000 */
[----:B------:R-:W-:Y:S01]  /*5780*/  ISETP.GT.AND P1, PT, R121, 0x50, PT ;  /* 0x000000507900780c */ /* 0x000fe20003f24270 */
[----:B------:R-:W5:Y:S01]  /*5790*/  MUFU.TANH R165, R165 ;  /* 0x000000a500a57308 */ /* 0x000f620000002400 */
[----:B0-----:R-:W-:Y:S01]  /*57a0*/  FSEL R120, R157, -INF , P2 ;  /* 0xff8000009d787808 */ /* 0x001fe20001000000 */
[----:B---3--:R-:W-:Y:S01]  /*57b0*/  FMUL.FTZ R164, R151, UR7 ;  /* 0x0000000797a47c20 */ /* 0x008fe20008410000 */
[----:B------:R-:W-:Y:S01]  /*57c0*/  FMNMX.FTZ R125, R21, R124, !PT ;  /* 0x0000007c157d7209 */ /* 0x000fe20007810000 */
[----:B------:R-:W-:Y:S01]  /*57d0*/  FMUL.FTZ R151, R162, UR7 ;  /* 0x00000007a2977c20 */ /* 0x000fe20008410000 */
[----:B------:R-:W-:Y:S01]  /*57e0*/  ISETP.GT.AND P2, PT, R121, 0x51, PT ;  /* 0x000000517900780c */ /* 0x000fe20003f44270 */
[----:B------:R-:W-:Y:S01]  /*57f0*/  FMUL.FTZ R157, R167, UR7 ;  /* 0x00000007a79d7c20 */ /* 0x000fe20008410000 */
[----:B-1----:R-:W-:Y:S01]  /*5800*/  FSEL R124, R160, -INF , P1 ;  /* 0xff800000a07c7808 */ /* 0x002fe20000800000 */
[----:B------:R-:W-:Y:S01]  /*5810*/  FMUL.FTZ R160, R146, UR7 ;  /* 0x0000000792a07c20 */ /* 0x000fe20008410000 */
[----:B------:R-:W-:Y:S01]  /*5820*/  FMNMX.FTZ R143, R120, R125, !PT ;  /* 0x0000007d788f7209 */ /* 0x000fe20007810000 */
[----:B------:R-:W0:Y:S01]  /*5830*/  MUFU.TANH R168, R168 ;  /* 0x000000a800a87308 */ /* 0x000e220000002400 */
[----:B------:R-:W-:-:S02]  /*5840*/  ISETP.GT.AND P1, PT, R121, 0x58, PT ;  /* 0x000000587900780c */ /* 0x000fc40003f24270 */
[----:B--2---:R-:W-:Y:S01]  /*5850*/  FSEL R125, R161, -INF , P2 ;  /* 0xff800000a17d7808 */ /* 0x004fe20001000000 */
[----:B------:R-:W-:Y:S01]  /*5860*/  FMUL.FTZ R161, R150, UR7 ;  /* 0x0000000796a17c20 */ /* 0x000fe20008410000 */
[----:B------:R-:W-:Y:S01]  /*5870*/  FMNMX.FTZ R148, R124, R143, !PT ;  /* 0x0000008f7c947209 */ /* 0x000fe20007810000 */
[----:B------:R-:W-:Y:S01]  /*5880*/  FMUL.FTZ R150, R155, UR7 ;  /* 0x000000079b967c20 */ /* 0x000fe20008410000 */
[----:B------:R-:W-:Y:S01]  /*5890*/  ISETP.GT.AND P2, PT, R121, 0x59, PT ;  /* 0x000000597900780c */ /* 0x000fe20003f44270 */
[----:B------:R-:W1:Y:S01]  /*58a0*/  MUFU.TANH R169, R169 ;  /* 0x000000a900a97308 */ /* 0x000e620000002400 */
[----:B----4-:R-:W-:Y:S02]  /*58b0*/  FSEL R126, R126, -INF , P1 ;  /* 0xff8000007e7e7808 */ /* 0x010fe40000800000 */
[----:B------:R-:W-:Y:S01]  /*58c0*/  FMNMX.FTZ R143, R125, R148, !PT ;  /* 0x000000947d8f7209 */ /* 0x000fe20007810000 */
[----:B------:R-:W-:Y:S01]  /*58d0*/  FMUL.FTZ R148, R154, UR7 ;  /* 0x000000079a947c20 */ /* 0x000fe20008410000 */
[----:B-----5:R-:W-:Y:S01]  /*58e0*/  FSEL R121, R165, -INF , P2 ;  /* 0xff800000a5797808 */ /* 0x020fe20001000000 */
[----:B------:R-:W-:Y:S01]  /*58f0*/  FMUL.FTZ R165, R147, UR7 ;  /* 0x0000000793a57c20 */ /* 0x000fe20008410000 */
[----:B------:R-:W-:Y:S01]  /*5900*/  FMNMX.FTZ R146, R126, R143, !PT ;  /* 0x0000008f7e927209 */ /* 0x000fe20007810000 */
[----:B------:R-:W2:Y:S01]  /*5910*/  MUFU.TANH R170, R170 ;  /* 0x000000aa00aa7308 */ /* 0x000ea20000002400 */
[----:B------:R-:W-:-:S02]  /*5920*/  FMUL.FTZ R154, R166, UR7 ;  /* 0x00000007a69a7c20 */ /* 0x000fc40008410000 */
[----:B------:R-:W-:-:S05]  /*5930*/  FMNMX.FTZ R146, R121, R146, !PT ;  /* 0x0000009279927209 */ /* 0x000fca0007810000 */
[----:B------:R-:W3:Y:S01]  /*5940*/  SHFL.BFLY PT, R143, R146, 0x2, 0x1f ;  /* 0x0c401f00928f7f89 */ /* 0x000ee200000e0000 */
[----:B------:R-:W4:Y:S08]  /*5950*/  MUFU.TANH R127, R127 ;  /* 0x0000007f007f7308 */ /* 0x000f300000002400 */
[----:B------:R-:W5:Y:S08]  /*5960*/  MUFU.TANH R129, R129 ;  /* 0x0000008100817308 */ /* 0x000f700000002400 */
[----:B------:R-:W5:Y:S01]  /*5970*/  MUFU.TANH R130, R130 ;  /* 0x0000008200827308 */ /* 0x000f620000002400 */
[----:B---3--:R-:W-:-:S07]  /*5980*/  FMNMX.FTZ R147, R146, R143, !PT ;  /* 0x0000008f92937209 */ /* 0x008fce0007810000 */
[----:B------:R-:W3:Y:S01]  /*5990*/  MUFU.TANH R131, R131 ;  /* 0x0000008300837308 */ /* 0x000ee20000002400 */
[----:B------:R-:W0:Y:S04]  /*59a0*/  SHFL.IDX PT, R143, R12, 0x1, 0x1c1f ;  /* 0x003c1f000c8f7f89 */ /* 0x000e2800000e0000 */
[----:B------:R-:W1:Y:S03]  /*59b0*/  SHFL.BFLY PT, R146, R147, 0x1, 0x1f ;  /* 0x0c201f0093927f89 */ /* 0x000e6600000e0000 */
[----:B------:R-:W3:Y:S08]  /*59c0*/  MUFU.TANH R133, R133 ;  /* 0x0000008500857308 */ /* 0x000ef00000002400 */
[----:B------:R-:W3:Y:S08]  /*59d0*/  MUFU.TANH R134, R134 ;  /* 0x0000008600867308 */ /* 0x000ef00000002400 */
[----:B------:R-:W3:Y:S01]  /*59e0*/  MUFU.TANH R135, R135 ;  /* 0x0000008700877308 */ /* 0x000ee20000002400 */
[----:B0-----:R-:W-:-:S04]  /*59f0*/  IADD3 R172, R143, -UR34, R172 ;  /* 0x800000228fac7c10 */ /* 0x001fc8000fffe0ac */
[C---:B------:R-:W-:Y:S02]  /*5a00*/  ISETP.GT.AND P1, PT, R172.reuse, RZ, PT ;  /* 0x000000ffac00720c */ /* 0x040fe40003f24270 */
[----:B------:R-:W-:Y:S01]  /*5a10*/  ISETP.GT.AND P2, PT, R172, 0x1, PT ;  /* 0x00000001ac00780c */ /* 0x000fe20003f44270 */
[----:B------:R-:W0:Y:S01]  /*5a20*/  MUFU.TANH R137, R137 ;  /* 0x0000008900897308 */ /* 0x000e220000002400 */
[----:B------:R-:W-:Y:S02]  /*5a30*/  FSEL R168, R168, -INF , P1 ;  /* 0xff800000a8a87808 */ /* 0x000fe40000800000 */
[----:B-1----:R-:W-:Y:S02]  /*5a40*/  FMNMX.FTZ R12, R147, R146, !PT ;  /* 0x00000092930c7209 */ /* 0x002fe40007810000 */
[----:B------:R-:W-:Y:S02]  /*5a50*/  ISETP.GT.AND P3, PT, R172, 0x8, PT ;  /* 0x00000008ac00780c */ /* 0x000fe40003f64270 */
[----:B------:R-:W-:Y:S01]  /*5a60*/  FSEL R169, R169, -INF , P2 ;  /* 0xff800000a9a97808 */ /* 0x000fe20001000000 */
[----:B------:R-:W-:Y:S01]  /*5a70*/  FMUL.FTZ R147, R12, UR35 ;  /* 0x000000230c937c20 */ /* 0x000fe20008410000 */
[----:B------:R-:W-:Y:S01]  /*5a80*/  FMNMX.FTZ R146, R168, R13, !PT ;  /* 0x0000000da8927209 */ /* 0x000fe20007810000 */
[----:B------:R-:W1:Y:S01]  /*5a90*/  MUFU.TANH R156, R156 ;  /* 0x0000009c009c7308 */ /* 0x000e620000002400 */
[----:B------:R-:W-:-:S02]  /*5aa0*/  ISETP.GT.AND P4, PT, R172, 0x9, PT ;  /* 0x00000009ac00780c */ /* 0x000fc40003f84270 */
[----:B--2---:R-:W-:Y:S02]  /*5ab0*/  FSEL R170, R170, -INF , P3 ;  /* 0xff800000aaaa7808 */ /* 0x004fe40001800000 */
[----:B------:R-:W-:Y:S02]  /*5ac0*/  FMNMX.FTZ R155, R169, R146, !PT ;  /* 0x00000092a99b7209 */ /* 0x000fe40007810000 */
[----:B------:R-:W-:Y:S01]  /*5ad0*/  ISETP.GT.AND P2, PT, R172, 0x10, PT ;  /* 0x00000010ac00780c */ /* 0x000fe20003f44270 */
[----:B------:R-:W2:Y:S01]  /*5ae0*/  MUFU.TANH R160, R160 ;  /* 0x000000a000a07308 */ /* 0x000ea20000002400 */
[----:B----4-:R-:W-:Y:S02]  /*5af0*/  FSEL R143, R127, -INF , P4 ;  /* 0xff8000007f8f7808 */ /* 0x010fe40002000000 */
[----:B------:R-:W-:Y:S02]  /*5b00*/  FMNMX.FTZ R158, R170, R155, !PT ;  /* 0x0000009baa9e7209 */ /* 0x000fe40007810000 */
[----:B-----5:R-:W-:-:S02]  /*5b10*/  FSEL R146, R129, -INF , P2 ;  /* 0xff80000081927808 */ /* 0x020fc40001000000 */
[C---:B------:R-:W-:Y:S01]  /*5b20*/  ISETP.GT.AND P3, PT, R172.reuse, 0x11, PT ;  /* 0x00000011ac00780c */ /* 0x040fe20003f64270 */
[----:B------:R-:W4:Y:S01]  /*5b30*/  MUFU.TANH R165, R165 ;  /* 0x000000a500a57308 */ /* 0x000f220000002400 */
[----:B------:R-:W-:Y:S02]  /*5b40*/  FMNMX.FTZ R129, R143, R158, !PT ;  /* 0x0000009e8f817209 */ /* 0x000fe40007810000 */
[----:B------:R-:W-:Y:S02]  /*5b50*/  ISETP.GT.AND P2, PT, R172, 0x18, PT ;  /* 0x00000018ac00780c */ /* 0x000fe40003f44270 */
[----:B------:R-:W-:Y:S02]  /*5b60*/  FSEL R130, R130, -INF , P3 ;  /* 0xff80000082827808 */ /* 0x000fe40001800000 */
[----:B------:R-:W-:Y:S01]  /*5b70*/  FMNMX.FTZ R129, R146, R129, !PT ;  /* 0x0000008192817209 */ /* 0x000fe20007810000 */
[----:B------:R-:W5:Y:S01]  /*5b80*/  MUFU.TANH R161, R161 ;  /* 0x000000a100a17308 */ /* 0x000f620000002400 */
[----:B------:R-:W-:-:S02]  /*5b90*/  ISETP.GT.AND P3, PT, R172, 0x19, PT ;  /* 0x00000019ac00780c */ /* 0x000fc40003f64270 */
[----:B---3--:R-:W-:Y:S02]  /*5ba0*/  FSEL R131, R131, -INF , P2 ;  /* 0xff80000083837808 */ /* 0x008fe40001000000 */
[----:B------:R-:W-:Y:S02]  /*5bb0*/  FMNMX.FTZ R158, R130, R129, !PT ;  /* 0x00000081829e7209 */ /* 0x000fe40007810000 */
[----:B------:R-:W-:Y:S01]  /*5bc0*/  FSETP.NEU.FTZ.AND P1, PT, R12, -INF , PT ;  /* 0xff8000000c00780b */ /* 0x000fe20003f3d000 */
[----:B------:R-:W3:Y:S01]  /*5bd0*/  MUFU.TANH R164, R164 ;  /* 0x000000a400a47308 */ /* 0x000ee20000002400 */
[----:B------:R-:W-:Y:S02]  /*5be0*/  ISETP.GT.AND P2, PT, R172, 0x20, PT ;  /* 0x00000020ac00780c */ /* 0x000fe40003f44270 */
[----:B------:R-:W-:Y:S02]  /*5bf0*/  FSEL R133, R133, -INF , P3 ;  /* 0xff80000085857808 */ /* 0x000fe40001800000 */
[----:B------:R-:W-:-:S02]  /*5c00*/  FMNMX.FTZ R158, R131, R158, !PT ;  /* 0x0000009e839e7209 */ /* 0x000fc40007810000 */
[----:B------:R-:W-:Y:S01]  /*5c10*/  FSEL R147, R147, RZ, P1 ;  /* 0x000000ff93937208 */ /* 0x000fe20000800000 */
[----:B------:R-:W3:Y:S01]  /*5c20*/  MUFU.TANH R148, R148 ;  /* 0x0000009400947308 */ /* 0x000ee20000002400 */
[----:B------:R-:W-:Y:S02]  /*5c30*/  ISETP.GT.AND P3, PT, R172, 0x21, PT ;  /* 0x00000021ac00780c */ /* 0x000fe40003f64270 */
[----:B------:R-:W-:Y:S01]  /*5c40*/  FSEL R134, R134, -INF , P2 ;  /* 0xff80000086867808 */ /* 0x000fe20001000000 */
[--C-:B------:R-:W-:Y:S01]  /*5c50*/  FFMA.FTZ R190, R144, UR35, -R147.reuse ;  /* 0x0000002390be7c23 */ /* 0x100fe20008010893 */
[----:B------:R-:W-:Y:S01]  /*5c60*/  FMNMX.FTZ R129, R133, R158, !PT ;  /* 0x0000009e85817209 */ /* 0x000fe20007810000 */
[--C-:B------:R-:W-:Y:S01]  /*5c70*/  FFMA.FTZ R188, R145, UR35, -R147.reuse ;  /* 0x0000002391bc7c23 */ /* 0x100fe20008010893 */
[----:B------:R-:W-:Y:S01]  /*5c80*/  ISETP.GT.AND P2, PT, R172, 0x28, PT ;  /* 0x00000028ac00780c */ /* 0x000fe20003f44270 */
[--C-:B------:R-:W-:Y:S01]  /*5c90*/  FFMA.FTZ R155, R142, UR35, -R147.reuse ;  /* 0x000000238e9b7c23 */ /* 0x100fe20008010893 */
[----:B------:R-:W-:Y:S01]  /*5ca0*/  FSEL R144, R135, -INF , P3 ;  /* 0xff80000087907808 */ /* 0x000fe20001800000 */
[----:B------:R-:W3:Y:S01]  /*5cb0*/  MUFU.TANH R150, R150 ;  /* 0x0000009600967308 */ /* 0x000ee20000002400 */
[----:B------:R-:W-:Y:S01]  /*5cc0*/  FMNMX.FTZ R129, R134, R129, !PT ;  /* 0x0000008186817209 */ /* 0x000fe20007810000 */
[--C-:B------:R-:W-:Y:S01]  /*5cd0*/  FFMA.FTZ R184, R141, UR35, -R147.reuse ;  /* 0x000000238db87c23 */ /* 0x100fe20008010893 */
[----:B------:R-:W-:Y:S01]  /*5ce0*/  ISETP.GT.AND P3, PT, R172, 0x29, PT ;  /* 0x00000029ac00780c */ /* 0x000fe20003f64270 */
[--C-:B------:R-:W-:Y:S01]  /*5cf0*/  FFMA.FTZ R186, R139, UR35, -R147.reuse ;  /* 0x000000238bba7c23 */ /* 0x100fe20008010893 */
[----:B0-----:R-:W-:Y:S01]  /*5d00*/  FSEL R145, R137, -INF , P2 ;  /* 0xff80000089917808 */ /* 0x001fe20001000000 */
[--C-:B------:R-:W-:Y:S01]  /*5d10*/  FFMA.FTZ R139, R138, UR35, -R147.reuse ;  /* 0x000000238a8b7c23 */ /* 0x100fe20008010893 */
[----:B------:R-:W-:Y:S01]  /*5d20*/  FMNMX.FTZ R142, R144, R129, !PT ;  /* 0x00000081908e7209 */ /* 0x000fe20007810000 */
[----:B------:R-:W0:Y:S01]  /*5d30*/  MUFU.TANH R149, R149 ;  /* 0x0000009500957308 */ /* 0x000e220000002400 */
[----:B-1----:R-:W-:Y:S01]  /*5d40*/  FSEL R137, R156, -INF , P3 ;  /* 0xff8000009c897808 */ /* 0x002fe20001800000 */
[--C-:B------:R-:W-:Y:S01]  /*5d50*/  FFMA.FTZ R180, R136, UR35, -R147.reuse ;  /* 0x0000002388b47c23 */ /* 0x100fe20008010893 */
[C---:B------:R-:W-:Y:S01]  /*5d60*/  ISETP.GT.AND P2, PT, R172.reuse, 0x30, PT ;  /* 0x00000030ac00780c */ /* 0x040fe20003f44270 */
[--C-:B------:R-:W-:Y:S01]  /*5d70*/  FFMA.FTZ R174, R21, UR35, -R147.reuse ;  /* 0x0000002315ae7c23 */ /* 0x100fe20008010893 */
[----:B------:R-:W-:Y:S01]  /*5d80*/  FMNMX.FTZ R156, R145, R142, !PT ;  /* 0x0000008e919c7209 */ /* 0x000fe20007810000 */
[--C-:B------:R-:W-:Y:S01]  /*5d90*/  FFMA.FTZ R176, R123, UR35, -R147.reuse ;  /* 0x000000237bb07c23 */ /* 0x100fe20008010893 */
[----:B------:R-:W-:Y:S01]  /*5da0*/  ISETP.GT.AND P3, PT, R172, 0x31, PT ;  /* 0x00000031ac00780c */ /* 0x000fe20003f64270 */
[----:B------:R5:W-:Y:S01]  /*5db0*/  MUFU.EX2 R129, R155 ;  /* 0x0000009b00817308 */ /* 0x000be20000000800 */
[----:B--2---:R-:W-:Y:S01]  /*5dc0*/  FSEL R142, R160, -INF , P2 ;  /* 0xff800000a08e7808 */ /* 0x004fe20001000000 */
[--C-:B------:R-:W-:Y:S01]  /*5dd0*/  FFMA.FTZ R178, R20, UR35, -R147.reuse ;  /* 0x0000002314b27c23 */ /* 0x100fe20008010893 */
[----:B------:R-:W-:Y:S01]  /*5de0*/  FMNMX.FTZ R135, R137, R156, !PT ;  /* 0x0000009c89877209 */ /* 0x000fe20007810000 */
[--C-:B------:R-:W-:Y:S01]  /*5df0*/  FFMA.FTZ R21, R120, UR35, -R147.reuse ;  /* 0x0000002378157c23 */ /* 0x100fe20008010893 */
[----:B------:R-:W-:Y:S01]  /*5e00*/  ISETP.GT.AND P2, PT, R172, 0x38, PT ;  /* 0x00000038ac00780c */ /* 0x000fe20003f44270 */
[--C-:B------:R-:W-:Y:S01]  /*5e10*/  FFMA.FTZ R127, R171, UR35, -R147.reuse ;  /* 0x00000023ab7f7c23 */ /* 0x100fe20008010893 */
[----:B----4-:R-:W-:Y:S01]  /*5e20*/  FSEL R141, R165, -INF , P3 ;  /* 0xff800000a58d7808 */ /* 0x010fe20001800000 */
[----:B------:R-:W1:Y:S01]  /*5e30*/  MUFU.TANH R152, R152 ;  /* 0x0000009800987308 */ /* 0x000e620000002400 */
[----:B------:R-:W-:Y:S01]  /*5e40*/  FMNMX.FTZ R156, R142, R135, !PT ;  /* 0x000000878e9c7209 */ /* 0x000fe20007810000 */
[--C-:B------:R-:W-:Y:S01]  /*5e50*/  FFMA.FTZ R135, R140, UR35, -R147.reuse ;  /* 0x000000238c877c23 */ /* 0x100fe20008010893 */
[----:B------:R-:W-:Y:S01]  /*5e60*/  ISETP.GT.AND P3, PT, R172, 0x39, PT ;  /* 0x00000039ac00780c */ /* 0x000fe20003f64270 */
[--C-:B------:R-:W-:Y:S01]  /*5e70*/  FFMA.FTZ R182, R128, UR35, -R147.reuse ;  /* 0x0000002380b67c23 */ /* 0x100fe20008010893 */
[----:B-----5:R-:W-:Y:S01]  /*5e80*/  FSEL R155, R161, -INF , P2 ;  /* 0xff800000a19b7808 */ /* 0x020fe20001000000 */
[--C-:B------:R-:W-:Y:S01]  /*5e90*/  FFMA.FTZ R15, R15, UR35, -R147.reuse ;  /* 0x000000230f0f7c23 */ /* 0x100fe20008010893 */
[----:B------:R-:W-:Y:S01]  /*5ea0*/  FMNMX.FTZ R156, R141, R156, !PT ;  /* 0x0000009c8d9c7209 */ /* 0x000fe20007810000 */
[----:B------:R-:W2:Y:S01]  /*5eb0*/  MUFU.TANH R151, R151 ;  /* 0x0000009700977308 */ /* 0x000ea20000002400 */
[----:B------:R-:W-:Y:S01]  /*5ec0*/  ISETP.GT.AND P2, PT, R172, 0x40, PT ;  /* 0x00000040ac00780c */ /* 0x000fe20003f44270 */
[--C-:B------:R-:W-:Y:S01]  /*5ed0*/  FFMA.FTZ R123, R2, UR35, -R147.reuse ;  /* 0x00000023027b7c23 */ /* 0x100fe20008010893 */
[----:B---3--:R-:W-:Y:S01]  /*5ee0*/  FSEL R140, R164, -INF , P3 ;  /* 0xff800000a48c7808 */ /* 0x008fe20001800000 */
[--C-:B------:R-:W-:Y:S01]  /*5ef0*/  FFMA.FTZ R20, R124, UR35, -R147.reuse ;  /* 0x000000237c147c23 */ /* 0x100fe20008010893 */
[----:B------:R-:W-:Y:S01]  /*5f00*/  FMNMX.FTZ R159, R155, R156, !PT ;  /* 0x0000009c9b9f7209 */ /* 0x000fe20007810000 */
[--C-:B------:R-:W-:Y:S01]  /*5f10*/  FFMA.FTZ R125, R125, UR35, -R147.reuse ;  /* 0x000000237d7d7c23 */ /* 0x100fe20008010893 */
[----:B------:R-:W-:Y:S01]  /*5f20*/  ISETP.GT.AND P3, PT, R172, 0x41, PT ;  /* 0x00000041ac00780c */ /* 0x000fe20003f64270 */
[----:B------:R-:W3:Y:S01]  /*5f30*/  MUFU.TANH R153, R153 ;  /* 0x0000009900997308 */ /* 0x000ee20000002400 */
[----:B------:R-:W-:Y:S01]  /*5f40*/  FSEL R148, R148, -INF , P2 ;  /* 0xff80000094947808 */ /* 0x000fe20001000000 */
[--C-:B------:R-:W-:Y:S01]  /*5f50*/  FFMA.FTZ R120, R126, UR35, -R147.reuse ;  /* 0x000000237e787c23 */ /* 0x100fe20008010893 */
[----:B------:R-:W-:Y:S01]  /*5f60*/  FMNMX.FTZ R159, R140, R159, !PT ;  /* 0x0000009f8c9f7209 */ /* 0x000fe20007810000 */
[----:B------:R-:W-:Y:S01]  /*5f70*/  FFMA.FTZ R121, R121, UR35, -R147 ;  /* 0x0000002379797c23 */ /* 0x000fe20008010893 */
[----:B------:R-:W-:-:S02]  /*5f80*/  ISETP.GT.AND P2, PT, R172, 0x48, PT ;  /* 0x00000048ac00780c */ /* 0x000fc40003f44270 */
[----:B------:R-:W-:Y:S01]  /*5f90*/  FSEL R150, R150, -INF , P3 ;  /* 0xff80000096967808 */ /* 0x000fe20001800000 */
[----:B------:R-:W4:Y:S01]  /*5fa0*/  MUFU.TANH R154, R154 ;  /* 0x0000009a009a7308 */ /* 0x000f220000002400 */
[----:B------:R-:W-:Y:S02]  /*5fb0*/  FMNMX.FTZ R159, R148, R159, !PT ;  /* 0x0000009f949f7209 */ /* 0x000fe40007810000 */
[----:B------:R-:W-:Y:S02]  /*5fc0*/  ISETP.GT.AND P3, PT, R172, 0x49, PT ;  /* 0x00000049ac00780c */ /* 0x000fe40003f64270 */
[----:B0-----:R-:W-:Y:S02]  /*5fd0*/  FSEL R149, R149, -INF , P2 ;  /* 0xff80000095957808 */ /* 0x001fe40001000000 */
[----:B------:R-:W-:Y:S01]  /*5fe0*/  FMNMX.FTZ R138, R150, R159, !PT ;  /* 0x0000009f968a7209 */ /* 0x000fe20007810000 */
[----:B------:R-:W0:Y:S01]  /*5ff0*/  MUFU.TANH R157, R157 ;  /* 0x0000009d009d7308 */ /* 0x000e220000002400 */
[----:B------:R-:W-:-:S02]  /*6000*/  ISETP.GT.AND P2, PT, R172, 0x50, PT ;  /* 0x00000050ac00780c */ /* 0x000fc40003f44270 */
[----:B-1----:R-:W-:Y:S02]  /*6010*/  FSEL R152, R152, -INF , P3 ;  /* 0xff80000098987808 */ /* 0x002fe40001800000 */
[----:B------:R-:W-:Y:S02]  /*6020*/  FMNMX.FTZ R159, R149, R138, !PT ;  /* 0x0000008a959f7209 */ /* 0x000fe40007810000 */
[----:B------:R-:W-:Y:S01]  /*6030*/  ISETP.GT.AND P3, PT, R172, 0x51, PT ;  /* 0x00000051ac00780c */ /* 0x000fe20003f64270 */
[----:B------:R-:W-:Y:S01]  /*6040*/  MUFU.EX2 R127, R127 ;  /* 0x0000007f007f7308 */ /* 0x000fe20000000800 */
[----:B--2---:R-:W-:Y:S02]  /*6050*/  FSEL R151, R151, -INF , P2 ;  /* 0xff80000097977808 */ /* 0x004fe40001000000 */
[----:B------:R-:W-:Y:S02]  /*6060*/  FMNMX.FTZ R138, R152, R159, !PT ;  /* 0x0000009f988a7209 */ /* 0x000fe40007810000 */
[----:B---3--:R-:W-:-:S02]  /*6070*/  FSEL R136, R153, -INF , P3 ;  /* 0xff80000099887808 */ /* 0x008fc40001800000 */
[----:B------:R-:W-:Y:S01]  /*6080*/  ISETP.GT.AND P2, PT, R172, 0x58, PT ;  /* 0x00000058ac00780c */ /* 0x000fe20003f44270 */
[----:B------:R-:W-:Y:S01]  /*6090*/  MUFU.EX2 R188, R188 ;  /* 0x000000bc00bc7308 */ /* 0x000fe20000000800 */
[----:B------:R-:W-:Y:S01]  /*60a0*/  FMNMX.FTZ R153, R151, R138, !PT ;  /* 0x0000008a97997209 */ /* 0x000fe20007810000 */
[--C-:B------:R-:W-:Y:S01]  /*60b0*/  FFMA.FTZ R138, R132, UR35, -R147.reuse ;  /* 0x00000023848a7c23 */ /* 0x100fe20008010893 */
[----:B------:R-:W-:Y:S01]  /*60c0*/  ISETP.GT.AND P3, PT, R172, 0x59, PT ;  /* 0x00000059ac00780c */ /* 0x000fe20003f64270 */
[--C-:B------:R-:W-:Y:S01]  /*60d0*/  FFMA.FTZ R172, R11, UR35, -R147.reuse ;  /* 0x000000230bac7c23 */ /* 0x100fe20008010893 */
[----:B----4-:R-:W-:Y:S02]  /*60e0*/  FSEL R154, R154, -INF , P2 ;  /* 0xff8000009a9a7808 */ /* 0x010fe40001000000 */
[----:B------:R-:W-:Y:S01]  /*60f0*/  FMNMX.FTZ R159, R136, R153, !PT ;  /* 0x00000099889f7209 */ /* 0x000fe20007810000 */
[----:B------:R-:W-:Y:S01]  /*6100*/  MUFU.EX2 R190, R190 ;  /* 0x000000be00be7308 */ /* 0x000fe20000000800 */
[----:B0-----:R-:W-:Y:S01]  /*6110*/  FSEL R132, R157, -INF , P3 ;  /* 0xff8000009d847808 */ /* 0x001fe20001800000 */
[----:B------:R-:W-:Y:S01]  /*6120*/  FFMA.FTZ R157, R122, UR35, -R147 ;  /* 0x000000237a9d7c23 */ /* 0x000fe20008010893 */
[----:B------:R-:W-:-:S04]  /*6130*/  FMNMX.FTZ R159, R154, R159, !PT ;  /* 0x0000009f9a9f7209 */ /* 0x000fc80007810000 */
[----:B------:R-:W-:Y:S01]  /*6140*/  FMNMX.FTZ R159, R132, R159, !PT ;  /* 0x0000009f849f7209 */ /* 0x000fe20007810000 */
[----:B------:R-:W-:Y:S04]  /*6150*/  MUFU.EX2 R184, R184 ;  /* 0x000000b800b87308 */ /* 0x000fe80000000800 */
[----:B------:R-:W0:Y:S04]  /*6160*/  SHFL.BFLY PT, R122, R159, 0x2, 0x1f ;  /* 0x0c401f009f7a7f89 */ /* 0x000e2800000e0000 */
[----:B------:R-:W-:Y:S08]  /*6170*/  MUFU.EX2 R135, R135 ;  /* 0x0000008700877308 */ /* 0x000ff00000000800 */
[----:B------:R1:W-:Y:S08]  /*6180*/  MUFU.EX2 R153, R138 ;  /* 0x0000008a00997308 */ /* 0x0003f00000000800 */
[----:B------:R-:W-:Y:S01]  /*6190*/  MUFU.EX2 R186, R186 ;  /* 0x000000ba00ba7308 */ /* 0x000fe20000000800 */
[----:B0-----:R-:W-:Y:S01]  /*61a0*/  FMNMX.FTZ R122, R159, R122, !PT ;  /* 0x0000007a9f7a7209 */ /* 0x001fe20007810000 */
[----:B------:R-:W-:-:S06]  /*61b0*/  FFMA.FTZ R159, R0, UR35, -R147 ;  /* 0x00000023009f7c23 */ /* 0x000fcc0008010893 */
[----:B------:R-:W-:Y:S01]  /*61c0*/  MUFU.EX2 R139, R139 ;  /* 0x0000008b008b7308 */ /* 0x000fe20000000800 */
[----:B------:R-:W0:Y:S07]  /*61d0*/  SHFL.BFLY PT, R11, R122, 0x1, 0x1f ;  /* 0x0c201f007a0b7f89 */ /* 0x000e2e00000e0000 */
[----:B------:R-:W-:Y:S08]  /*61e0*/  MUFU.EX2 R180, R180 ;  /* 0x000000b400b47308 */ /* 0x000ff00000000800 */
[----:B------:R-:W-:Y:S08]  /*61f0*/  MUFU.EX2 R182, R182 ;  /* 0x000000b600b67308 */ /* 0x000ff00000000800 */
[----:B------:R-:W-:Y:S01]  /*6200*/  MUFU.EX2 R157, R157 ;  /* 0x0000009d009d7308 */ /* 0x000fe20000000800 */
[----:B0-----:R-:W-:-:S04]  /*6210*/  FMNMX.FTZ R11, R122, R11, !PT ;  /* 0x0000000b7a0b7209 */ /* 0x001fc80007810000 */
[C---:B------:R-:W-:Y:S01]  /*6220*/  FSETP.NEU.FTZ.AND P2, PT, R11.reuse, -INF , PT ;  /* 0xff8000000b00780b */ /* 0x040fe20003f5d000 */
[C---:B------:R-:W-:Y:S02]  /*6230*/  FMUL.FTZ R0, R11.reuse, UR35 ;  /* 0x000000230b007c20 */ /* 0x040fe40008410000 */
[----:B------:R-:W-:Y:S03]  /*6240*/  MUFU.EX2 R176, R176 ;  /* 0x000000b000b07308 */ /* 0x000fe60000000800 */
[----:B------:R-:W-:Y:S02]  /*6250*/  FSEL R147, R0, RZ, P2 ;  /* 0x000000ff00937208 */ /* 0x000fe40001000000 */
[----:B------:R-:W-:-:S03]  /*6260*/  FSEL R0, R11, RZ, P2 ;  /* 0x000000ff0b007208 */ /* 0x000fc60001000000 */
[----:B------:R-:W-:Y:S01]  /*6270*/  FFMA.FTZ R187, R131, UR35, -R147 ;  /* 0x0000002383bb7c23 */ /* 0x000fe20008010893 */
[----:B------:R-:W-:Y:S01]  /*6280*/  FSEL R131, R12, RZ, P1 ;  /* 0x000000ff0c837208 */ /* 0x000fe20000800000 */
[----:B------:R-:W-:Y:S01]  /*6290*/  FADD.FTZ R2, -R0, R13 ;  /* 0x0000000d00027221 */ /* 0x000fe20000010100 */
[--C-:B------:R-:W-:Y:S01]  /*62a0*/  FFMA.FTZ R189, R168, UR35, -R147.reuse ;  /* 0x00000023a8bd7c23 */ /* 0x100fe20008010893 */
[--C-:B------:R-:W-:Y:S01]  /*62b0*/  FFMA.FTZ R122, R169, UR35, -R147.reuse ;  /* 0x00000023a97a7c23 */ /* 0x100fe20008010893 */
[--C-:B------:R-:W-:Y:S01]  /*62c0*/  FFMA.FTZ R191, R170, UR35, -R147.reuse ;  /* 0x00000023aabf7c23 */ /* 0x100fe20008010893 */
[----:B------:R-:W-:Y:S01]  /*62d0*/  FADD.FTZ R131, -R131, R14 ;  /* 0x0000000e83837221 */ /* 0x000fe20000010100 */
[----:B------:R-:W-:Y:S01]  /*62e0*/  FMUL.FTZ R2, R2, UR35 ;  /* 0x0000002302027c20 */ /* 0x000fe20008410000 */
[--C-:B------:R-:W-:Y:S01]  /*62f0*/  FFMA.FTZ R124, R143, UR35, -R147.reuse ;  /* 0x000000238f7c7c23 */ /* 0x100fe20008010893 */
[----:B------:R-:W-:Y:S01]  /*6300*/  MUFU.EX2 R189, R189 ;  /* 0x000000bd00bd7308 */ /* 0x000fe20000000800 */
[----:B------:R-:W-:Y:S01]  /*6310*/  FMUL.FTZ R131, R131, UR35 ;  /* 0x0000002383837c20 */ /* 0x000fe20008410000 */
[--C-:B------:R-:W-:Y:S01]  /*6320*/  FFMA.FTZ R185, R146, UR35, -R147.reuse ;  /* 0x0000002392b97c23 */ /* 0x100fe20008010893 */
[--C-:B------:R-:W-:Y:S01]  /*6330*/  FFMA.FTZ R126, R130, UR35, -R147.reuse ;  /* 0x00000023827e7c23 */ /* 0x100fe20008010893 */
[--C-:B------:R-:W-:Y:S01]  /*6340*/  FFMA.FTZ R128, R133, UR35, -R147.reuse ;  /* 0x0000002385807c23 */ /* 0x100fe20008010893 */
[--C-:B-1----:R-:W-:Y:S01]  /*6350*/  FFMA.FTZ R138, R140, UR35, -R147.reuse ;  /* 0x000000238c8a7c23 */ /* 0x102fe20008010893 */
[--C-:B------:R-:W-:Y:S01]  /*6360*/  FFMA.FTZ R181, R134, UR35, -R147.reuse ;  /* 0x0000002386b57c23 */ /* 0x100fe20008010893 */
[--C-:B------:R-:W-:Y:S01]  /*6370*/  FFMA.FTZ R130, R144, UR35, -R147.reuse ;  /* 0x0000002390827c23 */ /* 0x100fe20008010893 */
        /* <DEDUP_REMOVED lines=13> */
[----:B------:R-:W-:-:S03]  /*6450*/  FFMA.FTZ R132, R132, UR35, -R147 ;  /* 0x0000002384847c23 */ /* 0x000fc60008010893 */
[----:B------:R-:W2:Y:S01]  /*6460*/  MUFU.EX2 R122, R122 ;  /* 0x0000007a007a7308 */ /* 0x000ea20000000800 */
[----:B0-----:R-:W-:-:S04]  /*6470*/  FFMA.FTZ R13, R0, R10, R127 ;  /* 0x0000000a000d7223 */ /* 0x001fc8000001007f */
[----:B------:R-:W-:-:S03]  /*6480*/  FADD.FTZ R13, R188, R13 ;  /* 0x0000000dbc0d7221 */ /* 0x000fc60000010000 */
[----:B------:R-:W0:Y:S01]  /*6490*/  MUFU.EX2 R191, R191 ;  /* 0x000000bf00bf7308 */ /* 0x000e220000000800 */
[----:B-1----:R-:W-:Y:S01]  /*64a0*/  FFMA.FTZ R3, R2, R3, R189 ;  /* 0x0000000302037223 */ /* 0x002fe200000100bd */
[----:B------:R-:W-:-:S04]  /*64b0*/  FADD.FTZ R140, R190, R13 ;  /* 0x0000000dbe8c7221 */ /* 0x000fc80000010000 */
[----:B------:R-:W-:Y:S02]  /*64c0*/  FADD.FTZ R13, R129, R140 ;  /* 0x0000008c810d7221 */ /* 0x000fe40000010000 */
[----:B------:R-:W1:Y:S01]  /*64d0*/  MUFU.EX2 R124, R124 ;  /* 0x0000007c007c7308 */ /* 0x000e620000000800 */
[----:B--2---:R-:W-:Y:S01]  /*64e0*/  FADD.FTZ R10, R122, R3 ;  /* 0x000000037a0a7221 */ /* 0x004fe20000010000 */
[----:B------:R-:W-:-:S04]  /*64f0*/  FADD.FTZ R140, R184, R13 ;  /* 0x0000000db88c7221 */ /* 0x000fc80000010000 */
[----:B------:R-:W-:Y:S01]  /*6500*/  FADD.FTZ R13, R135, R140 ;  /* 0x0000008c870d7221 */ /* 0x000fe20000010000 */
[----:B------:R-:W-:Y:S01]  /*6510*/  FFMA.FTZ R140, R150, UR35, -R147 ;  /* 0x00000023968c7c23 */ /* 0x000fe20008010893 */
        /* <DEDUP_REMOVED lines=14> */
[----:B------:R-:W-:-:S06]  /*6600*/  FADD.FTZ R142, R176, R13 ;  /* 0x0000000db08e7221 */ /* 0x000fcc0000010000 */
        /* <DEDUP_REMOVED lines=30> */
[----:B------:R-:W-:Y:S01]  /*67f0*/  MUFU.EX2 R174, R174 ;  /* 0x000000ae00ae7308 */ /* 0x000fe20000000800 */
[----:B-1----:R-:W-:-:S07]  /*6800*/  FADD.FTZ R13, R159, R142 ;  /* 0x0000008e9f0d7221 */ /* 0x002fce0000010000 */
[----:B------:R-:W0:Y:S01]  /*6810*/  MUFU.EX2 R175, R175 ;  /* 0x000000af00af7308 */ /* 0x000e220000000800 */
[----:B--2---:R-:W-:-:S07]  /*6820*/  FADD.FTZ R10, R140, R3 ;  /* 0x000000038c0a7221 */ /* 0x004fce0000010000 */
[----:B------:R-:W-:Y:S08]  /*6830*/  MUFU.EX2 R21, R21 ;  /* 0x0000001500157308 */ /* 0x000ff00000000800 */
[----:B------:R-:W1:Y:S01]  /*6840*/  MUFU.EX2 R152, R152 ;  /* 0x0000009800987308 */ /* 0x000e620000000800 */
[----:B0-----:R-:W-:-:S07]  /*6850*/  FADD.FTZ R10, R175, R10 ;  /* 0x0000000aaf0a7221 */ /* 0x001fce0000010000 */
[----:B------:R-:W-:Y:S08]  /*6860*/  MUFU.EX2 R20, R20 ;  /* 0x0000001400147308 */ /* 0x000ff00000000800 */
[----:B------:R-:W0:Y:S01]  /*6870*/  MUFU.EX2 R151, R151 ;  /* 0x0000009700977308 */ /* 0x000e220000000800 */
[----:B-1----:R-:W-:-:S07]  /*6880*/  FADD.FTZ R10, R152, R10 ;  /* 0x0000000a980a7221 */ /* 0x002fce0000010000 */
[----:B------:R-:W-:Y:S08]  /*6890*/  MUFU.EX2 R125, R125 ;  /* 0x0000007d007d7308 */ /* 0x000ff00000000800 */
[----:B------:R1:W2:Y:S01]  /*68a0*/  MUFU.EX2 R169, R136 ;  /* 0x0000008800a97308 */ /* 0x0002a20000000800 */
[----:B0-----:R-:W-:-:S07]  /*68b0*/  FADD.FTZ R10, R151, R10 ;  /* 0x0000000a970a7221 */ /* 0x001fce0000010000 */
[----:B------:R-:W0:Y:S01]  /*68c0*/  MUFU.EX2 R120, R120 ;  /* 0x0000007800787308 */ /* 0x000e220000000800 */
[----:B-1----:R-:W-:-:S04]  /*68d0*/  FADD.FTZ R136, R174, R13 ;  /* 0x0000000dae887221 */ /* 0x002fc80000010000 */
[----:B------:R-:W-:-:S03]  /*68e0*/  FADD.FTZ R3, R21, R136 ;  /* 0x0000008815037221 */ /* 0x000fc60000010000 */
[----:B------:R-:W1:Y:S01]  /*68f0*/  MUFU.EX2 R171, R154 ;  /* 0x0000009a00ab7308 */ /* 0x000e620000000800 */
[----:B------:R-:W-:Y:S01]  /*6900*/  FADD.FTZ R136, R20, R3 ;  /* 0x0000000314887221 */ /* 0x000fe20000010000 */
[----:B--2---:R-:W-:-:S03]  /*6910*/  FADD.FTZ R10, R169, R10 ;  /* 0x0000000aa90a7221 */ /* 0x004fc60000010000 */
[----:B------:R-:W-:-:S03]  /*6920*/  FADD.FTZ R3, R125, R136 ;  /* 0x000000887d037221 */ /* 0x000fc60000010000 */
[----:B------:R-:W2:Y:S01]  /*6930*/  MUFU.EX2 R121, R121 ;  /* 0x0000007900797308 */ /* 0x000ea20000000800 */
[----:B0-----:R-:W-:-:S07]  /*6940*/  FADD.FTZ R136, R120, R3 ;  /* 0x0000000378887221 */ /* 0x001fce0000010000 */
[----:B------:R-:W0:Y:S01]  /*6950*/  MUFU.EX2 R132, R132 ;  /* 0x0000008400847308 */ /* 0x000e220000000800 */
[----:B-1----:R-:W-:Y:S01]  /*6960*/  FADD.FTZ R3, R171, R10 ;  /* 0x0000000aab037221 */ /* 0x002fe20000010000 */
[----:B--2---:R-:W-:-:S03]  /*6970*/  FADD.FTZ R10, R121, R136 ;  /* 0x00000088790a7221 */ /* 0x004fc60000010000 */
[----:B0-----:R-:W-:Y:S01]  /*6980*/  FADD.FTZ R3, R132, R3 ;  /* 0x0000000384037221 */ /* 0x001fe20000010000 */
[----:B------:R-:W-:Y:S06]  /*6990*/  @!P0 BRA `(.L_x_2217) ;  /* 0x0000000000048947 */ /* 0x000fec0003800000 */
[----:B------:R-:W-:Y:S01]  /*69a0*/  BPT.TRAP 0x1 ;  /* 0x000000040000795c */ /* 0x000fe20000300000 */
.L_x_2217:
[----:B------:R-:W0:Y:S01]  /*69b0*/  S2UR UR5, SR_CgaCtaId ;  /* 0x00000000000579c3 */ /* 0x000e220000008800 */
[----:B------:R-:W-:Y:S01]  /*69c0*/  UISETP.GT.AND UP0, UPT, UR4, UR10, UPT ;  /* 0x0000000a0400728c */ /* 0x000fe2000bf04270 */
[----:B------:R-:W-:Y:S01]  /*69d0*/  F2FP.F16.F32.PACK_AB R183, R14, R183 ;  /* 0x000000b70eb7723e */ /* 0x000fe200000000ff */
[----:B------:R-:W-:Y:S01]  /*69e0*/  UIADD3 UR9, UR9, 0x30860, URZ ;  /* 0x0003086009097890 */ /* 0x000fe2000fffe03f */
[----:B------:R-:W-:Y:S01]  /*69f0*/  F2FP.F16.F32.PACK_AB R188, R188, R127 ;  /* 0x0000007fbcbc723e */ /* 0x000fe200000000ff */
[----:B------:R-:W-:Y:S01]  /*6a00*/  UIADD3 UR4, UR4, -0x1, URZ ;  /* 0xffffffff04047890 */ /* 0x000fe2000fffe03f */
[----:B------:R-:W-:Y:S01]  /*6a10*/  F2FP.F16.F32.PACK_AB R189, R122, R189 ;  /* 0x000000bd7abd723e */ /* 0x000fe200000000ff */
[----:B------:R-:W-:Y:S01]  /*6a20*/  UMOV UR6, UR39 ;  /* 0x0000002700067c82 */ /* 0x000fe20008000000 */
[----:B------:R-:W-:Y:S01]  /*6a30*/  PLOP3.LUT P1, PT, PT, PT, UP0, 0x80, 0x0 ;  /* 0x000000000000781c */ /* 0x000fe20003f2f008 */
        /* <DEDUP_REMOVED lines=8> */
[----:B------:R-:W-:Y:S01]  /*6ac0*/  F2FP.F16.F32.PACK_AB R180, R153, R180 ;  /* 0x000000b499b4723e */ /* 0x000fe200000000ff */
[----:B0-----:R-:W-:Y:S01]  /*6ad0*/  UPRMT UR9, UR5, 0x654, UR9 ;  /* 0x0000065405097896 */ /* 0x001fe20008000009 */
[----:B------:R-:W-:-:S02]  /*6ae0*/  F2FP.F16.F32.PACK_AB R181, R130, R181 ;  /* 0x000000b582b5723e */ /* 0x000fc400000000ff */
[----:B------:R-:W-:Y:S01]  /*6af0*/  UMOV UR5, UR38 ;  /* 0x0000002600057c82 */ /* 0x000fe20008000000 */
[----:B------:R-:W-:Y:S02]  /*6b00*/  F2FP.F16.F32.PACK_AB R182, R157, R182 ;  /* 0x000000b69db6723e */ /* 0x000fe400000000ff */
[----:B------:R-:W-:Y:S02]  /*6b10*/  F2FP.F16.F32.PACK_AB R176, R15, R176 ;  /* 0x000000b00fb0723e */ /* 0x000fe400000000ff */
[----:B------:R-:W-:Y:S01]  /*6b20*/  F2FP.F16.F32.PACK_AB R177, R134, R177 ;  /* 0x000000b186b1723e */ /* 0x000fe200000000ff */
[----:B------:R-:W-:Y:S01]  /*6b30*/  SYNCS.ARRIVE.TRANS64.RED.A1T0 RZ, [UR9], RZ ;  /* 0x000000ffffff79a7 */ /* 0x000fe20008100409 */
        /* <DEDUP_REMOVED lines=10> */
[----:B------:R-:W-:Y:S06]  /*6be0*/  @P1 BRA `(.L_x_2218) ;  /* 0xffffffd400001947 */ /* 0x000fec000383ffff */
.L_x_2207:
[----:B------:R-:W-:-:S13]  /*6bf0*/  ISETP.LE.AND P1, PT, RZ, UR4, PT ;  /* 0x00000004ff007c0c */ /* 0x000fda000bf23270 */
[----:B------:R-:W-:Y:S05]  /*6c00*/  @!P1 BRA `(.L_x_2219) ;  /* 0x00000024003c9947 */ /* 0x000fea0003800000 */
[----:B------:R-:W-:Y:S01]  /*6c10*/  IMAD.MOV.U32 R14, RZ, RZ, R11 ;  /* 0x000000ffff0e7224 */ /* 0x000fe200078e000b */
[----:B------:R-:W-:Y:S01]  /*6c20*/  MOV R13, R12 ;  /* 0x0000000c000d7202 */ /* 0x000fe20000000f00 */
[----:B------:R-:W-:Y:S01]  /*6c30*/  UMOV UR5, UR38 ;  /* 0x0000002600057c82 */ /* 0x000fe20008000000 */
[----:B------:R-:W-:Y:S01]  /*6c40*/  UMOV UR6, UR39 ;  /* 0x0000002700067c82 */ /* 0x000fe20008000000 */
[----:B------:R-:W-:Y:S01]  /*6c50*/  ULDC UR7, c[0x0][0x9d8] ;  /* 0x0002760000077ab9 */ /* 0x000fe20000000800 */
[----:B------:R-:W-:-:S05]  /*6c60*/  ULDC UR10, c[0x0][0x988] ;  /* 0x00026200000a7ab9 */ /* 0x000fca0000000800 */
.L_x_2230:
[----:B------:R-:W-:-:S04]  /*6c70*/  UIADD3 UR9, UR6, 0x1, URZ ;  /* 0x0000000106097890 */ /* 0x000fc8000fffe03f */
[----:B------:R-:W-:-:S04]  /*6c80*/  UISETP.NE.AND UP0, UPT, UR9, 0x2, UPT ;  /* 0x000000020900788c */ /* 0x000fc8000bf05270 */
[----:B------:R-:W-:Y:S02]  /*6c90*/  USEL UR9, UR9, URZ, UP0 ;  /* 0x0000003f09097287 */ /* 0x000fe40008000000 */
[----:B------:R-:W-:-:S04]  /*6ca0*/  USEL UR38, URZ, 0x1, UP0 ;  /* 0x000000013f267887 */ /* 0x000fc80008000000 */
[----:B------:R-:W-:Y:S01]  /*6cb0*/  ULOP3.LUT UR38, UR5, UR38, URZ, 0x3c, !UPT ;  /* 0x0000002605267292 */ /* 0x000fe2000f8e3c3f */
[----:B------:R-:W-:Y:S01]  /*6cc0*/  UMOV UR39, UR9 ;  /* 0x0000000900277c82 */ /* 0x000fe20008000000 */
[----:B------:R-:W-:Y:S10]  /*6cd0*/  @!P0 BRA `(.L_x_2220) ;  /* 0x0000000000048947 */ /* 0x000ff40003800000 */
[----:B------:R-:W-:Y:S01]  /*6ce0*/  BPT.TRAP 0x1 ;  /* 0x000000040000795c */ /* 0x000fe20000300000 */
.L_x_2220:
[----:B------:R-:W-:Y:S01]  /*6cf0*/  ULEA UR8, UR39, UR40, 0x3 ;  /* 0x0000002827087291 */ /* 0x000fe2000f8e183f */
[----:B------:R-:W-:-:S05]  /*6d00*/  IMAD.U32 R11, RZ, RZ, UR38 ;  /* 0x00000026ff0b7e24 */ /* 0x000fca000f8e00ff */
[----:B------:R-:W-:-:S04]  /*6d10*/  SHF.L.U32 R11, R11, 0x1f, RZ ;  /* 0x0000001f0b0b7819 */ /* 0x000fc800000006ff */
[----:B------:R0:W1:Y:S01]  /*6d20*/  SYNCS.PHASECHK.TRANS64.TRYWAIT P1, [UR8+0x30830], R11 ;  /* 0x0308300bff0075a7 */ /* 0x0000620008020148 */
[----:B------:R-:W-:Y:S05]  /*6d30*/  @!P0 BRA `(.L_x_2221) ;  /* 0x0000000000048947 */ /* 0x000fea0003800000 */
[----:B------:R-:W-:Y:S01]  /*6d40*/  BPT.TRAP 0x1 ;  /* 0x000000040000795c */ /* 0x000fe20000300000 */
.L_x_2221:
[----:B-1----:R-:W-:Y:S05]  /*6d50*/  @P1 BRA `(.L_x_2222) ;  /* 0x0000000000081947 */ /* 0x002fea0003800000 */
[----:B------:R-:W1:Y:S02]  /*6d60*/  SYNCS.PHASECHK.TRANS64.TRYWAIT P1, [UR8+0x30830], R11 ;  /* 0x0308300bff0075a7 */ /* 0x000e640008020148 */
[----:B-1----:R-:W-:Y:S05]  /*6d70*/  @!P1 BRA `(.L_x_2223) ;  /* 0x0000009c00089947 */ /* 0x002fea0003800000 */
.L_x_2222:
        /* <DEDUP_REMOVED lines=175> */
.L_x_2224:
[----:B------:R-:W-:Y:S01]  /*7870*/  ULEA UR8, UR6, UR40, 0x3 ;  /* 0x0000002806087291 */ /* 0x000fe2000f8e183f */
[----:B------:R-:W-:-:S05]  /*7880*/  IMAD.U32 R0, RZ, RZ, UR5 ;  /* 0x00000005ff007e24 */ /* 0x000fca000f8e00ff */
[----:B------:R-:W-:-:S04]  /*7890*/  SHF.L.U32 R0, R0, 0x1f, RZ ;  /* 0x0000001f00007819 */ /* 0x000fc800000006ff */
[----:B------:R2:W3:Y:S01]  /*78a0*/  SYNCS.PHASECHK.TRANS64.TRYWAIT P1, [UR8+0x30850], R0 ;  /* 0x03085000ff0075a7 */ /* 0x0004e20008020148 */
[----:B------:R-:W-:Y:S05]  /*78b0*/  @!P0 BRA `(.L_x_2225) ;  /* 0x0000000000048947 */ /* 0x000fea0003800000 */
[----:B------:R-:W-:Y:S01]  /*78c0*/  BPT.TRAP 0x1 ;  /* 0x000000040000795c */ /* 0x000fe20000300000 */
.L_x_2225:
[----:B---3--:R-:W-:Y:S05]  /*78d0*/  @P1 BRA `(.L_x_2226) ;  /* 0x0000000000081947 */ /* 0x008fea0003800000 */
[----:B------:R-:W3:Y:S02]  /*78e0*/  SYNCS.PHASECHK.TRANS64.TRYWAIT P1, [UR8+0x30850], R0 ;  /* 0x03085000ff0075a7 */ /* 0x000ee40008020148 */
[----:B---3--:R-:W-:Y:S05]  /*78f0*/  @!P1 BRA `(.L_x_2227) ;  /* 0x0000009000409947 */ /* 0x008fea0003800000 */
.L_x_2226:
        /* <DEDUP_REMOVED lines=37> */
.L_x_2228:
        /* <DEDUP_REMOVED lines=59> */
[----:B------:R-:W1:Y:S01]  /*7f00*/  S2UR UR6, SR_CgaCtaId ;  /* 0x00000000000679c3 */ /* 0x000e620000008800 */
[----:B------:R-:W-:-:S02]  /*7f10*/  ULEA UR5, UR9, UR40, 0x3 ;  /* 0x0000002809057291 */ /* 0x000fc4000f8e183f */
[----:B------:R-:W3:Y:S01]  /*7f20*/  MUFU.TANH R120, R120 ;  /* 0x0000007800787308 */ /* 0x000ee20000002400 */
[----:B--2---:R-:W-:Y:S01]  /*7f30*/  FMNMX.FTZ R11, R21, R0, !PT ;  /* 0x00000000150b7209 */ /* 0x004fe20007810000 */
[----:B------:R-:W-:-:S06]  /*7f40*/  UIADD3 UR5, UR5, 0x30840, URZ ;  /* 0x0003084005057890 */ /* 0x000fcc000fffe03f */
[----:B------:R-:W2:Y:S01]  /*7f50*/  MUFU.TANH R172, R172 ;  /* 0x000000ac00ac7308 */ /* 0x000ea20000002400 */
[----:B0-----:R-:W-:-:S07]  /*7f60*/  FMNMX.FTZ R143, R171, R2, !PT ;  /* 0x00000002ab8f7209 */ /* 0x001fce0007810000 */
[----:B------:R-:W0:Y:S01]  /*7f70*/  MUFU.TANH R121, R121 ;  /* 0x0000007900797308 */ /* 0x000e220000002400 */
[----:B---3--:R-:W-:Y:S01]  /*7f80*/  FMNMX.FTZ R0, R120, R11, !PT ;  /* 0x0000000b78007209 */ /* 0x008fe20007810000 */
[----:B-1----:R-:W-:-:S06]  /*7f90*/  UPRMT UR5, UR6, 0x654, UR5 ;  /* 0x0000065406057896 */ /* 0x002fcc0008000005 */
[----:B------:R-:W1:Y:S01]  /*7fa0*/  MUFU.TANH R173, R173 ;  /* 0x000000ad00ad7308 */ /* 0x000e620000002400 */
[----:B--2---:R-:W-:Y:S02]  /*7fb0*/  FMNMX.FTZ R2, R172, R143, !PT ;  /* 0x0000008fac027209 */ /* 0x004fe40007810000 */
[----:B------:R-:W-:Y:S05]  /*7fc0*/  SYNCS.ARRIVE.TRANS64.RED.A1T0 RZ, [UR5], RZ ;  /* 0x000000ffffff79a7 */ /* 0x000fea0008100405 */
        /* <DEDUP_REMOVED lines=48> */
[----:B--2---:R-:W-:Y:S01]  /*82d0*/  FMNMX.FTZ R2, R146, R153, !PT ;  /* 0x0000009992027209 */ /* 0x004fe20007810000 */
[----:B------:R-:W-:-:S06]  /*82e0*/  FMUL.FTZ R153, R166, UR7 ;  /* 0x00000007a6997c20 */ /* 0x000fcc0008410000 */
        /* <DEDUP_REMOVED lines=25> */
[----:B0-----:R-:W-:-:S05]  /*8480*/  FMNMX.FTZ R0, R156, R11, !PT ;  /* 0x0000000b9c007209 */ /* 0x001fca0007810000 */
[----:B------:R-:W0:Y:S01]  /*8490*/  SHFL.BFLY PT, R11, R0, 0x2, 0x1f ;  /* 0x0c401f00000b7f89 */ /* 0x000e2200000e0000 */
[----:B-1----:R-:W-:-:S04]  /*84a0*/  FMNMX.FTZ R157, R153, R2, !PT ;  /* 0x00000002999d7209 */ /* 0x002fc80007810000 */
        /* <DEDUP_REMOVED lines=8> */
[----:B------:R-:W-:-:S04]  /*8530*/  FMUL.FTZ R160, R12, UR35 ;  /* 0x000000230ca07c20 */ /* 0x000fc80008410000 */
[--C-:B------:R-:W-:Y:S01]  /*8540*/  FFMA.FTZ R188, R169, UR35, -R160.reuse ;  /* 0x00000023a9bc7c23 */ /* 0x100fe200080108a0 */
[--C-:B------:R-:W-:Y:S01]  /*8550*/  FFMA.FTZ R190, R170, UR35, -R160.reuse ;  /* 0x00000023aabe7c23 */ /* 0x100fe200080108a0 */
[--C-:B------:R-:W-:Y:S01]  /*8560*/  FFMA.FTZ R157, R171, UR35, -R160.reuse ;  /* 0x00000023ab9d7c23 */ /* 0x100fe200080108a0 */
[--C-:B------:R-:W-:Y:S01]  /*8570*/  FFMA.FTZ R184, R172, UR35, -R160.reuse ;  /* 0x00000023acb87c23 */ /* 0x100fe200080108a0 */
[--C-:B------:R-:W-:Y:S01]  /*8580*/  FFMA.FTZ R186, R174, UR35, -R160.reuse ;  /* 0x00000023aeba7c23 */ /* 0x100fe200080108a0 */
[--C-:B------:R-:W-:Y:S01]  /*8590*/  FFMA.FTZ R161, R175, UR35, -R160.reuse ;  /* 0x00000023afa17c23 */ /* 0x100fe200080108a0 */
[----:B-1----:R-:W-:Y:S01]  /*85a0*/  FMNMX.FTZ R11, R158, R159, !PT ;  /* 0x0000009f9e0b7209 */ /* 0x002fe20007810000 */
[----:B------:R-:W-:Y:S01]  /*85b0*/  FMUL.FTZ R159, R13, UR35 ;  /* 0x000000230d9f7c20 */ /* 0x000fe20008410000 */
[----:B------:R-:W-:Y:S01]  /*85c0*/  MUFU.EX2 R188, R188 ;  /* 0x000000bc00bc7308 */ /* 0x000fe20000000800 */
[--C-:B------:R-:W-:Y:S01]  /*85d0*/  FFMA.FTZ R180, R135, UR35, -R160.reuse ;  /* 0x0000002387b47c23 */ /* 0x100fe200080108a0 */
[----:B------:R-:W-:Y:S01]  /*85e0*/  FFMA.FTZ R135, R136, UR35, -R160 ;  /* 0x0000002388877c23 */ /* 0x000fe200080108a0 */
[----:B------:R-:W-:Y:S01]  /*85f0*/  FADD.FTZ R13, -R11, R14 ;  /* 0x0000000e0b0d7221 */ /* 0x000fe20000010100 */
[--C-:B------:R-:W-:Y:S01]  /*8600*/  FFMA.FTZ R182, R137, UR35, -R160.reuse ;  /* 0x0000002389b67c23 */ /* 0x100fe200080108a0 */
[--C-:B------:R-:W-:Y:S01]  /*8610*/  FFMA.FTZ R137, R138, UR35, -R160.reuse ;  /* 0x000000238a897c23 */ /* 0x100fe200080108a0 */
[--C-:B------:R-:W-:Y:S01]  /*8620*/  FFMA.FTZ R176, R141, UR35, -R160.reuse ;  /* 0x000000238db07c23 */ /* 0x100fe200080108a0 */
[----:B------:R-:W-:Y:S01]  /*8630*/  FMUL.FTZ R14, R13, UR35 ;  /* 0x000000230d0e7c20 */ /* 0x000fe20008410000 */
[--C-:B------:R-:W-:Y:S01]  /*8640*/  FFMA.FTZ R13, R168, UR35, -R160.reuse ;  /* 0x00000023a80d7c23 */ /* 0x100fe200080108a0 */
[----:B------:R0:W-:Y:S01]  /*8650*/  MUFU.EX2 R0, R159 ;  /* 0x0000009f00007308 */ /* 0x0001e20000000800 */
[--C-:B------:R-:W-:Y:S01]  /*8660*/  FFMA.FTZ R141, R142, UR35, -R160.reuse ;  /* 0x000000238e8d7c23 */ /* 0x100fe200080108a0 */
[--C-:B------:R-:W-:Y:S01]  /*8670*/  FFMA.FTZ R178, R144, UR35, -R160.reuse ;  /* 0x0000002390b27c23 */ /* 0x100fe200080108a0 */
        /* <DEDUP_REMOVED lines=10> */
[----:B------:R-:W-:-:S03]  /*8720*/  FFMA.FTZ R155, R156, UR35, -R160 ;  /* 0x000000239c9b7c23 */ /* 0x000fc600080108a0 */
[----:B------:R-:W0:Y:S01]  /*8730*/  MUFU.EX2 R13, R13 ;  /* 0x0000000d000d7308 */ /* 0x000e220000000800 */
[----:B-1----:R-:W-:-:S04]  /*8740*/  FMUL.FTZ R14, R11, UR35 ;  /* 0x000000230b0e7c20 */ /* 0x002fc80008410000 */
        /* <DEDUP_REMOVED lines=13> */
[----:B0-----:R-:W-:Y:S01]  /*8820*/  FFMA.FTZ R15, R0, R10, R13 ;  /* 0x0000000a000f7223 */ /* 0x001fe2000001000d */
[--C-:B------:R-:W-:Y:S01]  /*8830*/  FFMA.FTZ R128, R128, UR35, -R14.reuse ;  /* 0x0000002380807c23 */ /* 0x100fe2000801080e */
[--C-:B------:R-:W-:Y:S01]  /*8840*/  FFMA.FTZ R177, R129, UR35, -R14.reuse ;  /* 0x0000002381b17c23 */ /* 0x100fe2000801080e */
[--C-:B------:R-:W-:Y:S01]  /*8850*/  FFMA.FTZ R130, R130, UR35, -R14.reuse ;  /* 0x0000002382827c23 */ /* 0x100fe2000801080e */
[----:B------:R-:W-:Y:S01]  /*8860*/  FADD.FTZ R15, R188, R15 ;  /* 0x0000000fbc0f7221 */ /* 0x000fe20000010000 */
[--C-:B------:R-:W-:Y:S01]  /*8870*/  FFMA.FTZ R179, R131, UR35, -R14.reuse ;  /* 0x0000002383b37c23 */ /* 0x100fe2000801080e */
[--C-:B------:R-:W-:Y:S01]  /*8880*/  FFMA.FTZ R132, R132, UR35, -R14.reuse ;  /* 0x0000002384847c23 */ /* 0x100fe2000801080e */
[----:B------:R-:W0:Y:S01]  /*8890*/  MUFU.EX2 R20, R20 ;  /* 0x0000001400147308 */ /* 0x000e220000000800 */
[----:B-1----:R-:W-:Y:S01]  /*88a0*/  FADD.FTZ R136, R190, R15 ;  /* 0x0000000fbe887221 */ /* 0x002fe20000010000 */
[--C-:B------:R-:W-:Y:S01]  /*88b0*/  FFMA.FTZ R173, R133, UR35, -R14.reuse ;  /* 0x0000002385ad7c23 */ /* 0x100fe2000801080e */
[--C-:B------:R-:W-:Y:S01]  /*88c0*/  FFMA.FTZ R134, R134, UR35, -R14.reuse ;  /* 0x0000002386867c23 */ /* 0x100fe2000801080e */
[--C-:B------:R-:W-:Y:S01]  /*88d0*/  FFMA.FTZ R175, R139, UR35, -R14.reuse ;  /* 0x000000238baf7c23 */ /* 0x100fe2000801080e */
[--C-:B------:R-:W-:Y:S01]  /*88e0*/  FFMA.FTZ R140, R140, UR35, -R14.reuse ;  /* 0x000000238c8c7c23 */ /* 0x100fe2000801080e */
[--C-:B------:R-:W-:Y:S01]  /*88f0*/  FFMA.FTZ R143, R143, UR35, -R14.reuse ;  /* 0x000000238f8f7c23 */ /* 0x100fe2000801080e */
[--C-:B------:R-:W-:Y:S01]  /*8900*/  FFMA.FTZ R150, R150, UR35, -R14.reuse ;  /* 0x0000002396967c23 */ /* 0x100fe2000801080e */
[----:B------:R-:W1:Y:S01]  /*8910*/  MUFU.EX2 R191, R191 ;  /* 0x000000bf00bf7308 */ /* 0x000e620000000800 */
[----:B--2---:R-:W-:Y:S01]  /*8920*/  FFMA.FTZ R3, R2, R3, R189 ;  /* 0x0000000302037223 */ /* 0x004fe200000100bd */
[--C-:B------:R-:W-:Y:S01]  /*8930*/  FFMA.FTZ R153, R153, UR35, -R14.reuse ;  /* 0x0000002399997c23 */ /* 0x100fe2000801080e */
[----:B------:R-:W-:-:S05]  /*8940*/  FFMA.FTZ R14, R154, UR35, -R14 ;  /* 0x000000239a0e7c23 */ /* 0x000fca000801080e */
        /* <DEDUP_REMOVED lines=88> */
.L_x_2229:
[----:B------:R-:W0:Y:S01]  /*8ed0*/  S2UR UR5, SR_CgaCtaId ;  /* 0x00000000000579c3 */ /* 0x000e220000008800 */
[----:B------:R-:W-:Y:S01]  /*8ee0*/  UIADD3 UR8, UR8, 0x30860, URZ ;  /* 0x0003086008087890 */ /* 0x000fe2000fffe03f */
[----:B------:R-:W-:Y:S01]  /*8ef0*/  ISETP.LT.AND P1, PT, RZ, UR4, PT ;  /* 0x00000004ff007c0c */ /* 0x000fe2000bf21270 */
[----:B------:R-:W-:Y:S01]  /*8f00*/  UIADD3 UR4, UR4, -0x1, URZ ;  /* 0xffffffff04047890 */ /* 0x000fe2000fffe03f */
[----:B------:R-:W-:Y:S01]  /*8f10*/  F2FP.F16.F32.PACK_AB R188, R188, R13 ;  /* 0x0000000dbcbc723e */ /* 0x000fe200000000ff */
[----:B------:R-:W-:Y:S01]  /*8f20*/  UMOV UR6, UR39 ;  /* 0x0000002700067c82 */ /* 0x000fe20008000000 */
        /* <DEDUP_REMOVED lines=29> */
.L_x_2219:
        /* <DEDUP_REMOVED lines=99> */
.L_x_2231:
[----:B------:R-:W-:Y:S01]  /*9730*/  ULEA UR5, UR39, UR40, 0x3 ;  /* 0x0000002827057291 */ /* 0x000fe2000f8e183f */
[----:B------:R-:W-:-:S04]  /*9740*/  MOV R0, UR38 ;  /* 0x0000002600007c02 */ /* 0x000fc80008000f00 */
[----:B------:R-:W-:-:S04]  /*9750*/  SHF.L.U32 R0, R0, 0x1f, RZ ;  /* 0x0000001f00007819 */ /* 0x000fc800000006ff */
[----:B------:R0:W1:Y:S01]  /*9760*/  SYNCS.PHASECHK.TRANS64.TRYWAIT P1, [UR5+0x30850], R0 ;  /* 0x03085000ff0075a7 */ /* 0x0000620008020145 */
[----:B------:R-:W-:Y:S05]  /*9770*/  @!P0 BRA `(.L_x_2232) ;  /* 0x0000000000048947 */ /* 0x000fea0003800000 */
[----:B------:R-:W-:Y:S01]  /*9780*/  BPT.TRAP 0x1 ;  /* 0x000000040000795c */ /* 0x000fe20000300000 */
.L_x_2232:
[----:B-1----:R-:W-:Y:S05]  /*9790*/  @P1 BRA `(.L_x_2233) ;  /* 0x0000000000081947 */ /* 0x002fea0003800000 */
[----:B------:R-:W1:Y:S02]  /*97a0*/  SYNCS.PHASECHK.TRANS64.TRYWAIT P1, [UR5+0x30850], R0 ;  /* 0x03085000ff0075a7 */ /* 0x000e640008020145 */
[----:B-1----:R-:W-:Y:S05]  /*97b0*/  @!P1 BRA `(.L_x_2234) ;  /* 0x0000007000a89947 */ /* 0x002fea0003800000 */
.L_x_2233:
[----:B------:R-:W-:Y:S01]  /*97c0*/  UIADD3 UR40, UR40, 0x400, URZ ;  /* 0x0000040028287890 */ /* 0x000fe2000fffe03f */
[----:B------:R-:W-:Y:S01]  /*97d0*/  WARPGROUP.ARRIVE ;  /* 0x00000000000079c5 */ /* 0x000fe20000000000 */
[----:B------:R-:W-:Y:S01]  /*97e0*/  UMOV UR7, 0x40000040 ;  /* 0x4000004000077882 */ /* 0x000fe20000000000 */
[----:B-1----:R-:W1:Y:S01]  /*97f0*/  SHFL.BFLY PT, R5, R10, 0x2, 0x1f ;  /* 0x0c401f000a057f89 */ /* 0x002e6200000e0000 */
[----:B------:R-:W-:Y:S01]  /*9800*/  USHF.R.U32.HI UR40, URZ, 0x4, UR40 ;  /* 0x000000043f287899 */ /* 0x000fe20008011628 */
[----:B------:R-:W-:Y:S02]  /*9810*/  CS2R R20, SRZ ;  /* 0x0000000000147805 */ /* 0x000fe4000001ff00 */
[----:B0-----:R-:W0:Y:S01]  /*9820*/  SHFL.BFLY PT, R0, R3, 0x2, 0x1f ;  /* 0x0c401f0003007f89 */ /* 0x001e2200000e0000 */
[----:B------:R-:W-:-:S04]  /*9830*/  ULOP3.LUT UR40, UR40, 0x3fff, URZ, 0xc0, !UPT ;  /* 0x00003fff28287892 */ /* 0x000fc8000f8ec03f */
[----:B------:R-:W-:-:S04]  /*9840*/  ULOP3.LUT UR4, UR40, 0x3000000, URZ, 0xfc, !UPT ;  /* 0x0300000028047892 */ /* 0x000fc8000f8efc3f */
[----:B------:R-:W-:-:S07]  /*9850*/  UIMAD UR4, UR39, 0x900, UR4 ;  /* 0x00000900270478a4 */ /* 0x000fce000f8e0204 */
[----:B------:R-:W-:Y:S02]  /*9860*/  UMOV UR6, UR4 ;  /* 0x0000000400067c82 */ /* 0x000fe40008000000 */
[----:B------:R-:W-:Y:S01]  /*9870*/  HGMMA.64x192x16.F32 R24, R188, gdesc[UR4].tnspB, R24, gsb0 ;  /* 0x42e00004bc187df0 */ /* 0x000fe20008000818 */
[----:B------:R-:W-:Y:S01]  /*9880*/  UIADD3 UR6, UR4, 0x80, URZ ;  /* 0x0000008004067890 */ /* 0x000fe2000fffe03f */
[----:B-1----:R-:W-:Y:S01]  /*9890*/  FADD.FTZ R5, R5, R10 ;  /* 0x0000000a05057221 */ /* 0x002fe20000010000 */
[----:B------:R-:W-:Y:S01]  /*98a0*/  UMOV UR7, 0x40000040 ;  /* 0x4000004000077882 */ /* 0x000fe20000000000 */
[----:B0-----:R-:W-:Y:S01]  /*98b0*/  FADD.FTZ R2, R0, R3 ;  /* 0x0000000300027221 */ /* 0x001fe20000010000 */
[----:B------:R-:W-:Y:S02]  /*98c0*/  IMAD.U32 R3, RZ, RZ, UR35 ;  /* 0x00000023ff037e24 */ /* 0x000fe4000f8e00ff */
[----:B------:R-:W0:Y:S04]  /*98d0*/  SHFL.BFLY PT, R0, R5, 0x1, 0x1f ;  /* 0x0c201f0005007f89 */ /* 0x000e2800000e0000 */
[----:B------:R-:W1:Y:S01]  /*98e0*/  SHFL.BFLY PT, R7, R2, 0x1, 0x1f ;  /* 0x0c201f0002077f89 */ /* 0x000e6200000e0000 */
[----:B0-----:R-:W-:Y:S01]  /*98f0*/  FADD.FTZ R8, R5, R0 ;  /* 0x0000000005087221 */ /* 0x001fe20000010000 */
[----:B------:R-:W-:-:S02]  /*9900*/  IMAD.U32 R5, RZ, RZ, UR35 ;  /* 0x00000023ff057e24 */ /* 0x000fc4000f8e00ff */
        /* <DEDUP_REMOVED lines=42> */
.L_x_2235:
[----:B------:R-:W0:Y:S01]  /*9bb0*/  S2UR UR7, SR_CgaCtaId ;  /* 0x00000000000779c3 */ /* 0x000e220000008800 */
[----:B------:R-:W-:Y:S01]  /*9bc0*/  R2UR UR6, R193 ;  /* 0x00000000c10672ca */ /* 0x000fe200000e0000 */
[----:B------:R-:W-:Y:S01]  /*9bd0*/  UIADD3 UR4, UR5, 0x30860, URZ ;  /* 0x0003086005047890 */ /* 0x000fe2000fffe03f */
[-C--:B------:R-:W-:Y:S01]  /*9be0*/  FMUL.FTZ R125, R95, R21.reuse ;  /* 0x000000155f7d7220 */ /* 0x080fe20000410000 */
[----:B------:R-:W-:Y:S01]  /*9bf0*/  UIADD3 UR39, UR39, 0x1, URZ ;  /* 0x0000000127277890 */ /* 0x000fe2000fffe03f */
[-C--:B------:R-:W-:Y:S01]  /*9c00*/  FMUL.FTZ R127, R91, R21.reuse ;  /* 0x000000155b7f7220 */ /* 0x080fe20000410000 */
[-C--:B------:R-:W-:Y:S01]  /*9c10*/  FMUL.FTZ R95, R99, R21.reuse ;  /* 0x00000015635f7220 */ /* 0x080fe20000410000 */
        /* <DEDUP_REMOVED lines=17> */
[----:B0-----:R-:W-:Y:S01]  /*9d30*/  UPRMT UR4, UR7, 0x654, UR4 ;  /* 0x0000065407047896 */ /* 0x001fe20008000004 */
        /* <DEDUP_REMOVED lines=75> */
[----:B------:R-:W-:Y:S01]  /*a1f0*/  MOV R193, UR6 ;  /* 0x0000000600c17c02 */ /* 0x000fe20008000f00 */
[-C--:B------:R-:W-:Y:S01]  /*a200*/  FMUL.FTZ R102, R111, R21.reuse ;  /* 0x000000156f667220 */ /* 0x080fe20000410000 */
[----:B------:R-:W-:Y:S01]  /*a210*/  PLOP3.LUT P0, PT, PT, PT, PT, 0x8, 0x0 ;  /* 0x000000000000781c */ /* 0x000fe20003f0e170 */
[-C--:B------:R-:W-:Y:S01]  /*a220*/  FMUL.FTZ R114, R114, R21.reuse ;  /* 0x0000001572727220 */ /* 0x080fe20000410000 */
[-C--:B------:R-:W-:Y:S01]  /*a230*/  FMUL.FTZ R115, R115, R21.reuse ;  /* 0x0000001573737220 */ /* 0x080fe20000410000 */
[-C--:B------:R-:W-:Y:S01]  /*a240*/  FMUL.FTZ R118, R118, R21.reuse ;  /* 0x0000001576767220 */ /* 0x080fe20000410000 */
[----:B------:R-:W-:Y:S01]  /*a250*/  FMUL.FTZ R119, R119, R21 ;  /* 0x0000001577777220 */ /* 0x000fe20000410000 */
[----:B------:R-:W-:-:S02]  /*a260*/  USEL UR39, UR39, URZ, UP0 ;  /* 0x0000003f27277287 */ /* 0x000fc40008000000 */
[----:B------:R-:W-:-:S12]  /*a270*/  ULOP3.LUT UR38, UR38, UR4, URZ, 0x3c, !UPT ;  /* 0x0000000426267292 */ /* 0x000fd8000f8e3c3f */
.L_x_2199:
        /* <DEDUP_REMOVED lines=10> */
[----:B------:R-:W1:Y:S01]  /*a320*/  LDC R56, c[0x0][0xbe8] ;  /* 0x0002fa00ff387b82 */ /* 0x000e620000000800 */
[----:B------:R-:W-:Y:S01]  /*a330*/  F2FP.F16.F32.PACK_AB R6, R7, R6 ;  /* 0x000000060706723e */ /* 0x000fe200000000ff */
[----:B------:R-:W-:Y:S01]  /*a340*/  USHF.R.S32.HI UR10, URZ, 0x1f, UR61 ;  /* 0x0000001f3f0a7899 */ /* 0x000fe2000801143d */
[----:B------:R-:W-:Y:S01]  /*a350*/  F2FP.F16.F32.PACK_AB R7, R156, R33 ;  /* 0x000000219c07723e */ /* 0x000fe200000000ff */
[----:B------:R-:W-:Y:S01]  /*a360*/  ULDC.64 UR8, c[0x0][0xb90] ;  /* 0x0002e40000087ab9 */ /* 0x000fe20000000a00 */
[----:B------:R-:W-:Y:S01]  /*a370*/  F2FP.F16.F32.PACK_AB R4, R25, R4 ;  /* 0x000000041904723e */ /* 0x000fe200000000ff */
[----:B------:R-:W-:Y:S01]  /*a380*/  UIMAD UR5, UR10, UR8, URZ ;  /* 0x000000080a0572a4 */ /* 0x000fe2000f8e023f */
[----:B------:R-:W-:Y:S01]  /*a390*/  F2FP.F16.F32.PACK_AB R5, R154, R5 ;  /* 0x000000059a05723e */ /* 0x000fe200000000ff */
[----:B------:R-:W-:Y:S01]  /*a3a0*/  UIMAD.WIDE.U32 UR6, UR61, UR8, URZ ;  /* 0x000000083d0672a5 */ /* 0x000fe2000f8e003f */
[----:B------:R-:W-:Y:S01]  /*a3b0*/  F2FP.F16.F32.PACK_AB R10, R11, R10 ;  /* 0x0000000a0b0a723e */ /* 0x000fe200000000ff */
[----:B------:R-:W-:Y:S01]  /*a3c0*/  UIMAD UR5, UR61, UR9, UR5 ;  /* 0x000000093d0572a4 */ /* 0x000fe2000f8e0205 */
[----:B------:R-:W-:Y:S01]  /*a3d0*/  F2FP.F16.F32.PACK_AB R8, R15, R8 ;  /* 0x000000080f08723e */ /* 0x000fe200000000ff */
[----:B------:R-:W-:Y:S01]  /*a3e0*/  USHF.R.S32.HI UR12, URZ, 0x1f, UR60 ;  /* 0x0000001f3f0c7899 */ /* 0x000fe2000801143c */
[----:B------:R-:W-:Y:S01]  /*a3f0*/  F2FP.F16.F32.PACK_AB R11, R150, R141 ;  /* 0x0000008d960b723e */ /* 0x000fe200000000ff */
[----:B------:R-:W-:Y:S01]  /*a400*/  ULDC.64 UR8, c[0x0][0xb98] ;  /* 0x0002e60000087ab9 */ /* 0x000fe20000000a00 */
[----:B------:R-:W-:Y:S01]  /*a410*/  UIADD3 UR7, UR7, UR5, URZ ;  /* 0x0000000507077290 */ /* 0x000fe2000fffe03f */
[----:B------:R-:W-:Y:S01]  /*a420*/  F2FP.F16.F32.PACK_AB R12, R13, R12 ;  /* 0x0000000c0d0c723e */ /* 0x000fe200000000ff */
[----:B------:R-:W-:Y:S01]  /*a430*/  UIMAD UR5, UR12, UR8, URZ ;  /* 0x000000080c0572a4 */ /* 0x000fe2000f8e023f */
[----:B------:R-:W-:Y:S01]  /*a440*/  F2FP.F16.F32.PACK_AB R13, R147, R140 ;  /* 0x0000008c930d723e */ /* 0x000fe200000000ff */
[----:B------:R-:W-:Y:S01]  /*a450*/  UIMAD.WIDE.U32 UR6, UR60, UR8, UR6 ;  /* 0x000000083c0672a5 */ /* 0x000fe2000f8e0006 */
[----:B------:R-:W-:Y:S01]  /*a460*/  F2FP.F16.F32.PACK_AB R14, R53, R14 ;  /* 0x0000000e350e723e */ /* 0x000fe200000000ff */
[----:B------:R-:W-:Y:S01]  /*a470*/  UIMAD UR5, UR60, UR9, UR5 ;  /* 0x000000093c0572a4 */ /* 0x000fe2000f8e0205 */
[----:B------:R-:W-:-:S02]  /*a480*/  F2FP.F16.F32.PACK_AB R15, R149, R142 ;  /* 0x0000008e950f723e */ /* 0x000fc400000000ff */
[----:B------:R-:W-:Y:S01]  /*a490*/  F2FP.F16.F32.PACK_AB R24, R57, R24 ;  /* 0x000000183918723e */ /* 0x000fe200000000ff */
[----:B------:R-:W-:Y:S01]  /*a4a0*/  ULDC.64 UR8, c[0x0][0xae8] ;  /* 0x0002ba0000087ab9 */ /* 0x000fe20000000a00 */
[----:B------:R-:W-:Y:S02]  /*a4b0*/  F2FP.F16.F32.PACK_AB R96, R97, R96 ;  /* 0x000000606160723e */ /* 0x000fe400000000ff */
[----:B------:R-:W-:Y:S02]  /*a4c0*/  F2FP.F16.F32.PACK_AB R97, R95, R98 ;  /* 0x000000625f61723e */ /* 0x000fe400000000ff */
[----:B------:R-:W-:Y:S02]  /*a4d0*/  F2FP.F16.F32.PACK_AB R104, R105, R104 ;  /* 0x000000686968723e */ /* 0x000fe400000000ff */
[----:B------:R-:W-:Y:S02]  /*a4e0*/  MOV R48, R52 ;  /* 0x0000003400307202 */ /* 0x000fe40000000f00 */
[----:B0-----:R-:W-:Y:S01]  /*a4f0*/  MOV R49, R21 ;  /* 0x0000001500317202 */ /* 0x001fe20000000f00 */
[----:B------:R-:W-:Y:S01]  /*a500*/  IMAD R21, R192, 0x40, R16 ;  /* 0x00000040c0157824 */ /* 0x000fe200078e0210 */
[----:B------:R-:W-:-:S02]  /*a510*/  F2FP.F16.F32.PACK_AB R98, R101, R100 ;  /* 0x000000646562723e */ /* 0x000fc400000000ff */
[----:B------:R-:W-:Y:S01]  /*a520*/  F2FP.F16.F32.PACK_AB R99, R124, R99 ;  /* 0x000000637c63723e */ /* 0x000fe200000000ff */
[--C-:B------:R-:W-:Y:S01]  /*a530*/  IMAD.WIDE R46, R197, 0x2, R48.reuse ;  /* 0x00000002c52e7825 */ /* 0x100fe200078e0230 */
[----:B------:R-:W-:Y:S02]  /*a540*/  F2FP.F16.F32.PACK_AB R105, R91, R106 ;  /* 0x0000006a5b69723e */ /* 0x000fe400000000ff */
[----:B------:R-:W-:Y:S01]  /*a550*/  F2FP.F16.F32.PACK_AB R112, R113, R112 ;  /* 0x000000707170723e */ /* 0x000fe200000000ff */
[----:B------:R-:W-:Y:S01]  /*a560*/  IMAD.WIDE R48, R21, 0x2, R48 ;  /* 0x0000000215307825 */ /* 0x000fe200078e0230 */
[C---:B------:R-:W-:Y:S02]  /*a570*/  IADD3 R27, P5, R46.reuse, 0x8060, RZ ;  /* 0x000080602e1b7810 */ /* 0x040fe40007fbe0ff */
[----:B------:R-:W-:Y:S02]  /*a580*/  LOP3.LUT R21, R46, 0x380, RZ, 0xc0, !PT ;  /* 0x000003802e157812 */ /* 0x000fe400078ec0ff */
[----:B------:R-:W-:-:S02]  /*a590*/  LOP3.LUT R26, R27, 0x380, RZ, 0xc0, !PT ;  /* 0x000003801b1a7812 */ /* 0x000fc400078ec0ff */
[----:B------:R-:W-:Y:S02]  /*a5a0*/  IADD3 R43, P0, R46, 0x8020, RZ ;  /* 0x000080202e2b7810 */ /* 0x000fe40007f1e0ff */
[----:B------:R-:W-:Y:S02]  /*a5b0*/  SHF.R.U64 R26, R26, 0x3, RZ ;  /* 0x000000031a1a7819 */ /* 0x000fe400000012ff */
[C---:B------:R-:W-:Y:S01]  /*a5c0*/  IADD3 R45, P6, R46.reuse, 0x8040, RZ ;  /* 0x000080402e2d7810 */ /* 0x040fe20007fde0ff */
[--C-:B------:R-:W-:Y:S01]  /*a5d0*/  IMAD.X R55, RZ, RZ, R47.reuse, P0 ;  /* 0x000000ffff377224 */ /* 0x100fe200000e062f */
[----:B------:R-:W-:Y:S02]  /*a5e0*/  IADD3 R30, P1, R46, 0x8000, RZ ;  /* 0x000080002e1e7810 */ /* 0x000fe40007f3e0ff */
[----:B------:R-:W-:Y:S01]  /*a5f0*/  SHF.R.U64 R21, R21, 0x3, RZ ;  /* 0x0000000315157819 */ /* 0x000fe200000012ff */
[----:B------:R-:W-:Y:S01]  /*a600*/  IMAD.X R51, RZ, RZ, R47, P6 ;  /* 0x000000ffff337224 */ /* 0x000fe200030e062f */
[----:B------:R-:W-:-:S02]  /*a610*/  LOP3.LUT R32, R43, 0x380, RZ, 0xc0, !PT ;  /* 0x000003802b207812 */ /* 0x000fc400078ec0ff */
[----:B------:R-:W-:Y:S01]  /*a620*/  LOP3.LUT R26, R26, R27, RZ, 0x3c, !PT ;  /* 0x0000001b1a1a7212 */ /* 0x000fe200078e3cff */
[--C-:B------:R-:W-:Y:S01]  /*a630*/  IMAD.X R27, RZ, RZ, R47.reuse, P5 ;  /* 0x000000ffff1b7224 */ /* 0x100fe200028e062f */
[----:B------:R-:W-:Y:S02]  /*a640*/  IADD3.X R59, RZ, R47, RZ, P1, !PT ;  /* 0x0000002fff3b7210 */ /* 0x000fe40000ffe4ff */
[C---:B------:R-:W-:Y:S02]  /*a650*/  IADD3 R41, P2, R46.reuse, 0x4060, RZ ;  /* 0x000040602e297810 */ /* 0x040fe40007f5e0ff */
        /* <DEDUP_REMOVED lines=8> */
[----:B------:R-:W-:Y:S01]  /*a6e0*/  IMAD.X R75, RZ, RZ, R47, P5 ;  /* 0x000000ffff4b7224 */ /* 0x000fe200028e062f */
[----:B------:R-:W-:-:S02]  /*a6f0*/  IADD3 R31, P1, R46, 0x40, RZ ;  /* 0x000000402e1f7810 */ /* 0x000fc40007f3e0ff */
[----:B------:R-:W-:Y:S01]  /*a700*/  LOP3.LUT R46, R21, R46, RZ, 0x3c, !PT ;  /* 0x0000002e152e7212 */ /* 0x000fe200078e3cff */
[--C-:B------:R-:W-:Y:S01]  /*a710*/  IMAD.X R83, RZ, RZ, R47.reuse, P0 ;  /* 0x000000ffff537224 */ /* 0x100fe200000e062f */
[----:B------:R-:W-:Y:S01]  /*a720*/  SHF.R.U64 R32, R32, 0x3, RZ ;  /* 0x0000000320207819 */ /* 0x000fe200000012ff */
[----:B------:R-:W-:Y:S01]  /*a730*/  IMAD.X R87, RZ, RZ, R47, P1 ;  /* 0x000000ffff577224 */ /* 0x000fe200008e062f */
[----:B------:R-:W-:Y:S02]  /*a740*/  LOP3.LUT R21, R30, 0x380, RZ, 0xc0, !PT ;  /* 0x000003801e157812 */ /* 0x000fe400078ec0ff */
[----:B------:R-:W-:Y:S02]  /*a750*/  LOP3.LUT R54, R32, R43, RZ, 0x3c, !PT ;  /* 0x0000002b20367212 */ /* 0x000fe400078e3cff */
[----:B------:R-:W-:Y:S02]  /*a760*/  LOP3.LUT R20, R41, 0x380, RZ, 0xc0, !PT ;  /* 0x0000038029147812 */ /* 0x000fe400078ec0ff */
[----:B------:R-:W-:-:S02]  /*a770*/  SHF.R.U64 R21, R21, 0x3, RZ ;  /* 0x0000000315157819 */ /* 0x000fc400000012ff */
[----:B------:R-:W-:Y:S02]  /*a780*/  LOP3.LUT R32, R39, 0x380, RZ, 0xc0, !PT ;  /* 0x0000038027207812 */ /* 0x000fe400078ec0ff */
[----:B------:R-:W-:Y:S02]  /*a790*/  SHF.R.U64 R20, R20, 0x3, RZ ;  /* 0x0000000314147819 */ /* 0x000fe400000012ff */
[----:B------:R-:W-:Y:S02]  /*a7a0*/  LOP3.LUT R58, R21, R30, RZ, 0x3c, !PT ;  /* 0x0000001e153a7212 */ /* 0x000fe400078e3cff */
[----:B------:R-:W-:Y:S02]  /*a7b0*/  SHF.R.U64 R32, R32, 0x3, RZ ;  /* 0x0000000320207819 */ /* 0x000fe400000012ff */
[----:B------:R-:W-:Y:S02]  /*a7c0*/  LOP3.LUT R21, R28, 0x380, RZ, 0xc0, !PT ;  /* 0x000003801c157812 */ /* 0x000fe400078ec0ff */
[----:B------:R-:W-:-:S02]  /*a7d0*/  LOP3.LUT R62, R20, R41, RZ, 0x3c, !PT ;  /* 0x00000029143e7212 */ /* 0x000fc400078e3cff */
[----:B------:R-:W-:Y:S02]  /*a7e0*/  LOP3.LUT R70, R32, R39, RZ, 0x3c, !PT ;  /* 0x0000002720467212 */ /* 0x000fe400078e3cff */
[----:B------:R-:W-:Y:S02]  /*a7f0*/  LOP3.LUT R20, R29, 0x380, RZ, 0xc0, !PT ;  /* 0x000003801d147812 */ /* 0x000fe400078ec0ff */
[----:B------:R-:W-:Y:S02]  /*a800*/  SHF.R.U64 R21, R21, 0x3, RZ ;  /* 0x0000000315157819 */ /* 0x000fe400000012ff */
[----:B------:R-:W-:Y:S02]  /*a810*/  LOP3.LUT R32, R35, 0x380, RZ, 0xc0, !PT ;  /* 0x0000038023207812 */ /* 0x000fe400078ec0ff */
[----:B------:R-:W-:Y:S02]  /*a820*/  LOP3.LUT R34, R45, 0x380, RZ, 0xc0, !PT ;  /* 0x000003802d227812 */ /* 0x000fe400078ec0ff */
[----:B------:R-:W-:-:S02]  /*a830*/  SHF.R.U64 R20, R20, 0x3, RZ ;  /* 0x0000000314147819 */ /* 0x000fc400000012ff */
[----:B------:R-:W-:Y:S02]  /*a840*/  LOP3.LUT R78, R21, R28, RZ, 0x3c, !PT ;  /* 0x0000001c154e7212 */ /* 0x000fe400078e3cff */
[----:B------:R-:W-:Y:S02]  /*a850*/  SHF.R.U64 R32, R32, 0x3, RZ ;  /* 0x0000000320207819 */ /* 0x000fe400000012ff */
[----:B------:R-:W-:Y:S02]  /*a860*/  IADD3 R21, P4, R48, 0x1000, RZ ;  /* 0x0000100030157810 */ /* 0x000fe40007f9e0ff */
[----:B------:R-:W-:Y:S02]  /*a870*/  SHF.R.U64 R34, R34, 0x3, RZ ;  /* 0x0000000322227819 */ /* 0x000fe400000012ff */
[----:B------:R-:W-:Y:S02]  /*a880*/  LOP3.LUT R66, R20, R29, RZ, 0x3c, !PT ;  /* 0x0000001d14427212 */ /* 0x000fe400078e3cff */
[----:B------:R-:W-:-:S02]  /*a890*/  LOP3.LUT R82, R32, R35, RZ, 0x3c, !PT ;  /* 0x0000002320527212 */ /* 0x000fc400078e3cff */
[----:B------:R-:W-:Y:S02]  /*a8a0*/  LOP3.LUT R20, R21, 0x380, RZ, 0xc0, !PT ;  /* 0x0000038015147812 */ /* 0x000fe400078ec0ff */
[----:B------:R-:W-:Y:S02]  /*a8b0*/  IADD3 R35, P0, R48, 0x5000, RZ ;  /* 0x0000500030237810 */ /* 0x000fe40007f1e0ff */
[----:B------:R-:W-:Y:S02]  /*a8c0*/  LOP3.LUT R50, R34, R45, RZ, 0x3c, !PT ;  /* 0x0000002d22327212 */ /* 0x000fe400078e3cff */
[----:B------:R-:W-:Y:S02]  /*a8d0*/  SHF.R.U64 R20, R20, 0x3, RZ ;  /* 0x0000000314147819 */ /* 0x000fe400000012ff */
[----:B------:R-:W-:Y:S02]  /*a8e0*/  LOP3.LUT R34, R35, 0x380, RZ, 0xc0, !PT ;  /* 0x0000038023227812 */ /* 0x000fe400078ec0ff */
[----:B------:R-:W-:-:S02]  /*a8f0*/  LOP3.LUT R20, R20, R21, RZ, 0x3c, !PT ;  /* 0x0000001514147212 */ /* 0x000fc400078e3cff */
        /* <DEDUP_REMOVED lines=9> */
[----:B------:R-:W-:Y:S02]  /*a990*/  LOP3.LUT R25, R46, 0x380, RZ, 0xc0, !PT ;  /* 0x000003802e197812 */ /* 0x000fe400078ec0ff */
        /* <DEDUP_REMOVED lines=17> */
[----:B------:R-:W-:Y:S01]  /*aab0*/  IADD3.X R79, RZ, R47, RZ, P6, !PT ;  /* 0x0000002fff4f7210 */ /* 0x000fe200037fe4ff */
[----:B------:R-:W2:Y:S01]  /*aac0*/  @P1 LDC R53, c[0x0][0xbf0] ;  /* 0x0002fc00ff351b82 */ /* 0x000ea20000000800 */
[----:B------:R-:W-:-:S02]  /*aad0*/  MOV R86, R86 ;  /* 0x0000005600567202 */ /* 0x000fc40000000f00 */
[----:B------:R-:W-:Y:S02]  /*aae0*/  IADD3.X R47, RZ, R49, RZ, P0, !PT ;  /* 0x00000031ff2f7210 */ /* 0x000fe400007fe4ff */
[C---:B------:R-:W-:Y:S02]  /*aaf0*/  IADD3 R39, P3, R48.reuse, 0x7000, RZ ;  /* 0x0000700030277810 */ /* 0x040fe40007f7e0ff */
[----:B------:R-:W-:Y:S02]  /*ab00*/  IADD3 R37, P2, R48, 0x6000, RZ ;  /* 0x0000600030257810 */ /* 0x000fe40007f5e0ff */
        /* <DEDUP_REMOVED lines=9> */
[----:B------:R-:W-:Y:S01]  /*aba0*/  MOV R78, R78 ;  /* 0x0000004e004e7202 */ /* 0x000fe20000000f00 */
[----:B------:R0:W-:Y:S01]  /*abb0*/  STSM.16.M88.4 [R66], R4 ;  /* 0x0000000442007844 */ /* 0x0001e20000000200 */
[----:B------:R-:W-:Y:S01]  /*abc0*/  F2FP.F16.F32.PACK_AB R25, R146, R137 ;  /* 0x000000899219723e */ /* 0x000fe200000000ff */
[----:B------:R-:W-:Y:S01]  /*abd0*/  IMAD R3, R56, R3, R26 ;  /* 0x0000000338037224 */ /* 0x000fe200078e021a */
[----:B------:R-:W-:Y:S01]  /*abe0*/  F2FP.F16.F32.PACK_AB R26, R61, R60 ;  /* 0x0000003c3d1a723e */ /* 0x000fe200000000ff */
[----:B------:R1:W-:Y:S01]  /*abf0*/  STSM.16.M88.4 [R86], R8 ;  /* 0x0000000856007844 */ /* 0x0003e20000000200 */
[----:B------:R-:W-:-:S02]  /*ac00*/  F2FP.F16.F32.PACK_AB R27, R143, R136 ;  /* 0x000000888f1b723e */ /* 0x000fc400000000ff */
[----:B------:R-:W-:Y:S01]  /*ac10*/  LOP3.LUT R36, R37, 0x380, RZ, 0xc0, !PT ;  /* 0x0000038025247812 */ /* 0x000fe200078ec0ff */
[----:B------:R3:W-:Y:S01]  /*ac20*/  STSM.16.M88.4 [R82], R12 ;  /* 0x0000000c52007844 */ /* 0x0007e20000000200 */
[----:B------:R-:W-:Y:S02]  /*ac30*/  MOV R74, R74 ;  /* 0x0000004a004a7202 */ /* 0x000fe40000000f00 */
[----:B------:R-:W-:Y:S01]  /*ac40*/  SHF.R.U64 R38, R38, 0x3, RZ ;  /* 0x0000000326267819 */ /* 0x000fe200000012ff */
[----:B------:R4:W-:Y:S01]  /*ac50*/  STSM.16.M88.4 [R78], R24 ;  /* 0x000000184e007844 */ /* 0x0009e20000000200 */
[----:B------:R-:W-:Y:S02]  /*ac60*/  SHF.R.U64 R36, R36, 0x3, RZ ;  /* 0x0000000324247819 */ /* 0x000fe400000012ff */
[----:B------:R-:W-:Y:S02]  /*ac70*/  LOP3.LUT R38, R38, R39, RZ, 0x3c, !PT ;  /* 0x0000002726267212 */ /* 0x000fe400078e3cff */
[----:B0-----:R-:W-:-:S02]  /*ac80*/  F2FP.F16.F32.PACK_AB R4, R65, R64 ;  /* 0x000000404104723e */ /* 0x001fc400000000ff */
[----:B------:R-:W-:Y:S02]  /*ac90*/  F2FP.F16.F32.PACK_AB R5, R144, R135 ;  /* 0x000000879005723e */ /* 0x000fe400000000ff */
[----:B-1----:R-:W-:Y:S01]  /*aca0*/  MOV R10, UR5 ;  /* 0x00000005000a7c02 */ /* 0x002fe20008000f00 */
[----:B------:R-:W-:Y:S01]  /*acb0*/  ULDC UR5, c[0x0][0xa88] ;  /* 0x0002a20000057ab9 */ /* 0x000fe20000000800 */
[----:B------:R-:W-:Y:S01]  /*acc0*/  SHF.R.S32.HI R9, RZ, 0x1f, R50 ;  /* 0x0000001fff097819 */ /* 0x000fe20000011432 */
[----:B---3--:R-:W-:Y:S01]  /*acd0*/  VIADD R14, R196, UR41 ;  /* 0x00000029c40e7c36 */ /* 0x008fe20008000000 */
[----:B------:R-:W-:Y:S02]  /*ace0*/  IADD3 R12, P0, R50, UR6, RZ ;  /* 0x00000006320c7c10 */ /* 0x000fe4000ff1e0ff */
[----:B------:R-:W-:Y:S02]  /*acf0*/  SHF.R.S32.HI R8, RZ, 0x1f, R3 ;  /* 0x0000001fff087819 */ /* 0x000fe40000011403 */
[----:B------:R-:W-:Y:S01]  /*ad00*/  IADD3.X R13, R9, UR7, R10, P0, !PT ;  /* 0x00000007090d7c10 */ /* 0x000fe200087fe40a */
[----:B------:R-:W-:Y:S01]  /*ad10*/  ULDC.64 UR6, c[0x0][0xb88] ;  /* 0x0002e20000067ab9 */ /* 0x000fe20000000a00 */
[----:B------:R-:W-:Y:S01]  /*ad20*/  F2FP.F16.F32.PACK_AB R6, R69, R68 ;  /* 0x000000444506723e */ /* 0x000fe200000000ff */
[----:B------:R-:W-:Y:S01]  /*ad30*/  IMAD R8, R8, UR6, RZ ;  /* 0x0000000608087c24 */ /* 0x000fe2000f8e02ff */
[----:B------:R-:W-:Y:S01]  /*ad40*/  F2FP.F16.F32.PACK_AB R7, R134, R133 ;  /* 0x000000858607723e */ /* 0x000fe200000000ff */
[----:B------:R-:W-:Y:S01]  /*ad50*/  IMAD.WIDE.U32 R12, R3, UR6, R12 ;  /* 0x00000006030c7c25 */ /* 0x000fe2000f8e000c */
[----:B------:R-:W-:-:S02]  /*ad60*/  IADD3.X R39, RZ, R49, RZ, P3, !PT ;  /* 0x00000031ff277210 */ /* 0x000fc40001ffe4ff */
[----:B------:R-:W-:Y:S01]  /*ad70*/  LOP3.LUT P0, RZ, R194, 0x3, RZ, 0xc0, !PT ;  /* 0x00000003c2ff7812 */ /* 0x000fe2000780c0ff */
[----:B------:R-:W-:Y:S01]  /*ad80*/  IMAD R15, R3, UR7, R8 ;  /* 0x00000007030f7c24 */ /* 0x000fe2000f8e0208 */
[----:B------:R0:W-:Y:S01]  /*ad90*/  STSM.16.M88.4 [R74], R4 ;  /* 0x000000044a007844 */ /* 0x0001e20000000200 */
[----:B------:R-:W-:Y:S01]  /*ada0*/  ULDC.64 UR6, c[0x0][0xb50] ;  /* 0x0002d40000067ab9 */ /* 0x000fe20000000a00 */
[----:B------:R-:W-:Y:S01]  /*adb0*/  IMAD R3, R56, UR5, RZ ;  /* 0x0000000538037c24 */ /* 0x000fe2000f8e02ff */
[----:B----4-:R-:W-:Y:S02]  /*adc0*/  LEA R24, P3, R12, UR6, 0x2 ;  /* 0x000000060c187c11 */ /* 0x010fe4000f8610ff */
[----:B------:R-:W-:Y:S01]  /*add0*/  LOP3.LUT R36, R36, R37, RZ, 0x3c, !PT ;  /* 0x0000002524247212 */ /* 0x000fe200078e3cff */
[----:B------:R-:W-:Y:S01]  /*ade0*/  IMAD.X R37, RZ, RZ, R49, P2 ;  /* 0x000000ffff257224 */ /* 0x000fe200010e0631 */
[----:B------:R-:W-:Y:S01]  /*adf0*/  ISETP.GE.OR P2, PT, R14, R3, P0 ;  /* 0x000000030e00720c */ /* 0x000fe20000746670 */
[----:B------:R-:W-:Y:S01]  /*ae00*/  SHFL.IDX PT, R68, R24, RZ, 0x1c1f ;  /* 0x001c1fff18447589 */ /* 0x000fe200000e0000 */
[----:B------:R-:W-:-:S02]  /*ae10*/  MOV R70, R70 ;  /* 0x0000004600467202 */ /* 0x000fc40000000f00 */
[----:B------:R-:W-:Y:S02]  /*ae20*/  F2FP.F16.F32.PACK_AB R8, R73, R72 ;  /* 0x000000484908723e */ /* 0x000fe400000000ff */
[----:B------:R-:W-:Y:S02]  /*ae30*/  F2FP.F16.F32.PACK_AB R9, R131, R126 ;  /* 0x0000007e8309723e */ /* 0x000fe400000000ff */
[----:B------:R-:W-:Y:S01]  /*ae40*/  F2FP.F16.F32.PACK_AB R10, R77, R76 ;  /* 0x0000004c4d0a723e */ /* 0x000fe200000000ff */
[----:B0-----:R-:W-:Y:S01]  /*ae50*/  VIADD R4, R14, 0x8 ;  /* 0x000000080e047836 */ /* 0x001fe20000000000 */
[----:B------:R-:W-:Y:S01]  /*ae60*/  F2FP.F16.F32.PACK_AB R11, R129, R128 ;  /* 0x00000080810b723e */ /* 0x000fe200000000ff */
[----:B------:R-:W-:Y:S01]  /*ae70*/  IMAD.IADD R5, R13, 0x1, R15 ;  /* 0x000000010d057824 */ /* 0x000fe200078e020f */
[----:B------:R-:W-:Y:S02]  /*ae80*/  MOV R62, R62 ;  /* 0x0000003e003e7202 */ /* 0x000fe40000000f00 */
[----:B------:R-:W-:Y:S01]  /*ae90*/  ISETP.GE.OR P0, PT, R4, R3, P0 ;  /* 0x000000030400720c */ /* 0x000fe20000706670 */
[----:B------:R-:W-:Y:S01]  /*aea0*/  STSM.16.M88.4 [R70], R8 ;  /* 0x0000000846007844 */ /* 0x000fe20000000200 */
[----:B------:R-:W-:-:S02]  /*aeb0*/  LEA.HI.X R25, R12, UR7, R5, 0x2, P3 ;  /* 0x000000070c197c11 */ /* 0x000fc400098f1405 */
[----:B------:R-:W-:Y:S01]  /*aec0*/  F2FP.F16.F32.PACK_AB R4, R81, R80 ;  /* 0x000000505104723e */ /* 0x000fe200000000ff */
[----:B------:R-:W-:Y:S01]  /*aed0*/  SHFL.IDX PT, R70, R24, 0x1, 0x1c1f ;  /* 0x003c1f0018467f89 */ /* 0x000fe200000e0000 */
[----:B------:R-:W-:Y:S02]  /*aee0*/  F2FP.F16.F32.PACK_AB R5, R130, R123 ;  /* 0x0000007b8205723e */ /* 0x000fe400000000ff */
[----:B------:R-:W-:Y:S01]  /*aef0*/  F2FP.F16.F32.PACK_AB R6, R85, R84 ;  /* 0x000000545506723e */ /* 0x000fe200000000ff */
[----:B------:R-:W0:Y:S01]  /*af00*/  SHFL.IDX PT, R69, R25, RZ, 0x1c1f ;  /* 0x001c1fff19457589 */ /* 0x000e2200000e0000 */
[----:B------:R-:W-:Y:S02]  /*af10*/  F2FP.F16.F32.PACK_AB R7, R132, R121 ;  /* 0x000000798407723e */ /* 0x000fe400000000ff */
[----:B------:R-:W-:Y:S01]  /*af20*/  MOV R58, R58 ;  /* 0x0000003a003a7202 */ /* 0x000fe20000000f00 */
[----:B------:R-:W1:Y:S01]  /*af30*/  SHFL.IDX PT, R71, R25, 0x1, 0x1c1f ;  /* 0x003c1f0019477f89 */ /* 0x000e6200000e0000 */
[----:B------:R-:W-:-:S02]  /*af40*/  F2FP.F16.F32.PACK_AB R12, R89, R88 ;  /* 0x00000058590c723e */ /* 0x000fc400000000ff */
[----:B------:R-:W-:Y:S01]  /*af50*/  F2FP.F16.F32.PACK_AB R13, R127, R90 ;  /* 0x0000005a7f0d723e */ /* 0x000fe200000000ff */
[----:B------:R-:W-:Y:S01]  /*af60*/  STSM.16.M88.4 [R62], R4 ;  /* 0x000000043e007844 */ /* 0x000fe20000000200 */
[----:B------:R-:W-:Y:S02]  /*af70*/  F2FP.F16.F32.PACK_AB R14, R93, R92 ;  /* 0x0000005c5d0e723e */ /* 0x000fe400000000ff */
[----:B------:R-:W-:Y:S02]  /*af80*/  F2FP.F16.F32.PACK_AB R15, R125, R94 ;  /* 0x0000005e7d0f723e */ /* 0x000fe400000000ff */
[----:B------:R-:W-:Y:S02]  /*af90*/  MOV R54, R54 ;  /* 0x0000003600367202 */ /* 0x000fe40000000f00 */
[----:B------:R-:W-:Y:S01]  /*afa0*/  F2FP.F16.F32.PACK_AB R106, R109, R108 ;  /* 0x0000006c6d6a723e */ /* 0x000fe200000000ff */
[----:B------:R-:W-:Y:S01]  /*afb0*/  STSM.16.M88.4 [R58], R12 ;  /* 0x0000000c3a007844 */ /* 0x000fe20000000200 */
[----:B------:R-:W-:-:S02]  /*afc0*/  F2FP.F16.F32.PACK_AB R107, R102, R107 ;  /* 0x0000006b666b723e */ /* 0x000fc400000000ff */
[----:B------:R-:W-:Y:S01]  /*afd0*/  F2FP.F16.F32.PACK_AB R113, R115, R114 ;  /* 0x000000727371723e */ /* 0x000fe200000000ff */
[----:B------:R-:W-:Y:S01]  /*afe0*/  STSM.16.M88.4 [R54], R96 ;  /* 0x0000006036007844 */ /* 0x000fe20000000200 */
[----:B------:R-:W-:Y:S02]  /*aff0*/  F2FP.F16.F32.PACK_AB R114, R117, R116 ;  /* 0x000000747572723e */ /* 0x000fe400000000ff */
[----:B------:R-:W-:Y:S01]  /*b000*/  F2FP.F16.F32.PACK_AB R115, R119, R118 ;  /* 0x000000767773723e */ /* 0x000fe200000000ff */
[----:B------:R-:W-:Y:S01]  /*b010*/  STSM.16.M88.4 [R110], R104 ;  /* 0x000000686e007844 */ /* 0x000fe20000000200 */
[----:B------:R-:W-:Y:S02]  /*b020*/  LOP3.LUT R32, R21, 0x380, RZ, 0xc0, !PT ;  /* 0x0000038015207812 */ /* 0x000fe400078ec0ff */
[----:B------:R-:W-:Y:S01]  /*b030*/  IADD3 R29, P5, R48, 0x2000, RZ ;  /* 0x00002000301d7810 */ /* 0x000fe20007fbe0ff */
[----:B------:R-:W-:Y:S01]  /*b040*/  STSM.16.M88.4 [R103], R112 ;  /* 0x0000007067007844 */ /* 0x000fe20000000200 */
[----:B------:R-:W-:-:S02]  /*b050*/  SHF.R.U64 R32, R32, 0x3, RZ ;  /* 0x0000000320207819 */ /* 0x000fc400000012ff */
[----:B------:R-:W-:Y:S01]  /*b060*/  LOP3.LUT R28, R29, 0x380, RZ, 0xc0, !PT ;  /* 0x000003801d1c7812 */ /* 0x000fe200078ec0ff */
[----:B------:R-:W-:Y:S01]  /*b070*/  BAR.SYNC.DEFER_BLOCKING 0x1, 0x100 ;  /* 0x0044000000007b1d */ /* 0x000fe20000010000 */
[----:B------:R-:W-:Y:S01]  /*b080*/  LOP3.LUT R32, R32, R21, RZ, 0x3c, !PT ;  /* 0x0000001520207212 */ /* 0x000fe200078e3cff */
[--C-:B------:R-:W-:Y:S01]  /*b090*/  IMAD.X R21, RZ, RZ, R49.reuse, P4 ;  /* 0x000000ffff157224 */ /* 0x100fe200020e0631 */
[----:B------:R-:W-:Y:S02]  /*b0a0*/  SHF.R.U64 R28, R28, 0x3, RZ ;  /* 0x000000031c1c7819 */ /* 0x000fe400000012ff */
[----:B------:R-:W-:Y:S02]  /*b0b0*/  IADD3 R31, P6, R48, 0x3000, RZ ;  /* 0x00003000301f7810 */ /* 0x000fe40007fde0ff */
[----:B------:R-:W-:Y:S01]  /*b0c0*/  LOP3.LUT R28, R28, R29, RZ, 0x3c, !PT ;  /* 0x0000001d1c1c7212 */ /* 0x000fe200078e3cff */
[----:B------:R-:W-:Y:S01]  /*b0d0*/  IMAD.X R29, RZ, RZ, R49, P5 ;  /* 0x000000ffff1d7224 */ /* 0x000fe200028e0631 */
[----:B------:R-:W-:-:S02]  /*b0e0*/  LOP3.LUT R30, R31, 0x380, RZ, 0xc0, !PT ;  /* 0x000003801f1e7812 */ /* 0x000fc400078ec0ff */
[----:B------:R-:W-:Y:S01]  /*b0f0*/  IADD3 R43, P5, R48, 0x9000, RZ ;  /* 0x00009000302b7810 */ /* 0x000fe20007fbe0ff */
[----:B------:R-:W-:Y:S01]  /*b100*/  UIMAD UR5, UR10, UR8, URZ ;  /* 0x000000080a0572a4 */ /* 0x000fe2000f8e023f */
[----:B------:R-:W-:Y:S02]  /*b110*/  SHF.R.U64 R30, R30, 0x3, RZ ;  /* 0x000000031e1e7819 */ /* 0x000fe400000012ff */
[----:B------:R-:W-:Y:S01]  /*b120*/  LOP3.LUT R42, R43, 0x380, RZ, 0xc0, !PT ;  /* 0x000003802b2a7812 */ /* 0x000fe200078ec0ff */
[----:B0-----:R0:W-:Y:S01]  /*b130*/  @!P2 ST.E desc[UR36][R68.64], R0 ;  /* 0x000000004400a985 */ /* 0x0011e2000c101924 */
[----:B------:R-:W-:Y:S01]  /*b140*/  UIMAD.WIDE.U32 UR6, UR61, UR8, URZ ;  /* 0x000000083d0672a5 */ /* 0x000fe2000f8e003f */
[----:B------:R-:W-:Y:S01]  /*b150*/  LOP3.LUT R30, R30, R31, RZ, 0x3c, !PT ;  /* 0x0000001f1e1e7212 */ /* 0x000fe200078e3cff */
[----:B------:R-:W-:Y:S01]  /*b160*/  ULDC.64 UR10, c[0x0][0xaf0] ;  /* 0x0002bc00000a7ab9 */ /* 0x000fe20000000a00 */
[----:B-1----:R1:W-:Y:S01]  /*b170*/  @!P0 ST.E desc[UR36][R70.64], R2 ;  /* 0x0000000246008985 */ /* 0x0023e2000c101924 */
[----:B------:R-:W-:Y:S01]  /*b180*/  UIMAD UR5, UR61, UR9, UR5 ;  /* 0x000000093d0572a4 */ /* 0x000fe2000f8e0205 */
[----:B------:R-:W-:-:S02]  /*b190*/  IADD3.X R31, RZ, R49, RZ, P6, !PT ;  /* 0x00000031ff1f7210 */ /* 0x000fc400037fe4ff */
[----:B------:R3:W5:Y:S01]  /*b1a0*/  LD.E.128 R24, desc[UR36][R20.64] ;  /* 0x0000002414187980 */ /* 0x000762000c101d00 */
[----:B------:R-:W-:Y:S02]  /*b1b0*/  SHF.R.U64 R42, R42, 0x3, RZ ;  /* 0x000000032a2a7819 */ /* 0x000fe400000012ff */
[C---:B------:R-:W-:Y:S02]  /*b1c0*/  IADD3 R41, P4, R48.reuse, 0x8000, RZ ;  /* 0x0000800030297810 */ /* 0x040fe40007f9e0ff */
[----:B0-----:R-:W-:Y:S01]  /*b1d0*/  LEA R0, R23, R192, 0x5 ;  /* 0x000000c017007211 */ /* 0x001fe200078e28ff */
[----:B------:R-:W-:Y:S01]  /*b1e0*/  UIMAD UR8, UR12, UR10, URZ ;  /* 0x0000000a0c0872a4 */ /* 0x000fe2000f8e023f */
[----:B------:R-:W-:Y:S01]  /*b1f0*/  IADD3 R45, P6, R48, 0xa000, RZ ;  /* 0x0000a000302d7810 */ /* 0x000fe20007fde0ff */
[----:B------:R-:W-:Y:S01]  /*b200*/  UIADD3 UR7, UR7, UR5, URZ ;  /* 0x0000000507077290 */ /* 0x000fe2000fffe03f */
[----:B------:R-:W-:Y:S01]  /*b210*/  LOP3.LUT R42, R42, R43, RZ, 0x3c, !PT ;  /* 0x0000002b2a2a7212 */ /* 0x000fe200078e3cff */
[----:B---3--:R-:W0:Y:S01]  /*b220*/  @P1 LDC R21, c[0x0][0xbec] ;  /* 0x0002fb00ff151b82 */ /* 0x008e220000000800 */
[----:B-1----:R-:W-:Y:S01]  /*b230*/  VIADD R2, R0, UR41 ;  /* 0x0000002900027c36 */ /* 0x002fe20008000000 */
[----:B------:R-:W-:Y:S01]  /*b240*/  LOP3.LUT R40, R41, 0x380, RZ, 0xc0, !PT ;  /* 0x0000038029287812 */ /* 0x000fe200078ec0ff */
[----:B------:R1:W5:Y:S01]  /*b250*/  LD.E.128 R8, desc[UR36][R28.64] ;  /* 0x000000241c087980 */ /* 0x000362000c101d00 */
[----:B------:R-:W-:Y:S01]  /*b260*/  LOP3.LUT R44, R45, 0x380, RZ, 0xc0, !PT ;  /* 0x000003802d2c7812 */ /* 0x000fe200078ec0ff */
[----:B------:R-:W-:Y:S01]  /*b270*/  UIMAD UR5, UR60, UR11, UR8 ;  /* 0x0000000b3c0572a4 */ /* 0x000fe2000f8e0208 */
[----:B------:R-:W-:Y:S01]  /*b280*/  LOP3.LUT R43, R48, 0x380, RZ, 0xc0, !PT ;  /* 0x00000380302b7812 */ /* 0x000fe200078ec0ff */
[----:B------:R-:W-:Y:S01]  /*b290*/  UIMAD.WIDE.U32 UR60, UR60, UR10, UR6 ;  /* 0x0000000a3c3c72a5 */ /* 0x000fe2000f8e0006 */
[----:B------:R-:W-:Y:S01]  /*b2a0*/  SHF.R.U64 R40, R40, 0x3, RZ ;  /* 0x0000000328287819 */ /* 0x000fe200000012ff */
[----:B------:R3:W5:Y:S01]  /*b2b0*/  LD.E.128 R4, desc[UR36][R30.64] ;  /* 0x000000241e047980 */ /* 0x000762000c101d00 */
[----:B------:R-:W-:Y:S01]  /*b2c0*/  SHF.R.U64 R44, R44, 0x3, RZ ;  /* 0x000000032c2c7819 */ /* 0x000fe200000012ff */
[----:B-1----:R-:W-:Y:S01]  /*b2d0*/  IMAD.MOV.U32 R29, RZ, RZ, R2 ;  /* 0x000000ffff1d7224 */ /* 0x002fe200078e0002 */
[----:B------:R-:W-:Y:S01]  /*b2e0*/  SHF.R.U64 R43, R43, 0x3, RZ ;  /* 0x000000032b2b7819 */ /* 0x000fe200000012ff */
[----:B------:R-:W-:Y:S01]  /*b2f0*/  UIADD3 UR5, UR61, UR5, URZ ;  /* 0x000000053d057290 */ /* 0x000fe2000fffe03f */
[----:B------:R-:W-:Y:S01]  /*b300*/  LOP3.LUT R40, R40, R41, RZ, 0x3c, !PT ;  /* 0x0000002928287212 */ /* 0x000fe200078e3cff */
[--C-:B------:R-:W-:Y:S01]  /*b310*/  IMAD.X R41, RZ, RZ, R49.reuse, P4 ;  /* 0x000000ffff297224 */ /* 0x100fe200020e0631 */
[----:B------:R-:W-:Y:S01]  /*b320*/  LOP3.LUT R44, R44, R45, RZ, 0x3c, !PT ;  /* 0x0000002d2c2c7212 */ /* 0x000fe200078e3cff */
[--C-:B------:R-:W-:Y:S01]  /*b330*/  IMAD.X R45, RZ, RZ, R49.reuse, P6 ;  /* 0x000000ffff2d7224 */ /* 0x100fe200030e0631 */
[----:B------:R-:W-:Y:S01]  /*b340*/  LOP3.LUT R48, R43, R48, RZ, 0x3c, !PT ;  /* 0x000000302b307212 */ /* 0x000fe200078e3cff */
[----:B------:R-:W-:Y:S01]  /*b350*/  IMAD.X R43, RZ, RZ, R49, P5 ;  /* 0x000000ffff2b7224 */ /* 0x000fe200028e0631 */
[----:B------:R-:W-:Y:S01]  /*b360*/  ULDC.64 UR6, c[0x0][0xae0] ;  /* 0x0002b80000067ab9 */ /* 0x000fe20000000a00 */
[----:B------:R1:W5:Y:S01]  /*b370*/  LD.E.128 R72, desc[UR36][R32.64] ;  /* 0x0000002420487980 */ /* 0x000362000c101d00 */
[----:B0-----:R-:W-:Y:S01]  /*b380*/  @P1 IMAD.HI.U32 R0, R2, R21, RZ ;  /* 0x0000001502001227 */ /* 0x001fe200078e00ff */
[----:B------:R-:W-:-:S02]  /*b390*/  MOV R20, UR60 ;  /* 0x0000003c00147c02 */ /* 0x000fc40008000f00 */
[----:B------:R-:W5:Y:S02]  /*b3a0*/  LD.E.128 R48, desc[UR36][R48.64] ;  /* 0x0000002430307980 */ /* 0x000f64000c101d00 */
[----:B--2---:R-:W-:Y:S02]  /*b3b0*/  @P1 SHF.R.U32.HI R29, RZ, R53, R0 ;  /* 0x00000035ff1d1219 */ /* 0x004fe40000011600 */
[----:B------:R0:W5:Y:S02]  /*b3c0*/  LD.E.128 R64, desc[UR36][R34.64] ;  /* 0x0000002422407980 */ /* 0x000164000c101d00 */
[--C-:B------:R-:W-:Y:S01]  /*b3d0*/  SHF.R.S32.HI R0, RZ, 0x1f, R29.reuse ;  /* 0x0000001fff007819 */ /* 0x100fe2000001141d */
[----:B---3--:R-:W-:Y:S01]  /*b3e0*/  IMAD.MOV R31, RZ, RZ, -R29 ;  /* 0x000000ffff1f7224 */ /* 0x008fe200078e0a1d */
[----:B------:R2:W5:Y:S01]  /*b3f0*/  LD.E.128 R60, desc[UR36][R36.64] ;  /* 0x00000024243c7980 */ /* 0x000562000c101d00 */
[----:B------:R-:W-:Y:S02]  /*b400*/  IMAD.U32 R21, RZ, RZ, UR61 ;  /* 0x0000003dff157e24 */ /* 0x000fe4000f8e00ff */
[----:B------:R-:W-:Y:S01]  /*b410*/  IMAD.U32 R21, RZ, RZ, UR5 ;  /* 0x00000005ff157e24 */ /* 0x000fe2000f8e00ff */
[----:B------:R2:W5:Y:S01]  /*b420*/  LD.E.128 R12, desc[UR36][R38.64] ;  /* 0x00000024260c7980 */ /* 0x000562000c101d00 */
[----:B------:R-:W-:-:S02]  /*b430*/  IMAD R0, R0, UR6, RZ ;  /* 0x0000000600007c24 */ /* 0x000fc4000f8e02ff */
[----:B------:R-:W-:Y:S01]  /*b440*/  IMAD R31, R56, R31, R2 ;  /* 0x0000001f381f7224 */ /* 0x000fe200078e0202 */
[----:B------:R2:W5:Y:S01]  /*b450*/  LD.E.128 R84, desc[UR36][R40.64] ;  /* 0x0000002428547980 */ /* 0x000562000c101d00 */
[C---:B-1----:R-:W-:Y:S02]  /*b460*/  IMAD R33, R29.reuse, UR7, R0 ;  /* 0x000000071d217c24 */ /* 0x042fe4000f8e0200 */
[----:B------:R-:W-:Y:S01]  /*b470*/  IMAD.WIDE.U32 R20, R29, UR6, R20 ;  /* 0x000000061d147c25 */ /* 0x000fe2000f8e0014 */
[----:B------:R2:W5:Y:S01]  /*b480*/  LD.E.128 R80, desc[UR36][R42.64] ;  /* 0x000000242a507980 */ /* 0x000562000c101d00 */
[----:B------:R-:W-:Y:S01]  /*b490*/  SHF.R.S32.HI R0, RZ, 0x1f, R31 ;  /* 0x0000001fff007819 */ /* 0x000fe2000001141f */
[----:B------:R-:W-:Y:S02]  /*b4a0*/  ULDC.64 UR6, c[0x0][0xad8] ;  /* 0x0002b60000067ab9 */ /* 0x000fe40000000a00 */
[----:B------:R2:W5:Y:S04]  /*b4b0*/  LD.E.128 R76, desc[UR36][R44.64] ;  /* 0x000000242c4c7980 */ /* 0x000568000c101d00 */
[----:B------:R2:W5:Y:S01]  /*b4c0*/  LD.E.128 R68, desc[UR36][R46.64] ;  /* 0x000000242e447980 */ /* 0x000562000c101d00 */
[----:B------:R-:W-:Y:S01]  /*b4d0*/  @!PT LDS RZ, [RZ] ;  /* 0x00000000fffff984 */ /* 0x000fe20000000800 */
[----:B------:R-:W-:Y:S01]  /*b4e0*/  @!PT LDS RZ, [RZ] ;  /* 0x00000000fffff984 */ /* 0x000fe20000000800 */
[----:B------:R-:W-:Y:S01]  /*b4f0*/  @!PT LDS RZ, [RZ] ;  /* 0x00000000fffff984 */ /* 0x000fe20000000800 */
[----:B------:R-:W-:Y:S01]  /*b500*/  @!PT LDS RZ, [RZ] ;  /* 0x00000000fffff984 */ /* 0x000fe20000000800 */
[----:B------:R1:W-:Y:S06]  /*b510*/  MEMBAR.ALL.CTA ;  /* 0x0000000000007992 */ /* 0x0003ec0000008000 */
[----:B-1----:R-:W1:Y:S01]  /*b520*/  FENCE.VIEW.ASYNC.S ;  /* 0x00000000000073c6 */ /* 0x002e620000000000 */
[----:B------:R-:W-:Y:S01]  /*b530*/  IADD3 R21, R21, R33, RZ ;  /* 0x0000002115157210 */ /* 0x000fe20007ffe0ff */
[----:B------:R-:W-:-:S02]  /*b540*/  IMAD R2, R0, UR6, RZ ;  /* 0x0000000600027c24 */ /* 0x000fc4000f8e02ff */
[----:B0-----:R-:W-:Y:S02]  /*b550*/  VIADD R34, R192, UR41 ;  /* 0x00000029c0227c36 */ /* 0x001fe40008000000 */
[C---:B------:R-:W-:Y:S02]  /*b560*/  IMAD R29, R31.reuse, UR7, R2 ;  /* 0x000000071f1d7c24 */ /* 0x040fe4000f8e0202 */
[----:B------:R-:W-:Y:S01]  /*b570*/  IMAD.WIDE.U32 R20, R31, UR6, R20 ;  /* 0x000000061f147c25 */ /* 0x000fe2000f8e0014 */
[C---:B------:R-:W-:Y:S01]  /*b580*/  ISETP.GE.AND P2, PT, R34.reuse, R3, PT ;  /* 0x000000032200720c */ /* 0x040fe20003f46270 */
[----:B------:R-:W-:Y:S02]  /*b590*/  ULDC.64 UR6, c[0x0][0xa80] ;  /* 0x0002a00000067ab9 */ /* 0x000fe40000000a00 */
[----:B------:R-:W-:Y:S01]  /*b5a0*/  VIADD R0, R34, 0x20 ;  /* 0x0000002022007836 */ /* 0x000fe20000000000 */
[----:B------:R-:W-:Y:S01]  /*b5b0*/  IADD3 R21, R21, R29, RZ ;  /* 0x0000001d15157210 */ /* 0x000fe20007ffe0ff */
[----:B------:R-:W-:Y:S01]  /*b5c0*/  VIADD R52, R52, 0x30820 ;  /* 0x0003082034347836 */ /* 0x000fe20000000000 */
[----:B------:R-:W-:-:S02]  /*b5d0*/  LEA R2, P3, R20, UR6, 0x1 ;  /* 0x0000000614027c11 */ /* 0x000fc4000f8608ff */
[-C--:B------:R-:W-:Y:S01]  /*b5e0*/  ISETP.GE.AND P1, PT, R0, R3.reuse, PT ;  /* 0x000000030000720c */ /* 0x080fe20003f26270 */
[----:B------:R-:W-:Y:S01]  /*b5f0*/  VIADD R0, R34, 0x40 ;  /* 0x0000004022007836 */ /* 0x000fe20000000000 */
[----:B------:R-:W-:Y:S02]  /*b600*/  LEA.HI.X R32, R20, UR7, R21, 0x1, P3 ;  /* 0x0000000714207c11 */ /* 0x000fe400098f0c15 */
[----:B------:R-:W-:Y:S01]  /*b610*/  PRMT R52, RZ, 0x654, R52 ;  /* 0x00000654ff347816 */ /* 0x000fe20000000034 */
[----:B-1----:R2:W0:Y:S01]  /*b620*/  SHFL.IDX PT, R31, R2, RZ, 0x181f ;  /* 0x00181fff021f7589 */ /* 0x00242200000e0000 */
[----:B------:R-:W-:Y:S01]  /*b630*/  ISETP.GE.AND P0, PT, R0, R3, PT ;  /* 0x000000030000720c */ /* 0x000fe20003f06270 */
[----:B------:R-:W-:Y:S01]  /*b640*/  BSSY B1, `(.L_x_2238) ;  /* 0x0000011000017945 */ /* 0x000fe20003800000 */
[----:B------:R2:W-:Y:S01]  /*b650*/  SYNCS.ARRIVE.TRANS64.RED.A1T0 RZ, [R52+URZ], RZ ;  /* 0x000000ff34ff79a7 */ /* 0x0005e2000810043f */
[----:B------:R2:W1:Y:S02]  /*b660*/  SHFL.IDX PT, R0, R32, RZ, 0x181f ;  /* 0x00181fff20007589 */ /* 0x00046400000e0000 */
[----:B------:R-:W-:Y:S08]  /*b670*/  @P2 BRA `(.L_x_2239) ;  /* 0x0000000000342947 */ /* 0x000ff00003800000 */
[----:B------:R-:W-:Y:S02]  /*b680*/  ULDC UR5, c[0x0][0xac8] ;  /* 0x0002b20000057ab9 */ /* 0x000fe40000000800 */
[----:B------:R-:W-:Y:S02]  /*b690*/  ISETP.GE.AND P4, PT, R16, UR5, PT ;  /* 0x0000000510007c0c */ /* 0x000fe4000bf86270 */
[----:B------:R-:W-:Y:S02]  /*b6a0*/  ISETP.GE.AND P3, PT, R19, UR5, PT ;  /* 0x0000000513007c0c */ /* 0x000fe4000bf66270 */
[----:B------:R-:W-:-:S09]  /*b6b0*/  ISETP.GE.AND P2, PT, R22, UR5, PT ;  /* 0x0000000516007c0c */ /* 0x000fd2000bf46270 */
[CC--:B0-----:R-:W-:Y:S02]  /*b6c0*/  @!P4 LEA R20, P6, R16.reuse, R31.reuse, 0x1 ;  /* 0x0000001f1014c211 */ /* 0x0c1fe400078c08ff */
[CC--:B------:R-:W-:Y:S02]  /*b6d0*/  @!P3 LEA R28, P5, R19.reuse, R31.reuse, 0x1 ;  /* 0x0000001f131cb211 */ /* 0x0c0fe400078a08ff */
[-C--:B-1----:R-:W-:Y:S02]  /*b6e0*/  @!P4 LEA.HI.X R21, R16, R0.reuse, R201, 0x1, P6 ;  /* 0x000000001015c211 */ /* 0x082fe400030f0cc9 */
[C---:B------:R-:W-:Y:S02]  /*b6f0*/  @!P2 LEA R30, P6, R22.reuse, R31, 0x1 ;  /* 0x0000001f161ea211 */ /* 0x040fe400078c08ff */
[-C--:B------:R-:W-:Y:S01]  /*b700*/  @!P3 LEA.HI.X R29, R19, R0.reuse, R200, 0x1, P5 ;  /* 0x00000000131db211 */ /* 0x080fe200028f0cc8 */
[----:B-----5:R3:W-:Y:S01]  /*b710*/  @!P4 ST.E.128 desc[UR36][R20.64], R48 ;  /* 0x000000301400c985 */ /* 0x0207e2000c101d24 */
[----:B------:R-:W-:-:S03]  /*b720*/  @!P2 LEA.HI.X R31, R22, R0, R199, 0x1, P6 ;  /* 0x00000000161fa211 */ /* 0x000fc600030f0cc7 */
[----:B------:R3:W-:Y:S04]  /*b730*/  @!P3 ST.E.128 desc[UR36][R28.64], R72 ;  /* 0x000000481c00b985 */ /* 0x0007e8000c101d24 */
[----:B------:R3:W-:Y:S02]  /*b740*/  @!P2 ST.E.128 desc[UR36][R30.64], R84 ;  /* 0x000000541e00a985 */ /* 0x0007e4000c101d24 */
.L_x_2239:
[----:B------:R-:W-:Y:S05]  /*b750*/  BSYNC B1 ;  /* 0x0000000000017941 */ /* 0x000fea0003800000 */
.L_x_2238:
[----:B-1----:R1:W4:Y:S01]  /*b760*/  SHFL.IDX PT, R0, R32, 0x1, 0x181f ;  /* 0x00381f0020007f89 */ /* 0x00232200000e0000 */
[----:B------:R-:W-:Y:S03]  /*b770*/  BSSY B1, `(.L_x_2240) ;  /* 0x0000010000017945 */ /* 0x000fe60003800000 */
[----:B0--3--:R1:W0:Y:S01]  /*b780*/  SHFL.IDX PT, R31, R2, 0x1, 0x181f ;  /* 0x00381f00021f7f89 */ /* 0x00922200000e0000 */
[----:B------:R-:W-:Y:S05]  /*b790*/  @P1 BRA `(.L_x_2241) ;  /* 0x0000000000341947 */ /* 0x000fea0003800000 */
[----:B------:R-:W-:Y:S02]  /*b7a0*/  ULDC UR5, c[0x0][0xac8] ;  /* 0x0002b20000057ab9 */ /* 0x000fe40000000800 */
[----:B------:R-:W-:Y:S02]  /*b7b0*/  ISETP.GE.AND P4, PT, R16, UR5, PT ;  /* 0x0000000510007c0c */ /* 0x000fe4000bf86270 */
[----:B------:R-:W-:Y:S02]  /*b7c0*/  ISETP.GE.AND P5, PT, R19, UR5, PT ;  /* 0x0000000513007c0c */ /* 0x000fe4000bfa6270 */
[----:B------:R-:W-:-:S09]  /*b7d0*/  ISETP.GE.AND P6, PT, R22, UR5, PT ;  /* 0x0000000516007c0c */ /* 0x000fd2000bfc6270 */
[-C--:B0-----:R-:W-:Y:S02]  /*b7e0*/  @!P4 LEA R20, P1, R16, R31.reuse, 0x1 ;  /* 0x0000001f1014c211 */ /* 0x081fe400078208ff */
        /* <DEDUP_REMOVED lines=8> */
.L_x_2241:
[----:B------:R-:W-:Y:S05]  /*b870*/  BSYNC B1 ;  /* 0x0000000000017941 */ /* 0x000fea0003800000 */
.L_x_2240:
        /* <DEDUP_REMOVED lines=17> */
.L_x_2243:
[----:B------:R-:W-:Y:S05]  /*b990*/  BSYNC B1 ;  /* 0x0000000000017941 */ /* 0x000fea0003800000 */
.L_x_2242:
[----:B0-----:R-:W-:Y:S01]  /*b9a0*/  VIADD R0, R34, 0x60 ;  /* 0x0000006022007836 */ /* 0x001fe20000000000 */
[----:B-12-4-:R-:W4:Y:S04]  /*b9b0*/  SHFL.IDX PT, R32, R32, 0x3, 0x181f ;  /* 0x00781f0020207f89 */ /* 0x016f2800000e0000 */
[----:B------:R-:W-:Y:S01]  /*b9c0*/  ISETP.GE.AND P0, PT, R0, R3, PT ;  /* 0x000000030000720c */ /* 0x000fe20003f06270 */
[----:B------:R0:W1:-:S12]  /*b9d0*/  SHFL.IDX PT, R11, R2, 0x3, 0x181f ;  /* 0x00781f00020b7f89 */ /* 0x00005800000e0000 */
[----:B0-----:R-:W-:Y:S05]  /*b9e0*/  @P0 BRA `(.L_x_2244) ;  /* 0x0000000800d00947 */ /* 0x001fea0003800000 */
[----:B------:R-:W-:Y:S02]  /*b9f0*/  ULDC UR5, c[0x0][0xac8] ;  /* 0x0002b20000057ab9 */ /* 0x000fe40000000800 */
[----:B------:R-:W-:Y:S02]  /*ba00*/  ISETP.GE.AND P2, PT, R16, UR5, PT ;  /* 0x0000000510007c0c */ /* 0x000fe4000bf46270 */
[----:B------:R-:W-:-:S11]  /*ba10*/  ISETP.GE.AND P3, PT, R19, UR5, PT ;  /* 0x0000000513007c0c */ /* 0x000fd6000bf66270 */
[CC--:B-1----:R-:W-:Y:S02]  /*ba20*/  @!P2 LEA R2, P0, R16.reuse, R11.reuse, 0x1 ;  /* 0x0000000b1002a211 */ /* 0x0c2fe400078008ff */
        /* <DEDUP_REMOVED lines=11> */
.L_x_2237:
[----:B------:R-:W0:Y:S01]  /*bae0*/  LDC R8, c[0x0][0xbe8] ;  /* 0x0002fa00ff087b82 */ /* 0x000e220000000800 */
[----:B------:R-:W-:Y:S01]  /*baf0*/  ISETP.GE.AND P0, PT, R202, 0x80, PT ;  /* 0x00000080ca00780c */ /* 0x000fe20003f06270 */
[----:B------:R-:W-:Y:S01]  /*bb00*/  USHF.R.S32.HI UR8, URZ, 0x1f, UR61 ;  /* 0x0000001f3f087899 */ /* 0x000fe2000801143d */
[----:B------:R-:W-:Y:S01]  /*bb10*/  BSSY B1, `(.L_x_2245) ;  /* 0x000002f000017945 */ /* 0x000fe20003800000 */
[----:B------:R-:W-:Y:S01]  /*bb20*/  USHF.R.S32.HI UR9, URZ, 0x1f, UR60 ;  /* 0x0000001f3f097899 */ /* 0x000fe2000801143c */
[----:B------:R-:W-:Y:S01]  /*bb30*/  IMAD R6, R23, 0x20, R192 ;  /* 0x0000002017067824 */ /* 0x000fe200078e02c0 */
        /* <DEDUP_REMOVED lines=14> */
[----:B------:R-:W-:Y:S01]  /*bc20*/  MOV R2, R4 ;  /* 0x0000000400027202 */ /* 0x000fe20000000f00 */
[----:B------:R-:W-:Y:S02]  /*bc30*/  UIMAD UR5, UR8, UR10, URZ ;  /* 0x0000000a080572a4 */ /* 0x000fe4000f8e023f */
[----:B------:R-:W-:Y:S02]  /*bc40*/  UIMAD.WIDE.U32 UR6, UR61, UR10, URZ ;  /* 0x0000000a3d0672a5 */ /* 0x000fe4000f8e003f */
[----:B------:R-:W-:-:S03]  /*bc50*/  UIMAD UR5, UR61, UR11, UR5 ;  /* 0x0000000b3d0572a4 */ /* 0x000fc6000f8e0205 */
[----:B------:R-:W-:Y:S01]  /*bc60*/  ULDC.64 UR10, c[0x0][0xb98] ;  /* 0x0002e600000a7ab9 */ /* 0x000fe20000000a00 */
[----:B------:R-:W-:Y:S02]  /*bc70*/  UIADD3 UR7, UR7, UR5, URZ ;  /* 0x0000000507077290 */ /* 0x000fe4000fffe03f */
[----:B------:R-:W2:Y:S01]  /*bc80*/  @P0 LDC R5, c[0x0][0xbec] ;  /* 0x0002fb00ff050b82 */ /* 0x000ea20000000800 */
[----:B------:R-:W-:Y:S02]  /*bc90*/  UIMAD UR5, UR9, UR10, URZ ;  /* 0x0000000a090572a4 */ /* 0x000fe4000f8e023f */
[----:B------:R-:W-:Y:S02]  /*bca0*/  UIMAD.WIDE.U32 UR6, UR60, UR10, UR6 ;  /* 0x0000000a3c0672a5 */ /* 0x000fe4000f8e0006 */
[----:B------:R-:W-:-:S03]  /*bcb0*/  UIMAD UR5, UR60, UR11, UR5 ;  /* 0x0000000b3c0572a4 */ /* 0x000fc6000f8e0205 */
[----:B------:R-:W3:Y:S01]  /*bcc0*/  @P0 LDC R7, c[0x0][0xbf0] ;  /* 0x0002fc00ff070b82 */ /* 0x000ee20000000800 */
        /* <DEDUP_REMOVED lines=16> */
[----:B------:R-:W-:Y:S02]  /*bdd0*/  LEA.HI.X R5, R2, UR7, R3, 0x2, P0 ;  /* 0x0000000702057c11 */ /* 0x000fe400080f1403 */
[----:B------:R-:W-:-:S05]  /*bde0*/  MOV R3, 0xff800000 ;  /* 0xff80000000037802 */ /* 0x000fca0000000f00 */
[----:B------:R2:W-:Y:S02]  /*bdf0*/  STG.E desc[UR36][R4.64], R3 ;  /* 0x0000000304007986 */ /* 0x0005e4000c101924 */
.L_x_2246:
[----:B------:R-:W-:Y:S05]  /*be00*/  BSYNC B1 ;  /* 0x0000000000017941 */ /* 0x000fea0003800000 */
.L_x_2245:
[----:B------:R-:W-:Y:S01]  /*be10*/  ULDC.64 UR10, c[0x0][0xae8] ;  /* 0x0002ba00000a7ab9 */ /* 0x000fe20000000a00 */
[----:B------:R-:W-:Y:S01]  /*be20*/  VIADD R6, R6, UR41 ;  /* 0x0000002906067c36 */ /* 0x000fe20008000000 */
[----:B------:R-:W-:Y:S01]  /*be30*/  UIMAD UR5, UR8, UR10, URZ ;  /* 0x0000000a080572a4 */ /* 0x000fe2000f8e023f */
[----:B------:R-:W-:Y:S01]  /*be40*/  BSSY B1, `(.L_x_2247) ;  /* 0x0000038000017945 */ /* 0x000fe20003800000 */
[----:B------:R-:W-:Y:S01]  /*be50*/  UIMAD.WIDE.U32 UR6, UR61, UR10, URZ ;  /* 0x0000000a3d0672a5 */ /* 0x000fe2000f8e003f */
[----:B0-----:R-:W-:Y:S01]  /*be60*/  @P1 IMAD.HI.U32 R0, R6, R9, RZ ;  /* 0x0000000906001227 */ /* 0x001fe200078e00ff */
[----:B------:R-:W-:-:S03]  /*be70*/  UIMAD UR5, UR61, UR11, UR5 ;  /* 0x0000000b3d0572a4 */ /* 0x000fc6000f8e0205 */
[----:B------:R-:W-:Y:S01]  /*be80*/  ULDC.64 UR10, c[0x0][0xaf0] ;  /* 0x0002bc00000a7ab9 */ /* 0x000fe20000000a00 */
[----:B------:R-:W-:Y:S01]  /*be90*/  UIADD3 UR7, UR7, UR5, URZ ;  /* 0x0000000507077290 */ /* 0x000fe2000fffe03f */
[----:B--2---:R-:W-:Y:S01]  /*bea0*/  IMAD.MOV.U32 R5, RZ, RZ, R6 ;  /* 0x000000ffff057224 */ /* 0x004fe200078e0006 */
[----:B------:R-:W-:Y:S01]  /*beb0*/  UIMAD UR5, UR9, UR10, URZ ;  /* 0x0000000a090572a4 */ /* 0x000fe2000f8e023f */
[----:B-1----:R-:W-:-:S03]  /*bec0*/  @P1 SHF.R.U32.HI R5, RZ, R11, R0 ;  /* 0x0000000bff051219 */ /* 0x002fc60000011600 */
[----:B------:R-:W-:Y:S01]  /*bed0*/  UIMAD UR5, UR60, UR11, UR5 ;  /* 0x0000000b3c0572a4 */ /* 0x000fe2000f8e0205 */
[--C-:B------:R-:W-:Y:S01]  /*bee0*/  SHF.R.S32.HI R0, RZ, 0x1f, R5.reuse ;  /* 0x0000001fff007819 */ /* 0x100fe20000011405 */
[----:B------:R-:W-:Y:S01]  /*bef0*/  UIMAD.WIDE.U32 UR60, UR60, UR10, UR6 ;  /* 0x0000000a3c3c72a5 */ /* 0x000fe2000f8e0006 */
[----:B------:R-:W-:Y:S02]  /*bf00*/  IMAD.MOV R7, RZ, RZ, -R5 ;  /* 0x000000ffff077224 */ /* 0x000fe400078e0a05 */
[----:B------:R-:W-:Y:S01]  /*bf10*/  ULDC.64 UR6, c[0x0][0xae0] ;  /* 0x0002b80000067ab9 */ /* 0x000fe20000000a00 */
[----:B------:R-:W-:Y:S01]  /*bf20*/  UIADD3 UR5, UR61, UR5, URZ ;  /* 0x000000053d057290 */ /* 0x000fe2000fffe03f */
[----:B------:R-:W-:Y:S01]  /*bf30*/  IMAD R0, R0, UR6, RZ ;  /* 0x0000000600007c24 */ /* 0x000fe2000f8e02ff */
[----:B------:R-:W-:Y:S01]  /*bf40*/  MOV R2, UR60 ;  /* 0x0000003c00027c02 */ /* 0x000fe20008000f00 */
[----:B------:R-:W-:Y:S01]  /*bf50*/  IMAD R7, R8, R7, R6 ;  /* 0x0000000708077224 */ /* 0x000fe200078e0206 */
[----:B------:R-:W-:Y:S01]  /*bf60*/  IADD3 R6, R192, UR41, RZ ;  /* 0x00000029c0067c10 */ /* 0x000fe2000fffe0ff */
[----:B------:R-:W-:-:S02]  /*bf70*/  IMAD.U32 R3, RZ, RZ, UR61 ;  /* 0x0000003dff037e24 */ /* 0x000fc4000f8e00ff */
[----:B------:R-:W-:Y:S01]  /*bf80*/  IMAD.U32 R3, RZ, RZ, UR5 ;  /* 0x00000005ff037e24 */ /* 0x000fe2000f8e00ff */
[----:B------:R-:W-:Y:S01]  /*bf90*/  ULDC UR5, c[0x0][0xa88] ;  /* 0x0002a20000057ab9 */ /* 0x000fe20000000800 */
[C---:B------:R-:W-:Y:S01]  /*bfa0*/  IMAD R9, R5.reuse, UR7, R0 ;  /* 0x0000000705097c24 */ /* 0x040fe2000f8e0200 */
[----:B------:R-:W-:Y:S01]  /*bfb0*/  SHF.R.S32.HI R0, RZ, 0x1f, R7 ;  /* 0x0000001fff007819 */ /* 0x000fe20000011407 */
[----:B------:R-:W-:Y:S01]  /*bfc0*/  IMAD.WIDE.U32 R2, R5, UR6, R2 ;  /* 0x0000000605027c25 */ /* 0x000fe2000f8e0002 */
[----:B------:R-:W-:-:S03]  /*bfd0*/  ULDC.64 UR6, c[0x0][0xad8] ;  /* 0x0002b60000067ab9 */ /* 0x000fc60000000a00 */
[----:B------:R-:W-:Y:S02]  /*bfe0*/  IMAD.IADD R3, R3, 0x1, R9 ;  /* 0x0000000103037824 */ /* 0x000fe400078e0209 */
[----:B------:R-:W-:Y:S02]  /*bff0*/  IMAD R4, R0, UR6, RZ ;  /* 0x0000000600047c24 */ /* 0x000fe4000f8e02ff */
[----:B------:R-:W-:Y:S02]  /*c000*/  IMAD R9, R8, UR5, RZ ;  /* 0x0000000508097c24 */ /* 0x000fe4000f8e02ff */
        /* <DEDUP_REMOVED lines=10> */
[----:B------:R0:W1:Y:S02]  /*c0b0*/  SHFL.IDX PT, R3, R4, RZ, 0x181f ;  /* 0x00181fff04037589 */ /* 0x00006400000e0000 */
[----:B------:R-:W-:Y:S02]  /*c0c0*/  ISETP.GE.AND P0, PT, R0, R9, PT ;  /* 0x000000090000720c */ /* 0x000fe40003f06270 */
        /* <DEDUP_REMOVED lines=15> */
.L_x_2248:
[----:B------:R-:W-:Y:S05]  /*c1c0*/  BSYNC B1 ;  /* 0x0000000000017941 */ /* 0x000fea0003800000 */
.L_x_2247:
        /* <DEDUP_REMOVED lines=17> */
.L_x_2250:
[----:B------:R-:W-:Y:S05]  /*c2e0*/  BSYNC B1 ;  /* 0x0000000000017941 */ /* 0x000fea0003800000 */
.L_x_2249:
        /* <DEDUP_REMOVED lines=17> */
.L_x_2252:
[----:B------:R-:W-:Y:S05]  /*c400*/  BSYNC B1 ;  /* 0x0000000000017941 */ /* 0x000fea0003800000 */
.L_x_2251:
[----:B0-----:R-:W-:Y:S01]  /*c410*/  IADD3 R0, R6, 0x60, RZ ;  /* 0x0000006006007810 */ /* 0x001fe20007ffe0ff */
[----:B--2-4-:R-:W0:Y:S03]  /*c420*/  SHFL.IDX PT, R5, R5, 0x3, 0x181f ;  /* 0x00781f0005057f89 */ /* 0x014e2600000e0000 */
        /* <DEDUP_REMOVED lines=16> */
.L_x_2244:
[----:B------:R-:W-:Y:S05]  /*c530*/  BSYNC B0 ;  /* 0x0000000000007941 */ /* 0x000fea0003800000 */
.L_x_2236:
[----:B------:R-:W-:Y:S02]  /*c540*/  ULDC UR5, c[0x0][0xc38] ;  /* 0x00030e0000057ab9 */ /* 0x000fe40000000800 */
[----:B------:R-:W-:-:S06]  /*c550*/  UISETP.GE.AND UP0, UPT, UR4, UR5, UPT ;  /* 0x000000050400728c */ /* 0x000fcc000bf06270 */
[----:B------:R-:W-:-:S13]  /*c560*/  PLOP3.LUT P0, PT, PT, PT, UP0, 0x80, 0x0 ;  /* 0x000000000000781c */ /* 0x000fda0003f0f008 */
[----:B------:R-:W-:Y:S05]  /*c570*/  @!P0 BRA `(.L_x_2253) ;  /* 0xffffff4400e88947 */ /* 0x000fea000383ffff */
[----:B------:R-:W-:Y:S05]  /*c580*/  EXIT ;  /* 0x000000000000794d */ /* 0x000fea0003800000 */
.L_x_2195:
[----:B------:R-:W-:-:S08]  /*c590*/  NOP ;  /* 0x0000000000007918 */ /* 0x000fd00000000000 */
[----:B0-----:R-:W0:-:S00]  /*c5a0*/  USETMAXREG.DEALLOC.CTAPOOL 0x28 ;  /* 0x00000028000079c8 */ /* 0x001e0000080e0500 */
[----:B0-----:R-:W-:-:S06]  /*c5b0*/  LOP3.LUT R0, R0, 0x3, RZ, 0xc0, !PT ;  /* 0x0000000300007812 */ /* 0x001fcc00078ec0ff */
[----:B------:R-:W0:Y:S01]  /*c5c0*/  S2UR UR10, SR_CTAID.X ;  /* 0x00000000000a79c3 */ /* 0x000e220000002500 */
[----:B------:R-:W-:Y:S01]  /*c5d0*/  LOP3.LUT R16, R16, 0xffffefff, RZ, 0xc0, !PT ;  /* 0xffffefff10107812 */ /* 0x000fe200078ec0ff */
[----:B------:R-:W-:Y:S01]  /*c5e0*/  STL [R1], RZ ;  /* 0x000000ff01007387 */ /* 0x000fe20000100800 */
[----:B------:R-:W-:Y:S02]  /*c5f0*/  IMAD.MOV.U32 R26, RZ, RZ, 0x1 ;  /* 0x00000001ff1a7424 */ /* 0x000fe400078e00ff */
[----:B------:R-:W-:Y:S01]  /*c600*/  IMAD.MOV.U32 R23, RZ, RZ, RZ ;  /* 0x000000ffff177224 */ /* 0x000fe200078e00ff */
        /* <DEDUP_REMOVED lines=8> */
[----:B------:R-:W-:Y:S01]  /*c690*/  ULDC UR9, c[0x0][0x2b8] ;  /* 0x0000ae0000097ab9 */ /* 0x000fe20000000800 */
[----:B------:R-:W-:Y:S01]  /*c6a0*/  LOP3.LUT R16, R16, 0xfffffffd, RZ, 0xc0, !PT ;  /* 0xfffffffd10107812 */ /* 0x000fe200078ec0ff */
[----:B------:R-:W0:Y:S01]  /*c6b0*/  S2UR UR8, SR_CgaCtaId ;  /* 0x00000000000879c3 */ /* 0x000e220000008800 */
[----:B------:R-:W1:Y:S01]  /*c6c0*/  S2R R3, SR_TID.X ;  /* 0x0000000000037919 */ /* 0x000e620000002100 */
[----:B------:R-:W-:Y:S01]  /*c6d0*/  ULDC.64 UR4, c[0x0][0x418] ;  /* 0x0001060000047ab9 */ /* 0x000fe20000000a00 */
[----:B------:R-:W-:Y:S01]  /*c6e0*/  ULDC UR40, c[0x0][0x288] ;  /* 0x0000a20000287ab9 */ /* 0x000fe20000000800 */
[----:B------:R-:W-:Y:S01]  /*c6f0*/  UISETP.NE.U32.AND UP0, UPT, UR4, URZ, UPT ;  /* 0x0000003f0400728c */ /* 0x000fe2000bf05070 */
[----:B------:R3:W-:Y:S01]  /*c700*/  STL [R1], RZ ;  /* 0x000000ff01007387 */ /* 0x0007e20000100800 */
[----:B------:R-:W-:Y:S01]  /*c710*/  ULDC UR39, c[0x0][0x448] ;  /* 0x0001120000277ab9 */ /* 0x000fe20000000800 */
[----:B------:R-:W-:Y:S01]  /*c720*/  ULDC UR4, c[0x0][0x424] ;  /* 0x0001090000047ab9 */ /* 0x000fe20000000800 */
[----:B------:R-:W-:Y:S01]  /*c730*/  UISETP.NE.AND.EX UP0, UPT, UR5, URZ, UPT, UP0 ;  /* 0x0000003f0500728c */ /* 0x000fe2000bf05300 */
[----:B------:R-:W-:Y:S01]  /*c740*/  IMAD.U32 R34, RZ, RZ, UR10 ;  /* 0x0000000aff227e24 */ /* 0x000fe2000f8e00ff */
[----:B------:R-:W-:Y:S01]  /*c750*/  UIMAD UR39, UR39, UR40, URZ ;  /* 0x00000028272772a4 */ /* 0x000fe2000f8e023f */
[----:B------:R-:W-:Y:S01]  /*c760*/  IMAD.MOV.U32 R26, RZ, RZ, 0x1 ;  /* 0x00000001ff1a7424 */ /* 0x000fe200078e00ff */
[----:B------:R-:W-:Y:S01]  /*c770*/  USEL UR4, UR4, 0x1, UP0 ;  /* 0x0000000104047887 */ /* 0x000fe20008000000 */
[----:B------:R-:W-:Y:S01]  /*c780*/  IMAD.MOV.U32 R23, RZ, RZ, RZ ;  /* 0x000000ffff177224 */ /* 0x000fe200078e00ff */
[----:B------:R-:W-:Y:S01]  /*c790*/  UMOV UR5, 0x400 ;  /* 0x0000040000057882 */ /* 0x000fe20000000000 */
[----:B------:R-:W-:Y:S01]  /*c7a0*/  ULDC UR46, c[0x0][0xc] ;  /* 0x00000300002e7ab9 */ /* 0x000fe20000000800 */
[----:B0-----:R-:W-:-:S06]  /*c7b0*/  ULEA UR8, UR8, UR5, 0x18 ;  /* 0x0000000508087291 */ /* 0x001fcc000f8ec03f */
[----:B------:R-:W-:Y:S01]  /*c7c0*/  MOV R17, UR8 ;  /* 0x0000000800117c02 */ /* 0x000fe20008000f00 */
[----:B-1----:R-:W-:-:S05]  /*c7d0*/  IMAD.SHL.U32 R37, R3, 0x8, RZ ;  /* 0x0000000803257824 */ /* 0x002fca00078e00ff */
[----:B------:R-:W-:-:S04]  /*c7e0*/  LOP3.LUT R0, R37, 0x1f8, RZ, 0xc0, !PT ;  /* 0x000001f825007812 */ /* 0x000fc800078ec0ff */
[----:B------:R-:W-:-:S04]  /*c7f0*/  LOP3.LUT R0, R0, 0x38, R3, 0x78, !PT ;  /* 0x0000003800007812 */ /* 0x000fc800078e7803 */
[----:B------:R-:W-:Y:S02]  /*c800*/  LOP3.LUT R30, R0, 0x200, R37, 0xf8, !PT ;  /* 0x00000200001e7812 */ /* 0x000fe400078ef825 */
[----:B------:R-:W-:-:S03]  /*c810*/  LOP3.LUT R37, R37, 0x38, RZ, 0xc0, !PT ;  /* 0x0000003825257812 */ /* 0x000fc600078ec0ff */
[----:B------:R-:W-:Y:S01]  /*c820*/  IMAD R31, R30, 0x2, R17 ;  /* 0x000000021e1f7824 */ /* 0x000fe200078e0211 */
[C---:B------:R-:W-:Y:S02]  /*c830*/  LOP3.LUT R0, R37.reuse, 0x40, RZ, 0xfc, !PT ;  /* 0x0000004025007812 */ /* 0x040fe400078efcff */
[----:B------:R-:W-:Y:S02]  /*c840*/  LOP3.LUT R2, R37, 0x80, RZ, 0xfc, !PT ;  /* 0x0000008025027812 */ /* 0x000fe400078efcff */
[----:B------:R-:W-:Y:S02]  /*c850*/  ISETP.GE.AND P1, PT, R0, UR9, PT ;  /* 0x0000000900007c0c */ /* 0x000fe4000bf26270 */
[----:B--2---:R-:W-:Y:S02]  /*c860*/  R2UR UR6, R4 ;  /* 0x00000000040672ca */ /* 0x004fe400000e0000 */
[C---:B------:R-:W-:Y:S02]  /*c870*/  LOP3.LUT R4, R3.reuse, 0x7f, RZ, 0xc0, !PT ;  /* 0x0000007f03047812 */ /* 0x040fe400078ec0ff */
[----:B------:R-:W-:-:S02]  /*c880*/  SHF.L.U32 R3, R3, 0x4, RZ ;  /* 0x0000000403037819 */ /* 0x000fc400000006ff */
        /* <DEDUP_REMOVED lines=8> */
[----:B------:R-:W-:-:S04]  /*c910*/  UIMAD.WIDE UR4, UR4, 0x2aaaaaab, URZ ;  /* 0x2aaaaaab040478a5 */ /* 0x000fc8000f8e023f */
[----:B------:R-:W-:Y:S01]  /*c920*/  @P0 LOP3.LUT R16, R16, 0x2, RZ, 0xfc, !PT ;  /* 0x0000000210100812 */ /* 0x000fe200078efcff */
[----:B------:R-:W-:Y:S01]  /*c930*/  USHF.R.U32.HI UR41, URZ, 0x1f, UR5 ;  /* 0x0000001f3f297899 */ /* 0x000fe20008011605 */
[----:B------:R-:W-:Y:S02]  /*c940*/  ISETP.GE.AND P0, PT, R0, UR7, PT ;  /* 0x0000000700007c0c */ /* 0x000fe4000bf06270 */
[----:B------:R-:W-:Y:S01]  /*c950*/  LOP3.LUT R16, R16, 0xfffffbff, RZ, 0xc0, !PT ;  /* 0xfffffbff10107812 */ /* 0x000fe200078ec0ff */
[----:B------:R-:W-:Y:S01]  /*c960*/  ULEA.HI.SX32 UR41, UR5, UR41, 0x1c ;  /* 0x0000002905297291 */ /* 0x000fe2000f8fe23f */
[----:B------:R-:W-:Y:S02]  /*c970*/  LOP3.LUT R0, R36, 0x70, R3, 0xf8, !PT ;  /* 0x0000007024007812 */ /* 0x000fe400078ef803 */
[----:B------:R-:W-:Y:S02]  /*c980*/  @P1 LOP3.LUT R16, R16, 0x400, RZ, 0xfc, !PT ;  /* 0x0000040010101812 */ /* 0x000fe400078efcff */
[----:B------:R-:W-:-:S02]  /*c990*/  ISETP.GE.AND P1, PT, R2, UR9, PT ;  /* 0x0000000902007c0c */ /* 0x000fc4000bf26270 */
        /* <DEDUP_REMOVED lines=17> */
[----:B---3--:R-:W-:-:S07]  /*cab0*/  @P0 LOP3.LUT R16, R16, 0x800, RZ, 0xfc, !PT ;  /* 0x0000080010100812 */ /* 0x008fce00078efcff */
.L_x_2303:
        /* <DEDUP_REMOVED lines=22> */
.L_x_2255:
[----:B------:R-:W-:Y:S01]  /*cc20*/  ULDC UR8, c[0x0][0xc54] ;  /* 0x0003150000087ab9 */ /* 0x000fe20000000800 */
[----:B------:R-:W-:Y:S01]  /*cc30*/  UMOV UR6, UR7 ;  /* 0x0000000700067c82 */ /* 0x000fe20008000000 */
[----:B------:R-:W-:-:S11]  /*cc40*/  UISETP.NE.AND UP0, UPT, UR8, 0x1, UPT ;  /* 0x000000010800788c */ /* 0x000fd6000bf05270 */
[----:B------:R-:W-:Y:S02]  /*cc50*/  @UP0 ULDC.64 UR10, c[0x0][0xc58] ;  /* 0x00031600000a0ab9 */ /* 0x000fe40000000a00 */
[----:B------:R-:W-:-:S04]  /*cc60*/  UIMAD.WIDE.U32 UR4, UR7, UR10, URZ ;  /* 0x0000000a070472a5 */ /* 0x000fc8000f8e003f */
[----:B------:R-:W-:-:S04]  /*cc70*/  @UP0 USHF.R.U32.HI UR6, URZ, UR11, UR5 ;  /* 0x0000000b3f060299 */ /* 0x000fc80008011605 */
[----:B------:R-:W-:-:S12]  /*cc80*/  UIMAD UR4, UR6, UR8, URZ ;  /* 0x00000008060472a4 */ /* 0x000fd8000f8e023f */
.L_x_2256:
        /* <DEDUP_REMOVED lines=18> */
[----:B------:R-:W-:Y:S01]  /*cdb0*/  MOV R3, UR5 ;  /* 0x0000000500037c02 */ /* 0x000fe20008000f00 */
[----:B------:R-:W-:Y:S01]  /*cdc0*/  IMAD.U32 R2, RZ, RZ, UR4 ;  /* 0x00000004ff027e24 */ /* 0x000fe2000f8e00ff */
[----:B------:R-:W-:Y:S01]  /*cdd0*/  ULDC UR5, c[0x0][0x448] ;  /* 0x0001120000057ab9 */ /* 0x000fe20000000800 */
[----:B------:R-:W-:Y:S01]  /*cde0*/  ULDC UR4, c[0x0][0xc3c] ;  /* 0x00030f0000047ab9 */ /* 0x000fe20000000800 */
[----:B------:R-:W-:Y:S02]  /*cdf0*/  UISETP.NE.AND UP2, UPT, UR5, 0x1, UPT ;  /* 0x000000010500788c */ /* 0x000fe4000bf45270 */
[----:B------:R-:W-:Y:S01]  /*ce00*/  UIADD3 UR44, UR44, UR4, URZ ;  /* 0x000000042c2c7290 */ /* 0x000fe2000fffe03f */
[----:B------:R0:W5:Y:S01]  /*ce10*/  @P0 LDG.E R32, desc[UR36][R2.64] ;  /* 0x0000002402200981 */ /* 0x000162000c1e1900 */
[----:B------:R-:W-:Y:S01]  /*ce20*/  UP2UR UR48, UPR, URZ, 0x4 ;  /* 0x000000043f307883 */ /* 0x000fe20008000000 */
[----:B------:R-:W-:Y:S01]  /*ce30*/  BSSY B7, `(.L_x_2257) ;  /* 0x000034a000077945 */ /* 0x000fe20003800000 */
[----:B------:R-:W-:-:S04]  /*ce40*/  USHF.L.U32 UR6, UR44, 0x7, URZ ;  /* 0x000000072c067899 */ /* 0x000fc8000800063f */
[----:B------:R-:W-:Y:S01]  /*ce50*/  UIADD3 UR6, UR6, 0x7f, URZ ;  /* 0x0000007f06067890 */ /* 0x000fe2000fffe03f */
[----:B------:R-:W-:Y:S01]  /*ce60*/  @UP2 ULDC UR4, c[0x0][0x44c] ;  /* 0x0001130000042ab9 */ /* 0x000fe20000000800 */
[----:B------:R-:W-:Y:S02]  /*ce70*/  @UP2 ULDC UR7, c[0x0][0x450] ;  /* 0x0001140000072ab9 */ /* 0x000fe40000000800 */
[----:B------:R-:W-:-:S04]  /*ce80*/  UIMAD.WIDE.U32 UR4, UR6, UR4, URZ ;  /* 0x00000004060472a5 */ /* 0x000fc8000f8e003f */
[----:B------:R-:W-:-:S04]  /*ce90*/  @UP2 USHF.R.U32.HI UR6, URZ, UR7, UR5 ;  /* 0x000000073f062299 */ /* 0x000fc80008011605 */
[----:B------:R-:W-:-:S04]  /*cea0*/  UIADD3 UR4, UR40, UR6, URZ ;  /* 0x0000000628047290 */ /* 0x000fc8000fffe03f */
[----:B------:R-:W-:-:S04]  /*ceb0*/  UIMAD.WIDE UR4, UR4, 0x2aaaaaab, URZ ;  /* 0x2aaaaaab040478a5 */ /* 0x000fc8000f8e023f */
[----:B------:R-:W-:-:S04]  /*cec0*/  USHF.R.U32.HI UR4, URZ, 0x1f, UR5 ;  /* 0x0000001f3f047899 */ /* 0x000fc80008011605 */
[----:B------:R-:W-:-:S04]  /*ced0*/  ULEA.HI.SX32 UR4, UR5, UR4, 0x1c ;  /* 0x0000000405047291 */ /* 0x000fc8000f8fe23f */
[----:B------:R-:W-:-:S04]  /*cee0*/  UISETP.LT.AND UP0, UPT, UR41, UR4, UPT ;  /* 0x000000042900728c */ /* 0x000fc8000bf01270 */
[----:B------:R-:W-:-:S06]  /*cef0*/  USEL UR45, UR41, UR4, UP0 ;  /* 0x00000004292d7287 */ /* 0x000fcc0008000000 */
[----:B------:R-:W-:-:S13]  /*cf00*/  ISETP.LT.AND P0, PT, RZ, UR45, PT ;  /* 0x0000002dff007c0c */ /* 0x000fda000bf01270 */
[----:B0-----:R-:W-:Y:S05]  /*cf10*/  @P0 BRA `(.L_x_2258) ;  /* 0x0000000000440947 */ /* 0x001fea0003800000 */
        /* <DEDUP_REMOVED lines=17> */
.L_x_2258:
        /* <DEDUP_REMOVED lines=8> */
[----:B------:R-:W-:Y:S01]  /*d0b0*/  MOV R6, UR6 ;  /* 0x0000000600067c02 */ /* 0x000fe20008000f00 */
[----:B------:R-:W-:Y:S01]  /*d0c0*/  IMAD.U32 R5, RZ, RZ, UR5 ;  /* 0x00000005ff057e24 */ /* 0x000fe2000f8e00ff */
[----:B------:R-:W0:Y:S01]  /*d0d0*/  LDC.64 R2, c[0x4][R2] ;  /* 0x0100000002027b82 */ /* 0x000e220000000a00 */
[----:B------:R-:W-:Y:S01]  /*d0e0*/  ULDC.64 UR4, c[0x4][0x8] ;  /* 0x0100020000047ab9 */ /* 0x000fe20000000a00 */
[----:B------:R-:W-:Y:S01]  /*d0f0*/  IMAD.U32 R7, RZ, RZ, UR7 ;  /* 0x00000007ff077e24 */ /* 0x000fe2000f8e00ff */
[----:B------:R-:W-:Y:S01]  /*d100*/  MOV R8, 0x70 ;  /* 0x0000007000087802 */ /* 0x000fe20000000f00 */
[----:B------:R-:W-:-:S02]  /*d110*/  IMAD.U32 R10, RZ, RZ, UR4 ;  /* 0x00000004ff0a7e24 */ /* 0x000fc4000f8e00ff */
[----:B------:R-:W-:Y:S02]  /*d120*/  IMAD.U32 R11, RZ, RZ, UR5 ;  /* 0x00000005ff0b7e24 */ /* 0x000fe4000f8e00ff */
[----:B------:R-:W-:Y:S02]  /*d130*/  IMAD.MOV.U32 R12, RZ, RZ, 0x1 ;  /* 0x00000001ff0c7424 */ /* 0x000fe400078e00ff */
[----:B------:R-:W-:-:S07]  /*d140*/  IMAD.MOV.U32 R13, RZ, RZ, RZ ;  /* 0x000000ffff0d7224 */ /* 0x000fce00078e00ff */
[----:B------:R-:W-:-:S07]  /*d150*/  LEPC R20, `(.L_x_2261) ;  /* 0x000000001014794e */ /* 0x000fce0000000000 */
[----:B0----5:R-:W-:Y:S05]  /*d160*/  CALL.ABS.NOINC R2 ;  /* 0x0000000002007343 */ /* 0x021fea0003c00000 */
.L_x_2261:
[----:B------:R-:W-:Y:S05]  /*d170*/  BSYNC B6 ;  /* 0x0000000000067941 */ /* 0x000fea0003800000 */
.L_x_2260:
        /* <DEDUP_REMOVED lines=20> */
.L_x_2264:
[----:B------:R0:W1:Y:S01]  /*d2c0*/  LDC.64 R2, c[0x4][R18] ;  /* 0x0100000012027b82 */ /* 0x0000620000000a00 */
[----:B------:R-:W-:Y:S01]  /*d2d0*/  ULDC.64 UR4, c[0x4][0x88] ;  /* 0x0100220000047ab9 */ /* 0x000fe20000000a00 */
[----:B------:R-:W-:Y:S01]  /*d2e0*/  ULDC.64 UR6, c[0x4][0x90] ;  /* 0x0100240000067ab9 */ /* 0x000fe20000000a00 */
[----:B------:R-:W-:Y:S01]  /*d2f0*/  IMAD.U32 R4, RZ, RZ, UR4 ;  /* 0x00000004ff047e24 */ /* 0x000fe2000f8e00ff */
[----:B------:R-:W-:Y:S01]  /*d300*/  MOV R7, UR7 ;  /* 0x0000000700077c02 */ /* 0x000fe20008000f00 */
[----:B------:R-:W-:Y:S01]  /*d310*/  IMAD.U32 R5, RZ, RZ, UR5 ;  /* 0x00000005ff057e24 */ /* 0x000fe2000f8e00ff */
[----:B------:R-:W-:Y:S01]  /*d320*/  ULDC.64 UR4, c[0x4][0x18] ;  /* 0x0100060000047ab9 */ /* 0x000fe20000000a00 */
[----:B------:R-:W-:Y:S01]  /*d330*/  IMAD.U32 R6, RZ, RZ, UR6 ;  /* 0x00000006ff067e24 */ /* 0x000fe2000f8e00ff */
[----:B------:R-:W-:Y:S01]  /*d340*/  MOV R12, 0x1 ;  /* 0x00000001000c7802 */ /* 0x000fe20000000f00 */
[----:B------:R-:W-:Y:S02]  /*d350*/  IMAD.U32 R10, RZ, RZ, UR4 ;  /* 0x00000004ff0a7e24 */ /* 0x000fe4000f8e00ff */
[----:B------:R-:W-:-:S02]  /*d360*/  IMAD.U32 R11, RZ, RZ, UR5 ;  /* 0x00000005ff0b7e24 */ /* 0x000fc4000f8e00ff */
[----:B------:R-:W-:Y:S02]  /*d370*/  IMAD.MOV.U32 R8, RZ, RZ, 0x70 ;  /* 0x00000070ff087424 */ /* 0x000fe400078e00ff */
[----:B0-----:R-:W-:-:S07]  /*d380*/  IMAD.MOV.U32 R13, RZ, RZ, RZ ;  /* 0x000000ffff0d7224 */ /* 0x001fce00078e00ff */
[----:B------:R-:W-:-:S07]  /*d390*/  LEPC R20, `(.L_x_2263) ;  /* 0x000000001014794e */ /* 0x000fce0000000000 */
[----:B-1----:R-:W-:Y:S05]  /*d3a0*/  CALL.ABS.NOINC R2 ;  /* 0x0000000002007343 */ /* 0x002fea0003c00000 */
.L_x_2263:
[----:B------:R-:W-:Y:S05]  /*d3b0*/  BSYNC B6 ;  /* 0x0000000000067941 */ /* 0x000fea0003800000 */
.L_x_2262:
        /* <DEDUP_REMOVED lines=9> */
[----:B------:R-:W-:Y:S01]  /*d450*/  MOV R3, UR5 ;  /* 0x0000000500037c02 */ /* 0x000fe20008000f00 */
[----:B------:R-:W-:-:S04]  /*d460*/  ULDC UR4, c[0x0][0xc48] ;  /* 0x0003120000047ab9 */ /* 0x000fc80000000800 */
[----:B------:R1:W5:Y:S01]  /*d470*/  @P0 LDG.E R29, desc[UR36][R2.64] ;  /* 0x00000024021d0981 */ /* 0x000362000c1e1900 */
[----:B------:R-:W-:Y:S01]  /*d480*/  UMOV UR5, 0xffffffff ;  /* 0xffffffff00057882 */ /* 0x000fe20000000000 */
[----:B------:R-:W-:Y:S02]  /*d490*/  IMAD.U32 R22, RZ, RZ, UR4 ;  /* 0x00000004ff167e24 */ /* 0x000fe4000f8e00ff */
[----:B------:R-:W-:Y:S05]  /*d4a0*/  BRA.DIV UR5, `(.L_x_2265) ;  /* 0x0000003605847947 */ /* 0x000fea000b800000 */
.L_x_2319:
        /* <DEDUP_REMOVED lines=11> */
[----:B------:R-:W-:-:S05]  /*d560*/  IMAD R7, R7, 0x60, R8 ;  /* 0x0000006007077824 */ /* 0x000fca00078e0208 */
[C---:B------:R-:W-:Y:S02]  /*d570*/  ISETP.GE.AND P0, PT, R7.reuse, UR38, PT ;  /* 0x0000002607007c0c */ /* 0x040fe4000bf06270 */
[----:B------:R-:W-:Y:S02]  /*d580*/  IADD3 R0, R7, R32, RZ ;  /* 0x0000002007007210 */ /* 0x000fe40007ffe0ff */
[----:B------:R-:W-:-:S03]  /*d590*/  ISETP.GT.U32.OR P0, PT, R8, 0x5f, P0 ;  /* 0x0000005f0800780c */ /* 0x000fc60000704470 */
[----:B0-----:R-:W-:-:S04]  /*d5a0*/  @P1 IMAD.HI.U32 R2, R0, R3, RZ ;  /* 0x0000000300021227 */ /* 0x001fc800078e00ff */
[----:B------:R-:W-:Y:S01]  /*d5b0*/  IMAD.MOV.U32 R9, RZ, RZ, R0 ;  /* 0x000000ffff097224 */ /* 0x000fe200078e0000 */
[----:B-1----:R-:W-:-:S05]  /*d5c0*/  @P1 SHF.R.U32.HI R9, RZ, R5, R2 ;  /* 0x00000005ff091219 */ /* 0x002fca0000011602 */
[----:B------:R-:W0:Y:S01]  /*d5d0*/  @!P0 LDC.64 R6, c[0x0][0x428] ;  /* 0x00010a00ff068b82 */ /* 0x000e220000000a00 */
[----:B------:R-:W-:-:S07]  /*d5e0*/  @!P0 SHF.R.S32.HI R3, RZ, 0x1f, R9 ;  /* 0x0000001fff038819 */ /* 0x000fce0000011409 */
[----:B------:R-:W1:Y:S01]  /*d5f0*/  @!P0 LDC.64 R4, c[0x0][0x418] ;  /* 0x00010600ff048b82 */ /* 0x000e620000000a00 */
[----:B0-----:R-:W-:-:S04]  /*d600*/  @!P0 IMAD R2, R33, R6, RZ ;  /* 0x0000000621028224 */ /* 0x001fc800078e02ff */
[----:B------:R-:W-:Y:S02]  /*d610*/  @!P0 IMAD R7, R29, R7, R2 ;  /* 0x000000071d078224 */ /* 0x000fe400078e0202 */
[----:B------:R-:W-:-:S04]  /*d620*/  @!P0 IMAD.MOV.U32 R2, RZ, RZ, R9 ;  /* 0x000000ffff028224 */ /* 0x000fc800078e0009 */
[----:B------:R-:W-:Y:S01]  /*d630*/  @!P0 IMAD.WIDE.U32 R2, R29, R6, R2 ;  /* 0x000000061d028225 */ /* 0x000fe200078e0002 */
[----:B------:R-:W-:-:S03]  /*d640*/  MOV R6, RZ ;  /* 0x000000ff00067202 */ /* 0x000fc60000000f00 */
[----:B------:R-:W-:Y:S01]  /*d650*/  @!P0 IMAD.IADD R3, R3, 0x1, R7 ;  /* 0x0000000103038824 */ /* 0x000fe200078e0207 */
[----:B-1----:R-:W-:Y:S01]  /*d660*/  @!P0 LEA R4, P1, R2, R4, 0x2 ;  /* 0x0000000402048211 */ /* 0x002fe200078210ff */
[----:B------:R-:W-:-:S03]  /*d670*/  IMAD.MOV R7, RZ, RZ, -R9 ;  /* 0x000000ffff077224 */ /* 0x000fc600078e0a09 */
[----:B------:R-:W-:-:S05]  /*d680*/  @!P0 LEA.HI.X R5, R2, R5, R3, 0x2, P1 ;  /* 0x0000000502058211 */ /* 0x000fca00008f1403 */
[----:B------:R0:W5:Y:S01]  /*d690*/  @!P0 LDG.E R6, desc[UR36][R4.64] ;  /* 0x0000002404068981 */ /* 0x000162000c1e1900 */
[----:B------:R-:W-:Y:S01]  /*d6a0*/  ISETP.GT.U32.AND P0, PT, R8, 0x5f, PT ;  /* 0x0000005f0800780c */ /* 0x000fe20003f04070 */
[----:B------:R-:W-:Y:S01]  /*d6b0*/  IMAD R3, RZ, RZ, -UR43 ;  /* 0x8000002bff037e24 */ /* 0x000fe2000f8e02ff */
[----:B------:R-:W-:Y:S02]  /*d6c0*/  LOP3.LUT R16, R16, 0xffffff7f, RZ, 0xc0, !PT ;  /* 0xffffff7f10107812 */ /* 0x000fe400078ec0ff */
[----:B------:R-:W-:Y:S01]  /*d6d0*/  MOV R24, UR4 ;  /* 0x0000000400187c02 */ /* 0x000fe20008000f00 */
        /* <DEDUP_REMOVED lines=10> */
.L_x_2266:
        /* <DEDUP_REMOVED lines=8> */
[----:B------:R-:W-:Y:S02]  /*d800*/  LEA R0, R23, R17, 0x3 ;  /* 0x0000001117007211 */ /* 0x000fe400078e18ff */
        /* <DEDUP_REMOVED lines=16> */
.L_x_2320:
[----:B------:R-:W-:Y:S05]  /*d910*/  BSYNC B0 ;  /* 0x0000000000007941 */ /* 0x000fea0003800000 */
.L_x_2267:
        /* <DEDUP_REMOVED lines=8> */
[----:B------:R-:W-:Y:S01]  /*d9a0*/  IMAD.IADD R3, R3, 0x1, R7 ;  /* 0x0000000103037824 */ /* 0x000fe200078e0207 */
[----:B------:R-:W-:Y:S01]  /*d9b0*/  MOV R7, 0xffffffa0 ;  /* 0xffffffa000077802 */ /* 0x000fe20000000f00 */
[----:B------:R-:W-:Y:S02]  /*d9c0*/  IMAD R5, R4, UR4, RZ ;  /* 0x0000000404057c24 */ /* 0x000fe4000f8e02ff */
[----:B------:R-:W-:-:S04]  /*d9d0*/  IMAD.WIDE.U32 R2, R6, UR4, R2 ;  /* 0x0000000406027c25 */ /* 0x000fc8000f8e0002 */
[----:B------:R-:W-:Y:S01]  /*d9e0*/  IMAD R5, R6, UR5, R5 ;  /* 0x0000000506057c24 */ /* 0x000fe2000f8e0205 */
[----:B------:R-:W-:Y:S01]  /*d9f0*/  ULDC.64 UR4, c[0x0][0x308] ;  /* 0x0000c20000047ab9 */ /* 0x000fe20000000a00 */
[----:B------:R-:W-:Y:S02]  /*da00*/  IMAD R7, R24, R7, UR38 ;  /* 0x0000002618077e24 */ /* 0x000fe4000f8e0207 */
[----:B------:R-:W-:Y:S02]  /*da10*/  IMAD.IADD R3, R3, 0x1, R5 ;  /* 0x0000000103037824 */ /* 0x000fe400078e0205 */
[----:B------:R-:W-:Y:S02]  /*da20*/  IMAD R5, R28, UR4, RZ ;  /* 0x000000041c057c24 */ /* 0x000fe4000f8e02ff */
[----:B------:R-:W-:-:S04]  /*da30*/  IMAD.WIDE.U32 R2, R22, UR4, R2 ;  /* 0x0000000416027c25 */ /* 0x000fc8000f8e0002 */
[----:B------:R-:W-:Y:S01]  /*da40*/  IMAD R5, R22, UR5, R5 ;  /* 0x0000000516057c24 */ /* 0x000fe2000f8e0205 */
[----:B------:R-:W-:Y:S01]  /*da50*/  ULDC.64 UR4, c[0x0][0x2e8] ;  /* 0x0000ba0000047ab9 */ /* 0x000fe20000000a00 */
[----:B------:R-:W-:Y:S01]  /*da60*/  IMAD.IADD R7, R7, 0x1, -R36 ;  /* 0x0000000107077824 */ /* 0x000fe200078e0a24 */
[----:B------:R-:W-:Y:S01]  /*da70*/  LEA R4, P0, R2, UR4, 0x1 ;  /* 0x0000000402047c11 */ /* 0x000fe2000f8008ff */
[----:B------:R-:W-:Y:S01]  /*da80*/  IMAD.IADD R3, R3, 0x1, R5 ;  /* 0x0000000103037824 */ /* 0x000fe200078e0205 */
[----:B------:R-:W-:Y:S01]  /*da90*/  UMOV UR4, 0xffffffff ;  /* 0xffffffff00047882 */ /* 0x000fe20000000000 */
[----:B------:R-:W-:-:S03]  /*daa0*/  IMAD R5, R23, 0x4800, R30 ;  /* 0x0000480017057824 */ /* 0x000fc600078e021e */
        /* <DEDUP_REMOVED lines=8> */
[----:B-1----:R-:W-:Y:S01]  /*db30*/  @P0 IMAD.X R3, RZ, RZ, R2, P1 ;  /* 0x000000ffff030224 */ /* 0x002fe200008e0602 */
[----:B------:R-:W-:Y:S02]  /*db40*/  @P0 MOV R2, R14 ;  /* 0x0000000e00020202 */ /* 0x000fe40000000f00 */
        /* <DEDUP_REMOVED lines=9> */
[----:B------:R-:W-:Y:S02]  /*dbe0*/  SHFL.IDX PT, R8, R6, 0x2, 0x181f ;  /* 0x00581f0006087f89 */ /* 0x000fe400000e0000 */
        /* <DEDUP_REMOVED lines=32> */
[----:B------:R0:W1:Y:S02]  /*ddf0*/  SHFL.IDX PT, R8, R6, 0x5, 0x181f ;  /* 0x00b81f0006087f89 */ /* 0x00006400000e0000 */
[----:B------:R-:W-:Y:S02]  /*de00*/  @P0 MOV R3, R9 ;  /* 0x0000000900030202 */ /* 0x000fe40000000f00 */
[----:B------:R0:W2:Y:S04]  /*de10*/  SHFL.IDX PT, R14, R4, 0x5, 0x181f ;  /* 0x00b81f00040e7f89 */ /* 0x0000a800000e0000 */
[----:B------:R0:W-:Y:S04]  /*de20*/  @P0 LDGSTS.E.BYPASS.LTC128B.128 [R21+0x20400], desc[UR36][R2.64], !P4 ;  /* 0x2040000002150fae */ /* 0x0001e8000e101d64 */
[----:B------:R0:W-:Y:S04]  /*de30*/  @P0 LDGSTS.E.BYPASS.LTC128B.128 [R21+0x23400], desc[UR36][R2.64+0x80], !P3 ;  /* 0x2340008002150fae */ /* 0x0001e8000d901d64 */
[----:B------:R0:W-:Y:S02]  /*de40*/  @P0 LDGSTS.E.BYPASS.LTC128B.128 [R21+0x26400], desc[UR36][R2.64+0x100], !P2 ;  /* 0x2640010002150fae */ /* 0x0001e4000d101d64 */
.L_x_2334:
        /* <DEDUP_REMOVED lines=12> */
.L_x_2270:
        /* <DEDUP_REMOVED lines=10> */
.L_x_2271:
        /* <DEDUP_REMOVED lines=11> */
[----:B------:R-:W-:Y:S01]  /*e060*/  MOV R4, UR6 ;  /* 0x0000000600047c02 */ /* 0x000fe20008000f00 */
[----:B------:R-:W-:Y:S01]  /*e070*/  IMAD.U32 R5, RZ, RZ, UR7 ;  /* 0x00000007ff057e24 */ /* 0x000fe2000f8e00ff */
        /* <DEDUP_REMOVED lines=9> */
[----:B0-----:R-:W-:Y:S05]  /*e110*/  CALL.ABS.NOINC R2 ;  /* 0x0000000002007343 */ /* 0x001fea0003c00000 */
.L_x_2273:
[----:B------:R-:W-:Y:S05]  /*e120*/  BSYNC B6 ;  /* 0x0000000000067941 */ /* 0x000fea0003800000 */
.L_x_2272:
[----:B0-----:R-:W0:Y:S01]  /*e130*/  S2R R2, SR_TID.X ;  /* 0x0000000000027919 */ /* 0x001e220000002100 */
[----:B------:R-:W-:Y:S01]  /*e140*/  UISETP.NE.AND UP0, UPT, UR48, URZ, UPT ;  /* 0x0000003f3000728c */ /* 0x000fe2000bf05270 */
[----:B------:R-:W-:Y:S01]  /*e150*/  IMAD.U32 R0, RZ, RZ, UR44 ;  /* 0x0000002cff007e24 */ /* 0x000fe2000f8e00ff */
[----:B------:R-:W-:Y:S01]  /*e160*/  R2UR UR6, R28 ;  /* 0x000000001c0672ca */ /* 0x000fe200000e0000 */
[----:B------:R-:W-:Y:S01]  /*e170*/  ULDC.64 UR8, c[0x0][0x2d8] ;  /* 0x0000b60000087ab9 */ /* 0x000fe20000000a00 */
[----:B------:R-:W-:Y:S02]  /*e180*/  R2UR UR7, R22 ;  /* 0x00000000160772ca */ /* 0x000fe400000e0000 */
[----:B------:R-:W-:Y:S02]  /*e190*/  PLOP3.LUT P0, PT, PT, PT, UP0, 0x80, 0x0 ;  /* 0x000000000000781c */ /* 0x000fe40003f0f008 */
[C---:B------:R-:W-:Y:S02]  /*e1a0*/  LOP3.LUT P3, RZ, R16.reuse, 0x800, RZ, 0xc0, !PT ;  /* 0x0000080010ff7812 */ /* 0x040fe4000786c0ff */
[C---:B------:R-:W-:Y:S01]  /*e1b0*/  LOP3.LUT P4, RZ, R16.reuse, 0x400, RZ, 0xc0, !PT ;  /* 0x0000040010ff7812 */ /* 0x040fe2000788c0ff */
[----:B------:R-:W-:Y:S01]  /*e1c0*/  @UP0 ULDC UR4, c[0x0][0x44c] ;  /* 0x0001130000040ab9 */ /* 0x000fe20000000800 */
[----:B------:R-:W-:-:S03]  /*e1d0*/  LOP3.LUT P5, RZ, R16, 0x200, RZ, 0xc0, !PT ;  /* 0x0000020010ff7812 */ /* 0x000fc600078ac0ff */
[----:B------:R-:W-:-:S04]  /*e1e0*/  UIMAD UR6, UR6, UR8, URZ ;  /* 0x00000008060672a4 */ /* 0x000fc8000f8e023f */
[----:B------:R-:W-:Y:S02]  /*e1f0*/  UIMAD UR7, UR7, UR9, UR6 ;  /* 0x00000009070772a4 */ /* 0x000fe4000f8e0206 */
[----:B------:R-:W-:Y:S01]  /*e200*/  USHF.R.S32.HI UR6, URZ, 0x1f, UR43 ;  /* 0x0000001f3f067899 */ /* 0x000fe2000801142b */
[----:B0-----:R-:W-:-:S05]  /*e210*/  IMAD.SHL.U32 R2, R2, 0x10, RZ ;  /* 0x0000001002027824 */ /* 0x001fca00078e00ff */
[----:B------:R-:W-:-:S05]  /*e220*/  LOP3.LUT R2, R36, 0x70, R2, 0xf8, !PT ;  /* 0x0000007024027812 */ /* 0x000fca00078ef802 */
[----:B------:R-:W-:-:S04]  /*e230*/  IMAD R0, R0, 0x80, R2 ;  /* 0x0000008000007824 */ /* 0x000fc800078e0202 */
[----:B------:R-:W-:Y:S01]  /*e240*/  @P0 IMAD.HI.U32 R3, R0, UR4, RZ ;  /* 0x0000000400030c27 */ /* 0x000fe2000f8e00ff */
[----:B------:R-:W-:Y:S01]  /*e250*/  PLOP3.LUT P0, PT, PT, PT, UP0, 0x80, 0x0 ;  /* 0x000000000000781c */ /* 0x000fe20003f0f008 */
[----:B------:R-:W-:Y:S01]  /*e260*/  @UP0 ULDC UR4, c[0x0][0x450] ;  /* 0x0001140000040ab9 */ /* 0x000fe20000000800 */
[----:B------:R-:W-:-:S11]  /*e270*/  MOV R2, R0 ;  /* 0x0000000000027202 */ /* 0x000fd60000000f00 */
        /* <DEDUP_REMOVED lines=30> */
[----:B------:R-:W0:Y:S01]  /*e460*/  SHFL.IDX PT, R14, R0, RZ, 0x181f ;  /* 0x00181fff000e7589 */ /* 0x000e2200000e0000 */
[----:B------:R-:W-:-:S03]  /*e470*/  IMAD.U32 R3, RZ, RZ, UR44 ;  /* 0x0000002cff037e24 */ /* 0x000fc6000f8e00ff */
[----:B------:R-:W1:Y:S01]  /*e480*/  SHFL.IDX PT, R2, R5, RZ, 0x181f ;  /* 0x00181fff05027589 */ /* 0x000e6200000e0000 */
[----:B------:R-:W-:-:S03]  /*e490*/  IMAD R4, R3, 0x80, R36 ;  /* 0x0000008003047824 */ /* 0x000fc600078e0224 */
[----:B------:R-:W-:Y:S01]  /*e4a0*/  SHFL.IDX PT, R6, R5, 0x1, 0x181f ;  /* 0x00381f0005067f89 */ /* 0x000fe200000e0000 */
[C---:B------:R-:W-:Y:S01]  /*e4b0*/  VIADD R7, R4.reuse, 0x10 ;  /* 0x0000001004077836 */ /* 0x040fe20000000000 */
[----:B------:R-:W-:-:S13]  /*e4c0*/  ISETP.GE.AND P0, PT, R4, UR39, PT ;  /* 0x0000002704007c0c */ /* 0x000fda000bf06270 */
[----:B0-----:R-:W-:-:S05]  /*e4d0*/  @!P0 LEA R14, P1, R37, R14, 0x1 ;  /* 0x0000000e250e8211 */ /* 0x001fca00078208ff */
[----:B-1----:R-:W-:Y:S01]  /*e4e0*/  @!P0 IMAD.X R3, RZ, RZ, R2, P1 ;  /* 0x000000ffff038224 */ /* 0x002fe200008e0602 */
[----:B------:R-:W-:Y:S02]  /*e4f0*/  @!P0 MOV R2, R14 ;  /* 0x0000000e00028202 */ /* 0x000fe40000000f00 */
        /* <DEDUP_REMOVED lines=63> */
[----:B------:R0:W1:Y:S02]  /*e8f0*/  SHFL.IDX PT, R6, R5, 0x7, 0x181f ;  /* 0x00f81f0005067f89 */ /* 0x00006400000e0000 */
[----:B------:R-:W-:Y:S02]  /*e900*/  @!P0 MOV R3, R7 ;  /* 0x0000000700038202 */ /* 0x000fe40000000f00 */
[----:B------:R0:W2:Y:S04]  /*e910*/  SHFL.IDX PT, R14, R0, 0x7, 0x181f ;  /* 0x00f81f00000e7f89 */ /* 0x0000a800000e0000 */
[----:B------:R0:W-:Y:S04]  /*e920*/  @!P0 LDGSTS.E.BYPASS.LTC128B.128 [R31+0x15400], desc[UR36][R2.64], !P3 ;  /* 0x15400000021f8fae */ /* 0x0001e8000d901d64 */
[----:B------:R0:W-:Y:S04]  /*e930*/  @!P0 LDGSTS.E.BYPASS.LTC128B.128 [R31+0x19400], desc[UR36][R2.64+0x80], !P4 ;  /* 0x19400080021f8fae */ /* 0x0001e8000e101d64 */
[----:B------:R0:W-:Y:S02]  /*e940*/  @!P0 LDGSTS.E.BYPASS.LTC128B.128 [R31+0x1d400], desc[UR36][R2.64+0x100], !P5 ;  /* 0x1d400100021f8fae */ /* 0x0001e4000e901d64 */
.L_x_2351:
        /* <DEDUP_REMOVED lines=12> */
.L_x_2275:
        /* <DEDUP_REMOVED lines=18> */
.L_x_2352:
[----:B------:R-:W-:Y:S05]  /*eb30*/  BSYNC B0 ;  /* 0x0000000000007941 */ /* 0x000fea0003800000 */
.L_x_2276:
[----:B------:R-:W-:-:S06]  /*eb40*/  UISETP.GE.AND UP0, UPT, UR45, 0x2, UPT ;  /* 0x000000022d00788c */ /* 0x000fcc000bf06270 */
[----:B------:R-:W-:-:S13]  /*eb50*/  PLOP3.LUT P0, PT, PT, PT, UP0, 0x40, 0x0 ;  /* 0x000000000000781c */ /* 0x000fda0003f0e808 */
[----:B------:R-:W-:Y:S05]  /*eb60*/  @P0 BRA `(.L_x_2278) ;  /* 0x0000000c00fc0947 */ /* 0x000fea0003800000 */
[----:B------:R-:W-:Y:S01]  /*eb70*/  UIADD3 UR4, UR45, -0x2, URZ ;  /* 0xfffffffe2d047890 */ /* 0x000fe2000fffe03f */
[----:B------:R-:W-:Y:S01]  /*eb80*/  BSSY B0, `(.L_x_2278) ;  /* 0x00000fd000007945 */ /* 0x000fe20003800000 */
[----:B------:R-:W-:Y:S02]  /*eb90*/  IMAD.MOV.U32 R20, RZ, RZ, R26 ;  /* 0x000000ffff147224 */ /* 0x000fe400078e001a */
[----:B------:R-:W-:Y:S02]  /*eba0*/  IMAD.MOV.U32 R9, RZ, RZ, R23 ;  /* 0x000000ffff097224 */ /* 0x000fe400078e0017 */
[----:B------:R-:W-:Y:S01]  /*ebb0*/  IMAD.MOV.U32 R27, RZ, RZ, R24 ;  /* 0x000000ffff1b7224 */ /* 0x000fe200078e0018 */
[----:B------:R-:W-:-:S07]  /*ebc0*/  MOV R8, UR4 ;  /* 0x0000000400087c02 */ /* 0x000fce0008000f00 */
.L_x_2291:
        /* <DEDUP_REMOVED lines=17> */
[----:B------:R-:W-:Y:S02]  /*ece0*/  @!P2 SHF.R.S32.HI R3, RZ, 0x1f, R11 ;  /* 0x0000001fff03a819 */ /* 0x000fe4000001140b */
[----:B------:R-:W-:Y:S01]  /*ecf0*/  @!P2 MOV R2, R11 ;  /* 0x0000000b0002a202 */ /* 0x000fe20000000f00 */
[----:B--2---:R-:W-:-:S04]  /*ed00*/  @!P2 IMAD R0, R33, R6, RZ ;  /* 0x000000062100a224 */ /* 0x004fc800078e02ff */
[----:B------:R-:W-:-:S04]  /*ed10*/  @!P2 IMAD.WIDE.U32 R2, R29, R6, R2 ;  /* 0x000000061d02a225 */ /* 0x000fc800078e0002 */
[----:B------:R-:W-:-:S04]  /*ed20*/  @!P2 IMAD R7, R29, R7, R0 ;  /* 0x000000071d07a224 */ /* 0x000fc800078e0200 */
[----:B------:R-:W-:Y:S01]  /*ed30*/  @!P2 IMAD.IADD R0, R7, 0x1, R3 ;  /* 0x000000010700a824 */ /* 0x000fe200078e0203 */
[----:B0-----:R-:W-:-:S04]  /*ed40*/  @!P2 LEA R4, P0, R2, R4, 0x2 ;  /* 0x000000040204a211 */ /* 0x001fc800078010ff */
[----:B------:R-:W-:Y:S01]  /*ed50*/  @!P2 LEA.HI.X R5, R2, R5, R0, 0x2, P0 ;  /* 0x000000050205a211 */ /* 0x000fe200000f1400 */
[----:B------:R-:W-:Y:S01]  /*ed60*/  IMAD.MOV.U32 R0, RZ, RZ, RZ ;  /* 0x000000ffff007224 */ /* 0x000fe200078e00ff */
[----:B------:R-:W-:Y:S02]  /*ed70*/  ISETP.NE.AND P0, PT, R23, 0x2, PT ;  /* 0x000000021700780c */ /* 0x000fe40003f05270 */
[----:B------:R-:W-:Y:S01]  /*ed80*/  IADD3 R7, -R11, RZ, RZ ;  /* 0x000000ff0b077210 */ /* 0x000fe20007ffe1ff */
        /* <DEDUP_REMOVED lines=10> */
.L_x_2279:
[----:B------:R-:W-:Y:S01]  /*ee30*/  IMAD R6, R23, 0x8, R17 ;  /* 0x0000000817067824 */ /* 0x000fe200078e0211 */
[----:B------:R-:W-:Y:S01]  /*ee40*/  SHF.L.U32 R3, R26, 0x1f, RZ ;  /* 0x0000001f1a037819 */ /* 0x000fe200000006ff */
[----:B------:R-:W-:Y:S03]  /*ee50*/  BSSY B1, `(.L_x_2280) ;  /* 0x0000003000017945 */ /* 0x000fe60003800000 */
[----:B------:R-:W0:Y:S02]  /*ee60*/  SYNCS.PHASECHK.TRANS64.TRYWAIT P0, [R6+URZ+0x30840], R3 ;  /* 0x03084003060075a7 */ /* 0x000e24000800017f */
[----:B0-----:R-:W-:Y:S05]  /*ee70*/  @!P0 BRA `(.L_x_2281) ;  /* 0x0000002c00f88947 */ /* 0x001fea0003800000 */
.L_x_2353:
[----:B------:R-:W-:Y:S05]  /*ee80*/  BSYNC B1 ;  /* 0x0000000000017941 */ /* 0x000fea0003800000 */
.L_x_2280:
        /* <DEDUP_REMOVED lines=15> */
[----:B------:R-:W-:-:S04]  /*ef80*/  ULDC.64 UR4, c[0x0][0x308] ;  /* 0x0000c20000047ab9 */ /* 0x000fc80000000a00 */
[----:B------:R-:W-:Y:S01]  /*ef90*/  IADD3 R3, R3, R7, RZ ;  /* 0x0000000703037210 */ /* 0x000fe20007ffe0ff */
[----:B------:R-:W-:-:S04]  /*efa0*/  IMAD R7, R28, UR4, RZ ;  /* 0x000000041c077c24 */ /* 0x000fc8000f8e02ff */
[C---:B------:R-:W-:Y:S02]  /*efb0*/  IMAD R7, R22.reuse, UR5, R7 ;  /* 0x0000000516077c24 */ /* 0x040fe4000f8e0207 */
[----:B------:R-:W-:Y:S01]  /*efc0*/  IMAD.WIDE.U32 R2, R22, UR4, R2 ;  /* 0x0000000416027c25 */ /* 0x000fe2000f8e0002 */
[----:B------:R-:W-:-:S03]  /*efd0*/  ULDC.64 UR4, c[0x0][0x2e8] ;  /* 0x0000ba0000047ab9 */ /* 0x000fc60000000a00 */
[----:B------:R-:W-:Y:S01]  /*efe0*/  IMAD.IADD R3, R7, 0x1, R3 ;  /* 0x0000000107037824 */ /* 0x000fe200078e0203 */
[----:B------:R-:W-:Y:S01]  /*eff0*/  LEA R7, P0, R2, UR4, 0x1 ;  /* 0x0000000402077c11 */ /* 0x000fe2000f8008ff */
[----:B------:R-:W-:-:S03]  /*f000*/  UMOV UR4, 0xffffffff ;  /* 0xffffffff00047882 */ /* 0x000fc60000000000 */
[----:B------:R-:W-:Y:S01]  /*f010*/  LEA.HI.X R10, R2, UR5, R3, 0x1, P0 ;  /* 0x00000005020a7c11 */ /* 0x000fe200080f0c03 */
[----:B------:R-:W-:Y:S08]  /*f020*/  BRA.DIV UR4, `(.L_x_2282) ;  /* 0x0000002e04a07947 */ /* 0x000ff0000b800000 */
[----:B------:R-:W0:Y:S01]  /*f030*/  SHFL.IDX PT, R14, R7, RZ, 0x181f ;  /* 0x00181fff070e7589 */ /* 0x000e2200000e0000 */
[----:B------:R-:W-:Y:S01]  /*f040*/  IMAD.SHL.U32 R4, R37, 0x2, RZ ;  /* 0x0000000225047824 */ /* 0x000fe200078e00ff */
[----:B------:R-:W-:Y:S02]  /*f050*/  LEA R8, R8, R17, 0x1 ;  /* 0x0000001108087211 */ /* 0x000fe400078e08ff */
        /* <DEDUP_REMOVED lines=30> */
[----:B------:R0:W2:Y:S02]  /*f240*/  SHFL.IDX PT, R14, R7, 0x5, 0x181f ;  /* 0x00b81f00070e7f89 */ /* 0x0000a400000e0000 */
[----:B-1----:R-:W-:Y:S02]  /*f250*/  IADD3.X R3, RZ, R35, RZ, P0, !PT ;  /* 0x00000023ff037210 */ /* 0x002fe400007fe4ff */
[----:B------:R0:W1:Y:S04]  /*f260*/  SHFL.IDX PT, R35, R10, 0x5, 0x181f ;  /* 0x00b81f000a237f89 */ /* 0x00006800000e0000 */
[----:B------:R0:W-:Y:S04]  /*f270*/  LDGSTS.E.BYPASS.LTC128B.128 [R8+0x20400], desc[UR36][R2.64], !P3 ;  /* 0x2040000002087fae */ /* 0x0001e8000d901d64 */
[----:B------:R0:W-:Y:S04]  /*f280*/  LDGSTS.E.BYPASS.LTC128B.128 [R8+0x23400], desc[UR36][R2.64+0x80], !P2 ;  /* 0x2340008002087fae */ /* 0x0001e8000d101d64 */
[----:B------:R0:W-:Y:S02]  /*f290*/  LDGSTS.E.BYPASS.LTC128B.128 [R8+0x26400], desc[UR36][R2.64+0x100], !P1 ;  /* 0x2640010002087fae */ /* 0x0001e4000c901d64 */
.L_x_2367:
        /* <DEDUP_REMOVED lines=10> */
.L_x_2283:
        /* <DEDUP_REMOVED lines=10> */
.L_x_2284:
[----:B------:R1:W-:Y:S01]  /*f3e0*/  SYNCS.ARRIVE.TRANS64.A1T0 RZ, [R6+URZ+0x30830], RZ ;  /* 0x030830ff06ff79a7 */ /* 0x0003e2000810003f */
[----:B------:R-:W-:Y:S05]  /*f3f0*/  @!P2 BRA `(.L_x_2285) ;  /* 0x000000000004a947 */ /* 0x000fea0003800000 */
[----:B------:R-:W-:Y:S01]  /*f400*/  BPT.TRAP 0x1 ;  /* 0x000000040000795c */ /* 0x000fe20000300000 */
.L_x_2285:
[----:B0-----:R-:W-:Y:S01]  /*f410*/  SHF.L.U32 R3, R20, 0x1f, RZ ;  /* 0x0000001f14037819 */ /* 0x001fe200000006ff */
[----:B-1----:R-:W-:Y:S01]  /*f420*/  IMAD R6, R9, 0x8, R17 ;  /* 0x0000000809067824 */ /* 0x002fe200078e0211 */
[----:B------:R-:W-:Y:S03]  /*f430*/  BSSY B1, `(.L_x_2286) ;  /* 0x0000003000017945 */ /* 0x000fe60003800000 */
[----:B------:R-:W0:Y:S02]  /*f440*/  SYNCS.PHASECHK.TRANS64.TRYWAIT P0, [R6+URZ+0x30860], R3 ;  /* 0x03086003060075a7 */ /* 0x000e24000800017f */
[----:B0-----:R-:W-:Y:S05]  /*f450*/  @!P0 BRA `(.L_x_2287) ;  /* 0x00000030004c8947 */ /* 0x001fea0003800000 */
.L_x_2368:
[----:B------:R-:W-:Y:S05]  /*f460*/  BSYNC B1 ;  /* 0x0000000000017941 */ /* 0x000fea0003800000 */
.L_x_2286:
[----:B------:R-:W-:Y:S01]  /*f470*/  IMAD.MOV.U32 R2, RZ, RZ, -0x60 ;  /* 0xffffffa0ff027424 */ /* 0x000fe200078e00ff */
[----:B------:R-:W-:Y:S01]  /*f480*/  UMOV UR4, 0xffffffff ;  /* 0xffffffff00047882 */ /* 0x000fe20000000000 */
[C---:B------:R-:W-:Y:S01]  /*f490*/  LOP3.LUT P3, RZ, R16.reuse, 0x20, RZ, 0xc0, !PT ;  /* 0x0000002010ff7812 */ /* 0x040fe2000786c0ff */
[----:B------:R-:W-:Y:S01]  /*f4a0*/  IMAD R7, R9, 0x4800, R30 ;  /* 0x0000480009077824 */ /* 0x000fe200078e021e */
[C---:B------:R-:W-:Y:S01]  /*f4b0*/  LOP3.LUT P2, RZ, R16.reuse, 0x10, RZ, 0xc0, !PT ;  /* 0x0000001010ff7812 */ /* 0x040fe2000784c0ff */
[----:B0-----:R-:W-:Y:S01]  /*f4c0*/  IMAD R3, R27, R2, UR38 ;  /* 0x000000261b037e24 */ /* 0x001fe2000f8e0202 */
[----:B------:R-:W-:-:S04]  /*f4d0*/  LOP3.LUT P1, RZ, R16, 0x8, RZ, 0xc0, !PT ;  /* 0x0000000810ff7812 */ /* 0x000fc8000782c0ff */
[----:B------:R-:W-:Y:S01]  /*f4e0*/  IADD3 R8, -R36, R3, RZ ;  /* 0x0000000324087210 */ /* 0x000fe20007ffe1ff */
[----:B------:R-:W-:Y:S08]  /*f4f0*/  BRA.DIV UR4, `(.L_x_2288) ;  /* 0x0000003204387947 */ /* 0x000ff0000b800000 */
        /* <DEDUP_REMOVED lines=24> */
[----:B------:R-:W0:Y:S01]  /*f680*/  SHFL.IDX PT, R14, R18, 0x3, 0x181f ;  /* 0x00781f00120e7f89 */ /* 0x000e2200000e0000 */
[----:B-1----:R-:W-:Y:S02]  /*f690*/  IADD3.X R3, RZ, R3, RZ, P0, !PT ;  /* 0x00000003ff037210 */ /* 0x002fe400007fe4ff */
        /* <DEDUP_REMOVED lines=18> */
[----:B------:R-:W0:Y:S04]  /*f7c0*/  SHFL.IDX PT, R19, R19, 0x5, 0x181f ;  /* 0x00b81f0013137f89 */ /* 0x000e2800000e0000 */
[----:B------:R2:W3:Y:S01]  /*f7d0*/  SHFL.IDX PT, R14, R18, 0x5, 0x181f ;  /* 0x00b81f00120e7f89 */ /* 0x0004e200000e0000 */
[----:B-1----:R-:W-:Y:S01]  /*f7e0*/  IMAD.X R3, RZ, RZ, R3, P0 ;  /* 0x000000ffff037224 */ /* 0x002fe200000e0603 */
[----:B------:R-:W-:-:S13]  /*f7f0*/  ISETP.LT.OR P0, PT, R8, 0x41, P3 ;  /* 0x000000410800780c */ /* 0x000fda0001f01670 */
[----:B------:R2:W-:Y:S01]  /*f800*/  LDGSTS.E.BYPASS.LTC128B.128 [R7+0x2400], desc[UR36][R2.64], !P0 ;  /* 0x0240000002077fae */ /* 0x0005e2000c101d64 */
[----:B------:R-:W-:-:S13]  /*f810*/  ISETP.LT.OR P0, PT, R8, 0x41, P2 ;  /* 0x000000410800780c */ /* 0x000fda0001701670 */
[----:B------:R2:W-:Y:S01]  /*f820*/  LDGSTS.E.BYPASS.LTC128B.128 [R7+0x5400], desc[UR36][R2.64+0x80], !P0 ;  /* 0x0540008002077fae */ /* 0x0005e2000c101d64 */
[----:B------:R-:W-:-:S13]  /*f830*/  ISETP.LT.OR P0, PT, R8, 0x41, P1 ;  /* 0x000000410800780c */ /* 0x000fda0000f01670 */
[----:B0--3--:R2:W-:Y:S02]  /*f840*/  LDGSTS.E.BYPASS.LTC128B.128 [R7+0x8400], desc[UR36][R2.64+0x100], !P0 ;  /* 0x0840010002077fae */ /* 0x0095e4000c101d64 */
.L_x_2382:
[----:B0-2---:R-:W-:Y:S01]  /*f850*/  IADD3 R2, P0, R14, R4, RZ ;  /* 0x000000040e027210 */ /* 0x005fe20007f1e0ff */
        /* <DEDUP_REMOVED lines=30> */
.L_x_2289:
        /* <DEDUP_REMOVED lines=10> */
.L_x_2290:
[C---:B------:R-:W-:Y:S01]  /*fae0*/  ISETP.GT.AND P0, PT, R24.reuse, RZ, PT ;  /* 0x000000ff1800720c */ /* 0x040fe20003f04270 */
[----:B------:R1:W-:Y:S01]  /*faf0*/  SYNCS.ARRIVE.TRANS64.A1T0 RZ, [R6+URZ+0x30850], RZ ;  /* 0x030850ff06ff79a7 */ /* 0x0003e2000810003f */
[----:B------:R-:W-:Y:S01]  /*fb00*/  VIADD R8, R24, 0xffffffff ;  /* 0xffffffff18087836 */ /* 0x000fe20000000000 */
[----:B------:R-:W-:Y:S01]  /*fb10*/  MOV R20, R26 ;  /* 0x0000001a00147202 */ /* 0x000fe20000000f00 */
[----:B------:R-:W-:Y:S02]  /*fb20*/  IMAD.MOV.U32 R9, RZ, RZ, R23 ;  /* 0x000000ffff097224 */ /* 0x000fe400078e0017 */
[----:B------:R-:W-:-:S07]  /*fb30*/  IMAD.MOV.U32 R27, RZ, RZ, R24 ;  /* 0x000000ffff1b7224 */ /* 0x000fce00078e0018 */
[----:B-1----:R-:W-:Y:S05]  /*fb40*/  @P0 BRA `(.L_x_2291) ;  /* 0xfffffff000200947 */ /* 0x002fea000383ffff */
[----:B------:R-:W-:Y:S05]  /*fb50*/  BSYNC B0 ;  /* 0x0000000000007941 */ /* 0x000fea0003800000 */
.L_x_2278:
        /* <DEDUP_REMOVED lines=17> */
.L_x_2293:
[----:B------:R-:W-:Y:S05]  /*fc70*/  BSYNC B0 ;  /* 0x0000000000007941 */ /* 0x000fea0003800000 */
.L_x_2292:
[----:B------:R-:W-:-:S13]  /*fc80*/  LOP3.LUT P0, RZ, R16, 0x80, RZ, 0xc0, !PT ;  /* 0x0000008010ff7812 */ /* 0x000fda000780c0ff */
[----:B------:R-:W-:Y:S05]  /*fc90*/  @!P0 BRA `(.L_x_2294) ;  /* 0x0000000000048947 */ /* 0x000fea0003800000 */
[----:B------:R-:W-:Y:S01]  /*fca0*/  BPT.TRAP 0x1 ;  /* 0x000000040000795c */ /* 0x000fe20000300000 */
.L_x_2294:
[----:B------:R-:W-:Y:S01]  /*fcb0*/  LEA R4, R23, R17, 0x3 ;  /* 0x0000001117047211 */ /* 0x000fe200078e18ff */
[----:B------:R-:W-:Y:S01]  /*fcc0*/  IMAD.MOV.U32 R5, RZ, RZ, -0x60 ;  /* 0xffffffa0ff057424 */ /* 0x000fe200078e00ff */
[----:B------:R-:W-:Y:S01]  /*fcd0*/  SHF.L.U32 R3, R26, 0x1f, RZ ;  /* 0x0000001f1a037819 */ /* 0x000fe200000006ff */
[----:B------:R-:W-:Y:S02]  /*fce0*/  BSSY B0, `(.L_x_2295) ;  /* 0x0000004000007945 */ /* 0x000fe40003800000 */
[----:B------:R-:W-:Y:S01]  /*fcf0*/  IMAD R5, R24, R5, UR38 ;  /* 0x0000002618057e24 */ /* 0x000fe2000f8e0205 */
[----:B------:R-:W0:Y:S02]  /*fd00*/  SYNCS.PHASECHK.TRANS64.TRYWAIT P0, [R4+URZ+0x30860], R3 ;  /* 0x03086003040075a7 */ /* 0x000e24000800017f */
[----:B0-----:R-:W-:Y:S05]  /*fd10*/  @!P0 BRA `(.L_x_2296) ;  /* 0x00000030002c8947 */ /* 0x001fea0003800000 */
.L_x_2383:
[----:B------:R-:W-:Y:S05]  /*fd20*/  BSYNC B0 ;  /* 0x0000000000007941 */ /* 0x000fea0003800000 */
.L_x_2295:
        /* <DEDUP_REMOVED lines=14> */
[----:B------:R-:W-:Y:S02]  /*fe10*/  ISETP.LT.OR P0, PT, R5, 0x1, P4 ;  /* 0x000000010500780c */ /* 0x000fe40002701670 */
[----:B------:R-:W-:-:S11]  /*fe20*/  LEA R0, R8, R17, 0x1 ;  /* 0x0000001108007211 */ /* 0x000fd600078e08ff */
        /* <DEDUP_REMOVED lines=36> */
[----:B------:R0:W2:Y:S02]  /*10070*/  SHFL.IDX PT, R14, R18, 0x5, 0x181f ;  /* 0x00b81f00120e7f89 */ /* 0x0000a400000e0000 */
[----:B-1----:R-:W-:Y:S02]  /*10080*/  IADD3.X R3, RZ, R7, RZ, P0, !PT ;  /* 0x00000007ff037210 */ /* 0x002fe400007fe4ff */
[----:B------:R-:W-:Y:S01]  /*10090*/  ISETP.LT.OR P0, PT, R5, 0x41, P4 ;  /* 0x000000410500780c */ /* 0x000fe20002701670 */
[----:B------:R0:W1:-:S12]  /*100a0*/  SHFL.IDX PT, R7, R19, 0x5, 0x181f ;  /* 0x00b81f0013077f89 */ /* 0x00005800000e0000 */
[----:B------:R0:W-:Y:S01]  /*100b0*/  LDGSTS.E.BYPASS.LTC128B.128 [R0+0x2400], desc[UR36][R2.64], !P0 ;  /* 0x0240000002007fae */ /* 0x0001e2000c101d64 */
[----:B------:R-:W-:-:S13]  /*100c0*/  ISETP.LT.OR P0, PT, R5, 0x41, P3 ;  /* 0x000000410500780c */ /* 0x000fda0001f01670 */
[----:B------:R0:W-:Y:S01]  /*100d0*/  LDGSTS.E.BYPASS.LTC128B.128 [R0+0x5400], desc[UR36][R2.64+0x80], !P0 ;  /* 0x0540008002007fae */ /* 0x0001e2000c101d64 */
[----:B------:R-:W-:-:S13]  /*100e0*/  ISETP.LT.OR P0, PT, R5, 0x41, P1 ;  /* 0x000000410500780c */ /* 0x000fda0000f01670 */
[----:B-12---:R0:W-:Y:S02]  /*100f0*/  LDGSTS.E.BYPASS.LTC128B.128 [R0+0x8400], desc[UR36][R2.64+0x100], !P0 ;  /* 0x0840010002007fae */ /* 0x0061e4000c101d64 */
.L_x_2397:
[----:B01----:R-:W-:-:S05]  /*10100*/  IADD3 R2, P0, R14, R6, RZ ;  /* 0x000000060e027210 */ /* 0x003fca0007f1e0ff */
        /* <DEDUP_REMOVED lines=12> */
.L_x_2298:
        /* <DEDUP_REMOVED lines=10> */
.L_x_2299:
[----:B------:R1:W-:Y:S01]  /*10270*/  SYNCS.ARRIVE.TRANS64.A1T0 RZ, [R4+URZ+0x30850], RZ ;  /* 0x030850ff04ff79a7 */ /* 0x0003e2000810003f */
[----:B------:R-:W-:-:S05]  /*10280*/  VIADD R23, R23, 0x1 ;  /* 0x0000000117177836 */ /* 0x000fca0000000000 */
[----:B------:R-:W-:-:S04]  /*10290*/  ISETP.NE.AND P0, PT, R23, 0x2, PT ;  /* 0x000000021700780c */ /* 0x000fc80003f05270 */
[----:B0-----:R-:W-:Y:S02]  /*102a0*/  SEL R3, RZ, 0x1, P0 ;  /* 0x00000001ff037807 */ /* 0x001fe40000000000 */
[----:B------:R-:W-:Y:S02]  /*102b0*/  SEL R23, R23, RZ, P0 ;  /* 0x000000ff17177207 */ /* 0x000fe40000000000 */
[----:B-1----:R-:W-:-:S07]  /*102c0*/  LOP3.LUT R26, R26, R3, RZ, 0x3c, !PT ;  /* 0x000000031a1a7212 */ /* 0x002fce00078e3cff */
.L_x_2259:
[----:B------:R-:W-:Y:S05]  /*102d0*/  BSYNC B7 ;  /* 0x0000000000077941 */ /* 0x000fea0003800000 */
.L_x_2257:
        /* <DEDUP_REMOVED lines=11> */
.L_x_2300:
[----:B------:R-:W-:-:S03]  /*10390*/  UMOV UR4, 0xffffffff ;  /* 0xffffffff00047882 */ /* 0x000fc60000000000 */
[----:B------:R-:W-:Y:S05]  /*103a0*/  BRA.DIV UR4, `(.L_x_2302) ;  /* 0x0000003204cc7947 */ /* 0x000fea000b800000 */
[----:B------:R0:W1:Y:S02]  /*103b0*/  SHFL.IDX PT, R14, R34, RZ, 0x1f ;  /* 0x00001fff220e7589 */ /* 0x00006400000e0000 */
.L_x_2400:
[----:B------:R-:W2:Y:S01]  /*103c0*/  @!P2 S2R R3, SR_CgaCtaId ;  /* 0x000000000003a919 */ /* 0x000ea20000008800 */
[----:B------:R-:W-:Y:S05]  /*103d0*/  WARPSYNC.ALL ;  /* 0x0000000000007948 */ /* 0x000fea0003800000 */
[----:B------:R-:W-:Y:S01]  /*103e0*/  BAR.SYNC.DEFER_BLOCKING 0x4, 0x180 ;  /* 0x0106000000007b1d */ /* 0x000fe20000010000 */
[----:B------:R-:W-:-:S04]  /*103f0*/  @!P2 MOV R0, 0x400 ;  /* 0x000004000000a802 */ /* 0x000fc80000000f00 */
[----:B--2---:R-:W-:-:S05]  /*10400*/  @!P2 LEA R17, R3, R0, 0x18 ;  /* 0x000000000311a211 */ /* 0x004fca00078ec0ff */
[----:B------:R0:W-:Y:S02]  /*10410*/  @!P2 STS [R17+0x308d0], R34 ;  /* 0x0308d0221100a388 */ /* 0x0001e40000000800 */
[----:B01----:R-:W-:Y:S01]  /*10420*/  MOV R34, R14 ;  /* 0x0000000e00227202 */ /* 0x003fe20000000f00 */
[----:B------:R-:W-:Y:S06]  /*10430*/  BAR.ARV 0x5, 0x180 ;  /* 0x0146000000007b1d */ /* 0x000fec0000002000 */
.L_x_2301:
[----:B------:R-:W-:Y:S02]  /*10440*/  ULDC UR4, c[0x0][0xc38] ;  /* 0x00030e0000047ab9 */ /* 0x000fe40000000800 */
[----:B-1----:R-:W-:-:S13]  /*10450*/  ISETP.GE.AND P0, PT, R34, UR4, PT ;  /* 0x0000000422007c0c */ /* 0x002fda000bf06270 */
[----:B------:R-:W-:Y:S05]  /*10460*/  @!P0 BRA `(.L_x_2303) ;  /* 0xffffffc400948947 */ /* 0x000fea000383ffff */
.L_x_2254:
        /* <DEDUP_REMOVED lines=12> */
.L_x_2401:
[----:B------:R-:W-:Y:S05]  /*10530*/  BSYNC B0 ;  /* 0x0000000000007941 */ /* 0x000fea0003800000 */
.L_x_2304:
[----:B------:R-:W-:-:S03]  /*10540*/  UMOV UR4, 0xffffffff ;  /* 0xffffffff00047882 */ /* 0x000fc60000000000 */
[----:B------:R-:W-:Y:S05]  /*10550*/  BRA.DIV UR4, `(.L_x_2306) ;  /* 0x00000032049c7947 */ /* 0x000fea000b800000 */
[----:B-1----:R-:W1:Y:S02]  /*10560*/  S2R R0, SR_TID.X ;  /* 0x0000000000007919 */ /* 0x002e640000002100 */
[----:B-1----:R-:W-:-:S04]  /*10570*/  SHF.R.U32.HI R0, RZ, 0x5, R0 ;  /* 0x00000005ff007819 */ /* 0x002fc80000011600 */
[----:B------:R-:W-:-:S05]  /*10580*/  LOP3.LUT R0, R0, 0x3, RZ, 0xc0, !PT ;  /* 0x0000000300007812 */ /* 0x000fca00078ec0ff */
[----:B------:R1:W2:Y:S02]  /*10590*/  SHFL.IDX PT, R14, R0, RZ, 0x1f ;  /* 0x00001fff000e7589 */ /* 0x0002a400000e0000 */
.L_x_2404:
[----:B--2---:R-:W-:Y:S01]  /*105a0*/  ISETP.NE.AND P0, PT, R14, RZ, PT ;  /* 0x000000ff0e00720c */ /* 0x004fe20003f05270 */
[----:B------:R-:W-:-:S12]  /*105b0*/  BSSY B0, `(.L_x_2307) ;  /* 0x0000026000007945 */ /* 0x000fd80003800000 */
[----:B------:R-:W-:Y:S05]  /*105c0*/  @P0 BRA `(.L_x_2308) ;  /* 0x0000000000900947 */ /* 0x000fea0003800000 */
[----:B------:R-:W-:-:S03]  /*105d0*/  UMOV UR4, 0xffffffff ;  /* 0xffffffff00047882 */ /* 0x000fc60000000000 */
[----:B------:R-:W-:Y:S05]  /*105e0*/  BRA.DIV UR4, `(.L_x_2309) ;  /* 0x0000003204ac7947 */ /* 0x000fea000b800000 */
[----:B------:R-:W-:-:S13]  /*105f0*/  ELECT P6, URZ, PT ;  /* 0x00000000003f782f */ /* 0x000fda00038c0000 */
.L_x_2407:
        /* <DEDUP_REMOVED lines=8> */
.L_x_2310:
[C---:B------:R-:W-:Y:S01]  /*10680*/  LEA R5, R23.reuse, R4, 0x3 ;  /* 0x0000000417057211 */ /* 0x040fe200078e18ff */
[----:B------:R-:W-:Y:S01]  /*10690*/  VIADD R23, R23, 0x1 ;  /* 0x0000000117177836 */ /* 0x000fe20000000000 */
[----:B------:R-:W-:-:S04]  /*106a0*/  SHF.L.U32 R0, R26, 0x1f, RZ ;  /* 0x0000001f1a007819 */ /* 0x000fc800000006ff */
[----:B------:R-:W1:Y:S01]  /*106b0*/  SYNCS.PHASECHK.TRANS64.TRYWAIT P1, [R5+URZ+0x30840], R0 ;  /* 0x03084000050075a7 */ /* 0x000e62000802017f */
[----:B------:R-:W-:-:S04]  /*106c0*/  ISETP.NE.AND P2, PT, R23, 0x2, PT ;  /* 0x000000021700780c */ /* 0x000fc80003f45270 */
[----:B------:R-:W-:Y:S01]  /*106d0*/  SEL R3, RZ, 0x1, P2 ;  /* 0x00000001ff037807 */ /* 0x000fe20001000000 */
[----:B-1----:R-:W-:Y:S08]  /*106e0*/  @!P1 BRA `(.L_x_2311) ;  /* 0x00000030008c9947 */ /* 0x002ff00003800000 */
.L_x_2408:
[----:B------:R-:W-:Y:S02]  /*106f0*/  SEL R23, R23, RZ, P2 ;  /* 0x000000ff17177207 */ /* 0x000fe40001000000 */
[----:B------:R-:W-:Y:S01]  /*10700*/  LOP3.LUT R2, R26, R3, RZ, 0x3c, !PT ;  /* 0x000000031a027212 */ /* 0x000fe200078e3cff */
[----:B------:R-:W-:Y:S06]  /*10710*/  @!P0 BRA `(.L_x_2312) ;  /* 0x0000000000048947 */ /* 0x000fec0003800000 */
[----:B------:R-:W-:Y:S01]  /*10720*/  BPT.TRAP 0x1 ;  /* 0x000000040000795c */ /* 0x000fe20000300000 */
.L_x_2312:
[----:B------:R-:W-:Y:S01]  /*10730*/  IMAD R23, R23, 0x8, R4 ;  /* 0x0000000817177824 */ /* 0x000fe200078e0204 */
[----:B------:R-:W-:-:S04]  /*10740*/  SHF.L.U32 R2, R2, 0x1f, RZ ;  /* 0x0000001f02027819 */ /* 0x000fc800000006ff */
[----:B------:R-:W2:Y:S02]  /*10750*/  SYNCS.PHASECHK.TRANS64.TRYWAIT P1, [R23+URZ+0x30840], R2 ;  /* 0x03084002170075a7 */ /* 0x000ea4000802017f */
[----:B--2---:R-:W-:Y:S05]  /*10760*/  @!P1 BRA `(.L_x_2313) ;  /* 0x0000003000809947 */ /* 0x004fea0003800000 */
.L_x_2409:
[----:B------:R-:W-:Y:S05]  /*10770*/  @!P0 BRA `(.L_x_2314) ;  /* 0x0000000000048947 */ /* 0x000fea0003800000 */
[----:B------:R-:W-:Y:S01]  /*10780*/  BPT.TRAP 0x1 ;  /* 0x000000040000795c */ /* 0x000fe20000300000 */
.L_x_2314:
[----:B------:R-:W3:Y:S02]  /*10790*/  SYNCS.PHASECHK.TRANS64.TRYWAIT P1, [R5+URZ+0x30860], R0 ;  /* 0x03086000050075a7 */ /* 0x000ee4000802017f */
[----:B---3--:R-:W-:Y:S05]  /*107a0*/  @!P1 BRA `(.L_x_2315) ;  /* 0x0000003000849947 */ /* 0x008fea0003800000 */
.L_x_2410:
[----:B------:R-:W-:Y:S05]  /*107b0*/  @!P0 BRA `(.L_x_2316) ;  /* 0x0000000000048947 */ /* 0x000fea0003800000 */
[----:B------:R-:W-:Y:S01]  /*107c0*/  BPT.TRAP 0x1 ;  /* 0x000000040000795c */ /* 0x000fe20000300000 */
.L_x_2316:
[----:B----4-:R4:W0:Y:S02]  /*107d0*/  SYNCS.PHASECHK.TRANS64.TRYWAIT P0, [R23+URZ+0x30860], R2 ;  /* 0x03086002170075a7 */ /* 0x010824000800017f */
[----:B0-----:R-:W-:Y:S05]  /*107e0*/  @!P0 NANOSLEEP.SYNCS 0x989680 ;  /* 0x009896800000895d */ /* 0x001fea0003900000 */
[----:B------:R-:W0:Y:S02]  /*107f0*/  @!P0 SYNCS.PHASECHK.TRANS64 P0, [R23+URZ+0x30860], R2 ;  /* 0x03086002170085a7 */ /* 0x000e24000800007f */
[----:B0-----:R-:W-:Y:S05]  /*10800*/  @!P0 BRA `(.L_x_2316) ;  /* 0xfffffffc00f08947 */ /* 0x001fea000383ffff */
.L_x_2308:
[----:B------:R-:W-:Y:S05]  /*10810*/  BSYNC B0 ;  /* 0x0000000000007941 */ /* 0x000fea0003800000 */
.L_x_2307:
[----:B------:R-:W-:Y:S05]  /*10820*/  EXIT ;  /* 0x000000000000794d */ /* 0x000fea0003800000 */
.L_x_2201:
[----:B0-----:R-:W-:-:S04]  /*10830*/  IMAD.U32 R3, RZ, RZ, UR40 ;  /* 0x00000028ff037e24 */ /* 0x001fc8000f8e00ff */
[----:B------:R0:W1:Y:S03]  /*10840*/  SYNCS.PHASECHK.TRANS64.TRYWAIT P1, [R3+URZ+0x30800], R0 ;  /* 0x03080000030075a7 */ /* 0x000066000802017f */
[----:B-1----:R-:W-:Y:S05]  /*10850*/  @!P1 NANOSLEEP.SYNCS 0x989680 ;  /* 0x009896800000995d */ /* 0x002fea0003900000 */
[----:B------:R-:W1:Y:S02]  /*10860*/  @!P1 SYNCS.PHASECHK.TRANS64 P1, [R3+URZ+0x30800], R0 ;  /* 0x03080000030095a7 */ /* 0x000e64000802007f */
[----:B-1----:R-:W-:Y:S05]  /*10870*/  @!P1 BRA `(.L_x_2201) ;  /* 0xfffffffc00ec9947 */ /* 0x002fea000383ffff */
[----:B------:R-:W-:Y:S05]  /*10880*/  BRA `(.L_x_2317) ;  /* 0xffffff0c00d07947 */ /* 0x000fea000383ffff */
.L_x_2205:
[----:B-1----:R1:W2:Y:S02]  /*10890*/  SYNCS.PHASECHK.TRANS64.TRYWAIT P1, [R0+URZ+0x30830], R3 ;  /* 0x03083003000075a7 */ /* 0x0022a4000802017f */
[----:B--2---:R-:W-:Y:S05]  /*108a0*/  @!P1 NANOSLEEP.SYNCS 0x989680 ;  /* 0x009896800000995d */ /* 0x004fea0003900000 */
[----:B------:R-:W2:Y:S02]  /*108b0*/  @!P1 SYNCS.PHASECHK.TRANS64 P1, [R0+URZ+0x30830], R3 ;  /* 0x03083003000095a7 */ /* 0x000ea4000802007f */
[----:B--2---:R-:W-:Y:S05]  /*108c0*/  @!P1 BRA `(.L_x_2205) ;  /* 0xfffffffc00f09947 */ /* 0x004fea000383ffff */
[----:B------:R-:W-:Y:S05]  /*108d0*/  BRA `(.L_x_2204) ;  /* 0xffffff0c00ec7947 */ /* 0x000fea000383ffff */
.L_x_2211:
[----:B-1----:R-:W-:-:S04]  /*108e0*/  MOV R12, UR8 ;  /* 0x00000008000c7c02 */ /* 0x002fc80008000f00 */
[----:B------:R1:W2:Y:S03]  /*108f0*/  SYNCS.PHASECHK.TRANS64.TRYWAIT P1, [R12+URZ+0x30830], R11 ;  /* 0x0308300b0c0075a7 */ /* 0x0002a6000802017f */
[----:B--2---:R-:W-:Y:S05]  /*10900*/  @!P1 NANOSLEEP.SYNCS 0x989680 ;  /* 0x009896800000995d */ /* 0x004fea0003900000 */
[----:B------:R-:W2:Y:S02]  /*10910*/  @!P1 SYNCS.PHASECHK.TRANS64 P1, [R12+URZ+0x30830], R11 ;  /* 0x0308300b0c0095a7 */ /* 0x000ea4000802007f */
[----:B--2---:R-:W-:Y:S05]  /*10920*/  @!P1 BRA `(.L_x_2211) ;  /* 0xfffffffc00ec9947 */ /* 0x004fea000383ffff */
[----:B------:R-:W-:Y:S05]  /*10930*/  BRA `(.L_x_2210) ;  /* 0xffffff3400f07947 */ /* 0x000fea000383ffff */
.L_x_2215:
[----:B01----:R-:W-:-:S04]  /*10940*/  IMAD.U32 R11, RZ, RZ, UR9 ;  /* 0x00000009ff0b7e24 */ /* 0x003fc8000f8e00ff */
[----:B------:R0:W1:Y:S03]  /*10950*/  SYNCS.PHASECHK.TRANS64.TRYWAIT P1, [R11+URZ+0x30850], R0 ;  /* 0x030850000b0075a7 */ /* 0x000066000802017f */
[----:B-1----:R-:W-:Y:S05]  /*10960*/  @!P1 NANOSLEEP.SYNCS 0x989680 ;  /* 0x009896800000995d */ /* 0x002fea0003900000 */
[----:B------:R-:W1:Y:S02]  /*10970*/  @!P1 SYNCS.PHASECHK.TRANS64 P1, [R11+URZ+0x30850], R0 ;  /* 0x030850000b0095a7 */ /* 0x000e64000802007f */
[----:B-1----:R-:W-:Y:S05]  /*10980*/  @!P1 BRA `(.L_x_2215) ;  /* 0xfffffffc00ec9947 */ /* 0x002fea000383ffff */
[----:B------:R-:W-:Y:S05]  /*10990*/  BRA `(.L_x_2214) ;  /* 0xffffff4000b87947 */ /* 0x000fea000383ffff */
.L_x_2223:
[----:B-1----:R-:W-:-:S04]  /*109a0*/  IMAD.U32 R12, RZ, RZ, UR8 ;  /* 0x00000008ff0c7e24 */ /* 0x002fc8000f8e00ff */
[----:B------:R1:W2:Y:S03]  /*109b0*/  SYNCS.PHASECHK.TRANS64.TRYWAIT P1, [R12+URZ+0x30830], R11 ;  /* 0x0308300b0c0075a7 */ /* 0x0002a6000802017f */
[----:B--2---:R-:W-:Y:S05]  /*109c0*/  @!P1 NANOSLEEP.SYNCS 0x989680 ;  /* 0x009896800000995d */ /* 0x004fea0003900000 */
[----:B------:R-:W2:Y:S02]  /*109d0*/  @!P1 SYNCS.PHASECHK.TRANS64 P1, [R12+URZ+0x30830], R11 ;  /* 0x0308300b0c0095a7 */ /* 0x000ea4000802007f */
[----:B--2---:R-:W-:Y:S05]  /*109e0*/  @!P1 BRA `(.L_x_2223) ;  /* 0xfffffffc00ec9947 */ /* 0x004fea000383ffff */
[----:B------:R-:W-:Y:S05]  /*109f0*/  BRA `(.L_x_2222) ;  /* 0xffffff6000e07947 */ /* 0x000fea000383ffff */
.L_x_2227:
[----:B01----:R-:W-:-:S04]  /*10a00*/  IMAD.U32 R11, RZ, RZ, UR8 ;  /* 0x00000008ff0b7e24 */ /* 0x003fc8000f8e00ff */
[----:B------:R0:W1:Y:S03]  /*10a10*/  SYNCS.PHASECHK.TRANS64.TRYWAIT P1, [R11+URZ+0x30850], R0 ;  /* 0x030850000b0075a7 */ /* 0x000066000802017f */
[----:B-1----:R-:W-:Y:S05]  /*10a20*/  @!P1 NANOSLEEP.SYNCS 0x989680 ;  /* 0x009896800000995d */ /* 0x002fea0003900000 */
[----:B------:R-:W1:Y:S02]  /*10a30*/  @!P1 SYNCS.PHASECHK.TRANS64 P1, [R11+URZ+0x30850], R0 ;  /* 0x030850000b0095a7 */ /* 0x000e64000802007f */
[----:B-1----:R-:W-:Y:S05]  /*10a40*/  @!P1 BRA `(.L_x_2227) ;  /* 0xfffffffc00ec9947 */ /* 0x002fea000383ffff */
[----:B------:R-:W-:Y:S05]  /*10a50*/  BRA `(.L_x_2226) ;  /* 0xffffff6c00a87947 */ /* 0x000fea000383ffff */
.L_x_2234:
[----:B-1----:R-:W-:-:S04]  /*10a60*/  MOV R5, UR5 ;  /* 0x0000000500057c02 */ /* 0x002fc80008000f00 */
[----:B------:R1:W2:Y:S03]  /*10a70*/  SYNCS.PHASECHK.TRANS64.TRYWAIT P1, [R5+URZ+0x30850], R0 ;  /* 0x03085000050075a7 */ /* 0x0002a6000802017f */
[----:B--2---:R-:W-:Y:S05]  /*10a80*/  @!P1 NANOSLEEP.SYNCS 0x989680 ;  /* 0x009896800000995d */ /* 0x004fea0003900000 */
[----:B------:R-:W2:Y:S02]  /*10a90*/  @!P1 SYNCS.PHASECHK.TRANS64 P1, [R5+URZ+0x30850], R0 ;  /* 0x03085000050095a7 */ /* 0x000ea4000802007f */
[----:B--2---:R-:W-:Y:S05]  /*10aa0*/  @!P1 BRA `(.L_x_2234) ;  /* 0xfffffffc00ec9947 */ /* 0x004fea000383ffff */
[----:B------:R-:W-:Y:S05]  /*10ab0*/  BRA `(.L_x_2233) ;  /* 0xffffff8c00407947 */ /* 0x000fea000383ffff */
.L_x_2265:
[----:B------:R-:W2:Y:S01]  /*10ac0*/  S2R R18, SR_TID.X ;  /* 0x0000000000127919 */ /* 0x000ea20000002100 */
[----:B------:R-:W-:Y:S01]  /*10ad0*/  IMAD.MOV.U32 R12, RZ, RZ, RZ ;  /* 0x000000ffff0c7224 */ /* 0x000fe200078e00ff */
[----:B------:R-:W-:Y:S01]  /*10ae0*/  MOV R15, 0xffffffff ;  /* 0xffffffff000f7802 */ /* 0x000fe20000000f00 */
[----:B------:R-:W-:Y:S01]  /*10af0*/  IMAD.MOV.U32 R11, RZ, RZ, 0x1f ;  /* 0x0000001fff0b7424 */ /* 0x000fe200078e00ff */
[----:B--2---:R-:W-:-:S04]  /*10b00*/  SHF.R.U32.HI R18, RZ, 0x5, R18 ;  /* 0x00000005ff127819 */ /* 0x004fc80000011612 */
[----:B------:R-:W-:-:S05]  /*10b10*/  LOP3.LUT R18, R18, 0x3, RZ, 0xc0, !PT ;  /* 0x0000000312127812 */ /* 0x000fca00078ec0ff */
[----:B------:R-:W-:-:S07]  /*10b20*/  IMAD.MOV.U32 R13, RZ, RZ, R18 ;  /* 0x000000ffff0d7224 */ /* 0x000fce00078e0012 */
[----:B01---5:R-:W-:Y:S05]  /*10b30*/  WARPSYNC.COLLECTIVE R15, `(.L_x_2318) ;  /* 0x000000000f087348 */ /* 0x023fea0003c00000 */
[----:B------:R2:W3:Y:S02]  /*10b40*/  SHFL.IDX P6, R14, R13, R12, R11 ;  /* 0x0000000c0d0e7389 */ /* 0x0004e400000c000b */
[----:B0123-5:R-:W-:Y:S01]  /*10b50*/  ENDCOLLECTIVE ;  /* 0x000000000000791b */ /* 0x02ffe20003800000 */
.L_x_2318:
[----:B------:R-:W-:Y:S05]  /*10b60*/  BRA `(.L_x_2319) ;  /* 0xffffffc800507947 */ /* 0x000fea000383ffff */
.L_x_2268:
[----:B0-----:R0:W1:Y:S02]  /*10b70*/  SYNCS.PHASECHK.TRANS64.TRYWAIT P0, [R0+URZ+0x30840], R3 ;  /* 0x03084003000075a7 */ /* 0x001064000800017f */
[----:B-1----:R-:W-:Y:S05]  /*10b80*/  @!P0 NANOSLEEP.SYNCS 0x989680 ;  /* 0x009896800000895d */ /* 0x002fea0003900000 */
[----:B------:R-:W1:Y:S02]  /*10b90*/  @!P0 SYNCS.PHASECHK.TRANS64 P0, [R0+URZ+0x30840], R3 ;  /* 0x03084003000085a7 */ /* 0x000e64000800007f */
[----:B-1----:R-:W-:Y:S05]  /*10ba0*/  @!P0 BRA `(.L_x_2268) ;  /* 0xfffffffc00f08947 */ /* 0x002fea000383ffff */
[----:B------:R-:W-:Y:S05]  /*10bb0*/  BRA `(.L_x_2320) ;  /* 0xffffffcc00547947 */ /* 0x000fea000383ffff */
.L_x_2269:
        /* <DEDUP_REMOVED lines=8> */
.L_x_2322:
[----:B------:R-:W-:Y:S05]  /*10c40*/  BSYNC B0 ;  /* 0x0000000000007941 */ /* 0x000fea0003800000 */
.L_x_2321:
[----:B------:R-:W-:Y:S01]  /*10c50*/  IMAD.MOV.U32 R13, RZ, RZ, R4 ;  /* 0x000000ffff0d7224 */ /* 0x000fe200078e0004 */
[----:B------:R-:W-:Y:S01]  /*10c60*/  MOV R11, 0x181f ;  /* 0x0000181f000b7802 */ /* 0x000fe20000000f00 */
[----:B------:R-:W-:Y:S02]  /*10c70*/  IMAD.MOV.U32 R12, RZ, RZ, RZ ;  /* 0x000000ffff0c7224 */ /* 0x000fe400078e00ff */
[----:B------:R-:W-:Y:S02]  /*10c80*/  IMAD.MOV.U32 R15, RZ, RZ, -0x1 ;  /* 0xffffffffff0f7424 */ /* 0x000fe400078e00ff */
[----:B------:R-:W-:Y:S02]  /*10c90*/  IMAD.MOV.U32 R2, RZ, RZ, R14 ;  /* 0x000000ffff027224 */ /* 0x000fe400078e000e */
[----:B------:R-:W-:-:S07]  /*10ca0*/  @P0 IMAD R9, R5, 0x2, R17 ;  /* 0x0000000205090824 */ /* 0x000fce00078e0211 */
[----:B------:R-:W-:Y:S05]  /*10cb0*/  WARPSYNC.COLLECTIVE R15, `(.L_x_2323) ;  /* 0x000000000f087348 */ /* 0x000fea0003c00000 */
[----:B------:R0:W1:Y:S02]  /*10cc0*/  SHFL.IDX P6, R14, R13, R12, R11 ;  /* 0x0000000c0d0e7389 */ /* 0x00006400000c000b */
[----:B01----:R-:W-:Y:S01]  /*10cd0*/  ENDCOLLECTIVE ;  /* 0x000000000000791b */ /* 0x003fe20003800000 */
.L_x_2323:
[----:B------:R-:W-:Y:S02]  /*10ce0*/  IMAD.MOV.U32 R13, RZ, RZ, R6 ;  /* 0x000000ffff0d7224 */ /* 0x000fe400078e0006 */
[----:B------:R-:W-:Y:S01]  /*10cf0*/  IMAD.MOV.U32 R12, RZ, RZ, 0x1 ;  /* 0x00000001ff0c7424 */ /* 0x000fe200078e00ff */
[----:B------:R-:W-:-:S05]  /*10d00*/  @P0 LEA R14, P1, R37, R14, 0x1 ;  /* 0x0000000e250e0211 */ /* 0x000fca00078208ff */
[----:B------:R-:W-:Y:S01]  /*10d10*/  @P0 IMAD.X R3, RZ, RZ, R2, P1 ;  /* 0x000000ffff030224 */ /* 0x000fe200008e0602 */
[----:B------:R-:W-:-:S07]  /*10d20*/  @P0 MOV R2, R14 ;  /* 0x0000000e00020202 */ /* 0x000fce0000000f00 */
[----:B------:R-:W-:Y:S05]  /*10d30*/  WARPSYNC.COLLECTIVE R15, `(.L_x_2324) ;  /* 0x000000000f087348 */ /* 0x000fea0003c00000 */
[----:B------:R0:W1:Y:S02]  /*10d40*/  SHFL.IDX P6, R14, R13, R12, R11 ;  /* 0x0000000c0d0e7389 */ /* 0x00006400000c000b */
[----:B01----:R-:W-:Y:S01]  /*10d50*/  ENDCOLLECTIVE ;  /* 0x000000000000791b */ /* 0x003fe20003800000 */
.L_x_2324:
        /* <DEDUP_REMOVED lines=12> */
.L_x_2325:
        /* <DEDUP_REMOVED lines=8> */
.L_x_2326:
[----:B------:R-:W-:-:S05]  /*10ea0*/  @P0 IMAD.X R21, RZ, RZ, R8, P1 ;  /* 0x000000ffff150224 */ /* 0x000fca00008e0608 */
[----:B------:R-:W-:-:S05]  /*10eb0*/  @P0 MOV R3, R21 ;  /* 0x0000001500030202 */ /* 0x000fca0000000f00 */
[----:B------:R-:W-:Y:S01]  /*10ec0*/  @!PT LDS RZ, [RZ] ;  /* 0x00000000fffff984 */ /* 0x000fe20000000800 */
[----:B------:R-:W-:Y:S01]  /*10ed0*/  @!PT LDS RZ, [RZ] ;  /* 0x00000000fffff984 */ /* 0x000fe20000000800 */
[----:B------:R-:W-:Y:S01]  /*10ee0*/  @!PT LDS RZ, [RZ] ;  /* 0x00000000fffff984 */ /* 0x000fe20000000800 */
[----:B------:R0:W-:Y:S01]  /*10ef0*/  @P0 LDGSTS.E.BYPASS.LTC128B.128 [R25+0x1ec00], desc[UR36][R2.64], !P4 ;  /* 0x1ec0000002190fae */ /* 0x0001e2000e101d64 */
[----:B------:R-:W-:-:S03]  /*10f00*/  MOV R13, R4 ;  /* 0x00000004000d7202 */ /* 0x000fc60000000f00 */
[----:B------:R0:W-:Y:S04]  /*10f10*/  @P0 LDGSTS.E.BYPASS.LTC128B.128 [R25+0x21c00], desc[UR36][R2.64+0x80], !P3 ;  /* 0x21c0008002190fae */ /* 0x0001e8000d901d64 */
[----:B------:R0:W-:Y:S01]  /*10f20*/  @P0 LDGSTS.E.BYPASS.LTC128B.128 [R25+0x24c00], desc[UR36][R2.64+0x100], !P2 ;  /* 0x24c0010002190fae */ /* 0x0001e2000d101d64 */
[----:B------:R-:W-:Y:S01]  /*10f30*/  ISETP.GE.AND P0, PT, R7, 0x21, PT ;  /* 0x000000210700780c */ /* 0x000fe20003f06270 */
[----:B------:R-:W-:-:S12]  /*10f40*/  IMAD.MOV.U32 R8, RZ, RZ, R14 ;  /* 0x000000ffff087224 */ /* 0x000fd800078e000e */
[----:B0-----:R-:W-:Y:S05]  /*10f50*/  WARPSYNC.COLLECTIVE R15, `(.L_x_2327) ;  /* 0x000000000f087348 */ /* 0x001fea0003c00000 */
[----:B------:R1:W2:Y:S02]  /*10f60*/  SHFL.IDX P6, R14, R13, R12, R11 ;  /* 0x0000000c0d0e7389 */ /* 0x0002a400000c000b */
[----:B012---:R-:W-:Y:S01]  /*10f70*/  ENDCOLLECTIVE ;  /* 0x000000000000791b */ /* 0x007fe20003800000 */
.L_x_2327:
        /* <DEDUP_REMOVED lines=8> */
.L_x_2328:
        /* <DEDUP_REMOVED lines=14> */
.L_x_2329:
        /* <DEDUP_REMOVED lines=8> */
.L_x_2330:
        /* <DEDUP_REMOVED lines=14> */
.L_x_2331:
        /* <DEDUP_REMOVED lines=8> */
.L_x_2332:
        /* <DEDUP_REMOVED lines=9> */
[----:B------:R-:W-:-:S07]  /*11350*/  IMAD.MOV.U32 R8, RZ, RZ, R14 ;  /* 0x000000ffff087224 */ /* 0x000fce00078e000e */
[----:B0-----:R-:W-:Y:S05]  /*11360*/  WARPSYNC.COLLECTIVE R15, `(.L_x_2333) ;  /* 0x000000000f087348 */ /* 0x001fea0003c00000 */
[----:B------:R1:W2:Y:S02]  /*11370*/  SHFL.IDX P6, R14, R13, R12, R11 ;  /* 0x0000000c0d0e7389 */ /* 0x0002a400000c000b */
[----:B012---:R-:W-:Y:S01]  /*11380*/  ENDCOLLECTIVE ;  /* 0x000000000000791b */ /* 0x007fe20003800000 */
.L_x_2333:
[----:B------:R-:W-:Y:S05]  /*11390*/  BRA `(.L_x_2334) ;  /* 0xffffffc800ac7947 */ /* 0x000fea000383ffff */
.L_x_2274:
[----:B------:R-:W-:Y:S01]  /*113a0*/  IMAD.MOV.U32 R13, RZ, RZ, R5 ;  /* 0x000000ffff0d7224 */ /* 0x000fe200078e0005 */
[----:B------:R-:W-:Y:S01]  /*113b0*/  MOV R15, 0xffffffff ;  /* 0xffffffff000f7802 */ /* 0x000fe20000000f00 */
[----:B------:R-:W-:Y:S02]  /*113c0*/  IMAD.MOV.U32 R12, RZ, RZ, RZ ;  /* 0x000000ffff0c7224 */ /* 0x000fe400078e00ff */
[----:B------:R-:W-:Y:S02]  /*113d0*/  IMAD.MOV.U32 R11, RZ, RZ, 0x181f ;  /* 0x0000181fff0b7424 */ /* 0x000fe400078e00ff */
[----:B------:R-:W-:-:S07]  /*113e0*/  IMAD.U32 R3, RZ, RZ, UR44 ;  /* 0x0000002cff037e24 */ /* 0x000fce000f8e00ff */
[----:B------:R-:W-:Y:S05]  /*113f0*/  WARPSYNC.COLLECTIVE R15, `(.L_x_2335) ;  /* 0x000000000f087348 */ /* 0x000fea0003c00000 */
[----:B------:R0:W1:Y:S02]  /*11400*/  SHFL.IDX P6, R14, R13, R12, R11 ;  /* 0x0000000c0d0e7389 */ /* 0x00006400000c000b */
[----:B01----:R-:W-:Y:S01]  /*11410*/  ENDCOLLECTIVE ;  /* 0x000000000000791b */ /* 0x003fe20003800000 */
.L_x_2335:
[----:B------:R-:W-:-:S04]  /*11420*/  LEA R4, R3, R36, 0x7 ;  /* 0x0000002403047211 */ /* 0x000fc800078e38ff */
[C---:B------:R-:W-:Y:S01]  /*11430*/  ISETP.GE.AND P0, PT, R4.reuse, UR39, PT ;  /* 0x0000002704007c0c */ /* 0x040fe2000bf06270 */
[----:B------:R-:W-:Y:S02]  /*11440*/  VIADD R6, R4, 0x10 ;  /* 0x0000001004067836 */ /* 0x000fe40000000000 */
[----:B------:R-:W-:Y:S02]  /*11450*/  IMAD.MOV.U32 R13, RZ, RZ, R0 ;  /* 0x000000ffff0d7224 */ /* 0x000fe400078e0000 */
[----:B------:R-:W-:-:S08]  /*11460*/  IMAD.MOV.U32 R2, RZ, RZ, R14 ;  /* 0x000000ffff027224 */ /* 0x000fd000078e000e */
[----:B------:R-:W-:Y:S05]  /*11470*/  WARPSYNC.COLLECTIVE R15, `(.L_x_2336) ;  /* 0x000000000f087348 */ /* 0x000fea0003c00000 */
[----:B------:R0:W1:Y:S02]  /*11480*/  SHFL.IDX P6, R14, R13, R12, R11 ;  /* 0x0000000c0d0e7389 */ /* 0x00006400000c000b */
[----:B01----:R-:W-:Y:S01]  /*11490*/  ENDCOLLECTIVE ;  /* 0x000000000000791b */ /* 0x003fe20003800000 */
.L_x_2336:
[----:B------:R-:W-:Y:S01]  /*114a0*/  MOV R13, R5 ;  /* 0x00000005000d7202 */ /* 0x000fe20000000f00 */
[----:B------:R-:W-:Y:S01]  /*114b0*/  IMAD.MOV.U32 R12, RZ, RZ, 0x1 ;  /* 0x00000001ff0c7424 */ /* 0x000fe200078e00ff */
[----:B------:R-:W-:-:S05]  /*114c0*/  @!P0 LEA R14, P1, R37, R14, 0x1 ;  /* 0x0000000e250e8211 */ /* 0x000fca00078208ff */
[----:B------:R-:W-:Y:S02]  /*114d0*/  @!P0 IMAD.X R3, RZ, RZ, R2, P1 ;  /* 0x000000ffff038224 */ /* 0x000fe400008e0602 */
[----:B------:R-:W-:-:S07]  /*114e0*/  @!P0 IMAD.MOV.U32 R2, RZ, RZ, R14 ;  /* 0x000000ffff028224 */ /* 0x000fce00078e000e */
[----:B------:R-:W-:Y:S05]  /*114f0*/  WARPSYNC.COLLECTIVE R15, `(.L_x_2337) ;  /* 0x000000000f087348 */ /* 0x000fea0003c00000 */
[----:B------:R0:W1:Y:S02]  /*11500*/  SHFL.IDX P6, R14, R13, R12, R11 ;  /* 0x0000000c0d0e7389 */ /* 0x00006400000c000b */
[----:B01----:R-:W-:Y:S01]  /*11510*/  ENDCOLLECTIVE ;  /* 0x000000000000791b */ /* 0x003fe20003800000 */
.L_x_2337:
        /* <DEDUP_REMOVED lines=12> */
.L_x_2338:
        /* <DEDUP_REMOVED lines=8> */
.L_x_2339:
[----:B------:R-:W-:Y:S02]  /*11660*/  VIADD R6, R4, 0x20 ;  /* 0x0000002004067836 */ /* 0x000fe40000000000 */
        /* <DEDUP_REMOVED lines=8> */
[----:B------:R-:W-:Y:S01]  /*116f0*/  ISETP.GE.AND P0, PT, R6, UR39, PT ;  /* 0x0000002706007c0c */ /* 0x000fe2000bf06270 */
[----:B------:R-:W-:-:S12]  /*11700*/  IMAD.MOV.U32 R6, RZ, RZ, R14 ;  /* 0x000000ffff067224 */ /* 0x000fd800078e000e */
[----:B0-----:R-:W-:Y:S05]  /*11710*/  WARPSYNC.COLLECTIVE R15, `(.L_x_2340) ;  /* 0x000000000f087348 */ /* 0x001fea0003c00000 */
[----:B------:R1:W2:Y:S02]  /*11720*/  SHFL.IDX P6, R14, R13, R12, R11 ;  /* 0x0000000c0d0e7389 */ /* 0x0002a400000c000b */
[----:B012---:R-:W-:Y:S01]  /*11730*/  ENDCOLLECTIVE ;  /* 0x000000000000791b */ /* 0x007fe20003800000 */
.L_x_2340:
        /* <DEDUP_REMOVED lines=8> */
.L_x_2341:
        /* <DEDUP_REMOVED lines=14> */
.L_x_2342:
        /* <DEDUP_REMOVED lines=8> */
.L_x_2343:
        /* <DEDUP_REMOVED lines=14> */
.L_x_2344:
        /* <DEDUP_REMOVED lines=8> */
.L_x_2345:
        /* <DEDUP_REMOVED lines=14> */
.L_x_2346:
        /* <DEDUP_REMOVED lines=8> */
.L_x_2347:
        /* <DEDUP_REMOVED lines=14> */
.L_x_2348:
        /* <DEDUP_REMOVED lines=8> */
.L_x_2349:
        /* <DEDUP_REMOVED lines=12> */
.L_x_2350:
[----:B------:R-:W-:Y:S05]  /*11e00*/  BRA `(.L_x_2351) ;  /* 0xffffffc800d07947 */ /* 0x000fea000383ffff */
.L_x_2277:
[----:B0-----:R0:W1:Y:S02]  /*11e10*/  SYNCS.PHASECHK.TRANS64.TRYWAIT P0, [R17+URZ+0x30820], R0 ;  /* 0x03082000110075a7 */ /* 0x001064000800017f */
[----:B-1----:R-:W-:Y:S05]  /*11e20*/  @!P0 NANOSLEEP.SYNCS 0x989680 ;  /* 0x009896800000895d */ /* 0x002fea0003900000 */
[----:B------:R-:W1:Y:S02]  /*11e30*/  @!P0 SYNCS.PHASECHK.TRANS64 P0, [R17+URZ+0x30820], R0 ;  /* 0x03082000110085a7 */ /* 0x000e64000800007f */
[----:B-1----:R-:W-:Y:S05]  /*11e40*/  @!P0 BRA `(.L_x_2277) ;  /* 0xfffffffc00f08947 */ /* 0x002fea000383ffff */
[----:B------:R-:W-:Y:S05]  /*11e50*/  BRA `(.L_x_2352) ;  /* 0xffffffcc00347947 */ /* 0x000fea000383ffff */
.L_x_2281:
[----:B0-----:R0:W1:Y:S02]  /*11e60*/  SYNCS.PHASECHK.TRANS64.TRYWAIT P0, [R6+URZ+0x30840], R3 ;  /* 0x03084003060075a7 */ /* 0x001064000800017f */
[----:B-1----:R-:W-:Y:S05]  /*11e70*/  @!P0 NANOSLEEP.SYNCS 0x989680 ;  /* 0x009896800000895d */ /* 0x002fea0003900000 */
[----:B------:R-:W1:Y:S02]  /*11e80*/  @!P0 SYNCS.PHASECHK.TRANS64 P0, [R6+URZ+0x30840], R3 ;  /* 0x03084003060085a7 */ /* 0x000e64000800007f */
[----:B-1----:R-:W-:Y:S05]  /*11e90*/  @!P0 BRA `(.L_x_2281) ;  /* 0xfffffffc00f08947 */ /* 0x002fea000383ffff */
[----:B------:R-:W-:Y:S05]  /*11ea0*/  BRA `(.L_x_2353) ;  /* 0xffffffcc00f47947 */ /* 0x000fea000383ffff */
.L_x_2282:
[----:B------:R-:W-:Y:S01]  /*11eb0*/  BSSY B1, `(.L_x_2354) ;  /* 0x0000008000017945 */ /* 0x000fe20003800000 */
[----:B------:R-:W-:Y:S01]  /*11ec0*/  IMAD.MOV.U32 R13, RZ, RZ, R10 ;  /* 0x000000ffff0d7224 */ /* 0x000fe200078e000a */
[----:B------:R-:W-:Y:S01]  /*11ed0*/  MOV R12, RZ ;  /* 0x000000ff000c7202 */ /* 0x000fe20000000f00 */
[----:B------:R-:W-:Y:S02]  /*11ee0*/  IMAD.MOV.U32 R11, RZ, RZ, 0x181f ;  /* 0x0000181fff0b7424 */ /* 0x000fe400078e00ff */
[----:B------:R-:W-:-:S07]  /*11ef0*/  IMAD.MOV.U32 R15, RZ, RZ, -0x1 ;  /* 0xffffffffff0f7424 */ /* 0x000fce00078e00ff */
[----:B------:R-:W-:Y:S05]  /*11f00*/  WARPSYNC.COLLECTIVE R15, `(.L_x_2355) ;  /* 0x000000000f087348 */ /* 0x000fea0003c00000 */
[----:B------:R0:W1:Y:S02]  /*11f10*/  SHFL.IDX P6, R14, R13, R12, R11 ;  /* 0x0000000c0d0e7389 */ /* 0x00006400000c000b */
[----:B01----:R-:W-:Y:S01]  /*11f20*/  ENDCOLLECTIVE ;  /* 0x000000000000791b */ /* 0x003fe20003800000 */
.L_x_2355:
[----:B------:R-:W-:Y:S05]  /*11f30*/  BSYNC B1 ;  /* 0x0000000000017941 */ /* 0x000fea0003800000 */
.L_x_2354:
[----:B------:R-:W-:Y:S01]  /*11f40*/  MOV R13, R7 ;  /* 0x00000007000d7202 */ /* 0x000fe20000000f00 */
[----:B------:R-:W-:Y:S01]  /*11f50*/  IMAD.MOV.U32 R12, RZ, RZ, RZ ;  /* 0x000000ffff0c7224 */ /* 0x000fe200078e00ff */
[----:B------:R-:W-:Y:S01]  /*11f60*/  SHF.L.U32 R4, R37, 0x1, RZ ;  /* 0x0000000125047819 */ /* 0x000fe200000006ff */
[----:B------:R-:W-:Y:S02]  /*11f70*/  IMAD.MOV.U32 R11, RZ, RZ, 0x181f ;  /* 0x0000181fff0b7424 */ /* 0x000fe400078e00ff */
[----:B------:R-:W-:Y:S02]  /*11f80*/  IMAD.MOV.U32 R15, RZ, RZ, -0x1 ;  /* 0xffffffffff0f7424 */ /* 0x000fe400078e00ff */
[----:B------:R-:W-:Y:S02]  /*11f90*/  IMAD.MOV.U32 R3, RZ, RZ, R14 ;  /* 0x000000ffff037224 */ /* 0x000fe400078e000e */
[----:B------:R-:W-:-:S07]  /*11fa0*/  IMAD R8, R8, 0x2, R17 ;  /* 0x0000000208087824 */ /* 0x000fce00078e0211 */
[----:B------:R-:W-:Y:S05]  /*11fb0*/  WARPSYNC.COLLECTIVE R15, `(.L_x_2356) ;  /* 0x000000000f087348 */ /* 0x000fea0003c00000 */
[----:B------:R0:W1:Y:S02]  /*11fc0*/  SHFL.IDX P6, R14, R13, R12, R11 ;  /* 0x0000000c0d0e7389 */ /* 0x00006400000c000b */
[----:B01----:R-:W-:Y:S01]  /*11fd0*/  ENDCOLLECTIVE ;  /* 0x000000000000791b */ /* 0x003fe20003800000 */
.L_x_2356:
[----:B------:R-:W-:Y:S01]  /*11fe0*/  IMAD.MOV.U32 R13, RZ, RZ, R10 ;  /* 0x000000ffff0d7224 */ /* 0x000fe200078e000a */
[----:B------:R-:W-:Y:S02]  /*11ff0*/  MOV R12, 0x1 ;  /* 0x00000001000c7802 */ /* 0x000fe40000000f00 */
[----:B------:R-:W-:-:S13]  /*12000*/  IADD3 R2, P0, R14, R4, RZ ;  /* 0x000000040e027210 */ /* 0x000fda0007f1e0ff */
[----:B------:R-:W-:Y:S05]  /*12010*/  WARPSYNC.COLLECTIVE R15, `(.L_x_2357) ;  /* 0x000000000f087348 */ /* 0x000fea0003c00000 */
[----:B------:R0:W1:Y:S02]  /*12020*/  SHFL.IDX P6, R14, R13, R12, R11 ;  /* 0x0000000c0d0e7389 */ /* 0x00006400000c000b */
[----:B01----:R-:W-:Y:S01]  /*12030*/  ENDCOLLECTIVE ;  /* 0x000000000000791b */ /* 0x003fe20003800000 */
.L_x_2357:
        /* <DEDUP_REMOVED lines=12> */
.L_x_2358:
[----:B------:R-:W-:Y:S01]  /*12100*/  MOV R13, R10 ;  /* 0x0000000a000d7202 */ /* 0x000fe20000000f00 */
[----:B------:R-:W-:Y:S01]  /*12110*/  IMAD.MOV.U32 R12, RZ, RZ, 0x2 ;  /* 0x00000002ff0c7424 */ /* 0x000fe200078e00ff */
[----:B------:R-:W-:-:S13]  /*12120*/  IADD3 R2, P0, R14, R4, RZ ;  /* 0x000000040e027210 */ /* 0x000fda0007f1e0ff */
[----:B------:R-:W-:Y:S05]  /*12130*/  WARPSYNC.COLLECTIVE R15, `(.L_x_2359) ;  /* 0x000000000f087348 */ /* 0x000fea0003c00000 */
[----:B------:R0:W1:Y:S02]  /*12140*/  SHFL.IDX P6, R14, R13, R12, R11 ;  /* 0x0000000c0d0e7389 */ /* 0x00006400000c000b */
[----:B01----:R-:W-:Y:S01]  /*12150*/  ENDCOLLECTIVE ;  /* 0x000000000000791b */ /* 0x003fe20003800000 */
.L_x_2359:
        /* <DEDUP_REMOVED lines=12> */
.L_x_2360:
[----:B------:R-:W-:Y:S02]  /*12220*/  IMAD.MOV.U32 R13, RZ, RZ, R10 ;  /* 0x000000ffff0d7224 */ /* 0x000fe400078e000a */
[----:B------:R-:W-:Y:S01]  /*12230*/  IMAD.MOV.U32 R12, RZ, RZ, 0x3 ;  /* 0x00000003ff0c7424 */ /* 0x000fe200078e00ff */
[----:B------:R-:W-:-:S13]  /*12240*/  IADD3 R2, P0, R14, R4, RZ ;  /* 0x000000040e027210 */ /* 0x000fda0007f1e0ff */
[----:B------:R-:W-:Y:S05]  /*12250*/  WARPSYNC.COLLECTIVE R15, `(.L_x_2361) ;  /* 0x000000000f087348 */ /* 0x000fea0003c00000 */
[----:B------:R0:W1:Y:S02]  /*12260*/  SHFL.IDX P6, R14, R13, R12, R11 ;  /* 0x0000000c0d0e7389 */ /* 0x00006400000c000b */
[----:B01----:R-:W-:Y:S01]  /*12270*/  ENDCOLLECTIVE ;  /* 0x000000000000791b */ /* 0x003fe20003800000 */
.L_x_2361:
[----:B------:R-:W-:-:S05]  /*12280*/  IADD3.X R3, RZ, R35, RZ, P0, !PT ;  /* 0x00000023ff037210 */ /* 0x000fca00007fe4ff */
        /* <DEDUP_REMOVED lines=11> */
.L_x_2362:
[----:B------:R-:W-:Y:S02]  /*12340*/  IMAD.MOV.U32 R13, RZ, RZ, R10 ;  /* 0x000000ffff0d7224 */ /* 0x000fe400078e000a */
[----:B------:R-:W-:Y:S01]  /*12350*/  IMAD.MOV.U32 R12, RZ, RZ, 0x4 ;  /* 0x00000004ff0c7424 */ /* 0x000fe200078e00ff */
[----:B------:R-:W-:-:S13]  /*12360*/  IADD3 R2, P0, R14, R4, RZ ;  /* 0x000000040e027210 */ /* 0x000fda0007f1e0ff */
[----:B------:R-:W-:Y:S05]  /*12370*/  WARPSYNC.COLLECTIVE R15, `(.L_x_2363) ;  /* 0x000000000f087348 */ /* 0x000fea0003c00000 */
[----:B------:R0:W1:Y:S02]  /*12380*/  SHFL.IDX P6, R14, R13, R12, R11 ;  /* 0x0000000c0d0e7389 */ /* 0x00006400000c000b */
[----:B01----:R-:W-:Y:S01]  /*12390*/  ENDCOLLECTIVE ;  /* 0x000000000000791b */ /* 0x003fe20003800000 */
.L_x_2363:
        /* <DEDUP_REMOVED lines=12> */
.L_x_2364:
[----:B------:R-:W-:Y:S01]  /*12460*/  IMAD.MOV.U32 R13, RZ, RZ, R10 ;  /* 0x000000ffff0d7224 */ /* 0x000fe200078e000a */
[----:B------:R-:W-:Y:S02]  /*12470*/  MOV R12, 0x5 ;  /* 0x00000005000c7802 */ /* 0x000fe40000000f00 */
[----:B------:R-:W-:-:S13]  /*12480*/  IADD3 R2, P0, R14, R4, RZ ;  /* 0x000000040e027210 */ /* 0x000fda0007f1e0ff */
[----:B------:R-:W-:Y:S05]  /*12490*/  WARPSYNC.COLLECTIVE R15, `(.L_x_2365) ;  /* 0x000000000f087348 */ /* 0x000fea0003c00000 */
[----:B------:R0:W1:Y:S02]  /*124a0*/  SHFL.IDX P6, R14, R13, R12, R11 ;  /* 0x0000000c0d0e7389 */ /* 0x00006400000c000b */
[----:B01----:R-:W-:Y:S01]  /*124b0*/  ENDCOLLECTIVE ;  /* 0x000000000000791b */ /* 0x003fe20003800000 */
.L_x_2365:
        /* <DEDUP_REMOVED lines=12> */
.L_x_2366:
[----:B------:R-:W-:Y:S05]  /*12580*/  BRA `(.L_x_2367) ;  /* 0xffffffcc00447947 */ /* 0x000fea000383ffff */
.L_x_2287:
[----:B0-----:R0:W1:Y:S02]  /*12590*/  SYNCS.PHASECHK.TRANS64.TRYWAIT P0, [R6+URZ+0x30860], R3 ;  /* 0x03086003060075a7 */ /* 0x001064000800017f */
[----:B-1----:R-:W-:Y:S05]  /*125a0*/  @!P0 NANOSLEEP.SYNCS 0x989680 ;  /* 0x009896800000895d */ /* 0x002fea0003900000 */
[----:B------:R-:W1:Y:S02]  /*125b0*/  @!P0 SYNCS.PHASECHK.TRANS64 P0, [R6+URZ+0x30860], R3 ;  /* 0x03086003060085a7 */ /* 0x000e64000800007f */
[----:B-1----:R-:W-:Y:S05]  /*125c0*/  @!P0 BRA `(.L_x_2287) ;  /* 0xfffffffc00f08947 */ /* 0x002fea000383ffff */
[----:B------:R-:W-:Y:S05]  /*125d0*/  BRA `(.L_x_2368) ;  /* 0xffffffcc00a07947 */ /* 0x000fea000383ffff */
.L_x_2288:
        /* <DEDUP_REMOVED lines=8> */
.L_x_2370:
[----:B------:R-:W-:Y:S05]  /*12660*/  BSYNC B1 ;  /* 0x0000000000017941 */ /* 0x000fea0003800000 */
.L_x_2369:
        /* <DEDUP_REMOVED lines=9> */
.L_x_2371:
[----:B------:R-:W-:Y:S02]  /*12700*/  IMAD.MOV.U32 R13, RZ, RZ, R19 ;  /* 0x000000ffff0d7224 */ /* 0x000fe400078e0013 */
[----:B------:R-:W-:Y:S01]  /*12710*/  IMAD.MOV.U32 R12, RZ, RZ, 0x1 ;  /* 0x00000001ff0c7424 */ /* 0x000fe200078e00ff */
[----:B------:R-:W-:-:S13]  /*12720*/  IADD3 R2, P0, R14, R4, RZ ;  /* 0x000000040e027210 */ /* 0x000fda0007f1e0ff */
[----:B------:R-:W-:Y:S05]  /*12730*/  WARPSYNC.COLLECTIVE R15, `(.L_x_2372) ;  /* 0x000000000f087348 */ /* 0x000fea0003c00000 */
[----:B------:R0:W1:Y:S02]  /*12740*/  SHFL.IDX P6, R14, R13, R12, R11 ;  /* 0x0000000c0d0e7389 */ /* 0x00006400000c000b */
[----:B01----:R-:W-:Y:S01]  /*12750*/  ENDCOLLECTIVE ;  /* 0x000000000000791b */ /* 0x003fe20003800000 */
.L_x_2372:
        /* <DEDUP_REMOVED lines=15> */
.L_x_2373:
[----:B------:R-:W-:Y:S01]  /*12850*/  IMAD.MOV.U32 R13, RZ, RZ, R19 ;  /* 0x000000ffff0d7224 */ /* 0x000fe200078e0013 */
[----:B------:R-:W-:Y:S02]  /*12860*/  MOV R12, 0x2 ;  /* 0x00000002000c7802 */ /* 0x000fe40000000f00 */
[----:B------:R-:W-:-:S13]  /*12870*/  IADD3 R2, P0, R14, R4, RZ ;  /* 0x000000040e027210 */ /* 0x000fda0007f1e0ff */
[----:B------:R-:W-:Y:S05]  /*12880*/  WARPSYNC.COLLECTIVE R15, `(.L_x_2374) ;  /* 0x000000000f087348 */ /* 0x000fea0003c00000 */
[----:B------:R0:W1:Y:S02]  /*12890*/  SHFL.IDX P6, R14, R13, R12, R11 ;  /* 0x0000000c0d0e7389 */ /* 0x00006400000c000b */
[----:B01----:R-:W-:Y:S01]  /*128a0*/  ENDCOLLECTIVE ;  /* 0x000000000000791b */ /* 0x003fe20003800000 */
.L_x_2374:
        /* <DEDUP_REMOVED lines=15> */
.L_x_2375:
[----:B------:R-:W-:Y:S01]  /*129a0*/  MOV R13, R19 ;  /* 0x00000013000d7202 */ /* 0x000fe20000000f00 */
[----:B------:R-:W-:Y:S01]  /*129b0*/  IMAD.MOV.U32 R12, RZ, RZ, 0x3 ;  /* 0x00000003ff0c7424 */ /* 0x000fe200078e00ff */
[----:B------:R-:W-:-:S13]  /*129c0*/  IADD3 R2, P0, R14, R4, RZ ;  /* 0x000000040e027210 */ /* 0x000fda0007f1e0ff */
[----:B------:R-:W-:Y:S05]  /*129d0*/  WARPSYNC.COLLECTIVE R15, `(.L_x_2376) ;  /* 0x000000000f087348 */ /* 0x000fea0003c00000 */
[----:B------:R0:W1:Y:S02]  /*129e0*/  SHFL.IDX P6, R14, R13, R12, R11 ;  /* 0x0000000c0d0e7389 */ /* 0x00006400000c000b */
[----:B01----:R-:W-:Y:S01]  /*129f0*/  ENDCOLLECTIVE ;  /* 0x000000000000791b */ /* 0x003fe20003800000 */
.L_x_2376:
        /* <DEDUP_REMOVED lines=15> */
.L_x_2377:
[----:B------:R-:W-:Y:S02]  /*12af0*/  IMAD.MOV.U32 R13, RZ, RZ, R19 ;  /* 0x000000ffff0d7224 */ /* 0x000fe400078e0013 */
[----:B------:R-:W-:Y:S01]  /*12b00*/  IMAD.MOV.U32 R12, RZ, RZ, 0x4 ;  /* 0x00000004ff0c7424 */ /* 0x000fe200078e00ff */
[----:B------:R-:W-:-:S13]  /*12b10*/  IADD3 R2, P0, R14, R4, RZ ;  /* 0x000000040e027210 */ /* 0x000fda0007f1e0ff */
[----:B------:R-:W-:Y:S05]  /*12b20*/  WARPSYNC.COLLECTIVE R15, `(.L_x_2378) ;  /* 0x000000000f087348 */ /* 0x000fea0003c00000 */
[----:B------:R0:W1:Y:S02]  /*12b30*/  SHFL.IDX P6, R14, R13, R12, R11 ;  /* 0x0000000c0d0e7389 */ /* 0x00006400000c000b */
[----:B01----:R-:W-:Y:S01]  /*12b40*/  ENDCOLLECTIVE ;  /* 0x000000000000791b */ /* 0x003fe20003800000 */
.L_x_2378:
        /* <DEDUP_REMOVED lines=15> */
.L_x_2379:
[----:B------:R-:W-:Y:S02]  /*12c40*/  IMAD.MOV.U32 R13, RZ, RZ, R19 ;  /* 0x000000ffff0d7224 */ /* 0x000fe400078e0013 */
[----:B------:R-:W-:Y:S01]  /*12c50*/  IMAD.MOV.U32 R12, RZ, RZ, 0x5 ;  /* 0x00000005ff0c7424 */ /* 0x000fe200078e00ff */
[----:B------:R-:W-:-:S13]  /*12c60*/  IADD3 R2, P0, R14, R4, RZ ;  /* 0x000000040e027210 */ /* 0x000fda0007f1e0ff */
[----:B------:R-:W-:Y:S05]  /*12c70*/  WARPSYNC.COLLECTIVE R15, `(.L_x_2380) ;  /* 0x000000000f087348 */ /* 0x000fea0003c00000 */
[----:B------:R0:W1:Y:S02]  /*12c80*/  SHFL.IDX P6, R14, R13, R12, R11 ;  /* 0x0000000c0d0e7389 */ /* 0x00006400000c000b */
[----:B01----:R-:W-:Y:S01]  /*12c90*/  ENDCOLLECTIVE ;  /* 0x000000000000791b */ /* 0x003fe20003800000 */
.L_x_2380:
        /* <DEDUP_REMOVED lines=12> */
.L_x_2381:
[----:B------:R-:W-:Y:S01]  /*12d60*/  @!PT LDS RZ, [RZ] ;  /* 0x00000000fffff984 */ /* 0x000fe20000000800 */
[----:B------:R-:W-:Y:S01]  /*12d70*/  @!PT LDS RZ, [RZ] ;  /* 0x00000000fffff984 */ /* 0x000fe20000000800 */
[----:B------:R-:W-:Y:S01]  /*12d80*/  @!PT LDS RZ, [RZ] ;  /* 0x00000000fffff984 */ /* 0x000fe20000000800 */
[----:B------:R0:W-:Y:S01]  /*12d90*/  LDGSTS.E.BYPASS.LTC128B.128 [R7+0x5400], desc[UR36][R2.64+0x80], !P0 ;  /* 0x0540008002077fae */ /* 0x0001e2000c101d64 */
[----:B------:R-:W-:-:S13]  /*12da0*/  ISETP.LT.OR P0, PT, R8, 0x41, P1 ;  /* 0x000000410800780c */ /* 0x000fda0000f01670 */
[----:B------:R0:W-:Y:S01]  /*12db0*/  LDGSTS.E.BYPASS.LTC128B.128 [R7+0x8400], desc[UR36][R2.64+0x100], !P0 ;  /* 0x0840010002077fae */ /* 0x0001e2000c101d64 */
[----:B------:R-:W-:Y:S05]  /*12dc0*/  BRA `(.L_x_2382) ;  /* 0xffffffc800a07947 */ /* 0x000fea000383ffff */
.L_x_2296:
[----:B0-----:R0:W1:Y:S02]  /*12dd0*/  SYNCS.PHASECHK.TRANS64.TRYWAIT P0, [R4+URZ+0x30860], R3 ;  /* 0x03086003040075a7 */ /* 0x001064000800017f */
[----:B-1----:R-:W-:Y:S05]  /*12de0*/  @!P0 NANOSLEEP.SYNCS 0x989680 ;  /* 0x009896800000895d */ /* 0x002fea0003900000 */
[----:B------:R-:W1:Y:S02]  /*12df0*/  @!P0 SYNCS.PHASECHK.TRANS64 P0, [R4+URZ+0x30860], R3 ;  /* 0x03086003040085a7 */ /* 0x000e64000800007f */
[----:B-1----:R-:W-:Y:S05]  /*12e00*/  @!P0 BRA `(.L_x_2296) ;  /* 0xfffffffc00f08947 */ /* 0x002fea000383ffff */
[----:B------:R-:W-:Y:S05]  /*12e10*/  BRA `(.L_x_2383) ;  /* 0xffffffcc00c07947 */ /* 0x000fea000383ffff */
.L_x_2297:
        /* <DEDUP_REMOVED lines=8> */
.L_x_2385:
[----:B------:R-:W-:Y:S05]  /*12ea0*/  BSYNC B0 ;  /* 0x0000000000007941 */ /* 0x000fea0003800000 */
.L_x_2384:
[----:B------:R-:W-:Y:S01]  /*12eb0*/  IMAD.MOV.U32 R13, RZ, RZ, R18 ;  /* 0x000000ffff0d7224 */ /* 0x000fe200078e0012 */
[----:B------:R-:W-:Y:S01]  /*12ec0*/  MOV R12, RZ ;  /* 0x000000ff000c7202 */ /* 0x000fe20000000f00 */
[----:B------:R-:W-:Y:S02]  /*12ed0*/  IMAD.MOV.U32 R11, RZ, RZ, 0x181f ;  /* 0x0000181fff0b7424 */ /* 0x000fe400078e00ff */
[----:B------:R-:W-:Y:S02]  /*12ee0*/  IMAD.MOV.U32 R15, RZ, RZ, -0x1 ;  /* 0xffffffffff0f7424 */ /* 0x000fe400078e00ff */
[----:B------:R-:W-:Y:S02]  /*12ef0*/  IMAD.MOV.U32 R0, RZ, RZ, R14 ;  /* 0x000000ffff007224 */ /* 0x000fe400078e000e */
[----:B------:R-:W-:-:S07]  /*12f00*/  IMAD.SHL.U32 R6, R37, 0x2, RZ ;  /* 0x0000000225067824 */ /* 0x000fce00078e00ff */
[----:B------:R-:W-:Y:S05]  /*12f10*/  WARPSYNC.COLLECTIVE R15, `(.L_x_2386) ;  /* 0x000000000f087348 */ /* 0x000fea0003c00000 */
[----:B------:R0:W1:Y:S02]  /*12f20*/  SHFL.IDX P6, R14, R13, R12, R11 ;  /* 0x0000000c0d0e7389 */ /* 0x00006400000c000b */
[----:B01----:R-:W-:Y:S01]  /*12f30*/  ENDCOLLECTIVE ;  /* 0x000000000000791b */ /* 0x003fe20003800000 */
.L_x_2386:
[----:B------:R-:W-:Y:S02]  /*12f40*/  IMAD.MOV.U32 R13, RZ, RZ, R19 ;  /* 0x000000ffff0d7224 */ /* 0x000fe400078e0013 */
[----:B------:R-:W-:Y:S01]  /*12f50*/  IMAD.MOV.U32 R12, RZ, RZ, 0x1 ;  /* 0x00000001ff0c7424 */ /* 0x000fe200078e00ff */
[----:B------:R-:W-:-:S13]  /*12f60*/  IADD3 R2, P0, R14, R6, RZ ;  /* 0x000000060e027210 */ /* 0x000fda0007f1e0ff */
[----:B------:R-:W-:Y:S05]  /*12f70*/  WARPSYNC.COLLECTIVE R15, `(.L_x_2387) ;  /* 0x000000000f087348 */ /* 0x000fea0003c00000 */
[----:B------:R0:W1:Y:S02]  /*12f80*/  SHFL.IDX P6, R14, R13, R12, R11 ;  /* 0x0000000c0d0e7389 */ /* 0x00006400000c000b */
[----:B01----:R-:W-:Y:S01]  /*12f90*/  ENDCOLLECTIVE ;  /* 0x000000000000791b */ /* 0x003fe20003800000 */
.L_x_2387:
[----:B------:R-:W-:Y:S01]  /*12fa0*/  IADD3.X R3, RZ, R0, RZ, P0, !PT ;  /* 0x00000000ff037210 */ /* 0x000fe200007fe4ff */
[----:B------:R-:W-:Y:S01]  /*12fb0*/  IMAD R0, R8, 0x2, R17 ;  /* 0x0000000208007824 */ /* 0x000fe200078e0211 */
        /* <DEDUP_REMOVED lines=11> */
.L_x_2388:
        /* <DEDUP_REMOVED lines=12> */
.L_x_2389:
        /* <DEDUP_REMOVED lines=12> */
.L_x_2390:
        /* <DEDUP_REMOVED lines=12> */
.L_x_2391:
        /* <DEDUP_REMOVED lines=12> */
.L_x_2392:
        /* <DEDUP_REMOVED lines=12> */
.L_x_2393:
[----:B------:R-:W-:Y:S02]  /*13430*/  IADD3.X R3, RZ, R7, RZ, P0, !PT ;  /* 0x00000007ff037210 */ /* 0x000fe400007fe4ff */
        /* <DEDUP_REMOVED lines=11> */
.L_x_2394:
        /* <DEDUP_REMOVED lines=12> */
.L_x_2395:
        /* <DEDUP_REMOVED lines=12> */
.L_x_2396:
[----:B------:R-:W-:Y:S01]  /*13670*/  @!PT LDS RZ, [RZ] ;  /* 0x00000000fffff984 */ /* 0x000fe20000000800 */
[----:B------:R-:W-:Y:S01]  /*13680*/  @!PT LDS RZ, [RZ] ;  /* 0x00000000fffff984 */ /* 0x000fe20000000800 */
[----:B------:R-:W-:Y:S01]  /*13690*/  @!PT LDS RZ, [RZ] ;  /* 0x00000000fffff984 */ /* 0x000fe20000000800 */
[----:B------:R1:W-:Y:S01]  /*136a0*/  LDGSTS.E.BYPASS.LTC128B.128 [R0+0x5400], desc[UR36][R2.64+0x80], !P0 ;  /* 0x0540008002007fae */ /* 0x0003e2000c101d64 */
[----:B------:R-:W-:-:S13]  /*136b0*/  ISETP.LT.OR P0, PT, R5, 0x41, P1 ;  /* 0x000000410500780c */ /* 0x000fda0000f01670 */
[----:B------:R1:W-:Y:S01]  /*136c0*/  LDGSTS.E.BYPASS.LTC128B.128 [R0+0x8400], desc[UR36][R2.64+0x100], !P0 ;  /* 0x0840010002007fae */ /* 0x0003e2000c101d64 */
[----:B------:R-:W-:Y:S05]  /*136d0*/  BRA `(.L_x_2397) ;  /* 0xffffffc800887947 */ /* 0x000fea000383ffff */
.L_x_2302:
[----:B------:R-:W-:Y:S01]  /*136e0*/  BSSY B0, `(.L_x_2398) ;  /* 0x0000008000007945 */ /* 0x000fe20003800000 */
[----:B------:R-:W-:Y:S01]  /*136f0*/  IMAD.MOV.U32 R13, RZ, RZ, R34 ;  /* 0x000000ffff0d7224 */ /* 0x000fe200078e0022 */
[----:B------:R-:W-:Y:S01]  /*13700*/  MOV R11, 0x1f ;  /* 0x0000001f000b7802 */ /* 0x000fe20000000f00 */
[----:B------:R-:W-:Y:S02]  /*13710*/  IMAD.MOV.U32 R12, RZ, RZ, RZ ;  /* 0x000000ffff0c7224 */ /* 0x000fe400078e00ff */
[----:B------:R-:W-:-:S07]  /*13720*/  IMAD.MOV.U32 R15, RZ, RZ, -0x1 ;  /* 0xffffffffff0f7424 */ /* 0x000fce00078e00ff */
[----:B-----5:R-:W-:Y:S05]  /*13730*/  WARPSYNC.COLLECTIVE R15, `(.L_x_2399) ;  /* 0x000000000f087348 */ /* 0x020fea0003c00000 */
[----:B------:R0:W1:Y:S02]  /*13740*/  SHFL.IDX P6, R14, R13, R12, R11 ;  /* 0x0000000c0d0e7389 */ /* 0x00006400000c000b */
[----:B01---5:R-:W-:Y:S01]  /*13750*/  ENDCOLLECTIVE ;  /* 0x000000000000791b */ /* 0x023fe20003800000 */
.L_x_2399:
[----:B------:R-:W-:Y:S05]  /*13760*/  BSYNC B0 ;  /* 0x0000000000007941 */ /* 0x000fea0003800000 */
.L_x_2398:
[----:B------:R-:W-:Y:S05]  /*13770*/  BRA `(.L_x_2400) ;  /* 0xffffffcc00107947 */ /* 0x000fea000383ffff */
.L_x_2305:
[----:B-1----:R1:W2:Y:S02]  /*13780*/  SYNCS.PHASECHK.TRANS64.TRYWAIT P0, [R4+URZ+0x30820], R0 ;  /* 0x03082000040075a7 */ /* 0x0022a4000800017f */
[----:B--2---:R-:W-:Y:S05]  /*13790*/  @!P0 NANOSLEEP.SYNCS 0x989680 ;  /* 0x009896800000895d */ /* 0x004fea0003900000 */
[----:B------:R-:W2:Y:S02]  /*137a0*/  @!P0 SYNCS.PHASECHK.TRANS64 P0, [R4+URZ+0x30820], R0 ;  /* 0x03082000040085a7 */ /* 0x000ea4000800007f */
[----:B--2---:R-:W-:Y:S05]  /*137b0*/  @!P0 BRA `(.L_x_2305) ;  /* 0xfffffffc00f08947 */ /* 0x004fea000383ffff */
[----:B------:R-:W-:Y:S05]  /*137c0*/  BRA `(.L_x_2401) ;  /* 0xffffffcc00587947 */ /* 0x000fea000383ffff */
.L_x_2306:
        /* <DEDUP_REMOVED lines=8> */
[----:B01---5:R-:W-:Y:S05]  /*13850*/  WARPSYNC.COLLECTIVE R15, `(.L_x_2403) ;  /* 0x000000000f087348 */ /* 0x023fea0003c00000 */
[----:B------:R2:W3:Y:S02]  /*13860*/  SHFL.IDX P6, R14, R13, R12, R11 ;  /* 0x0000000c0d0e7389 */ /* 0x0004e400000c000b */
[----:B0123-5:R-:W-:Y:S01]  /*13870*/  ENDCOLLECTIVE ;  /* 0x000000000000791b */ /* 0x02ffe20003800000 */
.L_x_2403:
[----:B------:R-:W-:Y:S05]  /*13880*/  BSYNC B0 ;  /* 0x0000000000007941 */ /* 0x000fea0003800000 */
.L_x_2402:
[----:B------:R-:W-:Y:S05]  /*13890*/  BRA `(.L_x_2404) ;  /* 0xffffffcc00407947 */ /* 0x000fea000383ffff */
.L_x_2309:
[----:B------:R-:W-:Y:S01]  /*138a0*/  BSSY B1, `(.L_x_2405) ;  /* 0x0000006000017945 */ /* 0x000fe20003800000 */
[----:B------:R-:W-:-:S07]  /*138b0*/  IMAD.MOV.U32 R15, RZ, RZ, -0x1 ;  /* 0xffffffffff0f7424 */ /* 0x000fce00078e00ff */
[----:B01---5:R-:W-:Y:S05]  /*138c0*/  WARPSYNC.COLLECTIVE R15, `(.L_x_2406) ;  /* 0x000000000f0c7348 */ /* 0x023fea0003c00000 */
[----:B------:R-:W-:Y:S02]  /*138d0*/  ELECT P6, UR62, PT ;  /* 0x00000000003e782f */ /* 0x000fe400038c0000 */
[----:B------:R-:W-:Y:S01]  /*138e0*/  MOV R14, UR62 ;  /* 0x0000003e000e7c02 */ /* 0x000fe20008000f00 */
[----:B01---5:R-:W-:Y:S10]  /*138f0*/  ENDCOLLECTIVE ;  /* 0x000000000000791b */ /* 0x023ff40003800000 */
.L_x_2406:
[----:B------:R-:W-:Y:S05]  /*13900*/  BSYNC B1 ;  /* 0x0000000000017941 */ /* 0x000fea0003800000 */
.L_x_2405:
[----:B------:R-:W-:Y:S05]  /*13910*/  BRA `(.L_x_2407) ;  /* 0xffffffcc00387947 */ /* 0x000fea000383ffff */
.L_x_2311:
[----:B-1----:R1:W2:Y:S02]  /*13920*/  SYNCS.PHASECHK.TRANS64.TRYWAIT P1, [R5+URZ+0x30840], R0 ;  /* 0x03084000050075a7 */ /* 0x0022a4000802017f */
[----:B--2---:R-:W-:Y:S05]  /*13930*/  @!P1 NANOSLEEP.SYNCS 0x989680 ;  /* 0x009896800000995d */ /* 0x004fea0003900000 */
[----:B------:R-:W2:Y:S02]  /*13940*/  @!P1 SYNCS.PHASECHK.TRANS64 P1, [R5+URZ+0x30840], R0 ;  /* 0x03084000050095a7 */ /* 0x000ea4000802007f */
[----:B--2---:R-:W-:Y:S05]  /*13950*/  @!P1 BRA `(.L_x_2311) ;  /* 0xfffffffc00f09947 */ /* 0x004fea000383ffff */
[----:B------:R-:W-:Y:S05]  /*13960*/  BRA `(.L_x_2408) ;  /* 0xffffffcc00607947 */ /* 0x000fea000383ffff */
.L_x_2313:
[----:B--2---:R2:W3:Y:S02]  /*13970*/  SYNCS.PHASECHK.TRANS64.TRYWAIT P1, [R23+URZ+0x30840], R2 ;  /* 0x03084002170075a7 */ /* 0x0044e4000802017f */
[----:B---3--:R-:W-:Y:S05]  /*13980*/  @!P1 NANOSLEEP.SYNCS 0x989680 ;  /* 0x009896800000995d */ /* 0x008fea0003900000 */
[----:B------:R-:W3:Y:S02]  /*13990*/  @!P1 SYNCS.PHASECHK.TRANS64 P1, [R23+URZ+0x30840], R2 ;  /* 0x03084002170095a7 */ /* 0x000ee4000802007f */
[----:B---3--:R-:W-:Y:S05]  /*139a0*/  @!P1 BRA `(.L_x_2313) ;  /* 0xfffffffc00f09947 */ /* 0x008fea000383ffff */
[----:B------:R-:W-:Y:S05]  /*139b0*/  BRA `(.L_x_2409) ;  /* 0xffffffcc006c7947 */ /* 0x000fea000383ffff */
.L_x_2315:
[----:B---3--:R3:W4:Y:S02]  /*139c0*/  SYNCS.PHASECHK.TRANS64.TRYWAIT P1, [R5+URZ+0x30860], R0 ;  /* 0x03086000050075a7 */ /* 0x008724000802017f */
[----:B----4-:R-:W-:Y:S05]  /*139d0*/  @!P1 NANOSLEEP.SYNCS 0x989680 ;  /* 0x009896800000995d */ /* 0x010fea0003900000 */
[----:B------:R-:W4:Y:S02]  /*139e0*/  @!P1 SYNCS.PHASECHK.TRANS64 P1, [R5+URZ+0x30860], R0 ;  /* 0x03086000050095a7 */ /* 0x000f24000802007f */
[----:B----4-:R-:W-:Y:S05]  /*139f0*/  @!P1 BRA `(.L_x_2315) ;  /* 0xfffffffc00f09947 */ /* 0x010fea000383ffff */
[----:B------:R-:W-:Y:S05]  /*13a00*/  BRA `(.L_x_2410) ;  /* 0xffffffcc00687947 */ /* 0x000fea000383ffff */
.L_x_2411:
        /* <DEDUP_REMOVED lines=15> */
.L_x_3239:


//--------------------- .text._ZN7cutlass13device_kernelIN5flash11enable_sm90INS1_16FlashAttnFwdSm90INS1_25CollectiveMainloopFwdSm90ILi2EN4cute5tupleIJNS5_1CILi1EEES8_S8_EEENS6_IJNS7_ILi128EEENS7_ILi96EEENS7_ILi192EEEEEELi192ENS_6half_tEfNS_4arch4Sm90ELb1ELb0ELb1ELb1ELb1ELb0ELb0ELb1ELb1ELb1ELb0ELb0EEENS1_21CollectiveEpilogueFwdINS6_IJSA_SC_SB_EEES9_SE_SG_Li256ELb1ELb1ELb0ELb0EEENS1_36VarlenDynamicPersistentTileSchedulerILi128ELi96ELi256ELi128ELb0ELb1ELb1ELb1ELb1ELb1EEEEEEEEEvNT_6ParamsE --------------------------
	.section	.text._ZN7cutlass13device_kernelIN5flash11enable_sm90INS1_16FlashAttnFwdSm90INS1_25CollectiveMainloopFwdSm90ILi2EN4cute5tupleIJNS5_1CILi1EEES8_S8_EEENS6_IJNS7_ILi128EEENS7_ILi96EEENS7_ILi192EEEEEELi192ENS_6half_tEfNS_4arch4Sm90ELb1ELb0ELb1ELb1ELb1ELb0ELb0ELb1ELb1ELb1ELb0ELb0EEENS1_21CollectiveEpilogueFwdINS6_IJSA_SC_SB_EEES9_SE_SG_Li256ELb1ELb1ELb0ELb0EEENS1_36VarlenDynamicPersistentTileSchedulerILi128ELi96ELi256ELi128ELb0ELb1ELb1ELb1ELb1ELb1EEEEEEEEEvNT_6ParamsE,"ax",@progbits
	.align	128
.text._ZN7cutlass13device_kernelIN5flash11enable_sm90INS1_16FlashAttnFwdSm90INS1_25CollectiveMainloopFwdSm90ILi2EN4cute5tupleIJNS5_1CILi1EEES8_S8_EEENS6_IJNS7_ILi128EEENS7_ILi96EEENS7_ILi192EEEEEELi192ENS_6half_tEfNS_4arch4Sm90ELb1ELb0ELb1ELb1ELb1ELb0ELb0ELb1ELb1ELb1ELb0ELb0EEENS1_21CollectiveEpilogueFwdINS6_IJSA_SC_SB_EEES9_SE_SG_Li256ELb1ELb1ELb0ELb0EEENS1_36VarlenDynamicPersistentTileSchedulerILi128ELi96ELi256ELi128ELb0ELb1ELb1ELb1ELb1ELb1EEEEEEEEEvNT_6ParamsE:
        .type           _ZN7cutlass13device_kernelIN5flash11enable_sm90INS1_16FlashAttnFwdSm90INS1_25CollectiveMainloopFwdSm90ILi2EN4cute5tupleIJNS5_1CILi1EEES8_S8_EEENS6_IJNS7_ILi128EEENS7_ILi96EEENS7_ILi192EEEEEELi192ENS_6half_tEfNS_4arch4Sm90ELb1ELb0ELb1ELb1ELb1ELb0ELb0ELb1ELb1ELb1ELb0ELb0EEENS1_21CollectiveEpilogueFwdINS6_IJSA_SC_SB_EEES9_SE_SG_Li256ELb1ELb1ELb0ELb0EEENS1_36VarlenDynamicPersistentTileSchedulerILi128ELi96ELi256ELi128ELb0ELb1ELb1ELb1ELb1ELb1EEEEEEEEEvNT_6ParamsE,@function
        .size           _ZN7cutlass13device_kernelIN5flash11enable_sm90INS1_16FlashAttnFwdSm90INS1_25CollectiveMainloopFwdSm90ILi2EN4cute5tupleIJNS5_1CILi1EEES8_S8_EEENS6_IJNS7_ILi128EEENS7_ILi96EEENS7_ILi192EEEEEELi192ENS_6half_tEfNS_4arch4Sm90ELb1ELb0ELb1ELb1ELb1ELb0ELb0ELb1ELb1ELb1ELb0ELb0EEENS1_21CollectiveEpilogueFwdINS6_IJSA_SC_SB_EEES9_SE_SG_Li256ELb1ELb1ELb0ELb0EEENS1_36VarlenDynamicPersistentTileSchedulerILi128ELi96ELi256ELi128ELb0ELb1ELb1ELb1ELb1ELb1EEEEEEEEEvNT_6ParamsE,(.L_x_3240 - _ZN7cutlass13device_kernelIN5flash11enable_sm90INS1_16FlashAttnFwdSm90INS1_25CollectiveMainloopFwdSm90ILi2EN4cute5tupleIJNS5_1CILi1EEES8_S8_EEENS6_IJNS7_ILi128EEENS7_ILi96EEENS7_ILi192EEEEEELi192ENS_6half_tEfNS_4arch4Sm90ELb1ELb0ELb1ELb1ELb1ELb0ELb0ELb1ELb1ELb1ELb0ELb0EEENS1_21CollectiveEpilogueFwdINS6_IJSA_SC_SB_EEES9_SE_SG_Li256ELb1ELb1ELb0ELb0EEENS1_36VarlenDynamicPersistentTileSchedulerILi128ELi96ELi256ELi128ELb0ELb1ELb1ELb1ELb1ELb1EEEEEEEEEvNT_6ParamsE)
        .other          _ZN7cutlass13device_kernelIN5flash11enable_sm90INS1_16FlashAttnFwdSm90INS1_25CollectiveMainloopFwdSm90ILi2EN4cute5tupleIJNS5_1CILi1EEES8_S8_EEENS6_IJNS7_ILi128EEENS7_ILi96EEENS7_ILi192EEEEEELi192ENS_6half_tEfNS_4arch4Sm90ELb1ELb0ELb1ELb1ELb1ELb0ELb0ELb1ELb1ELb1ELb0ELb0EEENS1_21CollectiveEpilogueFwdINS6_IJSA_SC_SB_EEES9_SE_SG_Li256ELb1ELb1ELb0ELb0EEENS1_36VarlenDynamicPersistentTileSchedulerILi128ELi96ELi256ELi128ELb0ELb1ELb1ELb1ELb1ELb1EEEEEEEEEvNT_6ParamsE,@"STO_CUDA_ENTRY STV_DEFAULT"
_ZN7cutlass13device_kernelIN5flash11enable_sm90INS1_16FlashAttnFwdSm90INS1_25CollectiveMainloopFwdSm90ILi2EN4cute5tupleIJNS5_1CILi1EEES8_S8_EEENS6_IJNS7_ILi128EEENS7_ILi96EEENS7_ILi192EEEEEELi192ENS_6half_tEfNS_4arch4Sm90ELb1ELb0ELb1ELb1ELb1ELb0ELb0ELb1ELb1ELb1ELb0ELb0EEENS1_21CollectiveEpilogueFwdINS6_IJSA_SC_SB_EEES9_SE_SG_Li256ELb1ELb1ELb0ELb0EEENS1_36VarlenDynamicPersistentTileSchedulerILi128ELi96ELi256ELi128ELb0ELb1ELb1ELb1ELb1ELb1EEEEEEEEEvNT_6ParamsE:
        /* <DEDUP_REMOVED lines=45> */
.L_x_2412:
        /* <DEDUP_REMOVED lines=22> */
.L_x_2413:
        /* <DEDUP_REMOVED lines=18> */
.L_x_2414:
        /* <DEDUP_REMOVED lines=22> */
.L_x_2415:
        /* <DEDUP_REMOVED lines=23> */
.L_x_2416:
        /* <DEDUP_REMOVED lines=10> */
.L_x_2418:
        /* <DEDUP_REMOVED lines=23> */
[CC--:B------:R-:W-:Y:S02]  /*0a30*/  LEA.HI R4, R3.reuse, R204.reuse, RZ, 0x5 ;  /* 0x000000cc03047211 */ /* 0x0c0fe400078f28ff */
[----:B------:R-:W-:Y:S02]  /*0a40*/  LOP3.LUT R5, R0, 0xffffff80, RZ, 0xc0, !PT ;  /* 0xffffff8000057812 */ /* 0x000fe400078ec0ff */
[----:B------:R-:W-:Y:S01]  /*0a50*/  LEA.HI R10, R3, R204, RZ, 0x2 ;  /* 0x000000cc030a7211 */ /* 0x000fe200078f10ff */
[----:B------:R-:W-:Y:S01]  /*0a60*/  IMAD.SHL.U32 R4, R4, 0x20, RZ ;  /* 0x0000002004047824 */ /* 0x000fe200078e00ff */
[----:B------:R-:W-:Y:S01]  /*0a70*/  SHF.R.S32.HI R197, RZ, 0x7, R0 ;  /* 0x00000007ffc57819 */ /* 0x000fe20000011400 */
[----:B------:R-:W-:-:S03]  /*0a80*/  IMAD.IADD R196, R204, 0x1, -R5 ;  /* 0x00000001ccc47824 */ /* 0x000fc600078e0a05 */
[----:B------:R-:W-:Y:S02]  /*0a90*/  LOP3.LUT R4, R4, 0xfffffc00, RZ, 0xc0, !PT ;  /* 0xfffffc0004047812 */ /* 0x000fe400078ec0ff */
[----:B------:R-:W-:Y:S02]  /*0aa0*/  SHF.R.S32.HI R9, RZ, 0x1f, R196 ;  /* 0x0000001fff097819 */ /* 0x000fe400000114c4 */
[----:B------:R-:W-:Y:S02]  /*0ab0*/  LEA.HI R0, R0, R197, RZ, 0x1 ;  /* 0x000000c500007211 */ /* 0x000fe400078f08ff */
[CC--:B------:R-:W-:Y:S02]  /*0ac0*/  LEA.HI R6, R9.reuse, R196.reuse, RZ, 0x2 ;  /* 0x000000c409067211 */ /* 0x0c0fe400078f10ff */
[----:B------:R-:W-:Y:S02]  /*0ad0*/  LEA.HI R9, R9, R196, RZ, 0x5 ;  /* 0x000000c409097211 */ /* 0x000fe400078f28ff */
[----:B------:R-:W-:-:S02]  /*0ae0*/  SHF.R.S32.HI R8, RZ, 0x2, R6 ;  /* 0x00000002ff087819 */ /* 0x000fc40000011406 */
[----:B------:R-:W-:Y:S02]  /*0af0*/  SHF.R.S32.HI R11, RZ, 0x1f, R6 ;  /* 0x0000001fff0b7819 */ /* 0x000fe40000011406 */
[----:B------:R-:W-:Y:S02]  /*0b00*/  SHF.R.S32.HI R9, RZ, 0x5, R9 ;  /* 0x00000005ff097819 */ /* 0x000fe40000011409 */
[----:B------:R-:W-:Y:S02]  /*0b10*/  LEA.HI R11, R11, R8, RZ, 0x3 ;  /* 0x000000080b0b7211 */ /* 0x000fe400078f18ff */
[----:B------:R-:W-:Y:S02]  /*0b20*/  LOP3.LUT R0, R0, 0x3fffffe, RZ, 0xc0, !PT ;  /* 0x03fffffe00007812 */ /* 0x000fe400078ec0ff */
[----:B------:R-:W-:Y:S02]  /*0b30*/  LOP3.LUT R11, R11, 0xfffffff8, RZ, 0xc0, !PT ;  /* 0xfffffff80b0b7812 */ /* 0x000fe400078ec0ff */
[----:B------:R-:W-:-:S02]  /*0b40*/  IADD3 R0, R197, -R0, RZ ;  /* 0x80000000c5007210 */ /* 0x000fc40007ffe0ff */
[----:B------:R-:W-:Y:S01]  /*0b50*/  LOP3.LUT R17, R6, 0x7ffffffc, RZ, 0xc0, !PT ;  /* 0x7ffffffc06117812 */ /* 0x000fe200078ec0ff */
[----:B------:R-:W-:-:S04]  /*0b60*/  IMAD.IADD R8, R8, 0x1, -R11 ;  /* 0x0000000108087824 */ /* 0x000fc800078e0a0b */
[----:B------:R-:W-:Y:S02]  /*0b70*/  IMAD R9, R9, 0x10, R8 ;  /* 0x0000001009097824 */ /* 0x000fe400078e0208 */
[----:B------:R-:W-:Y:S02]  /*0b80*/  IMAD.IADD R17, R196, 0x1, -R17 ;  /* 0x00000001c4117824 */ /* 0x000fe400078e0a11 */
[----:B------:R-:W-:Y:S01]  /*0b90*/  IMAD R198, R0, 0x40, R9 ;  /* 0x0000004000c67824 */ /* 0x000fe200078e0209 */
[----:B--2---:R-:W-:Y:S02]  /*0ba0*/  R2UR UR4, R2 ;  /* 0x00000000020472ca */ /* 0x004fe400000e0000 */
[CC--:B------:R-:W-:Y:S02]  /*0bb0*/  LEA.HI R2, R3.reuse, R204.reuse, RZ, 0x4 ;  /* 0x000000cc03027211 */ /* 0x0c0fe400078f20ff */
[----:B------:R-:W-:Y:S02]  /*0bc0*/  LEA.HI R3, R3, R204, RZ, 0x3 ;  /* 0x000000cc03037211 */ /* 0x000fe400078f18ff */
[----:B------:R-:W-:-:S02]  /*0bd0*/  SHF.R.S32.HI R7, RZ, 0x4, R2 ;  /* 0x00000004ff077819 */ /* 0x000fc40000011402 */
[C---:B------:R-:W-:Y:S02]  /*0be0*/  LOP3.LUT R5, R2.reuse, 0x3fffff0, RZ, 0xc0, !PT ;  /* 0x03fffff002057812 */ /* 0x040fe400078ec0ff */
[----:B------:R-:W-:Y:S02]  /*0bf0*/  LEA.HI R2, R2, R7, RZ, 0x1 ;  /* 0x0000000702027211 */ /* 0x000fe400078f08ff */
[----:B------:R-:W-:Y:S01]  /*0c00*/  IADD3 R5, R204, -R5, RZ ;  /* 0x80000005cc057210 */ /* 0x000fe20007ffe0ff */
[----:B------:R-:W-:Y:S01]  /*0c10*/  ULOP3.LUT UR7, UR4, 0x1, URZ, 0xfc, !UPT ;  /* 0x0000000104077892 */ /* 0x000fe2000f8efc3f */
[----:B------:R-:W-:Y:S02]  /*0c20*/  LOP3.LUT R2, R2, 0x1ffffffe, RZ, 0xc0, !PT ;  /* 0x1ffffffe02027812 */ /* 0x000fe400078ec0ff */
[----:B------:R-:W-:Y:S01]  /*0c30*/  LOP3.LUT R23, R3, 0xfffffff8, RZ, 0xc0, !PT ;  /* 0xfffffff803177812 */ /* 0x000fe200078ec0ff */
[----:B------:R-:W-:Y:S01]  /*0c40*/  IMAD R5, R5, 0x40, R4 ;  /* 0x0000004005057824 */ /* 0x000fe200078e0204 */
[----:B------:R-:W-:Y:S01]  /*0c50*/  UMOV UR4, URZ ;  /* 0x0000003f00047c82 */ /* 0x000fe20008000000 */
[----:B------:R-:W-:Y:S01]  /*0c60*/  IMAD.IADD R2, R7, 0x1, -R2 ;  /* 0x0000000107027824 */ /* 0x000fe200078e0a02 */
[----:B------:R-:W-:Y:S01]  /*0c70*/  LOP3.LUT R7, R10, 0xfffffffc, RZ, 0xc0, !PT ;  /* 0xfffffffc0a077812 */ /* 0x000fe200078ec0ff */
[----:B------:R-:W-:Y:S01]  /*0c80*/  IMAD.IADD R23, R204, 0x1, -R23 ;  /* 0x00000001cc177824 */ /* 0x000fe200078e0a17 */
[----:B------:R-:W-:Y:S01]  /*0c90*/  SHF.R.S32.HI R193, RZ, 0x3, R3 ;  /* 0x00000003ffc17819 */ /* 0x000fe20000011403 */
[----:B------:R-:W-:Y:S01]  /*0ca0*/  IMAD R199, R2, 0x8, R5 ;  /* 0x0000000802c77824 */ /* 0x000fe200078e0205 */
[----:B------:R-:W-:Y:S01]  /*0cb0*/  MOV R200, UR7 ;  /* 0x0000000700c87c02 */ /* 0x000fe20008000f00 */
[----:B------:R-:W-:-:S02]  /*0cc0*/  IMAD.IADD R7, R204, 0x1, -R7 ;  /* 0x00000001cc077824 */ /* 0x000fc400078e0a07 */
[----:B------:R-:W-:Y:S02]  /*0cd0*/  IMAD.SHL.U32 R16, R23, 0x8, RZ ;  /* 0x0000000817107824 */ /* 0x000fe400078e00ff */
[----:B------:R-:W-:Y:S01]  /*0ce0*/  IMAD.U32 R195, RZ, RZ, UR4 ;  /* 0x00000004ffc37e24 */ /* 0x000fe2000f8e00ff */
[C---:B------:R-:W-:Y:S01]  /*0cf0*/  LEA.HI R4, R7.reuse, R7, RZ, 0x1 ;  /* 0x0000000707047211 */ /* 0x040fe200078f08ff */
[C---:B------:R-:W-:Y:S01]  /*0d00*/  VIADD R19, R16.reuse, 0x40 ;  /* 0x0000004010137836 */ /* 0x040fe20000000000 */
[----:B------:R-:W-:Y:S01]  /*0d10*/  SHF.R.S32.HI R203, RZ, 0x1f, R16 ;  /* 0x0000001fffcb7819 */ /* 0x000fe20000011410 */
[----:B------:R-:W-:Y:S01]  /*0d20*/  VIADD R22, R16, 0x80 ;  /* 0x0000008010167836 */ /* 0x000fe20000000000 */
[----:B------:R-:W-:Y:S02]  /*0d30*/  LOP3.LUT R4, R4, 0x1ffffffe, RZ, 0xc0, !PT ;  /* 0x1ffffffe04047812 */ /* 0x000fe400078ec0ff */
[----:B------:R-:W-:Y:S02]  /*0d40*/  SHF.R.S32.HI R202, RZ, 0x1f, R19 ;  /* 0x0000001fffca7819 */ /* 0x000fe40000011413 */
[----:B------:R-:W-:Y:S01]  /*0d50*/  SHF.R.S32.HI R201, RZ, 0x1f, R22 ;  /* 0x0000001fffc97819 */ /* 0x000fe20000011416 */
[----:B------:R-:W-:-:S04]  /*0d60*/  IMAD.IADD R7, R7, 0x1, -R4 ;  /* 0x0000000107077824 */ /* 0x000fc800078e0a04 */
[----:B------:R-:W-:-:S07]  /*0d70*/  IMAD R18, R7, 0x8, R198 ;  /* 0x0000000807127824 */ /* 0x000fce00078e02c6 */
.L_x_2478:
[----:B012---:R-:W0:Y:S01]  /*0d80*/  LDC.64 R2, c[0x0][0xc88] ;  /* 0x00032200ff027b82 */ /* 0x007e220000000a00 */
[----:B------:R-:W-:Y:S01]  /*0d90*/  ULDC.64 UR8, c[0x0][0xa28] ;  /* 0x00028a0000087ab9 */ /* 0x000fe20000000a00 */
[----:B------:R-:W-:Y:S01]  /*0da0*/  ULDC.64 UR10, c[0x0][0xa18] ;  /* 0x00028600000a7ab9 */ /* 0x000fe20000000a00 */
[----:B------:R-:W-:Y:S01]  /*0db0*/  ULDC UR7, c[0x0][0x2f0] ;  /* 0x0000bc0000077ab9 */ /* 0x000fe20000000800 */
[----:B0-----:R-:W-:-:S06]  /*0dc0*/  IMAD.WIDE R2, R39, 0x4, R2 ;  /* 0x0000000427027825 */ /* 0x001fcc00078e0202 */
[----:B------:R-:W2:Y:S01]  /*0dd0*/  LDG.E R2, desc[UR36][R2.64] ;  /* 0x0000002402027981 */ /* 0x000ea2000c1e1900 */
[----:B------:R-:W-:Y:S02]  /*0de0*/  UISETP.NE.U32.AND UP0, UPT, UR8, URZ, UPT ;  /* 0x0000003f0800728c */ /* 0x000fe4000bf05070 */
[----:B------:R-:W-:Y:S02]  /*0df0*/  UISETP.NE.U32.AND UP1, UPT, UR10, URZ, UPT ;  /* 0x0000003f0a00728c */ /* 0x000fe4000bf25070 */
[----:B------:R-:W-:Y:S02]  /*0e00*/  UISETP.NE.AND.EX UP0, UPT, UR9, URZ, UPT, UP0 ;  /* 0x0000003f0900728c */ /* 0x000fe4000bf05300 */
[----:B------:R-:W-:-:S04]  /*0e10*/  UISETP.NE.AND.EX UP1, UPT, UR11, URZ, UPT, UP1 ;  /* 0x0000003f0b00728c */ /* 0x000fc8000bf25310 */
[----:B------:R-:W-:Y:S02]  /*0e20*/  PLOP3.LUT P0, PT, PT, PT, UP0, 0x80, 0x0 ;  /* 0x000000000000781c */ /* 0x000fe40003f0f008 */
[----:B------:R-:W-:Y:S02]  /*0e30*/  PLOP3.LUT P2, PT, PT, PT, UP1, 0x80, 0x0 ;  /* 0x000000000000781c */ /* 0x000fe40003f4f018 */
[----:B--2---:R-:W-:-:S13]  /*0e40*/  R2UR UR61, R2 ;  /* 0x00000000023d72ca */ /* 0x004fda00000e0000 */
[----:B------:R-:W-:Y:S02]  /*0e50*/  USHF.R.S32.HI UR4, URZ, 0x1f, UR61 ;  /* 0x0000001f3f047899 */ /* 0x000fe4000801143d */
[----:B------:R-:W-:-:S04]  /*0e60*/  @UP0 ULEA UR8, UP2, UR61, UR8, 0x2 ;  /* 0x000000083d080291 */ /* 0x000fc8000f84103f */
[----:B------:R-:W-:Y:S02]  /*0e70*/  @UP0 ULEA.HI.X UR9, UR61, UR9, UR4, 0x2, UP2 ;  /* 0x000000093d090291 */ /* 0x000fe400090f1404 */
[----:B------:R-:W-:Y:S01]  /*0e80*/  MOV R194, UR4 ;  /* 0x0000000400c27c02 */ /* 0x000fe20008000f00 */
[----:B------:R-:W-:Y:S01]  /*0e90*/  @UP1 ULEA UR10, UP0, UR61, UR10, 0x2 ;  /* 0x0000000a3d0a1291 */ /* 0x000fe2000f80103f */
[----:B------:R-:W-:-:S03]  /*0ea0*/  IMAD.U32 R2, RZ, RZ, UR8 ;  /* 0x00000008ff027e24 */ /* 0x000fc6000f8e00ff */
[----:B------:R-:W-:Y:S01]  /*0eb0*/  @UP1 ULEA.HI.X UR11, UR61, UR11, UR4, 0x2, UP0 ;  /* 0x0000000b3d0b1291 */ /* 0x000fe200080f1404 */
[----:B------:R-:W-:Y:S01]  /*0ec0*/  IMAD.U32 R3, RZ, RZ, UR9 ;  /* 0x00000009ff037e24 */ /* 0x000fe2000f8e00ff */
[----:B------:R-:W-:Y:S01]  /*0ed0*/  ULDC.64 UR8, c[0x0][0x418] ;  /* 0x0001060000087ab9 */ /* 0x000fe20000000a00 */
[----:B------:R-:W-:Y:S01]  /*0ee0*/  IMAD.U32 R4, RZ, RZ, UR10 ;  /* 0x0000000aff047e24 */ /* 0x000fe2000f8e00ff */
[----:B------:R-:W-:Y:S02]  /*0ef0*/  ULDC UR4, c[0x0][0x424] ;  /* 0x0001090000047ab9 */ /* 0x000fe40000000800 */
[----:B------:R-:W-:Y:S01]  /*0f00*/  IMAD.U32 R5, RZ, RZ, UR11 ;  /* 0x0000000bff057e24 */ /* 0x000fe2000f8e00ff */
[----:B------:R-:W2:Y:S04]  /*0f10*/  @P0 LDG.E R2, desc[UR36][R2.64] ;  /* 0x0000002402020981 */ /* 0x000ea8000c1e1900 */
[----:B---3--:R-:W3:Y:S01]  /*0f20*/  @P2 LDG.E R4, desc[UR36][R4.64] ;  /* 0x0000002404042981 */ /* 0x008ee2000c1e1900 */
[----:B------:R-:W-:Y:S01]  /*0f30*/  UISETP.NE.U32.AND UP0, UPT, UR8, URZ, UPT ;  /* 0x0000003f0800728c */ /* 0x000fe2000bf05070 */
[----:B------:R-:W-:Y:S01]  /*0f40*/  IMAD.U32 R192, RZ, RZ, UR6 ;  /* 0x00000006ffc07e24 */ /* 0x000fe2000f8e00ff */
[----:B------:R-:W-:-:S02]  /*0f50*/  UMOV UR43, URZ ;  /* 0x0000003f002b7c82 */ /* 0x000fc40008000000 */
[----:B------:R-:W-:-:S03]  /*0f60*/  UISETP.NE.AND.EX UP0, UPT, UR9, URZ, UPT, UP0 ;  /* 0x0000003f0900728c */ /* 0x000fc6000bf05300 */
[----:B------:R-:W-:Y:S01]  /*0f70*/  ULDC.64 UR8, c[0x0][0xa20] ;  /* 0x0002880000087ab9 */ /* 0x000fe20000000a00 */
[----:B------:R-:W-:Y:S01]  /*0f80*/  USEL UR4, UR4, 0x1, UP0 ;  /* 0x0000000104047887 */ /* 0x000fe20008000000 */
[----:B------:R-:W-:-:S03]  /*0f90*/  ISETP.NE.U32.AND P1, PT, RZ, UR8, PT ;  /* 0x00000008ff007c0c */ /* 0x000fc6000bf25070 */
[----:B------:R-:W-:Y:S01]  /*0fa0*/  UIMAD UR4, UR4, UR7, URZ ;  /* 0x00000007040472a4 */ /* 0x000fe2000f8e023f */
[----:B------:R-:W-:Y:S02]  /*0fb0*/  ISETP.NE.AND.EX P1, PT, RZ, UR9, PT, P1 ;  /* 0x00000009ff007c0c */ /* 0x000fe4000bf25310 */
[----:B--2---:R-:W-:Y:S02]  /*0fc0*/  @P0 R2UR UR43, R2 ;  /* 0x00000000022b02ca */ /* 0x004fe400000e0000 */
[----:B---3--:R-:W-:Y:S01]  /*0fd0*/  @P2 R2UR UR42, R4 ;  /* 0x00000000042a22ca */ /* 0x008fe200000e0000 */
[----:B----4-:R-:W-:-:S14]  /*0fe0*/  @P2 BRA `(.L_x_2419) ;  /* 0x0000000000382947 */ /* 0x010fdc0003800000 */
[----:B------:R-:W-:Y:S01]  /*0ff0*/  ULDC.64 UR6, c[0x0][0xa00] ;  /* 0x0002800000067ab9 */ /* 0x000fe20000000a00 */
[----:B------:R-:W-:Y:S01]  /*1000*/  ULDC UR42, c[0x0][0x288] ;  /* 0x0000a200002a7ab9 */ /* 0x000fe20000000800 */
        /* <DEDUP_REMOVED lines=12> */
.L_x_2419:
[----:B------:R-:W-:Y:S05]  /*10d0*/  @!P1 BRA `(.L_x_2420) ;  /* 0x0000000000209947 */ /* 0x000fea0003800000 */
[----:B------:R-:W-:Y:S01]  /*10e0*/  R2UR UR6, R194 ;  /* 0x00000000c20672ca */ /* 0x000fe200000e0000 */
[----:B------:R-:W-:-:S06]  /*10f0*/  ULEA UR4, UP0, UR61, UR8, 0x2 ;  /* 0x000000083d047291 */ /* 0x000fcc000f80103f */
[----:B------:R-:W-:-:S06]  /*1100*/  IMAD.U32 R2, RZ, RZ, UR4 ;  /* 0x00000004ff027e24 */ /* 0x000fcc000f8e00ff */
[----:B------:R-:W-:-:S06]  /*1110*/  ULEA.HI.X UR6, UR61, UR9, UR6, 0x2, UP0 ;  /* 0x000000093d067291 */ /* 0x000fcc00080f1406 */
[----:B------:R-:W-:-:S05]  /*1120*/  IMAD.U32 R3, RZ, RZ, UR6 ;  /* 0x00000006ff037e24 */ /* 0x000fca000f8e00ff */
[----:B------:R-:W2:Y:S02]  /*1130*/  LDG.E R2, desc[UR36][R2.64] ;  /* 0x0000002402027981 */ /* 0x000ea4000c1e1900 */
[----:B--2---:R-:W-:Y:S01]  /*1140*/  R2UR UR4, R2 ;  /* 0x00000000020472ca */ /* 0x004fe200000e0000 */
[----:B------:R-:W-:-:S14]  /*1150*/  BRA `(.L_x_2421) ;  /* 0x0000000000347947 */ /* 0x000fdc0003800000 */
.L_x_2420:
[----:B------:R-:W-:Y:S02]  /*1160*/  ULDC.64 UR6, c[0x0][0xa08] ;  /* 0x0002820000067ab9 */ /* 0x000fe40000000a00 */
[----:B------:R-:W-:-:S04]  /*1170*/  ISETP.NE.U32.AND P0, PT, RZ, UR6, PT ;  /* 0x00000006ff007c0c */ /* 0x000fc8000bf05070 */
[----:B------:R-:W-:-:S13]  /*1180*/  ISETP.NE.AND.EX P0, PT, RZ, UR7, PT, P0 ;  /* 0x00000007ff007c0c */ /* 0x000fda000bf05300 */
[----:B------:R-:W-:Y:S05]  /*1190*/  @!P0 BRA `(.L_x_2421) ;  /* 0x0000000000248947 */ /* 0x000fea0003800000 */
[----:B------:R-:W-:Y:S02]  /*11a0*/  ULDC.64 UR6, c[0x0][0xa08] ;  /* 0x0002820000067ab9 */ /* 0x000fe40000000a00 */
[----:B------:R-:W-:-:S06]  /*11b0*/  UIMAD.WIDE UR6, UR61, 0x4, UR6 ;  /* 0x000000043d0678a5 */ /* 0x000fcc000f8e0206 */
[----:B------:R-:W-:Y:S02]  /*11c0*/  IMAD.U32 R2, RZ, RZ, UR6 ;  /* 0x00000006ff027e24 */ /* 0x000fe4000f8e00ff */
[----:B------:R-:W-:-:S05]  /*11d0*/  IMAD.U32 R3, RZ, RZ, UR7 ;  /* 0x00000007ff037e24 */ /* 0x000fca000f8e00ff */
[----:B------:R-:W2:Y:S04]  /*11e0*/  LDG.E R4, desc[UR36][R2.64] ;  /* 0x0000002402047981 */ /* 0x000ea8000c1e1900 */
[----:B------:R-:W3:Y:S01]  /*11f0*/  LDG.E R0, desc[UR36][R2.64+0x4] ;  /* 0x0000042402007981 */ /* 0x000ee2000c1e1900 */
[----:B--2---:R-:W-:Y:S02]  /*1200*/  R2UR UR4, R4 ;  /* 0x00000000040472ca */ /* 0x004fe400000e0000 */
[----:B---3--:R-:W-:-:S13]  /*1210*/  R2UR UR6, R0 ;  /* 0x00000000000672ca */ /* 0x008fda00000e0000 */
[----:B------:R-:W-:-:S12]  /*1220*/  UIADD3 UR4, -UR4, UR6, URZ ;  /* 0x0000000604047290 */ /* 0x000fd8000fffe13f */
.L_x_2421:
[----:B------:R-:W-:Y:S01]  /*1230*/  UIADD3 UR43, -UR43, UR4, URZ ;  /* 0x000000042b2b7290 */ /* 0x000fe2000fffe13f */
[----:B------:R-:W-:Y:S01]  /*1240*/  PLOP3.LUT P0, PT, PT, PT, PT, 0x80, 0x0 ;  /* 0x000000000000781c */ /* 0x000fe20003f0f070 */
[----:B------:R-:W-:Y:S01]  /*1250*/  USHF.L.U32 UR41, UR5, 0x7, URZ ;  /* 0x0000000705297899 */ /* 0x000fe2000800063f */
[----:B------:R-:W-:Y:S01]  /*1260*/  CS2R R2, SRZ ;  /* 0x0000000000027805 */ /* 0x000fe2000001ff00 */
[----:B------:R-:W-:Y:S01]  /*1270*/  ULDC UR4, c[0x0][0x448] ;  /* 0x0001120000047ab9 */ /* 0x000fe20000000800 */
[----:B------:R-:W-:Y:S01]  /*1280*/  UIADD3 UR7, UR43, 0x60, -UR42 ;  /* 0x000000602b077890 */ /* 0x000fe2000fffe82a */
[----:B------:R-:W-:Y:S01]  /*1290*/  MOV R0, RZ ;  /* 0x000000ff00007202 */ /* 0x000fe20000000f00 */
[----:B------:R-:W-:Y:S01]  /*12a0*/  UISETP.NE.AND UP0, UPT, UR4, 0x1, UPT ;  /* 0x000000010400788c */ /* 0x000fe2000bf05270 */
[----:B------:R-:W-:Y:S01]  /*12b0*/  CS2R R118, SRZ ;  /* 0x0000000000767805 */ /* 0x000fe2000001ff00 */
[----:B------:R-:W-:Y:S01]  /*12c0*/  UIADD3 UR6, UR41, 0x7f, URZ ;  /* 0x0000007f29067890 */ /* 0x000fe2000fffe03f */
[----:B------:R-:W-:Y:S01]  /*12d0*/  CS2R R116, SRZ ;  /* 0x0000000000747805 */ /* 0x000fe2000001ff00 */
[----:B------:R-:W-:Y:S01]  /*12e0*/  UP2UR UR60, UPR, URZ, 0x1 ;  /* 0x000000013f3c7883 */ /* 0x000fe20008000000 */
[----:B------:R-:W-:-:S02]  /*12f0*/  CS2R R114, SRZ ;  /* 0x0000000000727805 */ /* 0x000fc4000001ff00 */
[----:B------:R-:W-:Y:S02]  /*1300*/  CS2R R112, SRZ ;  /* 0x0000000000707805 */ /* 0x000fe4000001ff00 */
[----:B------:R-:W-:Y:S02]  /*1310*/  CS2R R110, SRZ ;  /* 0x00000000006e7805 */ /* 0x000fe4000001ff00 */
[----:B------:R-:W-:Y:S02]  /*1320*/  CS2R R108, SRZ ;  /* 0x00000000006c7805 */ /* 0x000fe4000001ff00 */
[----:B------:R-:W-:Y:S02]  /*1330*/  CS2R R106, SRZ ;  /* 0x00000000006a7805 */ /* 0x000fe4000001ff00 */
[----:B------:R-:W-:Y:S01]  /*1340*/  CS2R R104, SRZ ;  /* 0x0000000000687805 */ /* 0x000fe2000001ff00 */
[----:B------:R-:W-:Y:S01]  /*1350*/  @UP0 ULDC UR4, c[0x0][0x44c] ;  /* 0x0001130000040ab9 */ /* 0x000fe20000000800 */
[----:B------:R-:W-:Y:S01]  /*1360*/  @UP0 ULDC UR8, c[0x0][0x450] ;  /* 0x0001140000080ab9 */ /* 0x000fe20000000800 */
[----:B------:R-:W-:Y:S01]  /*1370*/  UIMAD.WIDE.U32 UR4, UR6, UR4, URZ ;  /* 0x00000004060472a5 */ /* 0x000fe2000f8e003f */
[----:B------:R-:W-:Y:S01]  /*1380*/  IMAD.MOV.U32 R46, RZ, RZ, RZ ;  /* 0x000000ffff2e7224 */ /* 0x000fe200078e00ff */
[----:B------:R-:W-:Y:S01]  /*1390*/  UIADD3 UR4, UR43, 0x5f, URZ ;  /* 0x0000005f2b047890 */ /* 0x000fe2000fffe03f */
[----:B------:R-:W-:Y:S01]  /*13a0*/  CS2R R98, SRZ ;  /* 0x0000000000627805 */ /* 0x000fe2000001ff00 */
[----:B------:R-:W-:Y:S01]  /*13b0*/  @UP0 USHF.R.U32.HI UR6, URZ, UR8, UR5 ;  /* 0x000000083f060299 */ /* 0x000fe20008011605 */
[----:B------:R-:W-:Y:S01]  /*13c0*/  CS2R R100, SRZ ;  /* 0x0000000000647805 */ /* 0x000fe2000001ff00 */
[----:B------:R-:W-:Y:S01]  /*13d0*/  UIMAD.WIDE UR4, UR4, 0x2aaaaaab, URZ ;  /* 0x2aaaaaab040478a5 */ /* 0x000fe2000f8e023f */
[----:B------:R-:W-:Y:S01]  /*13e0*/  IMAD.MOV.U32 R43, RZ, RZ, RZ ;  /* 0x000000ffff2b7224 */ /* 0x000fe200078e00ff */
[----:B------:R-:W-:Y:S01]  /*13f0*/  UIADD3 UR6, UR7, UR6, URZ ;  /* 0x0000000607067290 */ /* 0x000fe2000fffe03f */
[----:B------:R-:W-:Y:S01]  /*1400*/  CS2R R96, SRZ ;  /* 0x0000000000607805 */ /* 0x000fe2000001ff00 */
[----:B------:R-:W-:Y:S01]  /*1410*/  USHF.R.U32.HI UR4, URZ, 0x1f, UR5 ;  /* 0x0000001f3f047899 */ /* 0x000fe20008011605 */
[----:B------:R-:W-:Y:S01]  /*1420*/  CS2R R94, SRZ ;  /* 0x00000000005e7805 */ /* 0x000fe2000001ff00 */
[----:B------:R-:W-:Y:S01]  /*1430*/  UIMAD.WIDE UR6, UR6, 0x2aaaaaab, URZ ;  /* 0x2aaaaaab060678a5 */ /* 0x000fe2000f8e023f */
[----:B------:R-:W-:Y:S01]  /*1440*/  CS2R R92, SRZ ;  /* 0x00000000005c7805 */ /* 0x000fe2000001ff00 */
[----:B------:R-:W-:Y:S01]  /*1450*/  ULEA.HI.SX32 UR4, UR5, UR4, 0x1c ;  /* 0x0000000405047291 */ /* 0x000fe2000f8fe23f */
[----:B------:R-:W-:Y:S01]  /*1460*/  CS2R R90, SRZ ;  /* 0x00000000005a7805 */ /* 0x000fe2000001ff00 */
[----:B------:R-:W-:Y:S01]  /*1470*/  USHF.R.U32.HI UR6, URZ, 0x1f, UR7 ;  /* 0x0000001f3f067899 */ /* 0x000fe20008011607 */
[----:B------:R-:W-:-:S02]  /*1480*/  CS2R R88, SRZ ;  /* 0x0000000000587805 */ /* 0x000fc4000001ff00 */
[----:B------:R-:W-:Y:S02]  /*1490*/  CS2R R86, SRZ ;  /* 0x0000000000567805 */ /* 0x000fe4000001ff00 */
[----:B------:R-:W-:Y:S01]  /*14a0*/  CS2R R84, SRZ ;  /* 0x0000000000547805 */ /* 0x000fe2000001ff00 */
[----:B------:R-:W-:Y:S01]  /*14b0*/  ULEA.HI.SX32 UR6, UR7, UR6, 0x1c ;  /* 0x0000000607067291 */ /* 0x000fe2000f8fe23f */
[----:B------:R-:W-:Y:S02]  /*14c0*/  CS2R R82, SRZ ;  /* 0x0000000000527805 */ /* 0x000fe4000001ff00 */
[----:B------:R-:W-:Y:S02]  /*14d0*/  CS2R R80, SRZ ;  /* 0x0000000000507805 */ /* 0x000fe4000001ff00 */
[----:B------:R-:W-:Y:S01]  /*14e0*/  CS2R R78, SRZ ;  /* 0x00000000004e7805 */ /* 0x000fe2000001ff00 */
[----:B------:R-:W-:Y:S01]  /*14f0*/  UISETP.LT.AND UP0, UPT, UR4, UR6, UPT ;  /* 0x000000060400728c */ /* 0x000fe2000bf01270 */
[----:B------:R-:W-:-:S02]  /*1500*/  CS2R R76, SRZ ;  /* 0x00000000004c7805 */ /* 0x000fc4000001ff00 */
[----:B------:R-:W-:Y:S02]  /*1510*/  CS2R R74, SRZ ;  /* 0x00000000004a7805 */ /* 0x000fe4000001ff00 */
[----:B------:R-:W-:Y:S01]  /*1520*/  CS2R R72, SRZ ;  /* 0x0000000000487805 */ /* 0x000fe2000001ff00 */
[----:B------:R-:W-:Y:S01]  /*1530*/  USEL UR9, UR4, UR6, UP0 ;  /* 0x0000000604097287 */ /* 0x000fe20008000000 */
[----:B------:R-:W-:Y:S02]  /*1540*/  CS2R R70, SRZ ;  /* 0x0000000000467805 */ /* 0x000fe4000001ff00 */
[----:B------:R-:W-:Y:S02]  /*1550*/  CS2R R68, SRZ ;  /* 0x0000000000447805 */ /* 0x000fe4000001ff00 */
[----:B------:R-:W-:Y:S01]  /*1560*/  CS2R R66, SRZ ;  /* 0x0000000000427805 */ /* 0x000fe2000001ff00 */
[----:B------:R-:W-:Y:S01]  /*1570*/  UISETP.GE.AND UP0, UPT, UR9, 0x1, UPT ;  /* 0x000000010900788c */ /* 0x000fe2000bf06270 */
[----:B------:R-:W-:Y:S01]  /*1580*/  CS2R R64, SRZ ;  /* 0x0000000000407805 */ /* 0x000fe2000001ff00 */
[----:B------:R-:W-:Y:S01]  /*1590*/  IMAD.U32 R102, RZ, RZ, UR9 ;  /* 0x00000009ff667e24 */ /* 0x000fe2000f8e00ff */
[----:B------:R-:W-:-:S02]  /*15a0*/  CS2R R62, SRZ ;  /* 0x00000000003e7805 */ /* 0x000fc4000001ff00 */
[----:B------:R-:W-:Y:S02]  /*15b0*/  CS2R R60, SRZ ;  /* 0x00000000003c7805 */ /* 0x000fe4000001ff00 */
[----:B------:R-:W-:Y:S02]  /*15c0*/  CS2R R58, SRZ ;  /* 0x00000000003a7805 */ /* 0x000fe4000001ff00 */
[----:B------:R-:W-:Y:S02]  /*15d0*/  PLOP3.LUT P1, PT, PT, PT, UP0, 0x80, 0x0 ;  /* 0x000000000000781c */ /* 0x000fe40003f2f008 */
        /* <DEDUP_REMOVED lines=38> */
[----:B------:R-:W-:Y:S01]  /*1840*/  MOV R5, UR5 ;  /* 0x0000000500057c02 */ /* 0x000fe20008000f00 */
[----:B------:R-:W-:Y:S01]  /*1850*/  ULDC.64 UR4, c[0x4][0x90] ;  /* 0x0100240000047ab9 */ /* 0x000fe20000000a00 */
[----:B------:R-:W-:Y:S01]  /*1860*/  IMAD.U32 R10, RZ, RZ, UR6 ;  /* 0x00000006ff0a7e24 */ /* 0x000fe2000f8e00ff */
[----:B------:R-:W-:Y:S01]  /*1870*/  MOV R12, 0x1 ;  /* 0x00000001000c7802 */ /* 0x000fe20000000f00 */
[----:B------:R-:W-:Y:S02]  /*1880*/  IMAD.U32 R6, RZ, RZ, UR4 ;  /* 0x00000004ff067e24 */ /* 0x000fe4000f8e00ff */
[----:B------:R-:W-:-:S02]  /*1890*/  IMAD.U32 R7, RZ, RZ, UR5 ;  /* 0x00000005ff077e24 */ /* 0x000fc4000f8e00ff */
[----:B------:R-:W-:Y:S02]  /*18a0*/  IMAD.U32 R11, RZ, RZ, UR7 ;  /* 0x00000007ff0b7e24 */ /* 0x000fe4000f8e00ff */
[----:B------:R-:W-:Y:S02]  /*18b0*/  IMAD.MOV.U32 R8, RZ, RZ, 0x70 ;  /* 0x00000070ff087424 */ /* 0x000fe400078e00ff */
[----:B0-----:R-:W-:-:S07]  /*18c0*/  IMAD.MOV.U32 R13, RZ, RZ, RZ ;  /* 0x000000ffff0d7224 */ /* 0x001fce00078e00ff */
[----:B------:R-:W-:-:S07]  /*18d0*/  LEPC R20, `(.L_x_2423) ;  /* 0x000000001014794e */ /* 0x000fce0000000000 */
[----:B-1----:R-:W-:Y:S05]  /*18e0*/  CALL.ABS.NOINC R2 ;  /* 0x0000000002007343 */ /* 0x002fea0003c00000 */
.L_x_2423:
        /* <DEDUP_REMOVED lines=11> */
.L_x_2565:
[----:B------:R-:W-:Y:S05]  /*19a0*/  @!P0 BRA `(.L_x_2425) ;  /* 0x0000000000048947 */ /* 0x000fea0003800000 */
[----:B------:R-:W-:Y:S01]  /*19b0*/  BPT.TRAP 0x1 ;  /* 0x000000040000795c */ /* 0x000fe20000300000 */
.L_x_2425:
[----:B0-----:R-:W-:Y:S02]  /*19c0*/  IMAD.U32 R0, RZ, RZ, UR39 ;  /* 0x00000027ff007e24 */ /* 0x001fe4000f8e00ff */
[----:B------:R-:W-:-:S03]  /*19d0*/  IMAD.U32 R3, RZ, RZ, UR38 ;  /* 0x00000026ff037e24 */ /* 0x000fc6000f8e00ff */
[----:B------:R-:W-:Y:S02]  /*19e0*/  LEA R0, R0, UR40, 0x3 ;  /* 0x0000002800007c11 */ /* 0x000fe4000f8e18ff */
[----:B------:R-:W-:-:S04]  /*19f0*/  SHF.L.U32 R3, R3, 0x1f, RZ ;  /* 0x0000001f03037819 */ /* 0x000fc800000006ff */
[----:B------:R0:W1:Y:S01]  /*1a00*/  SYNCS.PHASECHK.TRANS64.TRYWAIT P1, [R0+URZ+0x30830], R3 ;  /* 0x03083003000075a7 */ /* 0x000062000802017f */
[----:B------:R-:W-:Y:S05]  /*1a10*/  @!P0 BRA `(.L_x_2426) ;  /* 0x0000000000048947 */ /* 0x000fea0003800000 */
[----:B------:R-:W-:Y:S01]  /*1a20*/  BPT.TRAP 0x1 ;  /* 0x000000040000795c */ /* 0x000fe20000300000 */
.L_x_2426:
[----:B-1----:R-:W-:Y:S05]  /*1a30*/  @P1 BRA `(.L_x_2427) ;  /* 0x0000000000081947 */ /* 0x002fea0003800000 */
[----:B------:R-:W1:Y:S02]  /*1a40*/  SYNCS.PHASECHK.TRANS64.TRYWAIT P1, [R0+URZ+0x30830], R3 ;  /* 0x03083003000075a7 */ /* 0x000e64000802017f */
[----:B-1----:R-:W-:Y:S05]  /*1a50*/  @!P1 BRA `(.L_x_2428) ;  /* 0x0000010800e09947 */ /* 0x002fea0003800000 */
.L_x_2427:
        /* <DEDUP_REMOVED lines=19> */
[----:B------:R-:W-:Y:S01]  /*1b90*/  MOV R8, UR12 ;  /* 0x0000000c00087c02 */ /* 0x000fe20008000f00 */
        /* <DEDUP_REMOVED lines=44> */
[----:B------:R-:W-:Y:S02]  /*1e60*/  IMAD.U32 R4, RZ, RZ, UR12 ;  /* 0x0000000cff047e24 */ /* 0x000fe4000f8e00ff */
        /* <DEDUP_REMOVED lines=38> */
.L_x_2429:
[----:B------:R-:W-:Y:S01]  /*20d0*/  UISETP.NE.AND UP0, UPT, UR60, URZ, UPT ;  /* 0x0000003f3c00728c */ /* 0x000fe2000bf05270 */
[----:B------:R-:W-:Y:S01]  /*20e0*/  IADD3 R11, R18, UR41, RZ ;  /* 0x00000029120b7c10 */ /* 0x000fe2000fffe0ff */
[----:B------:R-:W-:Y:S01]  /*20f0*/  UMOV UR5, 0xffffffa0 ;  /* 0xffffffa000057882 */ /* 0x000fe20000000000 */
[----:B------:R-:W-:Y:S01]  /*2100*/  R2UR UR7, R102 ;  /* 0x00000000660772ca */ /* 0x000fe200000e0000 */
        /* <DEDUP_REMOVED lines=9> */
[----:B------:R-:W-:Y:S01]  /*21a0*/  MUFU.TANH R27, R27 ;  /* 0x0000001b001b7308 */ /* 0x000fe20000002400 */
[----:B------:R-:W-:Y:S01]  /*21b0*/  FMUL.FTZ R31, R31, UR6 ;  /* 0x000000061f1f7c20 */ /* 0x000fe20008410000 */
[----:B------:R-:W-:Y:S01]  /*21c0*/  FMUL.FTZ R34, R34, UR6 ;  /* 0x0000000622227c20 */ /* 0x000fe20008410000 */
[----:B------:R-:W-:Y:S01]  /*21d0*/  UIMAD UR5, UR7, UR5, 0x61 ;  /* 0x00000061070574a4 */ /* 0x000fe2000f8e0205 */
[----:B------:R-:W-:Y:S01]  /*21e0*/  FMUL.FTZ R35, R35, UR6 ;  /* 0x0000000623237c20 */ /* 0x000fe20008410000 */
[----:B------:R-:W-:Y:S01]  /*21f0*/  FMUL.FTZ R28, R28, UR6 ;  /* 0x000000061c1c7c20 */ /* 0x000fe20008410000 */
[----:B------:R-:W-:Y:S01]  /*2200*/  @P1 IMAD.HI.U32 R2, R11, UR4, RZ ;  /* 0x000000040b021c27 */ /* 0x000fe2000f8e00ff */
[----:B------:R-:W-:Y:S01]  /*2210*/  @UP0 ULDC UR4, c[0x0][0x450] ;  /* 0x0001140000040ab9 */ /* 0x000fe20000000800 */
[----:B------:R-:W2:Y:S02]  /*2220*/  MUFU.TANH R25, R26 ;  /* 0x0000001a00197308 */ /* 0x000ea40000002400 */
[----:B------:R-:W-:Y:S01]  /*2230*/  FMUL.FTZ R38, R38, UR6 ;  /* 0x0000000626267c20 */ /* 0x000fe20008410000 */
[----:B------:R-:W-:Y:S01]  /*2240*/  FMUL.FTZ R29, R29, UR6 ;  /* 0x000000061d1d7c20 */ /* 0x000fe20008410000 */
[----:B------:R-:W-:Y:S01]  /*2250*/  @P2 SHF.R.U32.HI R11, RZ, UR4, R2 ;  /* 0x00000004ff0b2c19 */ /* 0x000fe20008011602 */
[----:B------:R-:W-:Y:S01]  /*2260*/  UIMAD UR4, UR7, -0x60, UR43 ;  /* 0xffffffa0070478a4 */ /* 0x000fe2000f8e022b */
[----:B------:R-:W-:-:S02]  /*2270*/  IMAD.U32 R2, RZ, RZ, UR5 ;  /* 0x00000005ff027e24 */ /* 0x000fc4000f8e00ff */
[----:B------:R-:W-:Y:S01]  /*2280*/  FMUL.FTZ R39, R39, UR6 ;  /* 0x0000000627277c20 */ /* 0x000fe20008410000 */
[----:B------:R-:W-:Y:S01]  /*2290*/  FMUL.FTZ R42, R42, UR6 ;  /* 0x000000062a2a7c20 */ /* 0x000fe20008410000 */
[----:B------:R-:W3:Y:S01]  /*22a0*/  SHFL.IDX PT, R14, R11, 0x1, 0x1c1f ;  /* 0x003c1f000b0e7f89 */ /* 0x000ee200000e0000 */
[----:B------:R-:W-:Y:S01]  /*22b0*/  UIADD3 UR4, UR4, 0x60, URZ ;  /* 0x0000006004047890 */ /* 0x000fe2000fffe03f */
[----:B------:R-:W-:Y:S01]  /*22c0*/  IMAD R2, R17, -0x2, R2 ;  /* 0xfffffffe11027824 */ /* 0x000fe200078e0202 */
[----:B------:R-:W-:Y:S01]  /*22d0*/  MUFU.TANH R30, R30 ;  /* 0x0000001e001e7308 */ /* 0x000fe20000002400 */
[----:B------:R-:W-:Y:S01]  /*22e0*/  FMUL.FTZ R33, R33, UR6 ;  /* 0x0000000621217c20 */ /* 0x000fe20008410000 */
[----:B------:R-:W-:Y:S01]  /*22f0*/  FMUL.FTZ R43, R43, UR6 ;  /* 0x000000062b2b7c20 */ /* 0x000fe20008410000 */
[----:B------:R-:W-:Y:S01]  /*2300*/  FMUL.FTZ R46, R46, UR6 ;  /* 0x000000062e2e7c20 */ /* 0x000fe20008410000 */
[----:B------:R-:W-:Y:S01]  /*2310*/  IMAD.U32 R12, RZ, RZ, UR4 ;  /* 0x00000004ff0c7e24 */ /* 0x000fe2000f8e00ff */
[----:B------:R-:W-:Y:S01]  /*2320*/  IADD3 R13, -R13, UR43, R2 ;  /* 0x0000002b0d0d7c10 */ /* 0x000fe2000fffe102 */
        /* <DEDUP_REMOVED lines=15> */
[-CC-:B---3--:R-:W-:Y:S01]  /*2420*/  VIADDMNMX R14, R14, R13.reuse, R12.reuse, PT ;  /* 0x0000000d0e0e7246 */ /* 0x188fe2000380010c */
[----:B------:R-:W-:Y:S01]  /*2430*/  FMUL.FTZ R67, R67, UR6 ;  /* 0x0000000643437c20 */ /* 0x000fe20008410000 */
[----:B------:R-:W-:Y:S01]  /*2440*/  FMUL.FTZ R70, R70, UR6 ;  /* 0x0000000646467c20 */ /* 0x000fe20008410000 */
[----:B------:R-:W-:Y:S01]  /*2450*/  FMUL.FTZ R71, R71, UR6 ;  /* 0x0000000647477c20 */ /* 0x000fe20008410000 */
[C---:B------:R-:W-:Y:S01]  /*2460*/  ISETP.GT.AND P1, PT, R14.reuse, RZ, PT ;  /* 0x000000ff0e00720c */ /* 0x040fe20003f24270 */
[----:B------:R3:W-:Y:S01]  /*2470*/  MUFU.TANH R20, R28 ;  /* 0x0000001c00147308 */ /* 0x0007e20000002400 */
[C---:B------:R-:W-:Y:S01]  /*2480*/  ISETP.GT.AND P2, PT, R14.reuse, 0x1, PT ;  /* 0x000000010e00780c */ /* 0x040fe20003f44270 */
[----:B------:R-:W5:Y:S01]  /*2490*/  SHFL.IDX PT, R11, R11, RZ, 0x1c1f ;  /* 0x001c1fff0b0b7589 */ /* 0x000f6200000e0000 */
[----:B------:R-:W-:Y:S01]  /*24a0*/  ISETP.GT.AND P3, PT, R14, 0x8, PT ;  /* 0x000000080e00780c */ /* 0x000fe20003f64270 */
[----:B01----:R-:W-:Y:S01]  /*24b0*/  FMUL.FTZ R3, R24, UR6 ;  /* 0x0000000618037c20 */ /* 0x003fe20008410000 */
[----:B--2---:R-:W-:Y:S01]  /*24c0*/  FSEL R25, R25, -INF , P1 ;  /* 0xff80000019197808 */ /* 0x004fe20000800000 */
[----:B------:R-:W-:Y:S01]  /*24d0*/  FMUL.FTZ R32, R32, UR6 ;  /* 0x0000000620207c20 */ /* 0x000fe20008410000 */
[----:B------:R-:W-:Y:S01]  /*24e0*/  ISETP.GT.AND P1, PT, R14, 0x9, PT ;  /* 0x000000090e00780c */ /* 0x000fe20003f24270 */
[----:B------:R-:W0:Y:S01]  /*24f0*/  MUFU.TANH R35, R35 ;  /* 0x0000002300237308 */ /* 0x000e220000002400 */
[----:B---3--:R-:W-:Y:S01]  /*2500*/  FSEL R28, R27, -INF , P2 ;  /* 0xff8000001b1c7808 */ /* 0x008fe20001000000 */
[----:B------:R-:W-:Y:S01]  /*2510*/  FMUL.FTZ R36, R36, UR6 ;  /* 0x0000000624247c20 */ /* 0x000fe20008410000 */
[----:B------:R-:W-:Y:S01]  /*2520*/  ISETP.GT.AND P2, PT, R14, 0x10, PT ;  /* 0x000000100e00780c */ /* 0x000fe20003f44270 */
[----:B------:R-:W-:Y:S01]  /*2530*/  FMUL.FTZ R40, R40, UR6 ;  /* 0x0000000628287c20 */ /* 0x000fe20008410000 */
[----:B------:R-:W-:Y:S01]  /*2540*/  FMNMX.FTZ R2, R25, R28, !PT ;  /* 0x0000001c19027209 */ /* 0x000fe20007810000 */
[----:B------:R-:W-:Y:S01]  /*2550*/  ULDC UR14, c[0x0][0x988] ;  /* 0x00026200000e7ab9 */ /* 0x000fe20000000800 */
[----:B----4-:R-:W-:Y:S01]  /*2560*/  FSEL R31, R31, -INF , P1 ;  /* 0xff8000001f1f7808 */ /* 0x010fe20000800000 */
[----:B------:R1:W-:Y:S01]  /*2570*/  MUFU.TANH R21, R29 ;  /* 0x0000001d00157308 */ /* 0x0003e20000002400 */
[----:B------:R-:W-:Y:S01]  /*2580*/  ISETP.GT.AND P1, PT, R14, 0x11, PT ;  /* 0x000000110e00780c */ /* 0x000fe20003f24270 */
[----:B------:R-:W-:Y:S01]  /*2590*/  FMUL.FTZ R44, R44, UR6 ;  /* 0x000000062c2c7c20 */ /* 0x000fe20008410000 */
[----:B------:R-:W-:Y:S01]  /*25a0*/  FMUL.FTZ R45, R45, UR6 ;  /* 0x000000062d2d7c20 */ /* 0x000fe20008410000 */
[----:B------:R-:W-:Y:S01]  /*25b0*/  FMUL.FTZ R48, R48, UR6 ;  /* 0x0000000630307c20 */ /* 0x000fe20008410000 */
[----:B------:R-:W-:Y:S01]  /*25c0*/  FMUL.FTZ R49, R49, UR6 ;  /* 0x0000000631317c20 */ /* 0x000fe20008410000 */
[----:B------:R-:W-:Y:S01]  /*25d0*/  FMUL.FTZ R52, R52, UR6 ;  /* 0x0000000634347c20 */ /* 0x000fe20008410000 */
[----:B------:R-:W-:Y:S01]  /*25e0*/  FMUL.FTZ R53, R53, UR6 ;  /* 0x0000000635357c20 */ /* 0x000fe20008410000 */
[----:B------:R-:W-:Y:S01]  /*25f0*/  MUFU.TANH R38, R38 ;  /* 0x0000002600267308 */ /* 0x000fe20000002400 */
[----:B-1----:R-:W-:Y:S01]  /*2600*/  FSEL R29, R30, -INF , P3 ;  /* 0xff8000001e1d7808 */ /* 0x002fe20001800000 */
[----:B------:R-:W-:Y:S01]  /*2610*/  FMUL.FTZ R56, R56, UR6 ;  /* 0x0000000638387c20 */ /* 0x000fe20008410000 */
[----:B0-----:R-:W-:Y:S01]  /*2620*/  FSEL R35, R35, -INF , P1 ;  /* 0xff80000023237808 */ /* 0x001fe20000800000 */
[----:B------:R-:W-:Y:S01]  /*2630*/  FMUL.FTZ R57, R57, UR6 ;  /* 0x0000000639397c20 */ /* 0x000fe20008410000 */
[----:B------:R-:W-:Y:S01]  /*2640*/  FMNMX.FTZ R2, R29, R2, !PT ;  /* 0x000000021d027209 */ /* 0x000fe20007810000 */
[----:B------:R-:W-:Y:S01]  /*2650*/  FMUL.FTZ R60, R60, UR6 ;  /* 0x000000063c3c7c20 */ /* 0x000fe20008410000 */
[----:B------:R-:W-:Y:S01]  /*2660*/  ISETP.GT.AND P1, PT, R14, 0x19, PT ;  /* 0x000000190e00780c */ /* 0x000fe20003f24270 */
[----:B------:R-:W0:Y:S01]  /*2670*/  MUFU.TANH R39, R39 ;  /* 0x0000002700277308 */ /* 0x000e220000002400 */
[----:B------:R-:W-:Y:S01]  /*2680*/  FMNMX.FTZ R2, R31, R2, !PT ;  /* 0x000000021f027209 */ /* 0x000fe20007810000 */
[----:B------:R-:W-:Y:S01]  /*2690*/  FMUL.FTZ R61, R61, UR6 ;  /* 0x000000063d3d7c20 */ /* 0x000fe20008410000 */
[----:B-----5:R-:W-:Y:S01]  /*26a0*/  VIADDMNMX R12, R11, R13, R12, PT ;  /* 0x0000000d0b0c7246 */ /* 0x020fe2000380010c */
[----:B------:R-:W-:Y:S01]  /*26b0*/  FMUL.FTZ R64, R64, UR6 ;  /* 0x0000000640407c20 */ /* 0x000fe20008410000 */
[----:B------:R-:W-:Y:S01]  /*26c0*/  FMUL.FTZ R65, R65, UR6 ;  /* 0x0000000641417c20 */ /* 0x000fe20008410000 */
[----:B------:R-:W-:Y:S01]  /*26d0*/  FMUL.FTZ R68, R68, UR6 ;  /* 0x0000000644447c20 */ /* 0x000fe20008410000 */
[----:B------:R-:W-:Y:S01]  /*26e0*/  ISETP.GT.AND P3, PT, R12, 0x8, PT ;  /* 0x000000080c00780c */ /* 0x000fe20003f64270 */
[----:B------:R1:W-:Y:S01]  /*26f0*/  MUFU.TANH R26, R33 ;  /* 0x00000021001a7308 */ /* 0x0003e20000002400 */
[----:B------:R-:W-:Y:S01]  /*2700*/  FMUL.FTZ R69, R69, UR6 ;  /* 0x0000000645457c20 */ /* 0x000fe20008410000 */
[----:B------:R-:W-:Y:S01]  /*2710*/  R2UR UR8, R0 ;  /* 0x00000000000872ca */ /* 0x000fe200000e0000 */
[----:B------:R-:W-:Y:S01]  /*2720*/  @UP0 ULDC UR6, c[0x0][0x44c] ;  /* 0x0001130000060ab9 */ /* 0x000fe20000000800 */
[----:B------:R-:W-:Y:S01]  /*2730*/  FSEL R13, R20, -INF , P3 ;  /* 0xff800000140d7808 */ /* 0x000fe20001800000 */
[----:B------:R-:W-:Y:S01]  /*2740*/  UIADD3 UR4, UR7, -0x2, URZ ;  /* 0xfffffffe07047890 */ /* 0x000fe2000fffe03f */
[----:B------:R-:W-:Y:S01]  /*2750*/  ISETP.GT.AND P3, PT, R12, 0x18, PT ;  /* 0x000000180c00780c */ /* 0x000fe20003f64270 */
[----:B------:R-:W-:Y:S01]  /*2760*/  UIMAD.WIDE.U32 UR6, UR41, UR6, URZ ;  /* 0x00000006290672a5 */ /* 0x000fe2000f8e003f */
[----:B------:R-:W2:Y:S01]  /*2770*/  MUFU.TANH R42, R42 ;  /* 0x0000002a002a7308 */ /* 0x000ea20000002400 */
[----:B-1----:R-:W-:Y:S01]  /*2780*/  FSEL R33, R34, -INF , P2 ;  /* 0xff80000022217808 */ /* 0x002fe20001000000 */
[----:B------:R-:W-:Y:S01]  /*2790*/  @UP0 ULDC UR9, c[0x0][0x450] ;  /* 0x0001140000090ab9 */ /* 0x000fe20000000800 */
[C---:B------:R-:W-:Y:S01]  /*27a0*/  ISETP.GT.AND P2, PT, R14.reuse, 0x18, PT ;  /* 0x000000180e00780c */ /* 0x040fe20003f44270 */
[----:B------:R-:W-:Y:S01]  /*27b0*/  UMOV UR5, UR41 ;  /* 0x0000002900057c82 */ /* 0x000fe20008000000 */
[----:B------:R-:W-:Y:S01]  /*27c0*/  FMNMX.FTZ R2, R33, R2, !PT ;  /* 0x0000000221027209 */ /* 0x000fe20007810000 */
[----:B------:R-:W1:Y:S01]  /*27d0*/  S2UR UR10, SR_CgaCtaId ;  /* 0x00000000000a79c3 */ /* 0x000e620000008800 */
[----:B0-----:R-:W-:Y:S01]  /*27e0*/  FSEL R39, R39, -INF , P1 ;  /* 0xff80000027277808 */ /* 0x001fe20000800000 */
[----:B------:R-:W0:Y:S01]  /*27f0*/  MUFU.TANH R43, R43 ;  /* 0x0000002b002b7308 */ /* 0x000e220000002400 */
[----:B------:R-:W-:Y:S01]  /*2800*/  FMNMX.FTZ R2, R35, R2, !PT ;  /* 0x0000000223027209 */ /* 0x000fe20007810000 */
[----:B------:R-:W-:Y:S01]  /*2810*/  @UP0 USHF.R.U32.HI UR5, URZ, UR9, UR7 ;  /* 0x000000093f050299 */ /* 0x000fe20008011607 */
[----:B------:R-:W-:-:S02]  /*2820*/  ISETP.GT.AND P1, PT, R14, 0x21, PT ;  /* 0x000000210e00780c */ /* 0x000fc40003f24270 */
[----:B------:R-:W-:Y:S02]  /*2830*/  CS2R R118, SRZ ;  /* 0x0000000000767805 */ /* 0x000fe4000001ff00 */
[----:B------:R-:W-:Y:S01]  /*2840*/  CS2R R116, SRZ ;  /* 0x0000000000747805 */ /* 0x000fe2000001ff00 */
[----:B------:R-:W-:Y:S01]  /*2850*/  UIADD3 UR6, UR5, UR43, -UR42 ;  /* 0x0000002b05067290 */ /* 0x000fe2000fffe82a */
        /* <DEDUP_REMOVED lines=9> */
[----:B------:R-:W4:Y:S01]  /*28f0*/  MUFU.TANH R46, R46 ;  /* 0x0000002e002e7308 */ /* 0x000f220000002400 */
[----:B---3--:R-:W-:Y:S02]  /*2900*/  FSEL R37, R38, -INF , P2 ;  /* 0xff80000026257808 */ /* 0x008fe40001000000 */
[----:B------:R-:W-:Y:S02]  /*2910*/  CS2R R104, SRZ ;  /* 0x0000000000687805 */ /* 0x000fe4000001ff00 */
[----:B------:R-:W-:Y:S01]  /*2920*/  ISETP.GT.AND P2, PT, R14, 0x20, PT ;  /* 0x000000200e00780c */ /* 0x000fe20003f44270 */
[----:B------:R-:W-:Y:S01]  /*2930*/  ULEA.HI.SX32 UR6, UR7, UR6, 0x1c ;  /* 0x0000000607067291 */ /* 0x000fe2000f8fe23f */
[----:B------:R-:W-:Y:S01]  /*2940*/  FMNMX.FTZ R2, R37, R2, !PT ;  /* 0x0000000225027209 */ /* 0x000fe20007810000 */
[----:B-1----:R-:W-:Y:S01]  /*2950*/  UPRMT UR5, UR10, 0x654, UR5 ;  /* 0x000006540a057896 */ /* 0x002fe20008000005 */
[----:B------:R-:W-:Y:S01]  /*2960*/  CS2R R102, SRZ ;  /* 0x0000000000667805 */ /* 0x000fe2000001ff00 */
[----:B------:R-:W1:Y:S01]  /*2970*/  MUFU.TANH R47, R47 ;  /* 0x0000002f002f7308 */ /* 0x000e620000002400 */
[----:B------:R-:W-:Y:S01]  /*2980*/  FMNMX.FTZ R2, R39, R2, !PT ;  /* 0x0000000227027209 */ /* 0x000fe20007810000 */
[----:B------:R-:W-:Y:S01]  /*2990*/  UISETP.LT.AND UP0, UPT, URZ, UR6, UPT ;  /* 0x000000063f00728c */ /* 0x000fe2000bf01270 */
[----:B------:R-:W-:-:S02]  /*29a0*/  CS2R R100, SRZ ;  /* 0x0000000000647805 */ /* 0x000fc4000001ff00 */
[----:B------:R-:W-:Y:S02]  /*29b0*/  CS2R R98, SRZ ;  /* 0x0000000000627805 */ /* 0x000fe4000001ff00 */
[----:B------:R-:W-:Y:S01]  /*29c0*/  CS2R R96, SRZ ;  /* 0x0000000000607805 */ /* 0x000fe2000001ff00 */
[----:B------:R-:W-:Y:S01]  /*29d0*/  USEL UR10, URZ, UR6, !UP0 ;  /* 0x000000063f0a7287 */ /* 0x000fe2000c000000 */
[----:B------:R-:W-:Y:S01]  /*29e0*/  SYNCS.ARRIVE.TRANS64.RED.A1T0 RZ, [UR5], RZ ;  /* 0x000000ffffff79a7 */ /* 0x000fe20008100405 */
[----:B------:R2:W-:Y:S01]  /*29f0*/  MUFU.TANH R73, R41 ;  /* 0x0000002900497308 */ /* 0x0005e20000002400 */
[----:B------:R-:W-:Y:S01]  /*2a00*/  CS2R R94, SRZ ;  /* 0x00000000005e7805 */ /* 0x000fe2000001ff00 */
[----:B------:R-:W-:Y:S01]  /*2a10*/  UISETP.GE.AND UP0, UPT, UR4, UR10, UPT ;  /* 0x0000000a0400728c */ /* 0x000fe2000bf06270 */
[----:B------:R-:W-:Y:S02]  /*2a20*/  CS2R R92, SRZ ;  /* 0x00000000005c7805 */ /* 0x000fe4000001ff00 */
[----:B------:R-:W-:-:S02]  /*2a30*/  CS2R R90, SRZ ;  /* 0x00000000005a7805 */ /* 0x000fc4000001ff00 */
[----:B------:R-:W-:Y:S02]  /*2a40*/  CS2R R88, SRZ ;  /* 0x0000000000587805 */ /* 0x000fe4000001ff00 */
[----:B------:R-:W-:Y:S02]  /*2a50*/  CS2R R86, SRZ ;  /* 0x0000000000567805 */ /* 0x000fe4000001ff00 */
[----:B------:R-:W-:Y:S01]  /*2a60*/  CS2R R84, SRZ ;  /* 0x0000000000547805 */ /* 0x000fe2000001ff00 */
[----:B------:R-:W3:Y:S01]  /*2a70*/  MUFU.TANH R50, R50 ;  /* 0x0000003200327308 */ /* 0x000ee20000002400 */
[----:B--2---:R-:W-:Y:S02]  /*2a80*/  FSEL R41, R42, -INF , P2 ;  /* 0xff8000002a297808 */ /* 0x004fe40001000000 */
[----:B------:R-:W-:Y:S02]  /*2a90*/  CS2R R82, SRZ ;  /* 0x0000000000527805 */ /* 0x000fe4000001ff00 */
[----:B------:R-:W-:-:S02]  /*2aa0*/  ISETP.GT.AND P2, PT, R14, 0x28, PT ;  /* 0x000000280e00780c */ /* 0x000fc40003f44270 */
[----:B------:R-:W-:Y:S02]  /*2ab0*/  CS2R R80, SRZ ;  /* 0x0000000000507805 */ /* 0x000fe4000001ff00 */
[----:B0-----:R-:W-:Y:S02]  /*2ac0*/  FSEL R42, R43, -INF , P1 ;  /* 0xff8000002b2a7808 */ /* 0x001fe40000800000 */
[----:B------:R-:W-:Y:S02]  /*2ad0*/  CS2R R78, SRZ ;  /* 0x00000000004e7805 */ /* 0x000fe4000001ff00 */
[----:B------:R-:W-:Y:S01]  /*2ae0*/  FMNMX.FTZ R15, R41, R2, !PT ;  /* 0x00000002290f7209 */ /* 0x000fe20007810000 */
[----:B------:R-:W0:Y:S01]  /*2af0*/  MUFU.TANH R51, R51 ;  /* 0x0000003300337308 */ /* 0x000e220000002400 */
[----:B------:R-:W-:Y:S02]  /*2b00*/  ISETP.GT.AND P1, PT, R14, 0x29, PT ;  /* 0x000000290e00780c */ /* 0x000fe40003f24270 */
[----:B------:R-:W-:-:S02]  /*2b10*/  CS2R R76, SRZ ;  /* 0x00000000004c7805 */ /* 0x000fc4000001ff00 */
[----:B----4-:R-:W-:Y:S02]  /*2b20*/  FSEL R43, R46, -INF , P2 ;  /* 0xff8000002e2b7808 */ /* 0x010fe40001000000 */
[----:B------:R-:W-:Y:S02]  /*2b30*/  CS2R R74, SRZ ;  /* 0x00000000004a7805 */ /* 0x000fe4000001ff00 */
[----:B------:R-:W-:Y:S02]  /*2b40*/  FMNMX.FTZ R2, R42, R15, !PT ;  /* 0x0000000f2a027209 */ /* 0x000fe40007810000 */
[----:B------:R-:W-:Y:S01]  /*2b50*/  ISETP.GT.AND P2, PT, R14, 0x30, PT ;  /* 0x000000300e00780c */ /* 0x000fe20003f44270 */
[----:B------:R-:W2:Y:S01]  /*2b60*/  MUFU.TANH R54, R54 ;  /* 0x0000003600367308 */ /* 0x000ea20000002400 */
[----:B-1----:R-:W-:Y:S02]  /*2b70*/  FSEL R46, R47, -INF , P1 ;  /* 0xff8000002f2e7808 */ /* 0x002fe40000800000 */
[----:B------:R-:W-:-:S02]  /*2b80*/  FMNMX.FTZ R15, R43, R2, !PT ;  /* 0x000000022b0f7209 */ /* 0x000fc40007810000 */
[----:B------:R-:W-:Y:S02]  /*2b90*/  ISETP.GT.AND P1, PT, R14, 0x31, PT ;  /* 0x000000310e00780c */ /* 0x000fe40003f24270 */
[----:B---3--:R-:W-:Y:S01]  /*2ba0*/  FSEL R47, R50, -INF , P2 ;  /* 0xff800000322f7808 */ /* 0x008fe20001000000 */
[----:B------:R-:W1:Y:S01]  /*2bb0*/  MUFU.TANH R55, R55 ;  /* 0x0000003700377308 */ /* 0x000e620000002400 */
[----:B------:R-:W-:Y:S02]  /*2bc0*/  FMNMX.FTZ R2, R46, R15, !PT ;  /* 0x0000000f2e027209 */ /* 0x000fe40007810000 */
[C---:B------:R-:W-:Y:S02]  /*2bd0*/  ISETP.GT.AND P2, PT, R14.reuse, 0x38, PT ;  /* 0x000000380e00780c */ /* 0x040fe40003f44270 */
[----:B0-----:R-:W-:Y:S02]  /*2be0*/  FSEL R50, R51, -INF , P1 ;  /* 0xff80000033327808 */ /* 0x001fe40000800000 */
[----:B------:R-:W-:Y:S01]  /*2bf0*/  FMNMX.FTZ R15, R47, R2, !PT ;  /* 0x000000022f0f7209 */ /* 0x000fe20007810000 */
[----:B------:R-:W0:Y:S01]  /*2c00*/  MUFU.TANH R58, R58 ;  /* 0x0000003a003a7308 */ /* 0x000e220000002400 */
[----:B------:R-:W-:-:S02]  /*2c10*/  ISETP.GT.AND P1, PT, R14, 0x39, PT ;  /* 0x000000390e00780c */ /* 0x000fc40003f24270 */
[----:B--2---:R-:W-:Y:S02]  /*2c20*/  FSEL R51, R54, -INF , P2 ;  /* 0xff80000036337808 */ /* 0x004fe40001000000 */
[----:B------:R-:W-:Y:S02]  /*2c30*/  FMNMX.FTZ R2, R50, R15, !PT ;  /* 0x0000000f32027209 */ /* 0x000fe40007810000 */
[C---:B------:R-:W-:Y:S01]  /*2c40*/  ISETP.GT.AND P2, PT, R14.reuse, 0x40, PT ;  /* 0x000000400e00780c */ /* 0x040fe20003f44270 */
[----:B------:R-:W2:Y:S01]  /*2c50*/  MUFU.TANH R59, R59 ;  /* 0x0000003b003b7308 */ /* 0x000ea20000002400 */
[----:B-1----:R-:W-:Y:S02]  /*2c60*/  FSEL R54, R55, -INF , P1 ;  /* 0xff80000037367808 */ /* 0x002fe40000800000 */
[----:B------:R-:W-:Y:S02]  /*2c70*/  FMNMX.FTZ R15, R51, R2, !PT ;  /* 0x00000002330f7209 */ /* 0x000fe40007810000 */
[----:B------:R-:W-:-:S02]  /*2c80*/  ISETP.GT.AND P1, PT, R14, 0x41, PT ;  /* 0x000000410e00780c */ /* 0x000fc40003f24270 */
[----:B------:R-:W-:Y:S01]  /*2c90*/  FMNMX.FTZ R2, R54, R15, !PT ;  /* 0x0000000f36027209 */ /* 0x000fe20007810000 */
[----:B------:R-:W1:Y:S01]  /*2ca0*/  MUFU.TANH R62, R62 ;  /* 0x0000003e003e7308 */ /* 0x000e620000002400 */
[----:B0-----:R-:W-:Y:S02]  /*2cb0*/  FSEL R55, R58, -INF , P2 ;  /* 0xff8000003a377808 */ /* 0x001fe40001000000 */
[----:B------:R-:W-:Y:S02]  /*2cc0*/  ISETP.GT.AND P2, PT, R14, 0x48, PT ;  /* 0x000000480e00780c */ /* 0x000fe40003f44270 */
[----:B------:R-:W-:-:S03]  /*2cd0*/  FMNMX.FTZ R15, R55, R2, !PT ;  /* 0x00000002370f7209 */ /* 0x000fc60007810000 */
[----:B------:R-:W0:Y:S01]  /*2ce0*/  MUFU.TANH R63, R63 ;  /* 0x0000003f003f7308 */ /* 0x000e220000002400 */
[----:B--2---:R-:W-:Y:S02]  /*2cf0*/  FSEL R58, R59, -INF , P1 ;  /* 0xff8000003b3a7808 */ /* 0x004fe40000800000 */
[----:B------:R-:W-:Y:S02]  /*2d00*/  ISETP.GT.AND P1, PT, R14, 0x49, PT ;  /* 0x000000490e00780c */ /* 0x000fe40003f24270 */
[----:B------:R-:W-:-:S03]  /*2d10*/  FMNMX.FTZ R2, R58, R15, !PT ;  /* 0x0000000f3a027209 */ /* 0x000fc60007810000 */
[----:B------:R-:W2:Y:S01]  /*2d20*/  MUFU.TANH R66, R66 ;  /* 0x0000004200427308 */ /* 0x000ea20000002400 */
[----:B-1----:R-:W-:Y:S02]  /*2d30*/  FSEL R59, R62, -INF , P2 ;  /* 0xff8000003e3b7808 */ /* 0x002fe40001000000 */
[----:B------:R-:W-:Y:S02]  /*2d40*/  ISETP.GT.AND P2, PT, R14, 0x50, PT ;  /* 0x000000500e00780c */ /* 0x000fe40003f44270 */
[----:B------:R-:W-:-:S03]  /*2d50*/  FMNMX.FTZ R15, R59, R2, !PT ;  /* 0x000000023b0f7209 */ /* 0x000fc60007810000 */
        /* <DEDUP_REMOVED lines=18> */
[----:B------:R-:W-:Y:S02]  /*2e80*/  ISETP.GT.AND P1, PT, R12, RZ, PT ;  /* 0x000000ff0c00720c */ /* 0x000fe40003f24270 */
[----:B------:R-:W-:-:S03]  /*2e90*/  FMNMX.FTZ R15, R2, R15, !PT ;  /* 0x0000000f020f7209 */ /* 0x000fc60007810000 */
[----:B------:R-:W2:Y:S01]  /*2ea0*/  MUFU.TANH R32, R32 ;  /* 0x0000002000207308 */ /* 0x000ea20000002400 */
[----:B-1----:R-:W-:Y:S01]  /*2eb0*/  FSEL R3, R3, -INF , P1 ;  /* 0xff80000003037808 */ /* 0x002fe20000800000 */
[----:B------:R-:W1:Y:S01]  /*2ec0*/  SHFL.BFLY PT, R14, R15, 0x2, 0x1f ;  /* 0x0c401f000f0e7f89 */ /* 0x000e6200000e0000 */
[----:B------:R-:W-:-:S05]  /*2ed0*/  ISETP.GT.AND P1, PT, R12, 0x9, PT ;  /* 0x000000090c00780c */ /* 0x000fca0003f24270 */
[----:B------:R-:W3:Y:S01]  /*2ee0*/  MUFU.TANH R36, R36 ;  /* 0x0000002400247308 */ /* 0x000ee20000002400 */
[----:B0-----:R-:W-:Y:S02]  /*2ef0*/  FSEL R10, R10, -INF , P2 ;  /* 0xff8000000a0a7808 */ /* 0x001fe40001000000 */
[----:B------:R-:W-:Y:S02]  /*2f00*/  ISETP.GT.AND P2, PT, R12, 0x10, PT ;  /* 0x000000100c00780c */ /* 0x000fe40003f44270 */
[----:B------:R-:W-:-:S03]  /*2f10*/  FMNMX.FTZ R20, R3, R10, !PT ;  /* 0x0000000a03147209 */ /* 0x000fc60007810000 */
[----:B------:R-:W0:Y:S08]  /*2f20*/  MUFU.TANH R40, R40 ;  /* 0x0000002800287308 */ /* 0x000e300000002400 */
[----:B------:R4:W5:Y:S01]  /*2f30*/  MUFU.TANH R38, R44 ;  /* 0x0000002c00267308 */ /* 0x0009620000002400 */
[----:B-1----:R-:W-:-:S05]  /*2f40*/  FMNMX.FTZ R14, R15, R14, !PT ;  /* 0x0000000e0f0e7209 */ /* 0x002fca0007810000 */
[----:B------:R-:W1:Y:S02]  /*2f50*/  SHFL.BFLY PT, R15, R14, 0x1, 0x1f ;  /* 0x0c201f000e0f7f89 */ /* 0x000e6400000e0000 */
[----:B------:R5:W5:Y:S08]  /*2f60*/  MUFU.TANH R70, R45 ;  /* 0x0000002d00467308 */ /* 0x000b700000002400 */
[----:B------:R-:W5:Y:S08]  /*2f70*/  MUFU.TANH R71, R48 ;  /* 0x0000003000477308 */ /* 0x000f700000002400 */
[----:B------:R-:W5:Y:S01]  /*2f80*/  MUFU.TANH R49, R49 ;  /* 0x0000003100317308 */ /* 0x000f620000002400 */
[----:B-1----:R-:W-:-:S07]  /*2f90*/  FMNMX.FTZ R11, R14, R15, !PT ;  /* 0x0000000f0e0b7209 */ /* 0x002fce0007810000 */
[----:B------:R-:W1:Y:S01]  /*2fa0*/  MUFU.TANH R52, R52 ;  /* 0x0000003400347308 */ /* 0x000e620000002400 */
[----:B------:R-:W-:Y:S02]  /*2fb0*/  FSEL R14, R21, -INF , P1 ;  /* 0xff800000150e7808 */ /* 0x000fe40000800000 */
[----:B------:R-:W-:Y:S02]  /*2fc0*/  FMNMX.FTZ R21, R13, R20, !PT ;  /* 0x000000140d157209 */ /* 0x000fe40007810000 */
[----:B------:R-:W-:Y:S02]  /*2fd0*/  ISETP.GT.AND P1, PT, R12, 0x11, PT ;  /* 0x000000110c00780c */ /* 0x000fe40003f24270 */
[----:B--2---:R-:W-:Y:S01]  /*2fe0*/  FSEL R15, R32, -INF , P2 ;  /* 0xff800000200f7808 */ /* 0x004fe20001000000 */
[----:B------:R-:W2:Y:S01]  /*2ff0*/  MUFU.TANH R53, R53 ;  /* 0x0000003500357308 */ /* 0x000ea20000002400 */
[----:B------:R-:W-:Y:S01]  /*3000*/  FMNMX.FTZ R24, R14, R21, !PT ;  /* 0x000000150e187209 */ /* 0x000fe20007810000 */
[C---:B------:R-:W-:Y:S01]  /*3010*/  FMUL.FTZ R21, R11.reuse, UR14 ;  /* 0x0000000e0b157c20 */ /* 0x040fe20008410000 */
[----:B------:R-:W-:-:S02]  /*3020*/  FSETP.NEU.FTZ.AND P2, PT, R11, -INF , PT ;  /* 0xff8000000b00780b */ /* 0x000fc40003f5d000 */
[----:B------:R-:W-:Y:S02]  /*3030*/  FSEL R20, R26, -INF , P1 ;  /* 0xff8000001a147808 */ /* 0x000fe40000800000 */
[----:B------:R-:W-:Y:S01]  /*3040*/  FMNMX.FTZ R27, R15, R24, !PT ;  /* 0x000000180f1b7209 */ /* 0x000fe20007810000 */
[----:B------:R-:W2:Y:S01]  /*3050*/  MUFU.TANH R56, R56 ;  /* 0x0000003800387308 */ /* 0x000ea20000002400 */
[----:B----4-:R-:W-:Y:S02]  /*3060*/  FSEL R44, R21, RZ, P2 ;  /* 0x000000ff152c7208 */ /* 0x010fe40001000000 */
[----:B------:R-:W-:Y:S02]  /*3070*/  ISETP.GT.AND P1, PT, R12, 0x19, PT ;  /* 0x000000190c00780c */ /* 0x000fe40003f24270 */
[----:B---3--:R-:W-:Y:S01]  /*3080*/  FSEL R21, R36, -INF , P3 ;  /* 0xff80000024157808 */ /* 0x008fe20001800000 */
[--C-:B------:R-:W-:Y:S01]  /*3090*/  FFMA.FTZ R32, R25, UR14, -R44.reuse ;  /* 0x0000000e19207c23 */ /* 0x100fe2000801082c */
[----:B------:R-:W-:Y:S01]  /*30a0*/  FMNMX.FTZ R26, R20, R27, !PT ;  /* 0x0000001b141a7209 */ /* 0x000fe20007810000 */
[--C-:B------:R-:W-:Y:S01]  /*30b0*/  FFMA.FTZ R34, R28, UR14, -R44.reuse ;  /* 0x0000000e1c227c23 */ /* 0x100fe2000801082c */
[----:B------:R-:W-:Y:S01]  /*30c0*/  ISETP.GT.AND P2, PT, R12, 0x20, PT ;  /* 0x000000200c00780c */ /* 0x000fe20003f44270 */
[----:B------:R3:W-:Y:S01]  /*30d0*/  MUFU.EX2 R189, R32 ;  /* 0x0000002000bd7308 */ /* 0x0007e20000000800 */
[----:B------:R-:W-:Y:S01]  /*30e0*/  FSEL R24, R72, -INF , P1 ;  /* 0xff80000048187808 */ /* 0x000fe20000800000 */
[--C-:B------:R-:W-:Y:S01]  /*30f0*/  FFMA.FTZ R36, R29, UR14, -R44.reuse ;  /* 0x0000000e1d247c23 */ /* 0x100fe2000801082c */
[----:B------:R-:W-:Y:S01]  /*3100*/  FMNMX.FTZ R27, R21, R26, !PT ;  /* 0x0000001a151b7209 */ /* 0x000fe20007810000 */
[--C-:B------:R-:W-:Y:S01]  /*3110*/  FFMA.FTZ R42, R42, UR14, -R44.reuse ;  /* 0x0000000e2a2a7c23 */ /* 0x100fe2000801082c */
[----:B------:R-:W-:Y:S01]  /*3120*/  ISETP.GT.AND P1, PT, R12, 0x21, PT ;  /* 0x000000210c00780c */ /* 0x000fe20003f24270 */
[--C-:B------:R-:W-:Y:S01]  /*3130*/  FFMA.FTZ R43, R43, UR14, -R44.reuse ;  /* 0x0000000e2b2b7c23 */ /* 0x100fe2000801082c */
[----:B0-----:R-:W-:Y:S01]  /*3140*/  FSEL R25, R40, -INF , P2 ;  /* 0xff80000028197808 */ /* 0x001fe20001000000 */
[----:B------:R-:W0:Y:S01]  /*3150*/  MUFU.TANH R57, R57 ;  /* 0x0000003900397308 */ /* 0x000e220000002400 */
[----:B------:R-:W-:Y:S01]  /*3160*/  FMNMX.FTZ R30, R24, R27, !PT ;  /* 0x0000001b181e7209 */ /* 0x000fe20007810000 */
[--C-:B------:R-:W-:Y:S01]  /*3170*/  FFMA.FTZ R40, R33, UR14, -R44.reuse ;  /* 0x0000000e21287c23 */ /* 0x100fe2000801082c */
[----:B------:R-:W-:Y:S01]  /*3180*/  ISETP.GT.AND P2, PT, R12, 0x28, PT ;  /* 0x000000280c00780c */ /* 0x000fe20003f44270 */
[--C-:B------:R-:W-:Y:S01]  /*3190*/  FFMA.FTZ R46, R46, UR14, -R44.reuse ;  /* 0x0000000e2e2e7c23 */ /* 0x100fe2000801082c */
[----:B------:R-:W-:Y:S01]  /*31a0*/  FSEL R26, R73, -INF , P1 ;  /* 0xff800000491a7808 */ /* 0x000fe20000800000 */
[--C-:B------:R-:W-:Y:S01]  /*31b0*/  FFMA.FTZ R47, R47, UR14, -R44.reuse ;  /* 0x0000000e2f2f7c23 */ /* 0x100fe2000801082c */
[----:B-----5:R-:W-:Y:S01]  /*31c0*/  FMNMX.FTZ R45, R25, R30, !PT ;  /* 0x0000001e192d7209 */ /* 0x020fe20007810000 */
        /* <DEDUP_REMOVED lines=15> */
[----:B------:R-:W-:Y:S01]  /*32c0*/  FSEL R29, R71, -INF , P2 ;  /* 0xff800000471d7808 */ /* 0x000fe20001000000 */
[----:B------:R-:W4:Y:S01]  /*32d0*/  MUFU.TANH R61, R61 ;  /* 0x0000003d003d7308 */ /* 0x000f220000002400 */
[----:B---3--:R-:W-:Y:S01]  /*32e0*/  FMNMX.FTZ R32, R28, R45, !PT ;  /* 0x0000002d1c207209 */ /* 0x008fe20007810000 */
[--C-:B------:R-:W-:Y:S01]  /*32f0*/  FFMA.FTZ R59, R59, UR14, -R44.reuse ;  /* 0x0000000e3b3b7c23 */ /* 0x100fe2000801082c */
[----:B------:R-:W-:Y:S01]  /*3300*/  ISETP.GT.AND P2, PT, R12, 0x38, PT ;  /* 0x000000380c00780c */ /* 0x000fe20003f44270 */
[--C-:B------:R-:W-:Y:S01]  /*3310*/  FFMA.FTZ R62, R62, UR14, -R44.reuse ;  /* 0x0000000e3e3e7c23 */ /* 0x100fe2000801082c */
[----:B------:R-:W-:Y:S01]  /*3320*/  FSEL R30, R49, -INF , P1 ;  /* 0xff800000311e7808 */ /* 0x000fe20000800000 */
[--C-:B------:R-:W-:Y:S01]  /*3330*/  FFMA.FTZ R49, R35, UR14, -R44.reuse ;  /* 0x0000000e23317c23 */ /* 0x100fe2000801082c */
[----:B------:R-:W-:Y:S01]  /*3340*/  FMNMX.FTZ R45, R29, R32, !PT ;  /* 0x000000201d2d7209 */ /* 0x000fe20007810000 */
[----:B------:R-:W3:Y:S01]  /*3350*/  MUFU.TANH R64, R64 ;  /* 0x0000004000407308 */ /* 0x000ee20000002400 */
[----:B------:R-:W-:Y:S01]  /*3360*/  ISETP.GT.AND P1, PT, R12, 0x39, PT ;  /* 0x000000390c00780c */ /* 0x000fe20003f24270 */
[--C-:B------:R-:W-:Y:S01]  /*3370*/  FFMA.FTZ R63, R63, UR14, -R44.reuse ;  /* 0x0000000e3f3f7c23 */ /* 0x100fe2000801082c */
[----:B-1----:R-:W-:Y:S01]  /*3380*/  FSEL R31, R52, -INF , P2 ;  /* 0xff800000341f7808 */ /* 0x002fe20001000000 */
[--C-:B------:R-:W-:Y:S01]  /*3390*/  FFMA.FTZ R66, R66, UR14, -R44.reuse ;  /* 0x0000000e42427c23 */ /* 0x100fe2000801082c */
[----:B-----5:R-:W-:Y:S01]  /*33a0*/  FMNMX.FTZ R34, R30, R45, !PT ;  /* 0x0000002d1e227209 */ /* 0x020fe20007810000 */
[--C-:B------:R-:W-:Y:S01]  /*33b0*/  FFMA.FTZ R67, R67, UR14, -R44.reuse ;  /* 0x0000000e43437c23 */ /* 0x100fe2000801082c */
[----:B------:R-:W-:Y:S01]  /*33c0*/  ISETP.GT.AND P2, PT, R12, 0x40, PT ;  /* 0x000000400c00780c */ /* 0x000fe20003f44270 */
[----:B------:R1:W-:Y:S01]  /*33d0*/  MUFU.EX2 R191, R36 ;  /* 0x0000002400bf7308 */ /* 0x0003e20000000800 */
[----:B--2---:R-:W-:Y:S01]  /*33e0*/  FSEL R32, R53, -INF , P1 ;  /* 0xff80000035207808 */ /* 0x004fe20000800000 */
[--C-:B------:R-:W-:Y:S01]  /*33f0*/  FFMA.FTZ R53, R37, UR14, -R44.reuse ;  /* 0x0000000e25357c23 */ /* 0x100fe2000801082c */
[----:B------:R-:W-:Y:S01]  /*3400*/  FMNMX.FTZ R45, R31, R34, !PT ;  /* 0x000000221f2d7209 */ /* 0x000fe20007810000 */
[----:B------:R-:W-:Y:S01]  /*3410*/  FFMA.FTZ R2, R2, UR14, -R44 ;  /* 0x0000000e02027c23 */ /* 0x000fe2000801082c */
[----:B------:R-:W-:-:S02]  /*3420*/  ISETP.GT.AND P1, PT, R12, 0x41, PT ;  /* 0x000000410c00780c */ /* 0x000fc40003f24270 */
[----:B------:R-:W-:Y:S02]  /*3430*/  CS2R R72, SRZ ;  /* 0x0000000000487805 */ /* 0x000fe4000001ff00 */
[----:B------:R-:W-:Y:S01]  /*3440*/  FSEL R33, R56, -INF , P2 ;  /* 0xff80000038217808 */ /* 0x000fe20001000000 */
[----:B------:R-:W2:Y:S01]  /*3450*/  MUFU.TANH R65, R65 ;  /* 0x0000004100417308 */ /* 0x000ea20000002400 */
[----:B-1----:R-:W-:Y:S02]  /*3460*/  FMNMX.FTZ R36, R32, R45, !PT ;  /* 0x0000002d20247209 */ /* 0x002fe40007810000 */
[----:B------:R-:W-:Y:S02]  /*3470*/  CS2R R70, SRZ ;  /* 0x0000000000467805 */ /* 0x000fe4000001ff00 */
[----:B------:R-:W-:Y:S02]  /*3480*/  ISETP.GT.AND P2, PT, R12, 0x48, PT ;  /* 0x000000480c00780c */ /* 0x000fe40003f44270 */
[----:B0-----:R-:W-:-:S02]  /*3490*/  FSEL R34, R57, -INF , P1 ;  /* 0xff80000039227808 */ /* 0x001fc40000800000 */
[----:B------:R-:W-:Y:S01]  /*34a0*/  FMNMX.FTZ R45, R33, R36, !PT ;  /* 0x00000024212d7209 */ /* 0x000fe20007810000 */
[----:B------:R-:W-:Y:S01]  /*34b0*/  MUFU.TANH R68, R68 ;  /* 0x0000004400447308 */ /* 0x000fe20000002400 */
[----:B------:R-:W-:Y:S02]  /*34c0*/  ISETP.GT.AND P1, PT, R12, 0x49, PT ;  /* 0x000000490c00780c */ /* 0x000fe40003f24270 */
[----:B----4-:R-:W-:Y:S02]  /*34d0*/  FSEL R35, R60, -INF , P2 ;  /* 0xff8000003c237808 */ /* 0x010fe40001000000 */
[C---:B------:R-:W-:Y:S02]  /*34e0*/  ISETP.GT.AND P2, PT, R12.reuse, 0x50, PT ;  /* 0x000000500c00780c */ /* 0x040fe40003f44270 */
[----:B------:R-:W-:Y:S01]  /*34f0*/  FSEL R36, R61, -INF , P1 ;  /* 0xff8000003d247808 */ /* 0x000fe20000800000 */
[----:B------:R0:W-:Y:S01]  /*3500*/  MUFU.EX2 R52, R38 ;  /* 0x0000002600347308 */ /* 0x0001e20000000800 */
[----:B------:R-:W-:-:S02]  /*3510*/  ISETP.GT.AND P1, PT, R12, 0x51, PT ;  /* 0x000000510c00780c */ /* 0x000fc40003f24270 */
[----:B---3--:R-:W-:Y:S02]  /*3520*/  FSEL R37, R64, -INF , P2 ;  /* 0xff80000040257808 */ /* 0x008fe40001000000 */
[----:B------:R-:W-:-:S03]  /*3530*/  ISETP.GT.AND P2, PT, R12, 0x58, PT ;  /* 0x000000580c00780c */ /* 0x000fc60003f44270 */
[----:B------:R-:W1:Y:S01]  /*3540*/  MUFU.TANH R69, R69 ;  /* 0x0000004500457308 */ /* 0x000e620000002400 */
[----:B0-----:R-:W-:-:S04]  /*3550*/  FMNMX.FTZ R38, R34, R45, !PT ;  /* 0x0000002d22267209 */ /* 0x001fc80007810000 */
[----:B------:R-:W-:Y:S02]  /*3560*/  FMNMX.FTZ R45, R35, R38, !PT ;  /* 0x00000026232d7209 */ /* 0x000fe40007810000 */
[----:B--2---:R-:W-:Y:S01]  /*3570*/  FSEL R38, R65, -INF , P1 ;  /* 0xff80000041267808 */ /* 0x004fe20000800000 */
[----:B------:R0:W2:Y:S01]  /*3580*/  MUFU.EX2 R185, R40 ;  /* 0x0000002800b97308 */ /* 0x0000a20000000800 */
[----:B------:R-:W-:-:S07]  /*3590*/  ISETP.GT.AND P1, PT, R12, 0x59, PT ;  /* 0x000000590c00780c */ /* 0x000fce0003f24270 */
[----:B------:R3:W4:Y:S01]  /*35a0*/  MUFU.EX2 R56, R49 ;  /* 0x0000003100387308 */ /* 0x0007220000000800 */
[----:B0-----:R-:W-:-:S04]  /*35b0*/  FMNMX.FTZ R40, R36, R45, !PT ;  /* 0x0000002d24287209 */ /* 0x001fc80007810000 */
[----:B------:R-:W-:Y:S02]  /*35c0*/  FMNMX.FTZ R45, R37, R40, !PT ;  /* 0x00000028252d7209 */ /* 0x000fe40007810000 */
[----:B-1----:R-:W-:Y:S01]  /*35d0*/  FSEL R40, R69, -INF , P1 ;  /* 0xff80000045287808 */ /* 0x002fe20000800000 */
[----:B------:R-:W-:Y:S01]  /*35e0*/  MUFU.EX2 R64, R42 ;  /* 0x0000002a00407308 */ /* 0x000fe20000000800 */
[----:B---3--:R-:W-:Y:S01]  /*35f0*/  FFMA.FTZ R49, R39, UR14, -R44 ;  /* 0x0000000e27317c23 */ /* 0x008fe2000801082c */
[----:B------:R-:W-:Y:S01]  /*3600*/  FSEL R39, R68, -INF , P2 ;  /* 0xff80000044277808 */ /* 0x000fe20001000000 */
[----:B------:R-:W-:Y:S01]  /*3610*/  FADD.FTZ R68, R189, R48 ;  /* 0x00000030bd447221 */ /* 0x000fe20000010000 */
[----:B------:R-:W-:Y:S01]  /*3620*/  FMNMX.FTZ R12, R38, R45, !PT ;  /* 0x0000002d260c7209 */ /* 0x000fe20007810000 */
[----:B------:R-:W-:Y:S01]  /*3630*/  FFMA.FTZ R45, R41, UR14, -R44 ;  /* 0x0000000e292d7c23 */ /* 0x000fe2000801082c */
[----:B------:R-:W-:Y:S01]  /*3640*/  F2FP.F16.F32.PACK_AB R189, R48, R189 ;  /* 0x000000bd30bd723e */ /* 0x000fe200000000ff */
[----:B------:R-:W-:Y:S01]  /*3650*/  FADD.FTZ R57, R191, R68 ;  /* 0x00000044bf397221 */ /* 0x000fe20000010000 */
[----:B------:R-:W-:Y:S01]  /*3660*/  FMNMX.FTZ R41, R39, R12, !PT ;  /* 0x0000000c27297209 */ /* 0x000fe20007810000 */
[----:B------:R-:W-:Y:S01]  /*3670*/  MUFU.EX2 R60, R49 ;  /* 0x00000031003c7308 */ /* 0x000fe20000000800 */
[C---:B------:R-:W-:Y:S01]  /*3680*/  F2FP.F16.F32.PACK_AB R191, R52.reuse, R191 ;  /* 0x000000bf34bf723e */ /* 0x040fe200000000ff */
[----:B------:R-:W-:Y:S01]  /*3690*/  FADD.FTZ R68, R52, R57 ;  /* 0x0000003934447221 */ /* 0x000fe20000010000 */
[----:B------:R-:W-:-:S03]  /*36a0*/  FMNMX.FTZ R41, R40, R41, !PT ;  /* 0x0000002928297209 */ /* 0x000fc60007810000 */
[----:B--2---:R-:W-:Y:S01]  /*36b0*/  FADD.FTZ R57, R185, R68 ;  /* 0x00000044b9397221 */ /* 0x004fe20000010000 */
[----:B----4-:R-:W-:Y:S01]  /*36c0*/  F2FP.F16.F32.PACK_AB R185, R56, R185 ;  /* 0x000000b938b9723e */ /* 0x010fe200000000ff */
[----:B------:R-:W0:Y:S01]  /*36d0*/  SHFL.BFLY PT, R12, R41, 0x2, 0x1f ;  /* 0x0c401f00290c7f89 */ /* 0x000e2200000e0000 */
[----:B------:R-:W1:Y:S01]  /*36e0*/  MUFU.EX2 R53, R53 ;  /* 0x0000003500357308 */ /* 0x000e620000000800 */
[----:B------:R-:W-:-:S07]  /*36f0*/  CS2R R68, SRZ ;  /* 0x0000000000447805 */ /* 0x000fce000001ff00 */
[----:B------:R-:W2:Y:S08]  /*3700*/  MUFU.EX2 R45, R45 ;  /* 0x0000002d002d7308 */ /* 0x000eb00000000800 */
[----:B------:R-:W-:Y:S01]  /*3710*/  MUFU.EX2 R43, R43 ;  /* 0x0000002b002b7308 */ /* 0x000fe20000000800 */
[----:B-1----:R-:W-:Y:S02]  /*3720*/  F2FP.F16.F32.PACK_AB R187, R60, R53 ;  /* 0x000000353cbb723e */ /* 0x002fe400000000ff */
        /* <DEDUP_REMOVED lines=8> */
[----:B-1----:R-:W-:-:S04]  /*37b0*/  FMNMX.FTZ R12, R42, R41, !PT ;  /* 0x000000292a0c7209 */ /* 0x002fc80007810000 */
[C---:B------:R-:W-:Y:S01]  /*37c0*/  FSETP.NEU.FTZ.AND P1, PT, R12.reuse, -INF , PT ;  /* 0xff8000000c00780b */ /* 0x040fe20003f3d000 */
[----:B------:R-:W-:Y:S02]  /*37d0*/  FMUL.FTZ R41, R12, UR14 ;  /* 0x0000000e0c297c20 */ /* 0x000fe40008410000 */
[----:B------:R-:W0:Y:S01]  /*37e0*/  MUFU.EX2 R54, R54 ;  /* 0x0000003600367308 */ /* 0x000e220000000800 */
[----:B--2---:R-:W-:Y:S02]  /*37f0*/  F2FP.F16.F32.PACK_AB R177, R50, R47 ;  /* 0x0000002f32b1723e */ /* 0x004fe400000000ff */
[----:B------:R-:W-:Y:S02]  /*3800*/  FSEL R41, R41, RZ, P1 ;  /* 0x000000ff29297208 */ /* 0x000fe40000800000 */
        /* <DEDUP_REMOVED lines=34> */
[----:B--2---:R-:W-:-:S07]  /*3a30*/  FADD.FTZ R49, R13, R42 ;  /* 0x0000002a0d317221 */ /* 0x004fce0000010000 */
[----:B------:R-:W2:Y:S01]  /*3a40*/  MUFU.EX2 R20, R20 ;  /* 0x0000001400147308 */ /* 0x000ea20000000800 */
[C---:B0-----:R-:W-:Y:S01]  /*3a50*/  FADD.FTZ R42, R14.reuse, R49 ;  /* 0x000000310e2a7221 */ /* 0x041fe20000010000 */
[----:B------:R-:W-:-:S06]  /*3a60*/  F2FP.F16.F32.PACK_AB R190, R14, R13 ;  /* 0x0000000d0ebe723e */ /* 0x000fcc00000000ff */
[----:B------:R-:W0:Y:S01]  /*3a70*/  MUFU.EX2 R21, R21 ;  /* 0x0000001500157308 */ /* 0x000e220000000800 */
[----:B-1----:R-:W-:Y:S01]  /*3a80*/  FADD.FTZ R49, R15, R42 ;  /* 0x0000002a0f317221 */ /* 0x002fe20000010000 */
[----:B------:R-:W-:-:S04]  /*3a90*/  FADD.FTZ R42, R56, R57 ;  /* 0x00000039382a7221 */ /* 0x000fc80000010000 */
[----:B------:R-:W-:Y:S01]  /*3aa0*/  FADD.FTZ R57, R53, R42 ;  /* 0x0000002a35397221 */ /* 0x000fe20000010000 */
[----:B------:R-:W-:Y:S01]  /*3ab0*/  CS2R R52, SRZ ;  /* 0x0000000000347805 */ /* 0x000fe2000001ff00 */
[----:B------:R-:W1:Y:S01]  /*3ac0*/  MUFU.EX2 R24, R24 ;  /* 0x0000001800187308 */ /* 0x000e620000000800 */
[----:B--2---:R-:W-:Y:S01]  /*3ad0*/  FADD.FTZ R0, R20, R49 ;  /* 0x0000003114007221 */ /* 0x004fe20000010000 */
[----:B------:R-:W-:Y:S01]  /*3ae0*/  FADD.FTZ R42, R60, R57 ;  /* 0x000000393c2a7221 */ /* 0x000fe20000010000 */
[----:B------:R-:W-:Y:S02]  /*3af0*/  F2FP.F16.F32.PACK_AB R184, R20, R15 ;  /* 0x0000000f14b8723e */ /* 0x000fe400000000ff */
[----:B------:R-:W-:Y:S01]  /*3b00*/  CS2R R60, SRZ ;  /* 0x00000000003c7805 */ /* 0x000fe2000001ff00 */
[----:B------:R-:W-:Y:S02]  /*3b10*/  FADD.FTZ R57, R45, R42 ;  /* 0x0000002a2d397221 */ /* 0x000fe40000010000 */
[----:B------:R-:W2:Y:S01]  /*3b20*/  MUFU.EX2 R25, R25 ;  /* 0x0000001900197308 */ /* 0x000ea20000000800 */
[----:B0-----:R-:W-:Y:S01]  /*3b30*/  FADD.FTZ R49, R21, R0 ;  /* 0x0000000015317221 */ /* 0x001fe20000010000 */
[----:B------:R-:W-:Y:S01]  /*3b40*/  FADD.FTZ R42, R64, R57 ;  /* 0x00000039402a7221 */ /* 0x000fe20000010000 */
[----:B------:R-:W-:-:S02]  /*3b50*/  CS2R R64, SRZ ;  /* 0x0000000000407805 */ /* 0x000fc4000001ff00 */
[----:B------:R-:W-:-:S03]  /*3b60*/  CS2R R56, SRZ ;  /* 0x0000000000387805 */ /* 0x000fc6000001ff00 */
[----:B------:R-:W0:Y:S01]  /*3b70*/  MUFU.EX2 R26, R26 ;  /* 0x0000001a001a7308 */ /* 0x000e220000000800 */
[C---:B-1----:R-:W-:Y:S01]  /*3b80*/  FADD.FTZ R0, R24.reuse, R49 ;  /* 0x0000003118007221 */ /* 0x042fe20000010000 */
[----:B------:R-:W-:-:S06]  /*3b90*/  F2FP.F16.F32.PACK_AB R186, R24, R21 ;  /* 0x0000001518ba723e */ /* 0x000fcc00000000ff */
[----:B------:R-:W1:Y:S01]  /*3ba0*/  MUFU.EX2 R27, R27 ;  /* 0x0000001b001b7308 */ /* 0x000e620000000800 */
[----:B--2---:R-:W-:-:S07]  /*3bb0*/  FADD.FTZ R49, R25, R0 ;  /* 0x0000000019317221 */ /* 0x004fce0000010000 */
[----:B------:R-:W2:Y:S01]  /*3bc0*/  MUFU.EX2 R28, R28 ;  /* 0x0000001c001c7308 */ /* 0x000ea20000000800 */
[C---:B0-----:R-:W-:Y:S01]  /*3bd0*/  FADD.FTZ R0, R26.reuse, R49 ;  /* 0x000000311a007221 */ /* 0x041fe20000010000 */
[----:B------:R-:W-:Y:S01]  /*3be0*/  FADD.FTZ R49, R43, R42 ;  /* 0x0000002a2b317221 */ /* 0x000fe20000010000 */
[----:B------:R-:W-:Y:S02]  /*3bf0*/  F2FP.F16.F32.PACK_AB R180, R26, R25 ;  /* 0x000000191ab4723e */ /* 0x000fe400000000ff */
[----:B------:R-:W-:Y:S01]  /*3c00*/  CS2R R24, SRZ ;  /* 0x0000000000187805 */ /* 0x000fe2000001ff00 */
[----:B------:R-:W-:Y:S01]  /*3c10*/  FADD.FTZ R42, R46, R49 ;  /* 0x000000312e2a7221 */ /* 0x000fe20000010000 */
[----:B------:R-:W-:Y:S01]  /*3c20*/  CS2R R48, SRZ ;  /* 0x0000000000307805 */ /* 0x000fe2000001ff00 */
[----:B------:R-:W0:Y:S01]  /*3c30*/  MUFU.EX2 R29, R29 ;  /* 0x0000001d001d7308 */ /* 0x000e220000000800 */
[----:B-1----:R-:W-:Y:S01]  /*3c40*/  FADD.FTZ R41, R27, R0 ;  /* 0x000000001b297221 */ /* 0x002fe20000010000 */
[----:B------:R-:W-:Y:S01]  /*3c50*/  FADD.FTZ R45, R47, R42 ;  /* 0x0000002a2f2d7221 */ /* 0x000fe20000010000 */
[----:B------:R-:W-:-:S03]  /*3c60*/  CS2R R46, SRZ ;  /* 0x00000000002e7805 */ /* 0x000fc6000001ff00 */
[----:B------:R-:W-:Y:S01]  /*3c70*/  FADD.FTZ R42, R50, R45 ;  /* 0x0000002d322a7221 */ /* 0x000fe20000010000 */
[----:B------:R-:W-:Y:S01]  /*3c80*/  CS2R R44, SRZ ;  /* 0x00000000002c7805 */ /* 0x000fe2000001ff00 */
[----:B------:R-:W1:Y:S01]  /*3c90*/  MUFU.EX2 R30, R30 ;  /* 0x0000001e001e7308 */ /* 0x000e620000000800 */
[C---:B--2---:R-:W-:Y:S01]  /*3ca0*/  FADD.FTZ R0, R28.reuse, R41 ;  /* 0x000000291c007221 */ /* 0x044fe20000010000 */
[----:B------:R-:W-:Y:S01]  /*3cb0*/  FADD.FTZ R13, R51, R42 ;  /* 0x0000002a330d7221 */ /* 0x000fe20000010000 */
[----:B------:R-:W-:Y:S02]  /*3cc0*/  F2FP.F16.F32.PACK_AB R182, R28, R27 ;  /* 0x0000001b1cb6723e */ /* 0x000fe400000000ff */
[----:B------:R-:W-:Y:S02]  /*3cd0*/  CS2R R50, SRZ ;  /* 0x0000000000327805 */ /* 0x000fe4000001ff00 */
[----:B------:R-:W-:Y:S01]  /*3ce0*/  CS2R R42, SRZ ;  /* 0x00000000002a7805 */ /* 0x000fe2000001ff00 */
[----:B------:R-:W-:Y:S01]  /*3cf0*/  FADD.FTZ R10, R54, R13 ;  /* 0x0000000d360a7221 */ /* 0x000fe20000010000 */
[----:B------:R-:W-:Y:S01]  /*3d00*/  CS2R R26, SRZ ;  /* 0x00000000001a7805 */ /* 0x000fe2000001ff00 */
[----:B------:R-:W2:Y:S01]  /*3d10*/  MUFU.EX2 R31, R31 ;  /* 0x0000001f001f7308 */ /* 0x000ea20000000800 */
[----:B0-----:R-:W-:Y:S01]  /*3d20*/  FADD.FTZ R41, R29, R0 ;  /* 0x000000001d297221 */ /* 0x001fe20000010000 */
[----:B------:R-:W-:-:S06]  /*3d30*/  FADD.FTZ R13, R55, R10 ;  /* 0x0000000a370d7221 */ /* 0x000fcc0000010000 */
[----:B------:R-:W0:Y:S01]  /*3d40*/  MUFU.EX2 R32, R32 ;  /* 0x0000002000207308 */ /* 0x000e220000000800 */
[C---:B-1----:R-:W-:Y:S01]  /*3d50*/  FADD.FTZ R0, R30.reuse, R41 ;  /* 0x000000291e007221 */ /* 0x042fe20000010000 */
[----:B------:R-:W-:Y:S02]  /*3d60*/  F2FP.F16.F32.PACK_AB R176, R30, R29 ;  /* 0x0000001d1eb0723e */ /* 0x000fe400000000ff */
[----:B------:R-:W-:-:S04]  /*3d70*/  CS2R R28, SRZ ;  /* 0x00000000001c7805 */ /* 0x000fc8000001ff00 */
[----:B------:R-:W1:Y:S01]  /*3d80*/  MUFU.EX2 R33, R33 ;  /* 0x0000002100217308 */ /* 0x000e620000000800 */
[----:B--2---:R-:W-:-:S07]  /*3d90*/  FADD.FTZ R3, R31, R0 ;  /* 0x000000001f037221 */ /* 0x004fce0000010000 */
        /* <DEDUP_REMOVED lines=39> */
[----:B0-----:R-:W-:Y:S01]  /*4010*/  FADD.FTZ R3, R39, R0 ;  /* 0x0000000027037221 */ /* 0x001fe20000010000 */
[----:B------:R-:W-:-:S06]  /*4020*/  IMAD.MOV.U32 R0, RZ, RZ, 0x3f800000 ;  /* 0x3f800000ff007424 */ /* 0x000fcc00078e00ff */
[----:B------:R-:W0:Y:S01]  /*4030*/  MUFU.EX2 R2, R2 ;  /* 0x0000000200027308 */ /* 0x000e220000000800 */
[----:B-1----:R-:W-:Y:S01]  /*4040*/  FADD.FTZ R13, R67, R10 ;  /* 0x0000000a430d7221 */ /* 0x002fe20000010000 */
[C---:B--2---:R-:W-:Y:S01]  /*4050*/  FADD.FTZ R10, R40.reuse, R3 ;  /* 0x00000003280a7221 */ /* 0x044fe20000010000 */
[----:B------:R-:W-:Y:S02]  /*4060*/  F2FP.F16.F32.PACK_AB R170, R40, R39 ;  /* 0x0000002728aa723e */ /* 0x000fe400000000ff */
[----:B------:R-:W-:Y:S02]  /*4070*/  CS2R R40, SRZ ;  /* 0x0000000000287805 */ /* 0x000fe4000001ff00 */
[----:B------:R-:W-:Y:S01]  /*4080*/  CS2R R38, SRZ ;  /* 0x0000000000267805 */ /* 0x000fe2000001ff00 */
[C---:B0-----:R-:W-:Y:S01]  /*4090*/  FADD.FTZ R3, R2.reuse, R13 ;  /* 0x0000000d02037221 */ /* 0x041fe20000010000 */
[----:B------:R-:W-:Y:S01]  /*40a0*/  F2FP.F16.F32.PACK_AB R171, R2, R67 ;  /* 0x0000004302ab723e */ /* 0x000fe200000000ff */
[----:B------:R-:W-:Y:S01]  /*40b0*/  IMAD.MOV.U32 R2, RZ, RZ, 0x3f800000 ;  /* 0x3f800000ff027424 */ /* 0x000fe200078e00ff */
[----:B------:R-:W-:Y:S01]  /*40c0*/  CS2R R66, SRZ ;  /* 0x0000000000427805 */ /* 0x000fe2000001ff00 */
[----:B------:R-:W-:Y:S06]  /*40d0*/  @!P1 BRA `(.L_x_2430) ;  /* 0x0000002c00249947 */ /* 0x000fec0003800000 */
[----:B------:R-:W-:Y:S01]  /*40e0*/  MOV R13, R11 ;  /* 0x0000000b000d7202 */ /* 0x000fe20000000f00 */
[----:B------:R-:W-:Y:S01]  /*40f0*/  IMAD.MOV.U32 R14, RZ, RZ, R12 ;  /* 0x000000ffff0e7224 */ /* 0x000fe200078e000c */
[----:B------:R-:W-:Y:S01]  /*4100*/  UMOV UR5, UR38 ;  /* 0x0000002600057c82 */ /* 0x000fe20008000000 */
[----:B------:R-:W-:Y:S01]  /*4110*/  IMAD.MOV.U32 R2, RZ, RZ, 0x3f800000 ;  /* 0x3f800000ff027424 */ /* 0x000fe200078e00ff */
[----:B------:R-:W-:Y:S01]  /*4120*/  UMOV UR6, UR39 ;  /* 0x0000002700067c82 */ /* 0x000fe20008000000 */
[----:B------:R-:W-:Y:S01]  /*4130*/  IMAD.MOV.U32 R119, RZ, RZ, RZ ;  /* 0x000000ffff777224 */ /* 0x000fe200078e00ff */
[----:B------:R-:W-:Y:S01]  /*4140*/  ULDC UR7, c[0x0][0x9d8] ;  /* 0x0002760000077ab9 */ /* 0x000fe20000000800 */
[----:B------:R-:W-:-:S05]  /*4150*/  ULDC UR34, c[0x0][0x988] ;  /* 0x0002620000227ab9 */ /* 0x000fca0000000800 */
.L_x_2441:
[----:B------:R-:W-:-:S04]  /*4160*/  UISETP.NE.AND UP0, UPT, UR6, 0x1, UPT ;  /* 0x000000010600788c */ /* 0x000fc8000bf05270 */
[----:B------:R-:W-:-:S04]  /*4170*/  USEL UR38, URZ, 0x1, UP0 ;  /* 0x000000013f267887 */ /* 0x000fc80008000000 */
[----:B------:R-:W-:Y:S01]  /*4180*/  ULOP3.LUT UR38, UR5, UR38, URZ, 0x3c, !UPT ;  /* 0x0000002605267292 */ /* 0x000fe2000f8e3c3f */
[----:B------:R-:W-:Y:S11]  /*4190*/  @!P0 BRA `(.L_x_2431) ;  /* 0x0000000000048947 */ /* 0x000ff60003800000 */
[----:B------:R-:W-:Y:S01]  /*41a0*/  BPT.TRAP 0x1 ;  /* 0x000000040000795c */ /* 0x000fe20000300000 */
.L_x_2431:
        /* <DEDUP_REMOVED lines=9> */
.L_x_2432:
[----:B-1----:R-:W-:Y:S05]  /*4240*/  @P1 BRA `(.L_x_2433) ;  /* 0x0000000000081947 */ /* 0x002fea0003800000 */
[----:B------:R-:W1:Y:S02]  /*4250*/  SYNCS.PHASECHK.TRANS64.TRYWAIT P1, [UR8+0x30830], R11 ;  /* 0x0308300bff0075a7 */ /* 0x000e640008020148 */
[----:B-1----:R-:W-:Y:S05]  /*4260*/  @!P1 BRA `(.L_x_2434) ;  /* 0x000000e000f09947 */ /* 0x002fea0003800000 */
.L_x_2433:
        /* <DEDUP_REMOVED lines=175> */
.L_x_2435:
[----:B------:R-:W-:Y:S01]  /*4d60*/  ULEA UR9, UR6, UR40, 0x3 ;  /* 0x0000002806097291 */ /* 0x000fe2000f8e183f */
[----:B------:R-:W-:-:S04]  /*4d70*/  MOV R0, UR5 ;  /* 0x0000000500007c02 */ /* 0x000fc80008000f00 */
[----:B------:R-:W-:-:S04]  /*4d80*/  SHF.L.U32 R0, R0, 0x1f, RZ ;  /* 0x0000001f00007819 */ /* 0x000fc800000006ff */
[----:B------:R2:W3:Y:S01]  /*4d90*/  SYNCS.PHASECHK.TRANS64.TRYWAIT P1, [UR9+0x30850], R0 ;  /* 0x03085000ff0075a7 */ /* 0x0004e20008020149 */
[----:B------:R-:W-:Y:S05]  /*4da0*/  @!P0 BRA `(.L_x_2436) ;  /* 0x0000000000048947 */ /* 0x000fea0003800000 */
[----:B------:R-:W-:Y:S01]  /*4db0*/  BPT.TRAP 0x1 ;  /* 0x000000040000795c */ /* 0x000fe20000300000 */
.L_x_2436:
[----:B---3--:R-:W-:Y:S05]  /*4dc0*/  @P1 BRA `(.L_x_2437) ;  /* 0x0000000000081947 */ /* 0x008fea0003800000 */
[----:B------:R-:W3:Y:S02]  /*4dd0*/  SYNCS.PHASECHK.TRANS64.TRYWAIT P1, [UR9+0x30850], R0 ;  /* 0x03085000ff0075a7 */ /* 0x000ee40008020149 */
[----:B---3--:R-:W-:Y:S05]  /*4de0*/  @!P1 BRA `(.L_x_2438) ;  /* 0x000000d800289947 */ /* 0x008fea0003800000 */
.L_x_2437:
        /* <DEDUP_REMOVED lines=37> */
.L_x_2439:
[----:B------:R-:W-:Y:S01]  /*5040*/  UISETP.NE.AND UP0, UPT, UR60, URZ, UPT ;  /* 0x0000003f3c00728c */ /* 0x000fe2000bf05270 */
[----:B-1----:R-:W-:Y:S01]  /*5050*/  FMUL.FTZ R12, R129, UR7 ;  /* 0x00000007810c7c20 */ /* 0x002fe20008410000 */
[----:B0-2---:R-:W-:Y:S01]  /*5060*/  FMUL.FTZ R0, R120, UR7 ;  /* 0x0000000778007c20 */ /* 0x005fe20008410000 */
[----:B------:R-:W-:Y:S01]  /*5070*/  FMUL.FTZ R20, R132, UR7 ;  /* 0x0000000784147c20 */ /* 0x000fe20008410000 */
[----:B------:R-:W-:Y:S01]  /*5080*/  FMUL.FTZ R168, R122, UR7 ;  /* 0x000000077aa87c20 */ /* 0x000fe20008410000 */
[----:B------:R0:W-:Y:S01]  /*5090*/  MUFU.TANH R120, R12 ;  /* 0x0000000c00787308 */ /* 0x0001e20000002400 */
[----:B------:R-:W-:Y:S01]  /*50a0*/  PLOP3.LUT P1, PT, PT, PT, UP0, 0x80, 0x0 ;  /* 0x000000000000781c */ /* 0x000fe20003f2f008 */
[----:B------:R-:W-:Y:S01]  /*50b0*/  FMUL.FTZ R2, R121, UR7 ;  /* 0x0000000779027c20 */ /* 0x000fe20008410000 */
[----:B------:R-:W-:Y:S01]  /*50c0*/  PLOP3.LUT P2, PT, PT, PT, UP0, 0x80, 0x0 ;  /* 0x000000000000781c */ /* 0x000fe20003f4f008 */
[----:B------:R-:W-:Y:S02]  /*50d0*/  IMAD.U32 R21, RZ, RZ, UR42 ;  /* 0x0000002aff157e24 */ /* 0x000fe4000f8e00ff */
[----:B------:R-:W-:Y:S01]  /*50e0*/  FMUL.FTZ R15, R124, UR7 ;  /* 0x000000077c0f7c20 */ /* 0x000fe20008410000 */
[----:B------:R-:W-:Y:S01]  /*50f0*/  @UP0 ULDC UR5, c[0x0][0x44c] ;  /* 0x0001130000050ab9 */ /* 0x000fe20000000800 */
[----:B------:R-:W-:Y:S01]  /*5100*/  FMUL.FTZ R11, R125, UR7 ;  /* 0x000000077d0b7c20 */ /* 0x000fe20008410000 */
[----:B------:R1:W-:Y:S01]  /*5110*/  MUFU.TANH R122, R20 ;  /* 0x00000014007a7308 */ /* 0x0003e20000002400 */
[----:B0-----:R-:W-:-:S02]  /*5120*/  VIADD R12, R18, UR41 ;  /* 0x00000029120c7c36 */ /* 0x001fc40008000000 */
[----:B------:R-:W-:Y:S01]  /*5130*/  FMUL.FTZ R128, R128, UR7 ;  /* 0x0000000780807c20 */ /* 0x000fe20008410000 */
[----:B------:R-:W-:Y:S01]  /*5140*/  FMUL.FTZ R144, R144, UR7 ;  /* 0x0000000790907c20 */ /* 0x000fe20008410000 */
[----:B------:R-:W-:Y:S01]  /*5150*/  FMUL.FTZ R171, R126, UR7 ;  /* 0x000000077eab7c20 */ /* 0x000fe20008410000 */
[----:B------:R-:W-:Y:S01]  /*5160*/  FMUL.FTZ R136, R136, UR7 ;  /* 0x0000000788887c20 */ /* 0x000fe20008410000 */
[----:B------:R-:W-:Y:S01]  /*5170*/  FMUL.FTZ R132, R135, UR7 ;  /* 0x0000000787847c20 */ /* 0x000fe20008410000 */
[----:B------:R-:W-:Y:S01]  /*5180*/  FMUL.FTZ R133, R133, UR7 ;  /* 0x0000000785857c20 */ /* 0x000fe20008410000 */
[----:B------:R-:W0:Y:S01]  /*5190*/  MUFU.TANH R0, R0 ;  /* 0x0000000000007308 */ /* 0x000e220000002400 */
[----:B-1----:R-:W-:Y:S01]  /*51a0*/  @P1 IMAD.HI.U32 R20, R12, UR5, RZ ;  /* 0x000000050c141c27 */ /* 0x002fe2000f8e00ff */
[----:B------:R-:W-:-:S03]  /*51b0*/  @UP0 ULDC UR5, c[0x0][0x450] ;  /* 0x0001140000050ab9 */ /* 0x000fc60000000800 */
[----:B------:R-:W-:Y:S01]  /*51c0*/  FMUL.FTZ R141, R141, UR7 ;  /* 0x000000078d8d7c20 */ /* 0x000fe20008410000 */
[----:B------:R-:W-:Y:S01]  /*51d0*/  FMUL.FTZ R169, R123, UR7 ;  /* 0x000000077ba97c20 */ /* 0x000fe20008410000 */
[----:B------:R-:W-:Y:S01]  /*51e0*/  FMUL.FTZ R140, R140, UR7 ;  /* 0x000000078c8c7c20 */ /* 0x000fe20008410000 */
[----:B------:R-:W-:Y:S01]  /*51f0*/  @P2 SHF.R.U32.HI R12, RZ, UR5, R20 ;  /* 0x00000005ff0c2c19 */ /* 0x000fe20008011614 */
[----:B------:R-:W-:Y:S01]  /*5200*/  UMOV UR5, 0x1 ;  /* 0x0000000100057882 */ /* 0x000fe20000000000 */
[----:B------:R-:W1:Y:S01]  /*5210*/  MUFU.TANH R2, R2 ;  /* 0x0000000200027308 */ /* 0x000e620000002400 */
[----:B------:R-:W-:Y:S01]  /*5220*/  UIMAD UR5, UR4, -0x60, UR5 ;  /* 0xffffffa0040578a4 */ /* 0x000fe2000f8e0205 */
[----:B------:R-:W-:Y:S01]  /*5230*/  FMUL.FTZ R20, R145, UR7 ;  /* 0x0000000791147c20 */ /* 0x000fe20008410000 */
[----:B------:R-:W2:Y:S01]  /*5240*/  SHFL.IDX PT, R121, R12, RZ, 0x1c1f ;  /* 0x001c1fff0c797589 */ /* 0x000ea200000e0000 */
[----:B------:R-:W-:Y:S01]  /*5250*/  FMUL.FTZ R170, R127, UR7 ;  /* 0x000000077faa7c20 */ /* 0x000fe20008410000 */
[----:B------:R-:W-:Y:S01]  /*5260*/  FMUL.FTZ R137, R137, UR7 ;  /* 0x0000000789897c20 */ /* 0x000fe20008410000 */
[----:B------:R-:W-:Y:S01]  /*5270*/  FMUL.FTZ R129, R130, UR7 ;  /* 0x0000000782817c20 */ /* 0x000fe20008410000 */
[----:B------:R-:W-:Y:S01]  /*5280*/  IMAD.U32 R172, RZ, RZ, UR5 ;  /* 0x00000005ffac7e24 */ /* 0x000fe2000f8e00ff */
[----:B------:R-:W3:Y:S01]  /*5290*/  MUFU.TANH R15, R15 ;  /* 0x0000000f000f7308 */ /* 0x000ee20000002400 */
[----:B------:R-:W-:Y:S01]  /*52a0*/  FMUL.FTZ R130, R131, UR7 ;  /* 0x0000000783827c20 */ /* 0x000fe20008410000 */
[----:B------:R-:W-:Y:S01]  /*52b0*/  FMUL.FTZ R131, R134, UR7 ;  /* 0x0000000786837c20 */ /* 0x000fe20008410000 */
[----:B------:R-:W-:-:S02]  /*52c0*/  IMAD R172, R17, -0x2, R172 ;  /* 0xfffffffe11ac7824 */ /* 0x000fc400078e02ac */
[----:B------:R-:W-:Y:S01]  /*52d0*/  FMUL.FTZ R138, R138, UR7 ;  /* 0x000000078a8a7c20 */ /* 0x000fe20008410000 */
[----:B------:R-:W-:Y:S01]  /*52e0*/  FMUL.FTZ R134, R139, UR7 ;  /* 0x000000078b867c20 */ /* 0x000fe20008410000 */
[----:B------:R-:W-:Y:S01]  /*52f0*/  FMUL.FTZ R148, R148, UR7 ;  /* 0x0000000794947c20 */ /* 0x000fe20008410000 */
[----:B------:R-:W-:Y:S01]  /*5300*/  FMUL.FTZ R149, R149, UR7 ;  /* 0x0000000795957c20 */ /* 0x000fe20008410000 */
[----:B------:R-:W-:Y:S01]  /*5310*/  IADD3 R172, -R21, UR43, R172 ;  /* 0x0000002b15ac7c10 */ /* 0x000fe2000fffe1ac */
        /* <DEDUP_REMOVED lines=8> */
[----:B------:R-:W5:Y:S01]  /*53a0*/  MUFU.TANH R128, R128 ;  /* 0x0000008000807308 */ /* 0x000f620000002400 */
[----:B------:R-:W-:Y:S01]  /*53b0*/  FMUL.FTZ R165, R165, UR7 ;  /* 0x00000007a5a57c20 */ /* 0x000fe20008410000 */
[----:B--2---:R-:W-:Y:S01]  /*53c0*/  IMAD.IADD R121, R172, 0x1, R121 ;  /* 0x00000001ac797824 */ /* 0x004fe200078e0279 */
[----:B------:R-:W-:Y:S01]  /*53d0*/  UMOV UR14, UR34 ;  /* 0x00000022000e7c82 */ /* 0x000fe20008000000 */
[----:B------:R-:W2:Y:S01]  /*53e0*/  S2UR UR6, SR_CgaCtaId ;  /* 0x00000000000679c3 */ /* 0x000ea20000008800 */
[----:B------:R-:W-:-:S02]  /*53f0*/  UIADD3 UR8, UR8, 0x30840, URZ ;  /* 0x0003084008087890 */ /* 0x000fc4000fffe03f */
[C---:B------:R-:W-:Y:S01]  /*5400*/  ISETP.GT.AND P1, PT, R121.reuse, RZ, PT ;  /* 0x000000ff7900720c */ /* 0x040fe20003f24270 */
[----:B------:R1:W-:Y:S01]  /*5410*/  MUFU.TANH R126, R144 ;  /* 0x00000090007e7308 */ /* 0x0003e20000002400 */
[C---:B------:R-:W-:Y:S02]  /*5420*/  ISETP.GT.AND P2, PT, R121.reuse, 0x1, PT ;  /* 0x000000017900780c */ /* 0x040fe40003f44270 */
[----:B0-----:R-:W-:Y:S02]  /*5430*/  FSEL R145, R0, -INF , P1 ;  /* 0xff80000000917808 */ /* 0x001fe40000800000 */
[----:B------:R-:W-:Y:S02]  /*5440*/  ISETP.GT.AND P1, PT, R121, 0x8, PT ;  /* 0x000000087900780c */ /* 0x000fe40003f24270 */
[----:B------:R-:W-:Y:S01]  /*5450*/  FMNMX.FTZ R21, R145, R14, !PT ;  /* 0x0000000e91157209 */ /* 0x000fe20007810000 */
[----:B------:R0:W-:Y:S01]  /*5460*/  MUFU.TANH R135, R136 ;  /* 0x0000008800877308 */ /* 0x0001e20000002400 */
[----:B-1----:R-:W-:-:S02]  /*5470*/  FSEL R144, R2, -INF , P2 ;  /* 0xff80000002907808 */ /* 0x002fc40001000000 */
[----:B------:R-:W-:Y:S02]  /*5480*/  ISETP.GT.AND P2, PT, R121, 0x9, PT ;  /* 0x000000097900780c */ /* 0x000fe40003f44270 */
[----:B------:R-:W-:-:S03]  /*5490*/  FMNMX.FTZ R21, R144, R21, !PT ;  /* 0x0000001590157209 */ /* 0x000fc60007810000 */
[----:B------:R-:W1:Y:S01]  /*54a0*/  MUFU.TANH R123, R133 ;  /* 0x00000085007b7308 */ /* 0x000e620000002400 */
[----:B0-----:R-:W-:Y:S01]  /*54b0*/  FMUL.FTZ R136, R142, UR7 ;  /* 0x000000078e887c20 */ /* 0x001fe20008410000 */
[----:B---3--:R-:W-:Y:S02]  /*54c0*/  FSEL R142, R15, -INF , P1 ;  /* 0xff8000000f8e7808 */ /* 0x008fe40000800000 */
[----:B------:R-:W-:Y:S01]  /*54d0*/  ISETP.GT.AND P1, PT, R121, 0x10, PT ;  /* 0x000000107900780c */ /* 0x000fe20003f24270 */
[----:B--2---:R-:W-:Y:S01]  /*54e0*/  UPRMT UR8, UR6, 0x654, UR8 ;  /* 0x0000065406087896 */ /* 0x004fe20008000008 */
[----:B------:R-:W-:Y:S02]  /*54f0*/  FMNMX.FTZ R0, R142, R21, !PT ;  /* 0x000000158e007209 */ /* 0x000fe40007810000 */
[----:B------:R4:W-:Y:S06]  /*5500*/  MUFU.TANH R125, R141 ;  /* 0x0000008d007d7308 */ /* 0x0009ec0000002400 */
[----:B------:R-:W-:Y:S02]  /*5510*/  SYNCS.ARRIVE.TRANS64.RED.A1T0 RZ, [UR8], RZ ;  /* 0x000000ffffff79a7 */ /* 0x000fe40008100408 */
[----:B------:R5:W-:Y:S01]  /*5520*/  MUFU.TANH R127, R140 ;  /* 0x0000008c007f7308 */ /* 0x000be20000002400 */
[----:B----4-:R-:W-:-:S02]  /*5530*/  FSEL R141, R11, -INF , P2 ;  /* 0xff8000000b8d7808 */ /* 0x010fc40001000000 */
[----:B------:R-:W-:Y:S02]  /*5540*/  ISETP.GT.AND P2, PT, R121, 0x11, PT ;  /* 0x000000117900780c */ /* 0x000fe40003f44270 */
[----:B------:R-:W-:Y:S02]  /*5550*/  FMNMX.FTZ R11, R141, R0, !PT ;  /* 0x000000008d0b7209 */ /* 0x000fe40007810000 */
[----:B------:R-:W-:Y:S01]  /*5560*/  FSEL R139, R120, -INF , P2 ;  /* 0xff800000788b7808 */ /* 0x000fe20001000000 */
[----:B------:R1:W0:Y:S01]  /*5570*/  MUFU.TANH R124, R137 ;  /* 0x00000089007c7308 */ /* 0x0002220000002400 */
[----:B-----5:R-:W-:Y:S02]  /*5580*/  FSEL R140, R128, -INF , P1 ;  /* 0xff800000808c7808 */ /* 0x020fe40000800000 */
[----:B------:R-:W-:Y:S02]  /*5590*/  ISETP.GT.AND P1, PT, R121, 0x18, PT ;  /* 0x000000187900780c */ /* 0x000fe40003f24270 */
[----:B------:R-:W-:-:S02]  /*55a0*/  FMNMX.FTZ R0, R140, R11, !PT ;  /* 0x0000000b8c007209 */ /* 0x000fc40007810000 */
[----:B------:R-:W-:Y:S01]  /*55b0*/  ISETP.GT.AND P2, PT, R121, 0x19, PT ;  /* 0x000000197900780c */ /* 0x000fe20003f44270 */
[----:B------:R2:W-:Y:S01]  /*55c0*/  MUFU.TANH R133, R138 ;  /* 0x0000008a00857308 */ /* 0x0005e20000002400 */
[----:B------:R-:W-:Y:S02]  /*55d0*/  FMNMX.FTZ R11, R139, R0, !PT ;  /* 0x000000008b0b7209 */ /* 0x000fe40007810000 */
[----:B-1----:R-:W-:Y:S02]  /*55e0*/  FSEL R137, R123, -INF , P2 ;  /* 0xff8000007b897808 */ /* 0x002fe40001000000 */
[----:B------:R-:W-:-:S03]  /*55f0*/  ISETP.GT.AND P2, PT, R121, 0x21, PT ;  /* 0x000000217900780c */ /* 0x000fc60003f44270 */
[----:B------:R-:W1:Y:S01]  /*5600*/  MUFU.TANH R20, R20 ;  /* 0x0000001400147308 */ /* 0x000e620000002400 */
[----:B--2---:R-:W-:Y:S02]  /*5610*/  FSEL R138, R122, -INF , P1 ;  /* 0xff8000007a8a7808 */ /* 0x004fe40000800000 */
[----:B------:R-:W-:Y:S02]  /*5620*/  ISETP.GT.AND P1, PT, R121, 0x20, PT ;  /* 0x000000207900780c */ /* 0x000fe40003f24270 */
[----:B------:R-:W-:Y:S02]  /*5630*/  FMNMX.FTZ R0, R138, R11, !PT ;  /* 0x0000000b8a007209 */ /* 0x000fe40007810000 */
[----:B------:R-:W-:Y:S01]  /*5640*/  FSEL R135, R135, -INF , P1 ;  /* 0xff80000087877808 */ /* 0x000fe20000800000 */
[----:B------:R-:W2:Y:S01]  /*5650*/  MUFU.TANH R148, R148 ;  /* 0x0000009400947308 */ /* 0x000ea20000002400 */
[----:B------:R-:W-:Y:S02]  /*5660*/  FMNMX.FTZ R0, R137, R0, !PT ;  /* 0x0000000089007209 */ /* 0x000fe40007810000 */
[----:B------:R-:W-:-:S02]  /*5670*/  ISETP.GT.AND P1, PT, R121, 0x28, PT ;  /* 0x000000287900780c */ /* 0x000fc40003f24270 */
[----:B0-----:R-:W-:Y:S02]  /*5680*/  FSEL R128, R124, -INF , P2 ;  /* 0xff8000007c807808 */ /* 0x001fe40001000000 */
[----:B------:R-:W-:Y:S01]  /*5690*/  FMNMX.FTZ R11, R135, R0, !PT ;  /* 0x00000000870b7209 */ /* 0x000fe20007810000 */
[----:B------:R-:W0:Y:S01]  /*56a0*/  MUFU.TANH R149, R149 ;  /* 0x0000009500957308 */ /* 0x000e220000002400 */
[----:B------:R-:W-:Y:S02]  /*56b0*/  ISETP.GT.AND P2, PT, R121, 0x29, PT ;  /* 0x000000297900780c */ /* 0x000fe40003f44270 */
[----:B------:R-:W-:Y:S02]  /*56c0*/  FSEL R127, R127, -INF , P1 ;  /* 0xff8000007f7f7808 */ /* 0x000fe40000800000 */
[----:B------:R-:W-:Y:S02]  /*56d0*/  FMNMX.FTZ R0, R128, R11, !PT ;  /* 0x0000000b80007209 */ /* 0x000fe40007810000 */
[----:B------:R-:W-:Y:S01]  /*56e0*/  ISETP.GT.AND P1, PT, R121, 0x30, PT ;  /* 0x000000307900780c */ /* 0x000fe20003f24270 */
[----:B------:R-:W3:Y:S01]  /*56f0*/  MUFU.TANH R152, R152 ;  /* 0x0000009800987308 */ /* 0x000ee20000002400 */
[----:B------:R-:W-:-:S02]  /*5700*/  FSEL R122, R125, -INF , P2 ;  /* 0xff8000007d7a7808 */ /* 0x000fc40001000000 */
[----:B------:R-:W-:Y:S02]  /*5710*/  FMNMX.FTZ R11, R127, R0, !PT ;  /* 0x000000007f0b7209 */ /* 0x000fe40007810000 */
[C---:B------:R-:W-:Y:S02]  /*5720*/  ISETP.GT.AND P2, PT, R121.reuse, 0x31, PT ;  /* 0x000000317900780c */ /* 0x040fe40003f44270 */
[----:B------:R-:W-:Y:S01]  /*5730*/  FSEL R123, R126, -INF , P1 ;  /* 0xff8000007e7b7808 */ /* 0x000fe20000800000 */
[----:B------:R-:W4:Y:S01]  /*5740*/  MUFU.TANH R153, R153 ;  /* 0x0000009900997308 */ /* 0x000f220000002400 */
[----:B------:R-:W-:Y:S02]  /*5750*/  FMNMX.FTZ R2, R122, R11, !PT ;  /* 0x0000000b7a027209 */ /* 0x000fe40007810000 */
[----:B------:R-:W-:Y:S02]  /*5760*/  ISETP.GT.AND P1, PT, R121, 0x38, PT ;  /* 0x000000387900780c */ /* 0x000fe40003f24270 */
[----:B-1----:R-:W-:-:S02]  /*5770*/  FSEL R0, R20, -INF , P2 ;  /* 0xff80000014007808 */ /* 0x002fc40001000000 */
[----:B------:R-:W-:Y:S01]  /*5780*/  FMNMX.FTZ R15, R123, R2, !PT ;  /* 0x000000027b0f7209 */ /* 0x000fe20007810000 */
[----:B------:R-:W1:Y:S01]  /*5790*/  MUFU.TANH R156, R156 ;  /* 0x0000009c009c7308 */ /* 0x000e620000002400 */
[----:B------:R-:W-:Y:S02]  /*57a0*/  ISETP.GT.AND P2, PT, R121, 0x39, PT ;  /* 0x000000397900780c */ /* 0x000fe40003f44270 */
[----:B--2---:R-:W-:Y:S01]  /*57b0*/  FSEL R11, R148, -INF , P1 ;  /* 0xff800000940b7808 */ /* 0x004fe20000800000 */
[----:B------:R-:W-:Y:S01]  /*57c0*/  FMUL.FTZ R148, R143, UR7 ;  /* 0x000000078f947c20 */ /* 0x000fe20008410000 */
[----:B------:R-:W-:Y:S02]  /*57d0*/  FMNMX.FTZ R20, R0, R15, !PT ;  /* 0x0000000f00147209 */ /* 0x000fe40007810000 */
[----:B------:R-:W-:Y:S01]  /*57e0*/  ISETP.GT.AND P1, PT, R121, 0x40, PT ;  /* 0x000000407900780c */ /* 0x000fe20003f24270 */
[----:B------:R-:W2:Y:S01]  /*57f0*/  MUFU.TANH R157, R157 ;  /* 0x0000009d009d7308 */ /* 0x000ea20000002400 */
[----:B0-----:R-:W-:Y:S01]  /*5800*/  FSEL R2, R149, -INF , P2 ;  /* 0xff80000095027808 */ /* 0x001fe20001000000 */
[----:B------:R-:W-:Y:S01]  /*5810*/  FMUL.FTZ R149, R146, UR7 ;  /* 0x0000000792957c20 */ /* 0x000fe20008410000 */
[----:B------:R-:W-:-:S02]  /*5820*/  FMNMX.FTZ R21, R11, R20, !PT ;  /* 0x000000140b157209 */ /* 0x000fc40007810000 */
[C---:B------:R-:W-:Y:S02]  /*5830*/  ISETP.GT.AND P2, PT, R121.reuse, 0x41, PT ;  /* 0x000000417900780c */ /* 0x040fe40003f44270 */
[----:B---3--:R-:W-:Y:S01]  /*5840*/  FSEL R15, R152, -INF , P1 ;  /* 0xff800000980f7808 */ /* 0x008fe20000800000 */
[----:B------:R-:W0:Y:S01]  /*5850*/  MUFU.TANH R160, R160 ;  /* 0x000000a000a07308 */ /* 0x000e220000002400 */
[----:B------:R-:W-:Y:S02]  /*5860*/  FMNMX.FTZ R120, R2, R21, !PT ;  /* 0x0000001502787209 */ /* 0x000fe40007810000 */
[----:B------:R-:W-:Y:S02]  /*5870*/  ISETP.GT.AND P1, PT, R121, 0x48, PT ;  /* 0x000000487900780c */ /* 0x000fe40003f24270 */
[----:B----4-:R-:W-:Y:S01]  /*5880*/  FSEL R20, R153, -INF , P2 ;  /* 0xff80000099147808 */ /* 0x010fe20001000000 */
[----:B------:R-:W-:Y:S01]  /*5890*/  FMUL.FTZ R153, R155, UR7 ;  /* 0x000000079b997c20 */ /* 0x000fe20008410000 */
[----:B------:R-:W-:Y:S01]  /*58a0*/  FMNMX.FTZ R125, R15, R120, !PT ;  /* 0x000000780f7d7209 */ /* 0x000fe20007810000 */
[----:B------:R-:W3:Y:S01]  /*58b0*/  MUFU.TANH R161, R161 ;  /* 0x000000a100a17308 */ /* 0x000ee20000002400 */
[----:B------:R-:W-:Y:S01]  /*58c0*/  ISETP.GT.AND P2, PT, R121, 0x49, PT ;  /* 0x000000497900780c */ /* 0x000fe20003f44270 */
[----:B------:R-:W-:Y:S01]  /*58d0*/  FMUL.FTZ R155, R159, UR7 ;  /* 0x000000079f9b7c20 */ /* 0x000fe20008410000 */
[----:B-1----:R-:W-:Y:S01]  /*58e0*/  FSEL R21, R156, -INF , P1 ;  /* 0xff8000009c157808 */ /* 0x002fe20000800000 */
[----:B------:R-:W-:Y:S01]  /*58f0*/  FMUL.FTZ R156, R162, UR7 ;  /* 0x00000007a29c7c20 */ /* 0x000fe20008410000 */
[----:B------:R-:W-:Y:S01]  /*5900*/  FMNMX.FTZ R124, R20, R125, !PT ;  /* 0x0000007d147c7209 */ /* 0x000fe20007810000 */
[----:B------:R-:W-:Y:S01]  /*5910*/  FMUL.FTZ R159, R167, UR7 ;  /* 0x00000007a79f7c20 */ /* 0x000fe20008410000 */
[----:B------:R-:W-:Y:S01]  /*5920*/  ISETP.GT.AND P1, PT, R121, 0x50, PT ;  /* 0x000000507900780c */ /* 0x000fe20003f24270 */
[----:B------:R-:W1:Y:S01]  /*5930*/  MUFU.TANH R126, R164 ;  /* 0x000000a4007e7308 */ /* 0x000e620000002400 */
[----:B--2---:R-:W-:Y:S01]  /*5940*/  FSEL R120, R157, -INF , P2 ;  /* 0xff8000009d787808 */ /* 0x004fe20001000000 */
[----:B------:R-:W-:Y:S01]  /*5950*/  FMUL.FTZ R157, R163, UR7 ;  /* 0x00000007a39d7c20 */ /* 0x000fe20008410000 */
[----:B------:R-:W-:-:S02]  /*5960*/  FMNMX.FTZ R125, R21, R124, !PT ;  /* 0x0000007c157d7209 */ /* 0x000fc40007810000 */
[C---:B------:R-:W-:Y:S02]  /*5970*/  ISETP.GT.AND P2, PT, R121.reuse, 0x51, PT ;  /* 0x000000517900780c */ /* 0x040fe40003f44270 */
[----:B0-----:R-:W-:Y:S01]  /*5980*/  FSEL R124, R160, -INF , P1 ;  /* 0xff800000a07c7808 */ /* 0x001fe20000800000 */
[----:B------:R-:W0:Y:S01]  /*5990*/  MUFU.TANH R165, R165 ;  /* 0x000000a500a57308 */ /* 0x000e220000002400 */
[----:B------:R-:W-:Y:S02]  /*59a0*/  FMNMX.FTZ R143, R120, R125, !PT ;  /* 0x0000007d788f7209 */ /* 0x000fe40007810000 */
[----:B------:R-:W-:Y:S02]  /*59b0*/  ISETP.GT.AND P1, PT, R121, 0x58, PT ;  /* 0x000000587900780c */ /* 0x000fe40003f24270 */
[----:B---3--:R-:W-:Y:S02]  /*59c0*/  FSEL R125, R161, -INF , P2 ;  /* 0xff800000a17d7808 */ /* 0x008fe40001000000 */
[----:B------:R-:W-:Y:S01]  /*59d0*/  FMNMX.FTZ R152, R124, R143, !PT ;  /* 0x0000008f7c987209 */ /* 0x000fe20007810000 */
[----:B------:R-:W2:Y:S01]  /*59e0*/  MUFU.TANH R168, R168 ;  /* 0x000000a800a87308 */ /* 0x000ea20000002400 */
[----:B------:R-:W-:-:S02]  /*59f0*/  ISETP.GT.AND P2, PT, R121, 0x59, PT ;  /* 0x000000597900780c */ /* 0x000fc40003f44270 */
[----:B-1----:R-:W-:Y:S02]  /*5a00*/  FSEL R126, R126, -INF , P1 ;  /* 0xff8000007e7e7808 */ /* 0x002fe40000800000 */
[----:B------:R-:W-:Y:S01]  /*5a10*/  FMNMX.FTZ R143, R125, R152, !PT ;  /* 0x000000987d8f7209 */ /* 0x000fe20007810000 */
[----:B------:R-:W-:Y:S01]  /*5a20*/  FMUL.FTZ R152, R147, UR7 ;  /* 0x0000000793987c20 */ /* 0x000fe20008410000 */
[----:B------:R-:W-:Y:S01]  /*5a30*/  FMUL.FTZ R147, R150, UR7 ;  /* 0x0000000796937c20 */ /* 0x000fe20008410000 */
[----:B------:R-:W1:Y:S01]  /*5a40*/  MUFU.TANH R169, R169 ;  /* 0x000000a900a97308 */ /* 0x000e620000002400 */
[----:B0-----:R-:W-:Y:S01]  /*5a50*/  FSEL R121, R165, -INF , P2 ;  /* 0xff800000a5797808 */ /* 0x001fe20001000000 */
[----:B------:R-:W-:Y:S01]  /*5a60*/  FMUL.FTZ R150, R151, UR7 ;  /* 0x0000000797967c20 */ /* 0x000fe20008410000 */
[----:B------:R-:W-:Y:S01]  /*5a70*/  FMNMX.FTZ R146, R126, R143, !PT ;  /* 0x0000008f7e927209 */ /* 0x000fe20007810000 */
[----:B------:R-:W-:Y:S01]  /*5a80*/  FMUL.FTZ R151, R154, UR7 ;  /* 0x000000079a977c20 */ /* 0x000fe20008410000 */
[----:B------:R-:W-:Y:S01]  /*5a90*/  FMUL.FTZ R154, R158, UR7 ;  /* 0x000000079e9a7c20 */ /* 0x000fe20008410000 */
[----:B------:R-:W-:Y:S01]  /*5aa0*/  FMUL.FTZ R158, R166, UR7 ;  /* 0x00000007a69e7c20 */ /* 0x000fe20008410000 */
[----:B------:R-:W-:Y:S01]  /*5ab0*/  FMNMX.FTZ R146, R121, R146, !PT ;  /* 0x0000009279927209 */ /* 0x000fe20007810000 */
[----:B------:R-:W0:Y:S04]  /*5ac0*/  MUFU.TANH R171, R171 ;  /* 0x000000ab00ab7308 */ /* 0x000e280000002400 */
[----:B------:R-:W3:Y:S04]  /*5ad0*/  SHFL.BFLY PT, R143, R146, 0x2, 0x1f ;  /* 0x0c401f00928f7f89 */ /* 0x000ee800000e0000 */
[----:B------:R-:W4:Y:S08]  /*5ae0*/  MUFU.TANH R170, R170 ;  /* 0x000000aa00aa7308 */ /* 0x000f300000002400 */
[----:B------:R-:W5:Y:S08]  /*5af0*/  MUFU.TANH R129, R129 ;  /* 0x0000008100817308 */ /* 0x000f700000002400 */
[----:B------:R-:W5:Y:S01]  /*5b00*/  MUFU.TANH R130, R130 ;  /* 0x0000008200827308 */ /* 0x000f620000002400 */
[----:B---3--:R-:W-:-:S02]  /*5b10*/  FMNMX.FTZ R160, R146, R143, !PT ;  /* 0x0000008f92a07209 */ /* 0x008fc40007810000 */
[----:B------:R-:W3:Y:S05]  /*5b20*/  SHFL.IDX PT, R143, R12, 0x1, 0x1c1f ;  /* 0x003c1f000c8f7f89 */ /* 0x000eea00000e0000 */
[----:B------:R-:W5:Y:S01]  /*5b30*/  MUFU.TANH R131, R131 ;  /* 0x0000008300837308 */ /* 0x000f620000002400 */
[----:B------:R-:W0:Y:S07]  /*5b40*/  SHFL.BFLY PT, R161, R160, 0x1, 0x1f ;  /* 0x0c201f00a0a17f89 */ /* 0x000e2e00000e0000 */
[----:B------:R-:W5:Y:S08]  /*5b50*/  MUFU.TANH R132, R132 ;  /* 0x0000008400847308 */ /* 0x000f700000002400 */
[----:B------:R-:W5:Y:S01]  /*5b60*/  MUFU.TANH R134, R134 ;  /* 0x0000008600867308 */ /* 0x000f620000002400 */
[----:B---3--:R-:W-:-:S07]  /*5b70*/  IADD3 R172, R172, R143, RZ ;  /* 0x0000008facac7210 */ /* 0x008fce0007ffe0ff */
[----:B------:R-:W3:Y:S01]  /*5b80*/  MUFU.TANH R136, R136 ;  /* 0x0000008800887308 */ /* 0x000ee20000002400 */
[C---:B------:R-:W-:Y:S02]  /*5b90*/  ISETP.GT.AND P1, PT, R172.reuse, RZ, PT ;  /* 0x000000ffac00720c */ /* 0x040fe40003f24270 */
[----:B------:R-:W-:Y:S02]  /*5ba0*/  ISETP.GT.AND P2, PT, R172, 0x1, PT ;  /* 0x00000001ac00780c */ /* 0x000fe40003f44270 */
[----:B--2---:R-:W-:Y:S02]  /*5bb0*/  FSEL R168, R168, -INF , P1 ;  /* 0xff800000a8a87808 */ /* 0x004fe40000800000 */
[----:B------:R-:W-:Y:S01]  /*5bc0*/  ISETP.GT.AND P3, PT, R172, 0x8, PT ;  /* 0x00000008ac00780c */ /* 0x000fe20003f64270 */
[----:B------:R-:W2:Y:S01]  /*5bd0*/  MUFU.TANH R148, R148 ;  /* 0x0000009400947308 */ /* 0x000ea20000002400 */
[----:B-1----:R-:W-:Y:S02]  /*5be0*/  FSEL R169, R169, -INF , P2 ;  /* 0xff800000a9a97808 */ /* 0x002fe40001000000 */
[----:B------:R-:W-:-:S02]  /*5bf0*/  FMNMX.FTZ R146, R168, R13, !PT ;  /* 0x0000000da8927209 */ /* 0x000fc40007810000 */
[----:B0-----:R-:W-:Y:S02]  /*5c00*/  FMNMX.FTZ R12, R160, R161, !PT ;  /* 0x000000a1a00c7209 */ /* 0x001fe40007810000 */
[----:B------:R-:W-:Y:S01]  /*5c10*/  ISETP.GT.AND P4, PT, R172, 0x9, PT ;  /* 0x00000009ac00780c */ /* 0x000fe20003f84270 */
[----:B------:R-:W0:Y:S01]  /*5c20*/  MUFU.TANH R149, R149 ;  /* 0x0000009500957308 */ /* 0x000e220000002400 */
[----:B------:R-:W-:Y:S01]  /*5c30*/  FSEL R171, R171, -INF , P3 ;  /* 0xff800000abab7808 */ /* 0x000fe20001800000 */
[C---:B------:R-:W-:Y:S01]  /*5c40*/  FMUL.FTZ R143, R12.reuse, UR14 ;  /* 0x0000000e0c8f7c20 */ /* 0x040fe20008410000 */
[----:B------:R-:W-:Y:S02]  /*5c50*/  FMNMX.FTZ R160, R169, R146, !PT ;  /* 0x00000092a9a07209 */ /* 0x000fe40007810000 */
[----:B------:R-:W-:Y:S02]  /*5c60*/  FSETP.NEU.FTZ.AND P1, PT, R12, -INF , PT ;  /* 0xff8000000c00780b */ /* 0x000fe40003f3d000 */
[----:B------:R-:W-:Y:S01]  /*5c70*/  ISETP.GT.AND P2, PT, R172, 0x10, PT ;  /* 0x00000010ac00780c */ /* 0x000fe20003f44270 */
[----:B------:R-:W1:Y:S01]  /*5c80*/  MUFU.TANH R152, R152 ;  /* 0x0000009800987308 */ /* 0x000e620000002400 */
[----:B----4-:R-:W-:-:S02]  /*5c90*/  FSEL R170, R170, -INF , P4 ;  /* 0xff800000aaaa7808 */ /* 0x010fc40002000000 */
[----:B------:R-:W-:Y:S02]  /*5ca0*/  FMNMX.FTZ R161, R171, R160, !PT ;  /* 0x000000a0aba17209 */ /* 0x000fe40007810000 */
[----:B------:R-:W-:Y:S02]  /*5cb0*/  FSEL R146, R143, RZ, P1 ;  /* 0x000000ff8f927208 */ /* 0x000fe40000800000 */
        /* <DEDUP_REMOVED lines=9> */
[----:B------:R-:W5:Y:S01]  /*5d50*/  MUFU.TANH R150, R150 ;  /* 0x0000009600967308 */ /* 0x000f620000002400 */
[----:B------:R-:W-:Y:S01]  /*5d60*/  FMNMX.FTZ R161, R143, R160, !PT ;  /* 0x000000a08fa17209 */ /* 0x000fe20007810000 */
[--C-:B------:R-:W-:Y:S01]  /*5d70*/  FFMA.FTZ R141, R141, UR14, -R146.reuse ;  /* 0x0000000e8d8d7c23 */ /* 0x100fe20008010892 */
[----:B------:R-:W-:Y:S01]  /*5d80*/  ISETP.GT.AND P3, PT, R172, 0x19, PT ;  /* 0x00000019ac00780c */ /* 0x000fe20003f64270 */
[--C-:B------:R-:W-:Y:S01]  /*5d90*/  FFMA.FTZ R186, R138, UR14, -R146.reuse ;  /* 0x0000000e8aba7c23 */ /* 0x100fe20008010892 */
[----:B------:R-:W-:Y:S01]  /*5da0*/  FSEL R145, R131, -INF , P2 ;  /* 0xff80000083917808 */ /* 0x000fe20001000000 */
[--C-:B------:R-:W-:Y:S01]  /*5db0*/  FFMA.FTZ R180, R135, UR14, -R146.reuse ;  /* 0x0000000e87b47c23 */ /* 0x100fe20008010892 */
[----:B------:R-:W-:Y:S01]  /*5dc0*/  FMNMX.FTZ R144, R130, R161, !PT ;  /* 0x000000a182907209 */ /* 0x000fe20007810000 */
[----:B------:R-:W5:Y:S01]  /*5dd0*/  MUFU.TANH R151, R151 ;  /* 0x0000009700977308 */ /* 0x000f620000002400 */
[----:B------:R-:W-:Y:S01]  /*5de0*/  ISETP.GT.AND P2, PT, R172, 0x20, PT ;  /* 0x00000020ac00780c */ /* 0x000fe20003f44270 */
[--C-:B------:R-:W-:Y:S01]  /*5df0*/  FFMA.FTZ R176, R123, UR14, -R146.reuse ;  /* 0x0000000e7bb07c23 */ /* 0x100fe20008010892 */
[----:B------:R-:W-:Y:S01]  /*5e00*/  FSEL R132, R132, -INF , P3 ;  /* 0xff80000084847808 */ /* 0x000fe20001800000 */
[--C-:B------:R-:W-:Y:S01]  /*5e10*/  FFMA.FTZ R123, R0, UR14, -R146.reuse ;  /* 0x0000000e007b7c23 */ /* 0x100fe20008010892 */
[----:B------:R-:W-:Y:S01]  /*5e20*/  FMNMX.FTZ R131, R145, R144, !PT ;  /* 0x0000009091837209 */ /* 0x000fe20007810000 */
[--C-:B------:R-:W-:Y:S01]  /*5e30*/  FFMA.FTZ R178, R11, UR14, -R146.reuse ;  /* 0x0000000e0bb27c23 */ /* 0x100fe20008010892 */
[----:B------:R-:W-:Y:S01]  /*5e40*/  ISETP.GT.AND P3, PT, R172, 0x21, PT ;  /* 0x00000021ac00780c */ /* 0x000fe20003f64270 */
[----:B------:R-:W5:Y:S01]  /*5e50*/  MUFU.TANH R153, R153 ;  /* 0x0000009900997308 */ /* 0x000f620000002400 */
[----:B------:R-:W-:Y:S01]  /*5e60*/  FSEL R144, R133, -INF , P2 ;  /* 0xff80000085907808 */ /* 0x000fe20001000000 */
        /* <DEDUP_REMOVED lines=11> */
[----:B---3--:R-:W-:Y:S01]  /*5f20*/  FSEL R136, R136, -INF , P2 ;  /* 0xff80000088887808 */ /* 0x008fe20001000000 */
[--C-:B------:R-:W-:Y:S01]  /*5f30*/  FFMA.FTZ R190, R142, UR14, -R146.reuse ;  /* 0x0000000e8ebe7c23 */ /* 0x100fe20008010892 */
[----:B------:R-:W-:Y:S01]  /*5f40*/  FMNMX.FTZ R133, R134, R131, !PT ;  /* 0x0000008386857209 */ /* 0x000fe20007810000 */
[----:B------:R-:W3:Y:S01]  /*5f50*/  MUFU.TANH R155, R155 ;  /* 0x0000009b009b7308 */ /* 0x000ee20000002400 */
[----:B------:R-:W-:Y:S01]  /*5f60*/  ISETP.GT.AND P2, PT, R172, 0x30, PT ;  /* 0x00000030ac00780c */ /* 0x000fe20003f44270 */
[--C-:B------:R-:W-:Y:S01]  /*5f70*/  FFMA.FTZ R137, R137, UR14, -R146.reuse ;  /* 0x0000000e89897c23 */ /* 0x100fe20008010892 */
[----:B--2---:R-:W-:Y:S01]  /*5f80*/  FSEL R148, R148, -INF , P3 ;  /* 0xff80000094947808 */ /* 0x004fe20001800000 */
[----:B------:R-:W-:Y:S01]  /*5f90*/  FFMA.FTZ R121, R121, UR14, -R146 ;  /* 0x0000000e79797c23 */ /* 0x000fe20008010892 */
[----:B------:R-:W-:-:S02]  /*5fa0*/  FMNMX.FTZ R133, R136, R133, !PT ;  /* 0x0000008588857209 */ /* 0x000fc40007810000 */
[----:B------:R-:W-:Y:S01]  /*5fb0*/  ISETP.GT.AND P3, PT, R172, 0x31, PT ;  /* 0x00000031ac00780c */ /* 0x000fe20003f64270 */
[----:B------:R2:W-:Y:S01]  /*5fc0*/  MUFU.EX2 R131, R141 ;  /* 0x0000008d00837308 */ /* 0x0005e20000000800 */
[----:B0-----:R-:W-:Y:S02]  /*5fd0*/  FSEL R149, R149, -INF , P2 ;  /* 0xff80000095957808 */ /* 0x001fe40001000000 */
[----:B------:R-:W-:Y:S02]  /*5fe0*/  FMNMX.FTZ R140, R148, R133, !PT ;  /* 0x00000085948c7209 */ /* 0x000fe40007810000 */
[----:B------:R-:W-:Y:S02]  /*5ff0*/  ISETP.GT.AND P2, PT, R172, 0x38, PT ;  /* 0x00000038ac00780c */ /* 0x000fe40003f44270 */
[----:B-1----:R-:W-:Y:S01]  /*6000*/  FSEL R152, R152, -INF , P3 ;  /* 0xff80000098987808 */ /* 0x002fe20001800000 */
[----:B------:R-:W0:Y:S01]  /*6010*/  MUFU.TANH R156, R156 ;  /* 0x0000009c009c7308 */ /* 0x000e220000002400 */
[----:B------:R-:W-:Y:S01]  /*6020*/  FMNMX.FTZ R133, R149, R140, !PT ;  /* 0x0000008c95857209 */ /* 0x000fe20007810000 */
[----:B--2---:R-:W-:Y:S01]  /*6030*/  FFMA.FTZ R141, R139, UR14, -R146 ;  /* 0x0000000e8b8d7c23 */ /* 0x004fe20008010892 */
[----:B------:R-:W-:-:S02]  /*6040*/  ISETP.GT.AND P3, PT, R172, 0x39, PT ;  /* 0x00000039ac00780c */ /* 0x000fc40003f64270 */
[----:B----4-:R-:W-:Y:S02]  /*6050*/  FSEL R147, R147, -INF , P2 ;  /* 0xff80000093937808 */ /* 0x010fe40001000000 */
[----:B------:R-:W-:Y:S01]  /*6060*/  FMNMX.FTZ R140, R152, R133, !PT ;  /* 0x00000085988c7209 */ /* 0x000fe20007810000 */
[----:B------:R-:W1:Y:S01]  /*6070*/  MUFU.TANH R157, R157 ;  /* 0x0000009d009d7308 */ /* 0x000e620000002400 */
[----:B------:R-:W-:Y:S02]  /*6080*/  ISETP.GT.AND P2, PT, R172, 0x40, PT ;  /* 0x00000040ac00780c */ /* 0x000fe40003f44270 */
[----:B-----5:R-:W-:Y:S02]  /*6090*/  FSEL R150, R150, -INF , P3 ;  /* 0xff80000096967808 */ /* 0x020fe40001800000 */
[----:B------:R-:W-:Y:S02]  /*60a0*/  FMNMX.FTZ R139, R147, R140, !PT ;  /* 0x0000008c938b7209 */ /* 0x000fe40007810000 */
[----:B------:R-:W-:Y:S01]  /*60b0*/  ISETP.GT.AND P3, PT, R172, 0x41, PT ;  /* 0x00000041ac00780c */ /* 0x000fe20003f64270 */
[----:B------:R-:W2:Y:S01]  /*60c0*/  MUFU.TANH R158, R158 ;  /* 0x0000009e009e7308 */ /* 0x000ea20000002400 */
[----:B------:R-:W-:-:S02]  /*60d0*/  FSEL R151, R151, -INF , P2 ;  /* 0xff80000097977808 */ /* 0x000fc40001000000 */
[----:B------:R-:W-:Y:S02]  /*60e0*/  FMNMX.FTZ R138, R150, R139, !PT ;  /* 0x0000008b968a7209 */ /* 0x000fe40007810000 */
[C---:B------:R-:W-:Y:S02]  /*60f0*/  ISETP.GT.AND P2, PT, R172.reuse, 0x48, PT ;  /* 0x00000048ac00780c */ /* 0x040fe40003f44270 */
[----:B------:R-:W-:Y:S01]  /*6100*/  FSEL R153, R153, -INF , P3 ;  /* 0xff80000099997808 */ /* 0x000fe20001800000 */
[----:B------:R-:W4:Y:S01]  /*6110*/  MUFU.TANH R159, R159 ;  /* 0x0000009f009f7308 */ /* 0x000f220000002400 */
[----:B------:R-:W-:Y:S02]  /*6120*/  FMNMX.FTZ R138, R151, R138, !PT ;  /* 0x0000008a978a7209 */ /* 0x000fe40007810000 */
[----:B------:R-:W-:Y:S02]  /*6130*/  ISETP.GT.AND P3, PT, R172, 0x49, PT ;  /* 0x00000049ac00780c */ /* 0x000fe40003f64270 */
[----:B------:R-:W-:-:S02]  /*6140*/  FSEL R154, R154, -INF , P2 ;  /* 0xff8000009a9a7808 */ /* 0x000fc40001000000 */
[----:B------:R-:W-:Y:S01]  /*6150*/  FMNMX.FTZ R139, R153, R138, !PT ;  /* 0x0000008a998b7209 */ /* 0x000fe20007810000 */
[----:B------:R5:W-:Y:S01]  /*6160*/  MUFU.EX2 R133, R141 ;  /* 0x0000008d00857308 */ /* 0x000be20000000800 */
[----:B------:R-:W-:Y:S02]  /*6170*/  ISETP.GT.AND P2, PT, R172, 0x50, PT ;  /* 0x00000050ac00780c */ /* 0x000fe40003f44270 */
[----:B---3--:R-:W-:Y:S02]  /*6180*/  FSEL R155, R155, -INF , P3 ;  /* 0xff8000009b9b7808 */ /* 0x008fe40001800000 */
[----:B------:R-:W-:Y:S02]  /*6190*/  FMNMX.FTZ R138, R154, R139, !PT ;  /* 0x0000008b9a8a7209 */ /* 0x000fe40007810000 */
[----:B------:R-:W-:Y:S01]  /*61a0*/  ISETP.GT.AND P3, PT, R172, 0x51, PT ;  /* 0x00000051ac00780c */ /* 0x000fe20003f64270 */
[----:B------:R-:W-:Y:S01]  /*61b0*/  MUFU.EX2 R129, R129 ;  /* 0x0000008100817308 */ /* 0x000fe20000000800 */
[----:B0-----:R-:W-:-:S02]  /*61c0*/  FSEL R156, R156, -INF , P2 ;  /* 0xff8000009c9c7808 */ /* 0x001fc40001000000 */
[----:B------:R-:W-:Y:S02]  /*61d0*/  FMNMX.FTZ R135, R155, R138, !PT ;  /* 0x0000008a9b877209 */ /* 0x000fe40007810000 */
[----:B------:R-:W-:Y:S02]  /*61e0*/  ISETP.GT.AND P2, PT, R172, 0x58, PT ;  /* 0x00000058ac00780c */ /* 0x000fe40003f44270 */
[----:B-1----:R-:W-:Y:S01]  /*61f0*/  FSEL R157, R157, -INF , P3 ;  /* 0xff8000009d9d7808 */ /* 0x002fe20001800000 */
[----:B------:R-:W-:Y:S01]  /*6200*/  MUFU.EX2 R188, R188 ;  /* 0x000000bc00bc7308 */ /* 0x000fe20000000800 */
[----:B------:R-:W-:Y:S01]  /*6210*/  FMNMX.FTZ R138, R156, R135, !PT ;  /* 0x000000879c8a7209 */ /* 0x000fe20007810000 */
[--C-:B------:R-:W-:Y:S01]  /*6220*/  FFMA.FTZ R135, R128, UR14, -R146.reuse ;  /* 0x0000000e80877c23 */ /* 0x100fe20008010892 */
[----:B------:R-:W-:Y:S01]  /*6230*/  ISETP.GT.AND P3, PT, R172, 0x59, PT ;  /* 0x00000059ac00780c */ /* 0x000fe20003f64270 */
[--C-:B------:R-:W-:Y:S01]  /*6240*/  FFMA.FTZ R172, R15, UR14, -R146.reuse ;  /* 0x0000000e0fac7c23 */ /* 0x100fe20008010892 */
[----:B--2---:R-:W-:Y:S01]  /*6250*/  FSEL R158, R158, -INF , P2 ;  /* 0xff8000009e9e7808 */ /* 0x004fe20001000000 */
[----:B------:R-:W-:Y:S01]  /*6260*/  FFMA.FTZ R15, R124, UR14, -R146 ;  /* 0x0000000e7c0f7c23 */ /* 0x000fe20008010892 */
[----:B------:R-:W-:Y:S01]  /*6270*/  FMNMX.FTZ R139, R157, R138, !PT ;  /* 0x0000008a9d8b7209 */ /* 0x000fe20007810000 */
[----:B------:R-:W-:Y:S01]  /*6280*/  MUFU.EX2 R190, R190 ;  /* 0x000000be00be7308 */ /* 0x000fe20000000800 */
[----:B----4-:R-:W-:-:S02]  /*6290*/  FSEL R159, R159, -INF , P3 ;  /* 0xff8000009f9f7808 */ /* 0x010fc40001800000 */
[----:B------:R-:W-:Y:S01]  /*62a0*/  FMNMX.FTZ R128, R158, R139, !PT ;  /* 0x0000008b9e807209 */ /* 0x000fe20007810000 */
[----:B------:R-:W-:-:S03]  /*62b0*/  FFMA.FTZ R139, R2, UR14, -R146 ;  /* 0x0000000e028b7c23 */ /* 0x000fc60008010892 */
[----:B------:R-:W-:Y:S01]  /*62c0*/  FMNMX.FTZ R128, R159, R128, !PT ;  /* 0x000000809f807209 */ /* 0x000fe20007810000 */
[----:B------:R-:W-:Y:S04]  /*62d0*/  MUFU.EX2 R184, R184 ;  /* 0x000000b800b87308 */ /* 0x000fe80000000800 */
[----:B-----5:R-:W0:Y:S04]  /*62e0*/  SHFL.BFLY PT, R141, R128, 0x2, 0x1f ;  /* 0x0c401f00808d7f89 */ /* 0x020e2800000e0000 */
[----:B------:R-:W-:Y:S08]  /*62f0*/  MUFU.EX2 R186, R186 ;  /* 0x000000ba00ba7308 */ /* 0x000ff00000000800 */
[----:B------:R-:W-:Y:S08]  /*6300*/  MUFU.EX2 R137, R137 ;  /* 0x0000008900897308 */ /* 0x000ff00000000800 */
[----:B------:R-:W-:Y:S01]  /*6310*/  MUFU.EX2 R180, R180 ;  /* 0x000000b400b47308 */ /* 0x000fe20000000800 */
[----:B0-----:R-:W-:Y:S01]  /*6320*/  FMNMX.FTZ R0, R128, R141, !PT ;  /* 0x0000008d80007209 */ /* 0x001fe20007810000 */
[--C-:B------:R-:W-:Y:S01]  /*6330*/  FFMA.FTZ R141, R20, UR14, -R146.reuse ;  /* 0x0000000e148d7c23 */ /* 0x100fe20008010892 */
[----:B------:R-:W-:-:S05]  /*6340*/  FFMA.FTZ R20, R126, UR14, -R146 ;  /* 0x0000000e7e147c23 */ /* 0x000fca0008010892 */
        /* <DEDUP_REMOVED lines=8> */
[----:B------:R-:W-:Y:S01]  /*63d0*/  MUFU.EX2 R123, R123 ;  /* 0x0000007b007b7308 */ /* 0x000fe20000000800 */
[----:B------:R-:W-:Y:S02]  /*63e0*/  FSEL R0, R11, RZ, P2 ;  /* 0x000000ff0b007208 */ /* 0x000fe40001000000 */
[----:B------:R-:W-:-:S03]  /*63f0*/  FSEL R125, R125, RZ, P2 ;  /* 0x000000ff7d7d7208 */ /* 0x000fc60001000000 */
[----:B------:R-:W-:Y:S02]  /*6400*/  FADD.FTZ R2, -R0, R13 ;  /* 0x0000000d00027221 */ /* 0x000fe40000010100 */
[--C-:B------:R-:W-:Y:S01]  /*6410*/  FFMA.FTZ R185, R143, UR14, -R125.reuse ;  /* 0x0000000e8fb97c23 */ /* 0x100fe2000801087d */
[----:B------:R-:W-:Y:S01]  /*6420*/  FSEL R143, R12, RZ, P1 ;  /* 0x000000ff0c8f7208 */ /* 0x000fe20000800000 */
[--C-:B------:R-:W-:Y:S01]  /*6430*/  FFMA.FTZ R189, R168, UR14, -R125.reuse ;  /* 0x0000000ea8bd7c23 */ /* 0x100fe2000801087d */
[----:B------:R-:W-:Y:S01]  /*6440*/  FMUL.FTZ R2, R2, UR14 ;  /* 0x0000000e02027c20 */ /* 0x000fe20008410000 */
[--C-:B------:R-:W-:Y:S01]  /*6450*/  FFMA.FTZ R122, R169, UR14, -R125.reuse ;  /* 0x0000000ea97a7c23 */ /* 0x100fe2000801087d */
[--C-:B------:R-:W-:Y:S01]  /*6460*/  FFMA.FTZ R191, R171, UR14, -R125.reuse ;  /* 0x0000000eabbf7c23 */ /* 0x100fe2000801087d */
[----:B------:R-:W-:Y:S01]  /*6470*/  FADD.FTZ R143, -R143, R14 ;  /* 0x0000000e8f8f7221 */ /* 0x000fe20000010100 */
[--C-:B------:R-:W-:Y:S01]  /*6480*/  FFMA.FTZ R124, R170, UR14, -R125.reuse ;  /* 0x0000000eaa7c7c23 */ /* 0x100fe2000801087d */
[----:B------:R-:W-:Y:S01]  /*6490*/  MUFU.EX2 R189, R189 ;  /* 0x000000bd00bd7308 */ /* 0x000fe20000000800 */
[--C-:B------:R-:W-:Y:S01]  /*64a0*/  FFMA.FTZ R126, R130, UR14, -R125.reuse ;  /* 0x0000000e827e7c23 */ /* 0x100fe2000801087d */
[----:B------:R-:W-:Y:S01]  /*64b0*/  FMUL.FTZ R143, R143, UR14 ;  /* 0x0000000e8f8f7c20 */ /* 0x000fe20008410000 */
[--C-:B------:R-:W-:Y:S01]  /*64c0*/  FFMA.FTZ R187, R145, UR14, -R125.reuse ;  /* 0x0000000e91bb7c23 */ /* 0x100fe2000801087d */
[--C-:B------:R-:W-:Y:S01]  /*64d0*/  FFMA.FTZ R128, R132, UR14, -R125.reuse ;  /* 0x0000000e84807c23 */ /* 0x100fe2000801087d */
[--C-:B------:R-:W-:Y:S01]  /*64e0*/  FFMA.FTZ R183, R136, UR14, -R125.reuse ;  /* 0x0000000e88b77c23 */ /* 0x100fe2000801087d */
        /* <DEDUP_REMOVED lines=13> */
[----:B------:R-:W-:-:S05]  /*65c0*/  FFMA.FTZ R158, R158, UR14, -R125 ;  /* 0x0000000e9e9e7c23 */ /* 0x000fca000801087d */
        /* <DEDUP_REMOVED lines=19> */
[----:B------:R-:W-:Y:S01]  /*6700*/  FADD.FTZ R13, R135, R138 ;  /* 0x0000008a870d7221 */ /* 0x000fe20000010000 */
[----:B------:R-:W-:Y:S01]  /*6710*/  FFMA.FTZ R138, R155, UR14, -R125 ;  /* 0x0000000e9b8a7c23 */ /* 0x000fe2000801087d */
[----:B------:R-:W1:Y:S01]  /*6720*/  MUFU.EX2 R187, R187 ;  /* 0x000000bb00bb7308 */ /* 0x000e620000000800 */
[----:B--2---:R-:W-:Y:S01]  /*6730*/  FADD.FTZ R3, R185, R10 ;  /* 0x0000000ab9037221 */ /* 0x004fe20000010000 */
[----:B------:R-:W-:Y:S01]  /*6740*/  FADD.FTZ R140, R182, R13 ;  /* 0x0000000db68c7221 */ /* 0x000fe20000010000 */
[----:B------:R-:W-:-:S03]  /*6750*/  FFMA.FTZ R125, R159, UR14, -R125 ;  /* 0x0000000e9f7d7c23 */ /* 0x000fc6000801087d */
        /* <DEDUP_REMOVED lines=61> */
.L_x_2440:
        /* <DEDUP_REMOVED lines=36> */
.L_x_2430:
[----:B------:R-:W-:-:S13]  /*6d70*/  ISETP.LE.AND P1, PT, RZ, UR4, PT ;  /* 0x00000004ff007c0c */ /* 0x000fda000bf23270 */
[----:B------:R-:W-:Y:S05]  /*6d80*/  @!P1 BRA `(.L_x_2442) ;  /* 0x00000024003c9947 */ /* 0x000fea0003800000 */
[----:B------:R-:W-:Y:S01]  /*6d90*/  IMAD.MOV.U32 R14, RZ, RZ, R11 ;  /* 0x000000ffff0e7224 */ /* 0x000fe200078e000b */
[----:B------:R-:W-:Y:S01]  /*6da0*/  UMOV UR5, UR38 ;  /* 0x0000002600057c82 */ /* 0x000fe20008000000 */
[----:B------:R-:W-:Y:S01]  /*6db0*/  IMAD.MOV.U32 R13, RZ, RZ, R12 ;  /* 0x000000ffff0d7224 */ /* 0x000fe200078e000c */
[----:B------:R-:W-:Y:S01]  /*6dc0*/  UMOV UR6, UR39 ;  /* 0x0000002700067c82 */ /* 0x000fe20008000000 */
[----:B------:R-:W-:Y:S01]  /*6dd0*/  ULDC UR7, c[0x0][0x9d8] ;  /* 0x0002760000077ab9 */ /* 0x000fe20000000800 */
[----:B------:R-:W-:-:S05]  /*6de0*/  ULDC UR10, c[0x0][0x988] ;  /* 0x00026200000a7ab9 */ /* 0x000fca0000000800 */
.L_x_2453:
        /* <DEDUP_REMOVED lines=8> */
.L_x_2443:
[----:B------:R-:W-:Y:S01]  /*6e70*/  ULEA UR8, UR39, UR40, 0x3 ;  /* 0x0000002827087291 */ /* 0x000fe2000f8e183f */
[----:B------:R-:W-:-:S04]  /*6e80*/  MOV R11, UR38 ;  /* 0x00000026000b7c02 */ /* 0x000fc80008000f00 */
[----:B------:R-:W-:-:S04]  /*6e90*/  SHF.L.U32 R11, R11, 0x1f, RZ ;  /* 0x0000001f0b0b7819 */ /* 0x000fc800000006ff */
[----:B------:R0:W1:Y:S01]  /*6ea0*/  SYNCS.PHASECHK.TRANS64.TRYWAIT P1, [UR8+0x30830], R11 ;  /* 0x0308300bff0075a7 */ /* 0x0000620008020148 */
[----:B------:R-:W-:Y:S05]  /*6eb0*/  @!P0 BRA `(.L_x_2444) ;  /* 0x0000000000048947 */ /* 0x000fea0003800000 */
[----:B------:R-:W-:Y:S01]  /*6ec0*/  BPT.TRAP 0x1 ;  /* 0x000000040000795c */ /* 0x000fe20000300000 */
.L_x_2444:
[----:B-1----:R-:W-:Y:S05]  /*6ed0*/  @P1 BRA `(.L_x_2445) ;  /* 0x0000000000081947 */ /* 0x002fea0003800000 */
[----:B------:R-:W1:Y:S02]  /*6ee0*/  SYNCS.PHASECHK.TRANS64.TRYWAIT P1, [UR8+0x30830], R11 ;  /* 0x0308300bff0075a7 */ /* 0x000e640008020148 */
[----:B-1----:R-:W-:Y:S05]  /*6ef0*/  @!P1 BRA `(.L_x_2446) ;  /* 0x000000b400fc9947 */ /* 0x002fea0003800000 */
.L_x_2445:
        /* <DEDUP_REMOVED lines=175> */
.L_x_2447:
[----:B------:R-:W-:Y:S01]  /*79f0*/  ULEA UR8, UR6, UR40, 0x3 ;  /* 0x0000002806087291 */ /* 0x000fe2000f8e183f */
[----:B------:R-:W-:-:S05]  /*7a00*/  IMAD.U32 R0, RZ, RZ, UR5 ;  /* 0x00000005ff007e24 */ /* 0x000fca000f8e00ff */
[----:B------:R-:W-:-:S04]  /*7a10*/  SHF.L.U32 R0, R0, 0x1f, RZ ;  /* 0x0000001f00007819 */ /* 0x000fc800000006ff */
[----:B------:R2:W3:Y:S01]  /*7a20*/  SYNCS.PHASECHK.TRANS64.TRYWAIT P1, [UR8+0x30850], R0 ;  /* 0x03085000ff0075a7 */ /* 0x0004e20008020148 */
[----:B------:R-:W-:Y:S05]  /*7a30*/  @!P0 BRA `(.L_x_2448) ;  /* 0x0000000000048947 */ /* 0x000fea0003800000 */
[----:B------:R-:W-:Y:S01]  /*7a40*/  BPT.TRAP 0x1 ;  /* 0x000000040000795c */ /* 0x000fe20000300000 */
.L_x_2448:
[----:B---3--:R-:W-:Y:S05]  /*7a50*/  @P1 BRA `(.L_x_2449) ;  /* 0x0000000000081947 */ /* 0x008fea0003800000 */
[----:B------:R-:W3:Y:S02]  /*7a60*/  SYNCS.PHASECHK.TRANS64.TRYWAIT P1, [UR8+0x30850], R0 ;  /* 0x03085000ff0075a7 */ /* 0x000ee40008020148 */
[----:B---3--:R-:W-:Y:S05]  /*7a70*/  @!P1 BRA `(.L_x_2450) ;  /* 0x000000ac00349947 */ /* 0x008fea0003800000 */
.L_x_2449:
        /* <DEDUP_REMOVED lines=37> */
.L_x_2451:
        /* <DEDUP_REMOVED lines=157> */
[----:B------:R-:W-:Y:S01]  /*86a0*/  FADD.FTZ R13, -R12, R13 ;  /* 0x0000000d0c0d7221 */ /* 0x000fe20000010100 */
[----:B-1----:R-:W-:-:S03]  /*86b0*/  FMNMX.FTZ R11, R157, R158, !PT ;  /* 0x0000009e9d0b7209 */ /* 0x002fc60007810000 */
[----:B------:R-:W-:Y:S02]  /*86c0*/  FMUL.FTZ R158, R13, UR14 ;  /* 0x0000000e0d9e7c20 */ /* 0x000fe40008410000 */
[----:B------:R-:W-:Y:S01]  /*86d0*/  FADD.FTZ R13, -R11, R14 ;  /* 0x0000000e0b0d7221 */ /* 0x000fe20000010100 */
[----:B------:R-:W-:Y:S01]  /*86e0*/  FMUL.FTZ R14, R12, UR14 ;  /* 0x0000000e0c0e7c20 */ /* 0x000fe20008410000 */
[----:B------:R-:W-:Y:S02]  /*86f0*/  MUFU.EX2 R0, R158 ;  /* 0x0000009e00007308 */ /* 0x000fe40000000800 */
[----:B------:R-:W-:Y:S01]  /*8700*/  FMUL.FTZ R2, R13, UR14 ;  /* 0x0000000e0d027c20 */ /* 0x000fe20008410000 */
[--C-:B------:R-:W-:Y:S01]  /*8710*/  FFMA.FTZ R13, R168, UR14, -R14.reuse ;  /* 0x0000000ea80d7c23 */ /* 0x100fe2000801080e */
        /* <DEDUP_REMOVED lines=22> */
[----:B------:R-:W-:Y:S01]  /*8880*/  FFMA.FTZ R155, R155, UR14, -R14 ;  /* 0x0000000e9b9b7c23 */ /* 0x000fe2000801080e */
[----:B------:R-:W-:Y:S01]  /*8890*/  FMUL.FTZ R14, R11, UR14 ;  /* 0x0000000e0b0e7c20 */ /* 0x000fe20008410000 */
[----:B------:R-:W-:Y:S03]  /*88a0*/  MUFU.EX2 R2, R2 ;  /* 0x0000000200027308 */ /* 0x000fe60000000800 */
        /* <DEDUP_REMOVED lines=26> */
[--C-:B------:R-:W-:Y:S01]  /*8a50*/  FFMA.FTZ R152, R152, UR14, -R14.reuse ;  /* 0x0000000e98987c23 */ /* 0x100fe2000801080e */
[----:B------:R-:W-:-:S02]  /*8a60*/  FFMA.FTZ R14, R153, UR14, -R14 ;  /* 0x0000000e990e7c23 */ /* 0x000fc4000801080e */
[----:B------:R-:W0:Y:S01]  /*8a70*/  MUFU.EX2 R20, R20 ;  /* 0x0000001400147308 */ /* 0x000e220000000800 */
[----:B-1----:R-:W-:-:S07]  /*8a80*/  FFMA.FTZ R3, R2, R3, R189 ;  /* 0x0000000302037223 */ /* 0x002fce00000100bd */
        /* <DEDUP_REMOVED lines=92> */
.L_x_2452:
        /* <DEDUP_REMOVED lines=35> */
.L_x_2442:
        /* <DEDUP_REMOVED lines=99> */
.L_x_2454:
[----:B------:R-:W-:Y:S01]  /*98b0*/  ULEA UR5, UR39, UR40, 0x3 ;  /* 0x0000002827057291 */ /* 0x000fe2000f8e183f */
[----:B------:R-:W-:-:S05]  /*98c0*/  IMAD.U32 R0, RZ, RZ, UR38 ;  /* 0x00000026ff007e24 */ /* 0x000fca000f8e00ff */
[----:B------:R-:W-:-:S04]  /*98d0*/  SHF.L.U32 R0, R0, 0x1f, RZ ;  /* 0x0000001f00007819 */ /* 0x000fc800000006ff */
[----:B------:R0:W1:Y:S01]  /*98e0*/  SYNCS.PHASECHK.TRANS64.TRYWAIT P1, [UR5+0x30850], R0 ;  /* 0x03085000ff0075a7 */ /* 0x0000620008020145 */
[----:B------:R-:W-:Y:S05]  /*98f0*/  @!P0 BRA `(.L_x_2455) ;  /* 0x0000000000048947 */ /* 0x000fea0003800000 */
[----:B------:R-:W-:Y:S01]  /*9900*/  BPT.TRAP 0x1 ;  /* 0x000000040000795c */ /* 0x000fe20000300000 */
.L_x_2455:
[----:B-1----:R-:W-:Y:S05]  /*9910*/  @P1 BRA `(.L_x_2456) ;  /* 0x0000000000081947 */ /* 0x002fea0003800000 */
[----:B------:R-:W1:Y:S02]  /*9920*/  SYNCS.PHASECHK.TRANS64.TRYWAIT P1, [UR5+0x30850], R0 ;  /* 0x03085000ff0075a7 */ /* 0x000e640008020145 */
[----:B-1----:R-:W-:Y:S05]  /*9930*/  @!P1 BRA `(.L_x_2457) ;  /* 0x0000008c009c9947 */ /* 0x002fea0003800000 */
.L_x_2456:
[----:B------:R-:W-:Y:S01]  /*9940*/  UIADD3 UR40, UR40, 0x400, URZ ;  /* 0x0000040028287890 */ /* 0x000fe2000fffe03f */
[----:B------:R-:W-:Y:S01]  /*9950*/  WARPGROUP.ARRIVE ;  /* 0x00000000000079c5 */ /* 0x000fe20000000000 */
[----:B------:R-:W-:Y:S01]  /*9960*/  UMOV UR7, 0x40000040 ;  /* 0x4000004000077882 */ /* 0x000fe20000000000 */
[----:B-1----:R-:W1:Y:S01]  /*9970*/  SHFL.BFLY PT, R5, R10, 0x2, 0x1f ;  /* 0x0c401f000a057f89 */ /* 0x002e6200000e0000 */
[----:B------:R-:W-:Y:S01]  /*9980*/  USHF.R.U32.HI UR40, URZ, 0x4, UR40 ;  /* 0x000000043f287899 */ /* 0x000fe20008011628 */
[----:B------:R-:W-:Y:S01]  /*9990*/  MOV R4, RZ ;  /* 0x000000ff00047202 */ /* 0x000fe20000000f00 */
[----:B------:R-:W-:Y:S01]  /*99a0*/  IMAD.MOV.U32 R8, RZ, RZ, RZ ;  /* 0x000000ffff087224 */ /* 0x000fe200078e00ff */
        /* <DEDUP_REMOVED lines=17> */
[----:B------:R-:W-:Y:S02]  /*9ac0*/  FSETP.NE.FTZ.AND P1, PT, R9, RZ, PT ;  /* 0x000000ff0900720b */ /* 0x000fe40003f35000 */
[----:B------:R-:W-:Y:S02]  /*9ad0*/  MOV R2, 0xff800000 ;  /* 0xff80000000027802 */ /* 0x000fe40000000f00 */
        /* <DEDUP_REMOVED lines=38> */
.L_x_2458:
[----:B------:R-:W0:Y:S01]  /*9d40*/  S2UR UR7, SR_CgaCtaId ;  /* 0x00000000000779c3 */ /* 0x000e220000008800 */
[----:B------:R-:W-:Y:S01]  /*9d50*/  R2UR UR6, R195 ;  /* 0x00000000c30672ca */ /* 0x000fe200000e0000 */
[----:B------:R-:W-:Y:S01]  /*9d60*/  UIADD3 UR4, UR5, 0x30860, URZ ;  /* 0x0003086005047890 */ /* 0x000fe2000fffe03f */
[----:B------:R-:W-:Y:S01]  /*9d70*/  FMUL.FTZ R129, R43, R8 ;  /* 0x000000082b817220 */ /* 0x000fe20000410000 */
[----:B------:R-:W-:Y:S01]  /*9d80*/  UIADD3 UR39, UR39, 0x1, URZ ;  /* 0x0000000127277890 */ /* 0x000fe2000fffe03f */
[----:B------:R-:W-:Y:S01]  /*9d90*/  FMUL.FTZ R6, R28, R4 ;  /* 0x000000041c067220 */ /* 0x000fe20000410000 */
[-C--:B------:R-:W-:Y:S01]  /*9da0*/  FMUL.FTZ R125, R46, R8.reuse ;  /* 0x000000082e7d7220 */ /* 0x080fe20000410000 */
[----:B------:R-:W-:Y:S01]  /*9db0*/  FMUL.FTZ R43, R99, R8 ;  /* 0x00000008632b7220 */ /* 0x000fe20000410000 */
        /* <DEDUP_REMOVED lines=101> */
.L_x_2422:
        /* <DEDUP_REMOVED lines=29> */
[----:B------:R-:W-:Y:S02]  /*a5e0*/  MOV R20, R42 ;  /* 0x0000002a00147202 */ /* 0x000fe40000000f00 */
[----:B0-----:R-:W-:-:S03]  /*a5f0*/  MOV R21, R5 ;  /* 0x0000000500157202 */ /* 0x001fc60000000f00 */
[----:B------:R-:W-:-:S06]  /*a600*/  IMAD.WIDE R4, R199, 0x2, R20 ;  /* 0x00000002c7047825 */ /* 0x000fcc00078e0214 */
[----:B------:R-:W-:Y:S01]  /*a610*/  USHF.L.U64.HI UR11, UR61, 0x2, UR4 ;  /* 0x000000023d0b7899 */ /* 0x000fe20008010204 */
[C---:B------:R-:W-:Y:S01]  /*a620*/  LOP3.LUT R29, R4.reuse, 0x380, RZ, 0xc0, !PT ;  /* 0x00000380041d7812 */ /* 0x040fe200078ec0ff */
[----:B------:R-:W-:Y:S01]  /*a630*/  UIADD3 UR4, UP1, UR10, UR8, URZ ;  /* 0x000000080a047290 */ /* 0x000fe2000ff3e03f */
[C---:B------:R-:W-:Y:S02]  /*a640*/  IADD3 R137, P6, R4.reuse, 0x60, RZ ;  /* 0x0000006004897810 */ /* 0x040fe40007fde0ff */
[C---:B------:R-:W-:Y:S01]  /*a650*/  IADD3 R47, P2, R4.reuse, 0x20, RZ ;  /* 0x00000020042f7810 */ /* 0x040fe20007f5e0ff */
[----:B------:R-:W-:Y:S01]  /*a660*/  UIADD3.X UR7, UR11, UR9, URZ, UP1, !UPT ;  /* 0x000000090b077290 */ /* 0x000fe20008ffe43f */
[C---:B------:R-:W-:Y:S01]  /*a670*/  IADD3 R103, P1, R4.reuse, 0x40, RZ ;  /* 0x0000004004677810 */ /* 0x040fe20007f3e0ff */
[--C-:B------:R-:W-:Y:S01]  /*a680*/  IMAD.X R13, RZ, RZ, R5.reuse, P6 ;  /* 0x000000ffff0d7224 */ /* 0x100fe200030e0605 */
[C---:B------:R-:W-:Y:S01]  /*a690*/  IADD3 R139, P5, R4.reuse, 0x4000, RZ ;  /* 0x00004000048b7810 */ /* 0x040fe20007fbe0ff */
[--C-:B------:R-:W-:Y:S01]  /*a6a0*/  IMAD.X R9, RZ, RZ, R5.reuse, P2 ;  /* 0x000000ffff097224 */ /* 0x100fe200010e0605 */
[----:B------:R-:W-:Y:S01]  /*a6b0*/  SHF.R.U64 R29, R29, 0x3, RZ ;  /* 0x000000031d1d7819 */ /* 0x000fe200000012ff */
[----:B------:R-:W-:Y:S01]  /*a6c0*/  IMAD.X R11, RZ, RZ, R5, P1 ;  /* 0x000000ffff0b7224 */ /* 0x000fe200008e0605 */
[C---:B------:R-:W-:Y:S01]  /*a6d0*/  IADD3 R141, P0, R4.reuse, 0x4020, RZ ;  /* 0x00004020048d7810 */ /* 0x040fe20007f1e0ff */
[----:B------:R-:W-:Y:S01]  /*a6e0*/  ULDC.64 UR8, c[0x0][0xc08] ;  /* 0x0003020000087ab9 */ /* 0x000fe20000000a00 */
[----:B------:R-:W-:-:S02]  /*a6f0*/  IADD3 R143, P4, R4, 0x4040, RZ ;  /* 0x00004040048f7810 */ /* 0x000fc40007f9e0ff */
[C---:B------:R-:W-:Y:S01]  /*a700*/  IADD3 R151, P6, R4.reuse, 0x8040, RZ ;  /* 0x0000804004977810 */ /* 0x040fe20007fde0ff */
[--C-:B------:R-:W-:Y:S01]  /*a710*/  IMAD.X R25, RZ, RZ, R5.reuse, P0 ;  /* 0x000000ffff197224 */ /* 0x100fe200000e0605 */
[----:B------:R-:W-:Y:S01]  /*a720*/  IADD3.X R15, RZ, R5, RZ, P5, !PT ;  /* 0x00000005ff0f7210 */ /* 0x000fe20002ffe4ff */
[--C-:B------:R-:W-:Y:S01]  /*a730*/  IMAD.X R27, RZ, RZ, R5.reuse, P4 ;  /* 0x000000ffff1b7224 */ /* 0x100fe200020e0605 */
[C---:B------:R-:W-:Y:S01]  /*a740*/  IADD3 R145, P3, R4.reuse, 0x4060, RZ ;  /* 0x0000406004917810 */ /* 0x040fe20007f7e0ff */
[--C-:B------:R-:W-:Y:S01]  /*a750*/  IMAD.X R37, RZ, RZ, R5.reuse, P6 ;  /* 0x000000ffff257224 */ /* 0x100fe200030e0605 */
[C---:B------:R-:W-:Y:S02]  /*a760*/  IADD3 R147, P2, R4.reuse, 0x8000, RZ ;  /* 0x0000800004937810 */ /* 0x040fe40007f5e0ff */
[C---:B------:R-:W-:Y:S01]  /*a770*/  IADD3 R149, P1, R4.reuse, 0x8020, RZ ;  /* 0x0000802004957810 */ /* 0x040fe20007f3e0ff */
[--C-:B------:R-:W-:Y:S01]  /*a780*/  IMAD.X R31, RZ, RZ, R5.reuse, P3 ;  /* 0x000000ffff1f7224 */ /* 0x100fe200018e0605 */
[----:B------:R-:W-:Y:S01]  /*a790*/  IADD3 R153, P5, R4, 0x8060, RZ ;  /* 0x0000806004997810 */ /* 0x000fe20007fbe0ff */
[----:B------:R-:W-:Y:S01]  /*a7a0*/  IMAD.X R33, RZ, RZ, R5, P2 ;  /* 0x000000ffff217224 */ /* 0x000fe200010e0605 */
[----:B------:R-:W-:-:S02]  /*a7b0*/  LOP3.LUT R4, R29, R4, RZ, 0x3c, !PT ;  /* 0x000000041d047212 */ /* 0x000fc400078e3cff */
[----:B------:R-:W-:Y:S01]  /*a7c0*/  LOP3.LUT R8, R47, 0x380, RZ, 0xc0, !PT ;  /* 0x000003802f087812 */ /* 0x000fe200078ec0ff */
[----:B------:R-:W-:Y:S01]  /*a7d0*/  IMAD.X R29, RZ, RZ, R5, P5 ;  /* 0x000000ffff1d7224 */ /* 0x000fe200028e0605 */
[----:B------:R-:W-:Y:S02]  /*a7e0*/  LOP3.LUT R10, R103, 0x380, RZ, 0xc0, !PT ;  /* 0x00000380670a7812 */ /* 0x000fe400078ec0ff */
[----:B------:R-:W-:Y:S02]  /*a7f0*/  LOP3.LUT R12, R137, 0x380, RZ, 0xc0, !PT ;  /* 0x00000380890c7812 */ /* 0x000fe400078ec0ff */
[----:B------:R-:W-:Y:S02]  /*a800*/  LOP3.LUT R14, R139, 0x380, RZ, 0xc0, !PT ;  /* 0x000003808b0e7812 */ /* 0x000fe400078ec0ff */
[----:B------:R-:W-:Y:S02]  /*a810*/  LOP3.LUT R24, R141, 0x380, RZ, 0xc0, !PT ;  /* 0x000003808d187812 */ /* 0x000fe400078ec0ff */
[----:B------:R-:W-:-:S02]  /*a820*/  LOP3.LUT R26, R143, 0x380, RZ, 0xc0, !PT ;  /* 0x000003808f1a7812 */ /* 0x000fc400078ec0ff */
[----:B------:R-:W-:Y:S02]  /*a830*/  LOP3.LUT R36, R151, 0x380, RZ, 0xc0, !PT ;  /* 0x0000038097247812 */ /* 0x000fe400078ec0ff */
[----:B------:R-:W-:Y:S02]  /*a840*/  LOP3.LUT R30, R145, 0x380, RZ, 0xc0, !PT ;  /* 0x00000380911e7812 */ /* 0x000fe400078ec0ff */
[----:B------:R-:W-:Y:S02]  /*a850*/  LOP3.LUT R38, R153, 0x380, RZ, 0xc0, !PT ;  /* 0x0000038099267812 */ /* 0x000fe400078ec0ff */
[----:B------:R-:W-:Y:S02]  /*a860*/  SHF.R.U64 R8, R8, 0x3, RZ ;  /* 0x0000000308087819 */ /* 0x000fe400000012ff */
[----:B------:R-:W-:Y:S02]  /*a870*/  SHF.R.U64 R10, R10, 0x3, RZ ;  /* 0x000000030a0a7819 */ /* 0x000fe400000012ff */
[----:B------:R-:W-:-:S02]  /*a880*/  LOP3.LUT R32, R147, 0x380, RZ, 0xc0, !PT ;  /* 0x0000038093207812 */ /* 0x000fc400078ec0ff */
[----:B------:R-:W-:Y:S02]  /*a890*/  MOV R136, R4 ;  /* 0x0000000400887202 */ /* 0x000fe40000000f00 */
[----:B------:R-:W-:Y:S02]  /*a8a0*/  LOP3.LUT R34, R149, 0x380, RZ, 0xc0, !PT ;  /* 0x0000038095227812 */ /* 0x000fe400078ec0ff */
[----:B------:R-:W-:Y:S02]  /*a8b0*/  IADD3.X R35, RZ, R5, RZ, P1, !PT ;  /* 0x00000005ff237210 */ /* 0x000fe40000ffe4ff */
[----:B------:R-:W-:Y:S02]  /*a8c0*/  SHF.R.U64 R12, R12, 0x3, RZ ;  /* 0x000000030c0c7819 */ /* 0x000fe400000012ff */
[----:B------:R-:W-:Y:S02]  /*a8d0*/  SHF.R.U64 R14, R14, 0x3, RZ ;  /* 0x000000030e0e7819 */ /* 0x000fe400000012ff */
[----:B------:R-:W-:-:S02]  /*a8e0*/  F2FP.F16.F32.PACK_AB R4, R124, R7 ;  /* 0x000000077c04723e */ /* 0x000fc400000000ff */
[----:B------:R-:W-:Y:S02]  /*a8f0*/  SHF.R.U64 R24, R24, 0x3, RZ ;  /* 0x0000000318187819 */ /* 0x000fe400000012ff */
[----:B------:R-:W-:Y:S02]  /*a900*/  SHF.R.U64 R26, R26, 0x3, RZ ;  /* 0x000000031a1a7819 */ /* 0x000fe400000012ff */
[----:B------:R-:W-:Y:S02]  /*a910*/  F2FP.F16.F32.PACK_AB R5, R135, R134 ;  /* 0x000000868705723e */ /* 0x000fe400000000ff */
[----:B------:R-:W-:Y:S02]  /*a920*/  SHF.R.U64 R36, R36, 0x3, RZ ;  /* 0x0000000324247819 */ /* 0x000fe400000012ff */
[----:B------:R-:W-:Y:S01]  /*a930*/  F2FP.F16.F32.PACK_AB R7, R133, R28 ;  /* 0x0000001c8507723e */ /* 0x000fe200000000ff */
[----:B------:R-:W-:Y:S01]  /*a940*/  BAR.SYNC.DEFER_BLOCKING 0x1, 0x100 ;  /* 0x0044000000007b1d */ /* 0x000fe20000010000 */
[----:B------:R-:W-:-:S02]  /*a950*/  SHF.R.U64 R30, R30, 0x3, RZ ;  /* 0x000000031e1e7819 */ /* 0x000fc400000012ff */
[----:B------:R-:W-:Y:S02]  /*a960*/  SHF.R.U64 R38, R38, 0x3, RZ ;  /* 0x0000000326267819 */ /* 0x000fe400000012ff */
[----:B------:R-:W-:Y:S02]  /*a970*/  LOP3.LUT R8, R8, R47, RZ, 0x3c, !PT ;  /* 0x0000002f08087212 */ /* 0x000fe400078e3cff */
[----:B------:R-:W-:Y:S02]  /*a980*/  LOP3.LUT R10, R10, R103, RZ, 0x3c, !PT ;  /* 0x000000670a0a7212 */ /* 0x000fe400078e3cff */
[----:B------:R-:W-:Y:S02]  /*a990*/  SHF.R.U64 R32, R32, 0x3, RZ ;  /* 0x0000000320207819 */ /* 0x000fe400000012ff */
[----:B------:R-:W-:Y:S02]  /*a9a0*/  SHF.R.U64 R34, R34, 0x3, RZ ;  /* 0x0000000322227819 */ /* 0x000fe400000012ff */
[----:B------:R-:W-:-:S02]  /*a9b0*/  LOP3.LUT R12, R12, R137, RZ, 0x3c, !PT ;  /* 0x000000890c0c7212 */ /* 0x000fc400078e3cff */
[----:B------:R-:W-:Y:S02]  /*a9c0*/  LOP3.LUT R14, R14, R139, RZ, 0x3c, !PT ;  /* 0x0000008b0e0e7212 */ /* 0x000fe400078e3cff */
[----:B------:R-:W-:Y:S02]  /*a9d0*/  LOP3.LUT R24, R24, R141, RZ, 0x3c, !PT ;  /* 0x0000008d18187212 */ /* 0x000fe400078e3cff */
[----:B------:R-:W-:Y:S02]  /*a9e0*/  LOP3.LUT R26, R26, R143, RZ, 0x3c, !PT ;  /* 0x0000008f1a1a7212 */ /* 0x000fe400078e3cff */
[----:B------:R-:W-:Y:S02]  /*a9f0*/  LOP3.LUT R36, R36, R151, RZ, 0x3c, !PT ;  /* 0x0000009724247212 */ /* 0x000fe400078e3cff */
[----:B------:R-:W-:Y:S01]  /*aa00*/  LOP3.LUT R30, R30, R145, RZ, 0x3c, !PT ;  /* 0x000000911e1e7212 */ /* 0x000fe200078e3cff */
[----:B------:R0:W-:Y:S01]  /*aa10*/  STSM.16.M88.4 [R136], R4 ;  /* 0x0000000488007844 */ /* 0x0001e20000000200 */
[----:B------:R-:W-:-:S02]  /*aa20*/  LOP3.LUT R28, R38, R153, RZ, 0x3c, !PT ;  /* 0x00000099261c7212 */ /* 0x000fc400078e3cff */
[----:B------:R-:W-:Y:S02]  /*aa30*/  LOP3.LUT R32, R32, R147, RZ, 0x3c, !PT ;  /* 0x0000009320207212 */ /* 0x000fe400078e3cff */
[----:B------:R-:W-:Y:S02]  /*aa40*/  LOP3.LUT R34, R34, R149, RZ, 0x3c, !PT ;  /* 0x0000009522227212 */ /* 0x000fe400078e3cff */
[----:B------:R-:W-:Y:S02]  /*aa50*/  MOV R135, R8 ;  /* 0x0000000800877202 */ /* 0x000fe40000000f00 */
[----:B------:R-:W-:Y:S02]  /*aa60*/  MOV R134, R10 ;  /* 0x0000000a00867202 */ /* 0x000fe40000000f00 */
[----:B------:R-:W-:Y:S02]  /*aa70*/  MOV R133, R12 ;  /* 0x0000000c00857202 */ /* 0x000fe40000000f00 */
[----:B------:R-:W-:-:S02]  /*aa80*/  MOV R124, R14 ;  /* 0x0000000e007c7202 */ /* 0x000fc40000000f00 */
[----:B------:R-:W-:Y:S02]  /*aa90*/  F2FP.F16.F32.PACK_AB R8, R41, R40 ;  /* 0x000000282908723e */ /* 0x000fe400000000ff */
[----:B0-----:R-:W-:Y:S02]  /*aaa0*/  F2FP.F16.F32.PACK_AB R4, R121, R120 ;  /* 0x000000787904723e */ /* 0x001fe400000000ff */
[----:B------:R-:W-:Y:S02]  /*aab0*/  F2FP.F16.F32.PACK_AB R5, R131, R128 ;  /* 0x000000808305723e */ /* 0x000fe400000000ff */
[----:B------:R-:W-:Y:S02]  /*aac0*/  F2FP.F16.F32.PACK_AB R6, R122, R3 ;  /* 0x000000037a06723e */ /* 0x000fe400000000ff */
[----:B------:R-:W-:Y:S02]  /*aad0*/  F2FP.F16.F32.PACK_AB R7, R132, R127 ;  /* 0x0000007f8407723e */ /* 0x000fe400000000ff */
[----:B------:R-:W-:-:S02]  /*aae0*/  F2FP.F16.F32.PACK_AB R9, R129, R126 ;  /* 0x0000007e8109723e */ /* 0x000fc400000000ff */
[----:B------:R-:W-:Y:S01]  /*aaf0*/  F2FP.F16.F32.PACK_AB R10, R45, R44 ;  /* 0x0000002c2d0a723e */ /* 0x000fe200000000ff */
[----:B------:R0:W-:Y:S01]  /*ab00*/  STSM.16.M88.4 [R135], R4 ;  /* 0x0000000487007844 */ /* 0x0001e20000000200 */
[----:B------:R-:W-:Y:S02]  /*ab10*/  F2FP.F16.F32.PACK_AB R11, R130, R125 ;  /* 0x0000007d820b723e */ /* 0x000fe400000000ff */
[----:B------:R-:W-:Y:S02]  /*ab20*/  MOV R123, R24 ;  /* 0x00000018007b7202 */ /* 0x000fe40000000f00 */
[----:B------:R-:W-:Y:S01]  /*ab30*/  MOV R103, R26 ;  /* 0x0000001a00677202 */ /* 0x000fe20000000f00 */
[----:B------:R1:W-:Y:S01]  /*ab40*/  STSM.16.M88.4 [R134], R8 ;  /* 0x0000000886007844 */ /* 0x0003e20000000200 */
[----:B------:R-:W-:Y:S02]  /*ab50*/  MOV R37, R36 ;  /* 0x0000002400257202 */ /* 0x000fe40000000f00 */
[----:B------:R-:W-:-:S02]  /*ab60*/  F2FP.F16.F32.PACK_AB R12, R49, R48 ;  /* 0x00000030310c723e */ /* 0x000fc400000000ff */
        /* <DEDUP_REMOVED lines=38> */
[----:B0-----:R-:W-:Y:S02]  /*add0*/  IMAD.U32 R4, RZ, RZ, UR4 ;  /* 0x00000004ff047e24 */ /* 0x001fe4000f8e00ff */
[----:B------:R-:W-:Y:S01]  /*ade0*/  IMAD.U32 R5, RZ, RZ, UR7 ;  /* 0x00000007ff057e24 */ /* 0x000fe2000f8e00ff */
[----:B------:R3:W-:Y:S01]  /*adf0*/  STSM.16.M88.4 [R36], R112 ;  /* 0x0000007024007844 */ /* 0x0007e20000000200 */
[----:B------:R-:W-:Y:S06]  /*ae00*/  BAR.SYNC.DEFER_BLOCKING 0x1, 0x100 ;  /* 0x0044000000007b1d */ /* 0x000fec0000010000 */
[----:B------:R-:W4:Y:S01]  /*ae10*/  @P0 LDG.E R3, desc[UR36][R4.64] ;  /* 0x0000002404030981 */ /* 0x000f22000c1e1900 */
[----:B------:R-:W-:Y:S01]  /*ae20*/  UISETP.NE.AND.EX UP1, UPT, UR9, URZ, UPT, UP1 ;  /* 0x0000003f0900728c */ /* 0x000fe2000bf25310 */
[----:B--2---:R-:W-:Y:S01]  /*ae30*/  ISETP.NE.AND P1, PT, R68, 0x1, PT ;  /* 0x000000014400780c */ /* 0x004fe20003f25270 */
[----:B------:R-:W-:Y:S01]  /*ae40*/  ULDC UR7, c[0x0][0xa88] ;  /* 0x0002a20000077ab9 */ /* 0x000fe20000000800 */
[----:B------:R-:W-:-:S03]  /*ae50*/  UMOV UR4, URZ ;  /* 0x0000003f00047c82 */ /* 0x000fc60008000000 */
[----:B------:R-:W-:-:S05]  /*ae60*/  PLOP3.LUT P2, PT, PT, PT, UP1, 0x80, 0x0 ;  /* 0x000000000000781c */ /* 0x000fca0003f4f018 */
[----:B------:R-:W-:-:S03]  /*ae70*/  @UP1 UIADD3 UR8, UP2, UR10, UR8, URZ ;  /* 0x000000080a081290 */ /* 0x000fc6000ff5e03f */
[----:B------:R-:W0:Y:S01]  /*ae80*/  @P1 LDC R6, c[0x0][0xbec] ;  /* 0x0002fb00ff061b82 */ /* 0x000e220000000800 */
[----:B------:R-:W-:Y:S02]  /*ae90*/  @UP1 UIADD3.X UR9, UR11, UR9, URZ, UP2, !UPT ;  /* 0x000000090b091290 */ /* 0x000fe400097fe43f */
[----:B-1----:R-:W-:-:S04]  /*aea0*/  IMAD.U32 R10, RZ, RZ, UR8 ;  /* 0x00000008ff0a7e24 */ /* 0x002fc8000f8e00ff */
[----:B------:R-:W-:Y:S01]  /*aeb0*/  IMAD.U32 R11, RZ, RZ, UR9 ;  /* 0x00000009ff0b7e24 */ /* 0x000fe2000f8e00ff */
[----:B------:R-:W1:Y:S01]  /*aec0*/  @P1 LDC R8, c[0x0][0xbf0] ;  /* 0x0002fc00ff081b82 */ /* 0x000e620000000800 */
[----:B----4-:R-:W-:Y:S02]  /*aed0*/  @P0 R2UR UR4, R3 ;  /* 0x00000000030402ca */ /* 0x010fe400000e0000 */
[----:B------:R-:W-:-:S06]  /*aee0*/  MOV R3, UR7 ;  /* 0x0000000700037c02 */ /* 0x000fcc0008000f00 */
[----:B------:R3:W5:Y:S01]  /*aef0*/  @P2 LDG.E R3, desc[UR36][R10.64] ;  /* 0x000000240a032981 */ /* 0x000762000c1e1900 */
[----:B01----:R-:W-:Y:S06]  /*af00*/  @P2 BRA `(.L_x_2461) ;  /* 0x0000000000102947 */ /* 0x003fec0003800000 */
[----:B------:R-:W-:Y:S05]  /*af10*/  @!P0 BRA `(.L_x_2461) ;  /* 0x00000000000c8947 */ /* 0x000fea0003800000 */
[----:B---3--:R-:W2:Y:S04]  /*af20*/  LDG.E R10, desc[UR36][R4.64] ;  /* 0x00000024040a7981 */ /* 0x008ea8000c1e1900 */
[----:B-----5:R-:W2:Y:S02]  /*af30*/  LDG.E R3, desc[UR36][R4.64+0x4] ;  /* 0x0000042404037981 */ /* 0x020ea4000c1e1900 */
[----:B--2---:R-:W-:-:S07]  /*af40*/  IMAD.IADD R3, R3, 0x1, -R10 ;  /* 0x0000000103037824 */ /* 0x004fce00078e0a0a */
.L_x_2461:
[----:B------:R-:W-:Y:S01]  /*af50*/  R2UR UR16, R192 ;  /* 0x00000000c01072ca */ /* 0x000fe200000e0000 */
[----:B------:R-:W-:Y:S01]  /*af60*/  ULDC.64 UR12, c[0x0][0xb90] ;  /* 0x0002e400000c7ab9 */ /* 0x000fe20000000a00 */
[----:B------:R-:W-:Y:S01]  /*af70*/  R2UR UR15, R194 ;  /* 0x00000000c20f72ca */ /* 0x000fe200000e0000 */
[----:B------:R-:W-:Y:S01]  /*af80*/  VIADD R9, R18, UR41 ;  /* 0x0000002912097c36 */ /* 0x000fe20008000000 */
[----:B------:R-:W-:Y:S01]  /*af90*/  USHF.R.S32.HI UR11, URZ, 0x1f, UR4 ;  /* 0x0000001f3f0b7899 */ /* 0x000fe20008011404 */
[----:B------:R-:W-:Y:S01]  /*afa0*/  VIADD R26, R198, UR41 ;  /* 0x00000029c61a7c36 */ /* 0x000fe20008000000 */
[----:B------:R-:W-:Y:S01]  /*afb0*/  UMOV UR10, UR4 ;  /* 0x00000004000a7c82 */ /* 0x000fe20008000000 */
[----:B------:R-:W-:Y:S01]  /*afc0*/  @P1 IMAD.HI.U32 R5, R9, R6, RZ ;  /* 0x0000000609051227 */ /* 0x000fe200078e00ff */
[----:B------:R-:W-:Y:S01]  /*afd0*/  MOV R4, R9 ;  /* 0x0000000900047202 */ /* 0x000fe20000000f00 */
[----:B------:R-:W-:Y:S02]  /*afe0*/  USEL UR61, UR61, URZ, !UP0 ;  /* 0x0000003f3d3d7287 */ /* 0x000fe4000c000000 */
[----:B-----5:R-:W-:Y:S01]  /*aff0*/  IMAD R43, R3, R68, RZ ;  /* 0x00000044032b7224 */ /* 0x020fe200078e02ff */
[----:B------:R-:W-:Y:S01]  /*b000*/  @P1 SHF.R.U32.HI R4, RZ, R8, R5 ;  /* 0x00000008ff041219 */ /* 0x000fe20000011605 */
[----:B------:R-:W-:Y:S01]  /*b010*/  USHF.R.S32.HI UR14, URZ, 0x1f, UR16 ;  /* 0x0000001f3f0e7899 */ /* 0x000fe20008011410 */
[----:B------:R-:W-:Y:S01]  /*b020*/  IMAD R5, R193, 0x40, R16 ;  /* 0x00000040c1057824 */ /* 0x000fe200078e0210 */
[----:B------:R-:W-:-:S02]  /*b030*/  UIMAD.WIDE.U32 UR8, UR16, UR12, UR10 ;  /* 0x0000000c100872a5 */ /* 0x000fc4000f8e000a */
[----:B------:R-:W-:Y:S01]  /*b040*/  UIMAD UR7, UR14, UR12, URZ ;  /* 0x0000000c0e0772a4 */ /* 0x000fe2000f8e023f */
[----:B------:R-:W-:Y:S01]  /*b050*/  IMAD.MOV R7, RZ, RZ, -R4 ;  /* 0x000000ffff077224 */ /* 0x000fe200078e0a04 */
[----:B------:R-:W-:Y:S01]  /*b060*/  USEL UR15, UR15, URZ, !UP0 ;  /* 0x0000003f0f0f7287 */ /* 0x000fe2000c000000 */
[----:B------:R-:W-:Y:S01]  /*b070*/  IMAD.WIDE R20, R5, 0x2, R20 ;  /* 0x0000000205147825 */ /* 0x000fe200078e0214 */
[----:B------:R-:W-:Y:S01]  /*b080*/  UIMAD UR7, UR16, UR13, UR7 ;  /* 0x0000000d100772a4 */ /* 0x000fe2000f8e0207 */
[----:B------:R-:W-:Y:S02]  /*b090*/  SHF.R.S32.HI R5, RZ, 0x1f, R4 ;  /* 0x0000001fff057819 */ /* 0x000fe40000011404 */
[----:B------:R-:W-:Y:S01]  /*b0a0*/  ULDC.64 UR12, c[0x0][0xb98] ;  /* 0x0002e600000c7ab9 */ /* 0x000fe20000000a00 */
[----:B------:R-:W-:Y:S01]  /*b0b0*/  UIADD3 UR9, UR9, UR7, URZ ;  /* 0x0000000709097290 */ /* 0x000fe2000fffe03f */
[----:B------:R-:W-:Y:S01]  /*b0c0*/  IMAD R7, R68, R7, R9 ;  /* 0x0000000744077224 */ /* 0x000fe200078e0209 */
[----:B------:R-:W-:Y:S01]  /*b0d0*/  UIMAD UR7, UR15, UR12, URZ ;  /* 0x0000000c0f0772a4 */ /* 0x000fe2000f8e023f */
[C---:B------:R-:W-:Y:S01]  /*b0e0*/  IADD3 R13, P2, R20.reuse, 0x1000, RZ ;  /* 0x00001000140d7810 */ /* 0x040fe20007f5e0ff */
[----:B------:R-:W-:Y:S01]  /*b0f0*/  UIMAD.WIDE.U32 UR8, UR61, UR12, UR8 ;  /* 0x0000000c3d0872a5 */ /* 0x000fe2000f8e0008 */
[----:B------:R-:W-:Y:S01]  /*b100*/  IADD3 R33, P3, R20, 0x6000, RZ ;  /* 0x0000600014217810 */ /* 0x000fe20007f7e0ff */
[----:B------:R-:W-:Y:S01]  /*b110*/  UIMAD UR7, UR61, UR13, UR7 ;  /* 0x0000000d3d0772a4 */ /* 0x000fe2000f8e0207 */
[----:B------:R-:W-:-:S02]  /*b120*/  SHF.R.S32.HI R6, RZ, 0x1f, R7 ;  /* 0x0000001fff067819 */ /* 0x000fc40000011407 */
[----:B------:R-:W-:Y:S01]  /*b130*/  LOP3.LUT R12, R13, 0x380, RZ, 0xc0, !PT ;  /* 0x000003800d0c7812 */ /* 0x000fe200078ec0ff */
[----:B------:R-:W-:Y:S01]  /*b140*/  ULDC.64 UR12, c[0x0][0xaa0] ;  /* 0x0002a800000c7ab9 */ /* 0x000fe20000000a00 */
[----:B------:R-:W-:Y:S01]  /*b150*/  IADD3 R4, P0, R4, UR8, RZ ;  /* 0x0000000804047c10 */ /* 0x000fe2000ff1e0ff */
[----:B------:R-:W-:Y:S01]  /*b160*/  IMAD.U32 R8, RZ, RZ, UR7 ;  /* 0x00000007ff087e24 */ /* 0x000fe2000f8e00ff */
[----:B------:R-:W-:Y:S02]  /*b170*/  SHF.R.U64 R12, R12, 0x3, RZ ;  /* 0x000000030c0c7819 */ /* 0x000fe400000012ff */
[----:B------:R-:W-:Y:S02]  /*b180*/  LOP3.LUT R32, R33, 0x380, RZ, 0xc0, !PT ;  /* 0x0000038021207812 */ /* 0x000fe400078ec0ff */
[----:B------:R-:W-:Y:S01]  /*b190*/  IADD3.X R5, R5, UR9, R8, P0, !PT ;  /* 0x0000000905057c10 */ /* 0x000fe200087fe408 */
[----:B------:R-:W-:Y:S01]  /*b1a0*/  ULDC.64 UR8, c[0x0][0xb88] ;  /* 0x0002e20000087ab9 */ /* 0x000fe20000000a00 */
[----:B------:R-:W-:Y:S01]  /*b1b0*/  LOP3.LUT R12, R12, R13, RZ, 0x3c, !PT ;  /* 0x0000000d0c0c7212 */ /* 0x000fe200078e3cff */
[----:B------:R-:W-:Y:S01]  /*b1c0*/  IMAD R6, R6, UR8, RZ ;  /* 0x0000000806067c24 */ /* 0x000fe2000f8e02ff */
[----:B------:R-:W-:Y:S01]  /*b1d0*/  IADD3.X R13, RZ, R21, RZ, P2, !PT ;  /* 0x00000015ff0d7210 */ /* 0x000fe200017fe4ff */
[----:B------:R-:W-:Y:S01]  /*b1e0*/  IMAD.WIDE.U32 R4, R7, UR8, R4 ;  /* 0x0000000807047c25 */ /* 0x000fe2000f8e0004 */
[----:B------:R-:W-:-:S02]  /*b1f0*/  IADD3 R25, P2, R20, 0x7000, RZ ;  /* 0x0000700014197810 */ /* 0x000fc40007f5e0ff */
[----:B------:R-:W-:Y:S01]  /*b200*/  SHF.R.U64 R32, R32, 0x3, RZ ;  /* 0x0000000320207819 */ /* 0x000fe200000012ff */
[----:B---3--:R-:W-:Y:S01]  /*b210*/  IMAD R11, R7, UR9, R6 ;  /* 0x00000009070b7c24 */ /* 0x008fe2000f8e0206 */
[----:B------:R-:W-:Y:S01]  /*b220*/  ULDC.64 UR8, c[0x0][0xb50] ;  /* 0x0002d40000087ab9 */ /* 0x000fe20000000a00 */
[----:B------:R-:W-:Y:S01]  /*b230*/  LOP3.LUT R24, R25, 0x380, RZ, 0xc0, !PT ;  /* 0x0000038019187812 */ /* 0x000fe200078ec0ff */
[----:B------:R-:W-:Y:S01]  /*b240*/  VIADD R6, R26, 0x8 ;  /* 0x000000081a067836 */ /* 0x000fe20000000000 */
[----:B------:R-:W-:Y:S01]  /*b250*/  LOP3.LUT R32, R32, R33, RZ, 0x3c, !PT ;  /* 0x0000002120207212 */ /* 0x000fe200078e3cff */
[----:B------:R-:W-:Y:S01]  /*b260*/  IMAD.IADD R5, R5, 0x1, R11 ;  /* 0x0000000105057824 */ /* 0x000fe200078e020b */
[----:B------:R-:W-:Y:S01]  /*b270*/  LEA R11, P0, R4, UR8, 0x2 ;  /* 0x00000008040b7c11 */ /* 0x000fe2000f8010ff */
[----:B------:R-:W-:Y:S01]  /*b280*/  IMAD.X R33, RZ, RZ, R21, P3 ;  /* 0x000000ffff217224 */ /* 0x000fe200018e0615 */
[----:B------:R-:W-:Y:S02]  /*b290*/  SHF.R.U64 R24, R24, 0x3, RZ ;  /* 0x0000000318187819 */ /* 0x000fe400000012ff */
[----:B------:R-:W-:Y:S01]  /*b2a0*/  LEA.HI.X R14, R4, UR9, R5, 0x2, P0 ;  /* 0x00000009040e7c11 */ /* 0x000fe200080f1405 */
[----:B------:R-:W-:Y:S01]  /*b2b0*/  SHFL.IDX PT, R36, R11, RZ, 0x1c1f ;  /* 0x001c1fff0b247589 */ /* 0x000fe200000e0000 */
[----:B------:R-:W-:-:S02]  /*b2c0*/  IADD3 R45, P0, R20, 0x5000, RZ ;  /* 0x00005000142d7810 */ /* 0x000fc40007f1e0ff */
[----:B------:R-:W-:Y:S01]  /*b2d0*/  IADD3 R10, P3, R20, 0xb000, RZ ;  /* 0x0000b000140a7810 */ /* 0x000fe20007f7e0ff */
[----:B------:R-:W0:Y:S01]  /*b2e0*/  SHFL.IDX PT, R37, R14, RZ, 0x1c1f ;  /* 0x001c1fff0e257589 */ /* 0x000e2200000e0000 */
[----:B------:R-:W-:Y:S02]  /*b2f0*/  LOP3.LUT R44, R45, 0x380, RZ, 0xc0, !PT ;  /* 0x000003802d2c7812 */ /* 0x000fe400078ec0ff */
[----:B------:R-:W-:Y:S01]  /*b300*/  LOP3.LUT R24, R24, R25, RZ, 0x3c, !PT ;  /* 0x0000001918187212 */ /* 0x000fe200078e3cff */
[----:B------:R-:W-:Y:S01]  /*b310*/  IMAD.X R25, RZ, RZ, R21, P2 ;  /* 0x000000ffff197224 */ /* 0x000fe200010e0615 */
[----:B------:R-:W-:Y:S01]  /*b320*/  SHF.R.U64 R44, R44, 0x3, RZ ;  /* 0x000000032c2c7819 */ /* 0x000fe200000012ff */
[----:B------:R-:W-:Y:S01]  /*b330*/  SHFL.IDX PT, R40, R11, 0x1, 0x1c1f ;  /* 0x003c1f000b287f89 */ /* 0x000fe200000e0000 */
[----:B------:R-:W-:Y:S02]  /*b340*/  LOP3.LUT R3, R10, 0x380, RZ, 0xc0, !PT ;  /* 0x000003800a037812 */ /* 0x000fe400078ec0ff */
[----:B------:R-:W-:Y:S01]  /*b350*/  IADD3 R9, P6, R20, 0x2000, RZ ;  /* 0x0000200014097810 */ /* 0x000fe20007fde0ff */
[----:B------:R-:W1:Y:S01]  /*b360*/  SHFL.IDX PT, R41, R14, 0x1, 0x1c1f ;  /* 0x003c1f000e297f89 */ /* 0x000e6200000e0000 */
[----:B------:R-:W-:-:S02]  /*b370*/  LOP3.LUT R44, R44, R45, RZ, 0x3c, !PT ;  /* 0x0000002d2c2c7212 */ /* 0x000fc400078e3cff */
[C---:B------:R-:W-:Y:S02]  /*b380*/  IADD3 R53, P4, R20.reuse, 0x4000, RZ ;  /* 0x0000400014357810 */ /* 0x040fe40007f9e0ff */
[----:B------:R-:W-:Y:S01]  /*b390*/  LOP3.LUT R7, R20, 0x380, RZ, 0xc0, !PT ;  /* 0x0000038014077812 */ /* 0x000fe200078ec0ff */
[----:B------:R-:W-:Y:S01]  /*b3a0*/  UIMAD UR7, UR11, UR12, URZ ;  /* 0x0000000c0b0772a4 */ /* 0x000fe2000f8e023f */
[----:B------:R-:W-:Y:S01]  /*b3b0*/  IADD3.X R45, RZ, R21, RZ, P0, !PT ;  /* 0x00000015ff2d7210 */ /* 0x000fe200007fe4ff */
[----:B------:R-:W-:Y:S01]  /*b3c0*/  UIMAD.WIDE.U32 UR8, UR4, UR12, URZ ;  /* 0x0000000c040872a5 */ /* 0x000fe2000f8e003f */
[----:B------:R-:W-:Y:S01]  /*b3d0*/  LOP3.LUT P0, RZ, R196, 0x3, RZ, 0xc0, !PT ;  /* 0x00000003c4ff7812 */ /* 0x000fe2000780c0ff */
[----:B------:R-:W-:Y:S01]  /*b3e0*/  ULDC.64 UR10, c[0x0][0xae8] ;  /* 0x0002ba00000a7ab9 */ /* 0x000fe20000000a00 */
[----:B------:R-:W-:Y:S01]  /*b3f0*/  SHF.R.U64 R3, R3, 0x3, RZ ;  /* 0x0000000303037819 */ /* 0x000fe200000012ff */
[----:B------:R-:W-:Y:S01]  /*b400*/  IMAD.X R49, RZ, RZ, R21, P3 ;  /* 0x000000ffff317224 */ /* 0x000fe200018e0615 */
[----:B------:R-:W-:-:S02]  /*b410*/  ISETP.GE.OR P2, PT, R26, R43, P0 ;  /* 0x0000002b1a00720c */ /* 0x000fc40000746670 */
[----:B------:R-:W-:Y:S02]  /*b420*/  IADD3 R5, P5, R20, 0x3000, RZ ;  /* 0x0000300014057810 */ /* 0x000fe40007fbe0ff */
[----:B------:R-:W-:Y:S02]  /*b430*/  LOP3.LUT R48, R3, R10, RZ, 0x3c, !PT ;  /* 0x0000000a03307212 */ /* 0x000fe400078e3cff */
[----:B------:R-:W2:Y:S01]  /*b440*/  @P1 LDC R3, c[0x0][0xbec] ;  /* 0x0002fb00ff031b82 */ /* 0x000ea20000000800 */
[----:B------:R-:W-:Y:S02]  /*b450*/  LOP3.LUT R8, R9, 0x380, RZ, 0xc0, !PT ;  /* 0x0000038009087812 */ /* 0x000fe400078ec0ff */
[----:B------:R-:W-:Y:S02]  /*b460*/  LOP3.LUT R4, R5, 0x380, RZ, 0xc0, !PT ;  /* 0x0000038005047812 */ /* 0x000fe400078ec0ff */
[----:B------:R-:W-:Y:S02]  /*b470*/  LOP3.LUT R52, R53, 0x380, RZ, 0xc0, !PT ;  /* 0x0000038035347812 */ /* 0x000fe400078ec0ff */
[----:B0-----:R0:W-:Y:S01]  /*b480*/  @!P2 ST.E desc[UR36][R36.64], R0 ;  /* 0x000000002400a985 */ /* 0x0011e2000c101924 */
[----:B------:R-:W-:-:S02]  /*b490*/  ISETP.GE.OR P0, PT, R6, R43, P0 ;  /* 0x0000002b0600720c */ /* 0x000fc40000706670 */
[----:B------:R-:W-:Y:S02]  /*b4a0*/  SHF.R.U64 R8, R8, 0x3, RZ ;  /* 0x0000000308087819 */ /* 0x000fe400000012ff */
[----:B------:R-:W-:Y:S02]  /*b4b0*/  SHF.R.U64 R4, R4, 0x3, RZ ;  /* 0x0000000304047819 */ /* 0x000fe400000012ff */
[----:B------:R-:W-:Y:S02]  /*b4c0*/  SHF.R.U64 R52, R52, 0x3, RZ ;  /* 0x0000000334347819 */ /* 0x000fe400000012ff */
[----:B------:R-:W-:Y:S02]  /*b4d0*/  SHF.R.U64 R7, R7, 0x3, RZ ;  /* 0x0000000307077819 */ /* 0x000fe400000012ff */
[----:B------:R-:W-:Y:S01]  /*b4e0*/  LOP3.LUT R8, R8, R9, RZ, 0x3c, !PT ;  /* 0x0000000908087212 */ /* 0x000fe200078e3cff */
[----:B0-----:R-:W0:Y:S01]  /*b4f0*/  @P1 LDC R37, c[0x0][0xbf0] ;  /* 0x0002fc00ff251b82 */ /* 0x001e220000000800 */
[----:B------:R-:W-:Y:S01]  /*b500*/  LOP3.LUT R4, R4, R5, RZ, 0x3c, !PT ;  /* 0x0000000504047212 */ /* 0x000fe200078e3cff */
[--C-:B------:R-:W-:Y:S01]  /*b510*/  IMAD.X R9, RZ, RZ, R21.reuse, P6 ;  /* 0x000000ffff097224 */ /* 0x100fe200030e0615 */
[----:B------:R-:W-:Y:S01]  /*b520*/  LOP3.LUT R52, R52, R53, RZ, 0x3c, !PT ;  /* 0x0000003534347212 */ /* 0x000fe200078e3cff */
[--C-:B------:R-:W-:Y:S01]  /*b530*/  IMAD.X R5, RZ, RZ, R21.reuse, P5 ;  /* 0x000000ffff057224 */ /* 0x100fe200028e0615 */
[C---:B------:R-:W-:Y:S01]  /*b540*/  IADD3 R65, P6, R20.reuse, 0x8000, RZ ;  /* 0x0000800014417810 */ /* 0x040fe20007fde0ff */
[----:B------:R-:W-:Y:S01]  /*b550*/  IMAD.X R53, RZ, RZ, R21, P4 ;  /* 0x000000ffff357224 */ /* 0x000fe200020e0615 */
[C---:B------:R-:W-:Y:S01]  /*b560*/  IADD3 R61, P5, R20.reuse, 0x9000, RZ ;  /* 0x00009000143d7810 */ /* 0x040fe20007fbe0ff */
[----:B------:R-:W-:Y:S01]  /*b570*/  UIMAD UR7, UR4, UR13, UR7 ;  /* 0x0000000d040772a4 */ /* 0x000fe2000f8e0207 */
[----:B------:R-:W-:Y:S01]  /*b580*/  IADD3 R57, P4, R20, 0xa000, RZ ;  /* 0x0000a00014397810 */ /* 0x000fe20007f9e0ff */
[----:B------:R-:W-:Y:S01]  /*b590*/  IMAD R0, R23, 0x20, R193 ;  /* 0x0000002017007824 */ /* 0x000fe200078e02c1 */
[----:B------:R-:W-:Y:S01]  /*b5a0*/  LOP3.LUT R20, R7, R20, RZ, 0x3c, !PT ;  /* 0x0000001407147212 */ /* 0x000fe200078e3cff */
[----:B------:R-:W-:Y:S01]  /*b5b0*/  UIADD3 UR9, UR9, UR7, URZ ;  /* 0x0000000709097290 */ /* 0x000fe2000fffe03f */
[----:B------:R-:W-:Y:S01]  /*b5c0*/  LOP3.LUT R64, R65, 0x380, RZ, 0xc0, !PT ;  /* 0x0000038041407812 */ /* 0x000fe200078ec0ff */
[----:B------:R-:W-:Y:S01]  /*b5d0*/  UIMAD UR4, UR14, UR10, URZ ;  /* 0x0000000a0e0472a4 */ /* 0x000fe2000f8e023f */
[----:B------:R-:W-:Y:S01]  /*b5e0*/  LOP3.LUT R60, R61, 0x380, RZ, 0xc0, !PT ;  /* 0x000003803d3c7812 */ /* 0x000fe200078ec0ff */
[----:B-1----:R1:W-:Y:S01]  /*b5f0*/  @!P0 ST.E desc[UR36][R40.64], R2 ;  /* 0x0000000228008985 */ /* 0x0023e2000c101924 */
[----:B------:R-:W-:Y:S01]  /*b600*/  LOP3.LUT R56, R57, 0x380, RZ, 0xc0, !PT ;  /* 0x0000038039387812 */ /* 0x000fe200078ec0ff */
[----:B------:R-:W-:Y:S01]  /*b610*/  UIMAD UR4, UR16, UR11, UR4 ;  /* 0x0000000b100472a4 */ /* 0x000fe2000f8e0204 */
[----:B------:R-:W-:Y:S01]  /*b620*/  SHF.R.U64 R64, R64, 0x3, RZ ;  /* 0x0000000340407819 */ /* 0x000fe200000012ff */
[----:B------:R3:W5:Y:S01]  /*b630*/  LD.E.128 R28, desc[UR36][R20.64] ;  /* 0x00000024141c7980 */ /* 0x000762000c101d00 */
[----:B------:R-:W-:Y:S01]  /*b640*/  UIMAD.WIDE.U32 UR8, UR16, UR10, UR8 ;  /* 0x0000000a100872a5 */ /* 0x000fe2000f8e0008 */
[----:B------:R-:W-:-:S02]  /*b650*/  SHF.R.U64 R60, R60, 0x3, RZ ;  /* 0x000000033c3c7819 */ /* 0x000fc400000012ff */
[----:B------:R-:W-:Y:S01]  /*b660*/  SHF.R.U64 R56, R56, 0x3, RZ ;  /* 0x0000000338387819 */ /* 0x000fe200000012ff */
[----:B------:R-:W-:Y:S01]  /*b670*/  ULDC.64 UR10, c[0x0][0xaf0] ;  /* 0x0002bc00000a7ab9 */ /* 0x000fe20000000a00 */
[----:B------:R-:W-:Y:S01]  /*b680*/  LOP3.LUT R64, R64, R65, RZ, 0x3c, !PT ;  /* 0x0000004140407212 */ /* 0x000fe200078e3cff */
[----:B------:R-:W5:Y:S01]  /*b690*/  LD.E.128 R12, desc[UR36][R12.64] ;  /* 0x000000240c0c7980 */ /* 0x000f62000c101d00 */
[----:B---3--:R-:W-:Y:S01]  /*b6a0*/  VIADD R20, R0, UR41 ;  /* 0x0000002900147c36 */ /* 0x008fe20008000000 */
[----:B------:R-:W-:Y:S01]  /*b6b0*/  UIADD3 UR9, UR9, UR4, URZ ;  /* 0x0000000409097290 */ /* 0x000fe2000fffe03f */
[----:B------:R-:W-:Y:S01]  /*b6c0*/  LOP3.LUT R60, R60, R61, RZ, 0x3c, !PT ;  /* 0x0000003d3c3c7212 */ /* 0x000fe200078e3cff */
[--C-:B------:R-:W-:Y:S01]  /*b6d0*/  IMAD.X R65, RZ, RZ, R21.reuse, P6 ;  /* 0x000000ffff417224 */ /* 0x100fe200030e0615 */
[----:B------:R-:W-:Y:S01]  /*b6e0*/  LOP3.LUT R56, R56, R57, RZ, 0x3c, !PT ;  /* 0x0000003938387212 */ /* 0x000fe200078e3cff */
[----:B--2---:R-:W-:Y:S01]  /*b6f0*/  @P1 IMAD.HI.U32 R0, R20, R3, RZ ;  /* 0x0000000314001227 */ /* 0x004fe200078e00ff */
[----:B------:R-:W-:Y:S01]  /*b700*/  UIMAD UR4, UR15, UR10, URZ ;  /* 0x0000000a0f0472a4 */ /* 0x000fe2000f8e023f */
[----:B------:R-:W-:Y:S01]  /*b710*/  IADD3.X R61, RZ, R21, RZ, P5, !PT ;  /* 0x00000015ff3d7210 */ /* 0x000fe20002ffe4ff */
[----:B------:R-:W5:Y:S01]  /*b720*/  LD.E.128 R8, desc[UR36][R8.64] ;  /* 0x0000002408087980 */ /* 0x000f62000c101d00 */
[----:B------:R-:W-:Y:S01]  /*b730*/  IMAD.X R57, RZ, RZ, R21, P4 ;  /* 0x000000ffff397224 */ /* 0x000fe200020e0615 */
[----:B------:R-:W-:Y:S01]  /*b740*/  MOV R21, R20 ;  /* 0x0000001400157202 */ /* 0x000fe20000000f00 */
[----:B------:R-:W-:Y:S01]  /*b750*/  UIMAD UR4, UR61, UR11, UR4 ;  /* 0x0000000b3d0472a4 */ /* 0x000fe2000f8e0204 */
[----:B0-----:R-:W-:Y:S01]  /*b760*/  @P1 SHF.R.U32.HI R21, RZ, R37, R0 ;  /* 0x00000025ff151219 */ /* 0x001fe20000011600 */
[----:B------:R-:W-:Y:S01]  /*b770*/  UIMAD.WIDE.U32 UR8, UR61, UR10, UR8 ;  /* 0x0000000a3d0872a5 */ /* 0x000fe2000f8e0008 */
[----:B------:R-:W5:Y:S02]  /*b780*/  LD.E.128 R4, desc[UR36][R4.64] ;  /* 0x0000002404047980 */ /* 0x000f64000c101d00 */
[--C-:B------:R-:W-:Y:S01]  /*b790*/  SHF.R.S32.HI R0, RZ, 0x1f, R21.reuse ;  /* 0x0000001fff007819 */ /* 0x100fe20000011415 */
[----:B------:R-:W-:Y:S01]  /*b7a0*/  UIADD3 UR4, UR9, UR4, URZ ;  /* 0x0000000409047290 */ /* 0x000fe2000fffe03f */
[----:B------:R-:W-:Y:S01]  /*b7b0*/  IMAD.MOV R37, RZ, RZ, -R21 ;  /* 0x000000ffff257224 */ /* 0x000fe200078e0a15 */
[----:B------:R-:W-:Y:S01]  /*b7c0*/  ULDC.64 UR10, c[0x0][0xae0] ;  /* 0x0002b800000a7ab9 */ /* 0x000fe20000000a00 */
[----:B------:R-:W-:Y:S01]  /*b7d0*/  IMAD.U32 R3, RZ, RZ, UR9 ;  /* 0x00000009ff037e24 */ /* 0x000fe2000f8e00ff */
[----:B------:R-:W5:Y:S01]  /*b7e0*/  LD.E.128 R52, desc[UR36][R52.64] ;  /* 0x0000002434347980 */ /* 0x000f62000c101d00 */
[----:B------:R-:W-:-:S02]  /*b7f0*/  IMAD R0, R0, UR10, RZ ;  /* 0x0000000a00007c24 */ /* 0x000fc4000f8e02ff */
[----:B------:R-:W-:Y:S01]  /*b800*/  IMAD R37, R68, R37, R20 ;  /* 0x0000002544257224 */ /* 0x000fe200078e0214 */
[----:B------:R-:W5:Y:S01]  /*b810*/  LD.E.128 R44, desc[UR36][R44.64] ;  /* 0x000000242c2c7980 */ /* 0x000f62000c101d00 */
[----:B-1----:R-:W-:Y:S01]  /*b820*/  IMAD.U32 R2, RZ, RZ, UR8 ;  /* 0x00000008ff027e24 */ /* 0x002fe2000f8e00ff */
[----:B------:R-:W-:Y:S01]  /*b830*/  ULDC.64 UR8, c[0x0][0xad8] ;  /* 0x0002b60000087ab9 */ /* 0x000fe20000000a00 */
[----:B------:R-:W-:Y:S01]  /*b840*/  IMAD.U32 R3, RZ, RZ, UR4 ;  /* 0x00000004ff037e24 */ /* 0x000fe2000f8e00ff */
[----:B------:R-:W5:Y:S01]  /*b850*/  LD.E.128 R32, desc[UR36][R32.64] ;  /* 0x0000002420207980 */ /* 0x000f62000c101d00 */
[C---:B------:R-:W-:Y:S01]  /*b860*/  IMAD R41, R21.reuse, UR11, R0 ;  /* 0x0000000b15297c24 */ /* 0x040fe2000f8e0200 */
[----:B------:R-:W-:Y:S02]  /*b870*/  SHF.R.S32.HI R0, RZ, 0x1f, R37 ;  /* 0x0000001fff007819 */ /* 0x000fe40000011425 */
[----:B------:R-:W5:Y:S01]  /*b880*/  LD.E.128 R24, desc[UR36][R24.64] ;  /* 0x0000002418187980 */ /* 0x000f62000c101d00 */
[----:B------:R-:W-:-:S03]  /*b890*/  IMAD.WIDE.U32 R2, R21, UR10, R2 ;  /* 0x0000000a15027c25 */ /* 0x000fc6000f8e0002 */
[----:B------:R-:W5:Y:S04]  /*b8a0*/  LD.E.128 R64, desc[UR36][R64.64] ;  /* 0x0000002440407980 */ /* 0x000f68000c101d00 */
[----:B------:R-:W5:Y:S04]  /*b8b0*/  LD.E.128 R60, desc[UR36][R60.64] ;  /* 0x000000243c3c7980 */ /* 0x000f68000c101d00 */
[----:B------:R-:W5:Y:S04]  /*b8c0*/  LD.E.128 R56, desc[UR36][R56.64] ;  /* 0x0000002438387980 */ /* 0x000f68000c101d00 */
[----:B------:R-:W5:Y:S01]  /*b8d0*/  LD.E.128 R48, desc[UR36][R48.64] ;  /* 0x0000002430307980 */ /* 0x000f62000c101d00 */
[----:B------:R-:W-:Y:S01]  /*b8e0*/  @!PT LDS RZ, [RZ] ;  /* 0x00000000fffff984 */ /* 0x000fe20000000800 */
[----:B------:R-:W-:Y:S01]  /*b8f0*/  @!PT LDS RZ, [RZ] ;  /* 0x00000000fffff984 */ /* 0x000fe20000000800 */
[----:B------:R-:W-:Y:S01]  /*b900*/  @!PT LDS RZ, [RZ] ;  /* 0x00000000fffff984 */ /* 0x000fe20000000800 */
[----:B------:R-:W-:Y:S01]  /*b910*/  @!PT LDS RZ, [RZ] ;  /* 0x00000000fffff984 */ /* 0x000fe20000000800 */
[----:B------:R0:W-:Y:S06]  /*b920*/  MEMBAR.ALL.CTA ;  /* 0x0000000000007992 */ /* 0x0001ec0000008000 */
[----:B0-----:R-:W0:Y:S01]  /*b930*/  FENCE.VIEW.ASYNC.S ;  /* 0x00000000000073c6 */ /* 0x001e220000000000 */
[----:B------:R-:W-:Y:S01]  /*b940*/  IMAD.IADD R3, R3, 0x1, R41 ;  /* 0x0000000103037824 */ /* 0x000fe200078e0229 */
[----:B------:R-:W-:Y:S01]  /*b950*/  IADD3 R68, R193, UR41, RZ ;  /* 0x00000029c1447c10 */ /* 0x000fe2000fffe0ff */
[----:B------:R-:W-:-:S02]  /*b960*/  IMAD R20, R0, UR8, RZ ;  /* 0x0000000800147c24 */ /* 0x000fc4000f8e02ff */
[----:B------:R-:W-:Y:S01]  /*b970*/  IMAD.WIDE.U32 R2, R37, UR8, R2 ;  /* 0x0000000825027c25 */ /* 0x000fe2000f8e0002 */
[----:B------:R-:W-:-:S03]  /*b980*/  ISETP.GE.AND P2, PT, R68, R43, PT ;  /* 0x0000002b4400720c */ /* 0x000fc60003f46270 */
[----:B------:R-:W-:Y:S01]  /*b990*/  IMAD R21, R37, UR9, R20 ;  /* 0x0000000925157c24 */ /* 0x000fe2000f8e0214 */
[----:B------:R-:W-:Y:S01]  /*b9a0*/  ULDC.64 UR8, c[0x0][0xa80] ;  /* 0x0002a00000087ab9 */ /* 0x000fe20000000a00 */
[----:B------:R-:W-:Y:S01]  /*b9b0*/  VIADD R0, R68, 0x20 ;  /* 0x0000002044007836 */ /* 0x000fe20000000000 */
[----:B------:R-:W-:Y:S01]  /*b9c0*/  LEA R38, P3, R2, UR8, 0x1 ;  /* 0x0000000802267c11 */ /* 0x000fe2000f8608ff */
[----:B------:R-:W-:Y:S01]  /*b9d0*/  VIADD R42, R42, 0x30820 ;  /* 0x000308202a2a7836 */ /* 0x000fe20000000000 */
[----:B------:R-:W-:Y:S02]  /*b9e0*/  IADD3 R3, R3, R21, RZ ;  /* 0x0000001503037210 */ /* 0x000fe40007ffe0ff */
[-C--:B------:R-:W-:Y:S01]  /*b9f0*/  ISETP.GE.AND P1, PT, R0, R43.reuse, PT ;  /* 0x0000002b0000720c */ /* 0x080fe20003f26270 */
[----:B------:R-:W-:Y:S01]  /*ba00*/  VIADD R0, R68, 0x40 ;  /* 0x0000004044007836 */ /* 0x000fe20000000000 */
        /* <DEDUP_REMOVED lines=21> */
.L_x_2463:
[----:B------:R-:W-:Y:S05]  /*bb60*/  BSYNC B1 ;  /* 0x0000000000017941 */ /* 0x000fea0003800000 */
.L_x_2462:
        /* <DEDUP_REMOVED lines=17> */
.L_x_2465:
[----:B------:R-:W-:Y:S05]  /*bc80*/  BSYNC B1 ;  /* 0x0000000000017941 */ /* 0x000fea0003800000 */
.L_x_2464:
        /* <DEDUP_REMOVED lines=17> */
.L_x_2467:
[----:B------:R-:W-:Y:S05]  /*bda0*/  BSYNC B1 ;  /* 0x0000000000017941 */ /* 0x000fea0003800000 */
.L_x_2466:
        /* <DEDUP_REMOVED lines=20> */
.L_x_2460:
[----:B------:R-:W-:Y:S01]  /*bef0*/  ULDC.64 UR8, c[0x0][0xc00] ;  /* 0x0003000000087ab9 */ /* 0x000fe20000000a00 */
[----:B------:R-:W-:Y:S01]  /*bf00*/  ULDC UR4, c[0x0][0xa88] ;  /* 0x0002a20000047ab9 */ /* 0x000fe20000000800 */
[----:B------:R-:W-:Y:S01]  /*bf10*/  UISETP.NE.U32.AND UP0, UPT, UR8, URZ, UPT ;  /* 0x0000003f0800728c */ /* 0x000fe2000bf05070 */
[----:B------:R-:W0:Y:S01]  /*bf20*/  LDC R11, c[0x0][0xbe8] ;  /* 0x0002fa00ff0b7b82 */ /* 0x000e220000000800 */
[----:B------:R-:W-:Y:S02]  /*bf30*/  R2UR UR7, R192 ;  /* 0x00000000c00772ca */ /* 0x000fe400000e0000 */
        /* <DEDUP_REMOVED lines=10> */
[----:B------:R-:W-:-:S05]  /*bfe0*/  IMAD.U32 R0, RZ, RZ, UR4 ;  /* 0x00000004ff007e24 */ /* 0x000fca000f8e00ff */
[----:B------:R-:W-:-:S05]  /*bff0*/  PLOP3.LUT P3, PT, PT, PT, UP1, 0x80, 0x0 ;  /* 0x000000000000781c */ /* 0x000fca0003f6f018 */
[----:B------:R-:W-:Y:S02]  /*c000*/  @UP1 ULDC.64 UR8, c[0x0][0xc08] ;  /* 0x0003020000081ab9 */ /* 0x000fe40000000a00 */
[----:B------:R-:W-:-:S06]  /*c010*/  @UP1 UIMAD.WIDE UR8, UR61, 0x4, UR8 ;  /* 0x000000043d0818a5 */ /* 0x000fcc000f8e0208 */
[----:B------:R-:W-:Y:S01]  /*c020*/  MOV R4, UR8 ;  /* 0x0000000800047c02 */ /* 0x000fe20008000f00 */
        /* <DEDUP_REMOVED lines=14> */
.L_x_2469:
[----:B------:R-:W-:Y:S01]  /*c110*/  R2UR UR7, R194 ;  /* 0x00000000c20772ca */ /* 0x000fe200000e0000 */
[----:B------:R-:W-:Y:S01]  /*c120*/  USEL UR61, UR61, URZ, !UP0 ;  /* 0x0000003f3d3d7287 */ /* 0x000fe2000c000000 */
[----:B------:R-:W-:Y:S11]  /*c130*/  BSSY B1, `(.L_x_2470) ;  /* 0x000002d000017945 */ /* 0x000ff60003800000 */
[----:B------:R-:W-:Y:S01]  /*c140*/  USEL UR12, UR7, URZ, !UP0 ;  /* 0x0000003f070c7287 */ /* 0x000fe2000c000000 */
[----:B------:R-:W-:Y:S11]  /*c150*/  @P1 BRA `(.L_x_2471) ;  /* 0x0000000000a81947 */ /* 0x000ff60003800000 */
[----:B------:R-:W0:Y:S01]  /*c160*/  S2R R3, SR_TID.X ;  /* 0x0000000000037919 */ /* 0x000e220000002100 */
[----:B------:R-:W1:Y:S01]  /*c170*/  LDC R7, c[0x0][0xbe8] ;  /* 0x0002fa00ff077b82 */ /* 0x000e620000000800 */
[----:B------:R-:W-:Y:S02]  /*c180*/  IMAD.U32 R4, RZ, RZ, UR41 ;  /* 0x00000029ff047e24 */ /* 0x000fe4000f8e00ff */
[----:B-1---5:R-:W-:-:S03]  /*c190*/  IMAD R2, R0, R7, RZ ;  /* 0x0000000700027224 */ /* 0x022fc600078e02ff */
[----:B0-----:R-:W-:-:S04]  /*c1a0*/  IADD3 R4, R4, -0x80, R3 ;  /* 0xffffff8004047810 */ /* 0x001fc80007ffe003 */
[----:B------:R-:W-:-:S13]  /*c1b0*/  ISETP.GE.AND P1, PT, R4, R2, PT ;  /* 0x000000020400720c */ /* 0x000fda0003f26270 */
[----:B------:R-:W-:Y:S05]  /*c1c0*/  @P1 BRA `(.L_x_2471) ;  /* 0x00000000008c1947 */ /* 0x000fea0003800000 */
[----:B------:R-:W-:Y:S01]  /*c1d0*/  ISETP.NE.AND P1, PT, R7, 0x1, PT ;  /* 0x000000010700780c */ /* 0x000fe20003f25270 */
[----:B------:R-:W-:Y:S01]  /*c1e0*/  ULDC.64 UR14, c[0x0][0xb90] ;  /* 0x0002e400000e7ab9 */ /* 0x000fe20000000a00 */
[----:B------:R-:W-:Y:S01]  /*c1f0*/  R2UR UR13, R192 ;  /* 0x00000000c00d72ca */ /* 0x000fe200000e0000 */
[----:B------:R-:W-:Y:S01]  /*c200*/  UIMAD UR7, UR11, UR14, URZ ;  /* 0x0000000e0b0772a4 */ /* 0x000fe2000f8e023f */
[----:B------:R-:W-:Y:S01]  /*c210*/  IMAD.MOV.U32 R2, RZ, RZ, R4 ;  /* 0x000000ffff027224 */ /* 0x000fe200078e0004 */
[----:B------:R-:W-:Y:S01]  /*c220*/  UMOV UR8, UR4 ;  /* 0x0000000400087c82 */ /* 0x000fe20008000000 */
[----:B------:R-:W-:-:S07]  /*c230*/  UMOV UR9, UR10 ;  /* 0x0000000a00097c82 */ /* 0x000fce0008000000 */
[----:B------:R-:W0:Y:S02]  /*c240*/  @P1 LDC R3, c[0x0][0xbec] ;  /* 0x0002fb00ff031b82 */ /* 0x000e240000000800 */
[----:B------:R-:W-:Y:S02]  /*c250*/  UIMAD.WIDE.U32 UR8, UR13, UR14, UR8 ;  /* 0x0000000e0d0872a5 */ /* 0x000fe4000f8e0008 */
[----:B------:R-:W-:-:S03]  /*c260*/  UIMAD UR7, UR13, UR15, UR7 ;  /* 0x0000000f0d0772a4 */ /* 0x000fc6000f8e0207 */
[----:B------:R-:W-:Y:S01]  /*c270*/  ULDC.64 UR14, c[0x0][0xb98] ;  /* 0x0002e600000e7ab9 */ /* 0x000fe20000000a00 */
[----:B------:R-:W1:Y:S01]  /*c280*/  @P1 LDC R6, c[0x0][0xbf0] ;  /* 0x0002fc00ff061b82 */ /* 0x000e620000000800 */
[----:B------:R-:W-:Y:S02]  /*c290*/  UIADD3 UR9, UR9, UR7, URZ ;  /* 0x0000000709097290 */ /* 0x000fe4000fffe03f */
[----:B------:R-:W-:Y:S02]  /*c2a0*/  UIMAD UR7, UR12, UR14, URZ ;  /* 0x0000000e0c0772a4 */ /* 0x000fe4000f8e023f */
[----:B------:R-:W-:Y:S02]  /*c2b0*/  UIMAD.WIDE.U32 UR8, UR61, UR14, UR8 ;  /* 0x0000000e3d0872a5 */ /* 0x000fe4000f8e0008 */
[----:B------:R-:W-:-:S03]  /*c2c0*/  UIMAD UR7, UR61, UR15, UR7 ;  /* 0x0000000f3d0772a4 */ /* 0x000fc6000f8e0207 */
[----:B------:R-:W-:Y:S01]  /*c2d0*/  ULDC.64 UR14, c[0x0][0xb88] ;  /* 0x0002e200000e7ab9 */ /* 0x000fe20000000a00 */
[----:B0-----:R-:W-:-:S05]  /*c2e0*/  @P1 IMAD.HI.U32 R3, R4, R3, RZ ;  /* 0x0000000304031227 */ /* 0x001fca00078e00ff */
[----:B-1----:R-:W-:Y:S01]  /*c2f0*/  @P1 SHF.R.U32.HI R2, RZ, R6, R3 ;  /* 0x00000006ff021219 */ /* 0x002fe20000011603 */
[----:B------:R-:W-:-:S03]  /*c300*/  IMAD.U32 R6, RZ, RZ, UR7 ;  /* 0x00000007ff067e24 */ /* 0x000fc6000f8e00ff */
[C---:B------:R-:W-:Y:S02]  /*c310*/  IADD3 R5, -R2.reuse, RZ, RZ ;  /* 0x000000ff02057210 */ /* 0x040fe40007ffe1ff */
[----:B------:R-:W-:Y:S02]  /*c320*/  SHF.R.S32.HI R3, RZ, 0x1f, R2 ;  /* 0x0000001fff037819 */ /* 0x000fe40000011402 */
[----:B------:R-:W-:Y:S01]  /*c330*/  IADD3 R2, P1, R2, UR8, RZ ;  /* 0x0000000802027c10 */ /* 0x000fe2000ff3e0ff */
[----:B------:R-:W-:-:S03]  /*c340*/  IMAD R5, R7, R5, R4 ;  /* 0x0000000507057224 */ /* 0x000fc600078e0204 */
[----:B------:R-:W-:Y:S01]  /*c350*/  IADD3.X R3, R3, UR9, R6, P1, !PT ;  /* 0x0000000903037c10 */ /* 0x000fe20008ffe406 */
[----:B------:R-:W-:Y:S01]  /*c360*/  ULDC.64 UR8, c[0x0][0xb50] ;  /* 0x0002d40000087ab9 */ /* 0x000fe20000000a00 */
[----:B------:R-:W-:Y:S01]  /*c370*/  SHF.R.S32.HI R4, RZ, 0x1f, R5 ;  /* 0x0000001fff047819 */ /* 0x000fe20000011405 */
[----:B------:R-:W-:-:S04]  /*c380*/  IMAD.WIDE.U32 R2, R5, UR14, R2 ;  /* 0x0000000e05027c25 */ /* 0x000fc8000f8e0002 */
[----:B------:R-:W-:-:S04]  /*c390*/  IMAD R4, R4, UR14, RZ ;  /* 0x0000000e04047c24 */ /* 0x000fc8000f8e02ff */
[----:B------:R-:W-:Y:S01]  /*c3a0*/  IMAD R7, R5, UR15, R4 ;  /* 0x0000000f05077c24 */ /* 0x000fe2000f8e0204 */
[----:B------:R-:W-:-:S03]  /*c3b0*/  LEA R4, P1, R2, UR8, 0x2 ;  /* 0x0000000802047c11 */ /* 0x000fc6000f8210ff */
[----:B------:R-:W-:-:S05]  /*c3c0*/  IMAD.IADD R3, R3, 0x1, R7 ;  /* 0x0000000103037824 */ /* 0x000fca00078e0207 */
[----:B------:R-:W-:Y:S01]  /*c3d0*/  LEA.HI.X R5, R2, UR9, R3, 0x2, P1 ;  /* 0x0000000902057c11 */ /* 0x000fe200088f1403 */
[----:B------:R-:W-:-:S05]  /*c3e0*/  IMAD.MOV.U32 R3, RZ, RZ, -0x800000 ;  /* 0xff800000ff037424 */ /* 0x000fca00078e00ff */
[----:B------:R0:W-:Y:S02]  /*c3f0*/  STG.E desc[UR36][R4.64], R3 ;  /* 0x0000000304007986 */ /* 0x0001e4000c101924 */
.L_x_2471:
[----:B------:R-:W-:Y:S05]  /*c400*/  BSYNC B1 ;  /* 0x0000000000017941 */ /* 0x000fea0003800000 */
.L_x_2470:
[----:B0-----:R-:W0:Y:S01]  /*c410*/  @P0 LDC R3, c[0x0][0xbf0] ;  /* 0x0002fc00ff030b82 */ /* 0x001e220000000800 */
[----:B------:R-:W-:Y:S01]  /*c420*/  ULDC.64 UR14, c[0x0][0xaa0] ;  /* 0x0002a800000e7ab9 */ /* 0x000fe20000000a00 */
[----:B------:R-:W-:Y:S01]  /*c430*/  R2UR UR13, R192 ;  /* 0x00000000c00d72ca */ /* 0x000fe200000e0000 */
[----:B------:R-:W-:Y:S01]  /*c440*/  UIMAD UR7, UR10, UR14, URZ ;  /* 0x0000000e0a0772a4 */ /* 0x000fe2000f8e023f */
[----:B------:R-:W-:Y:S01]  /*c450*/  IMAD R2, R23, 0x20, R193 ;  /* 0x0000002017027824 */ /* 0x000fe200078e02c1 */
[----:B------:R-:W-:Y:S01]  /*c460*/  UIMAD.WIDE.U32 UR8, UR4, UR14, URZ ;  /* 0x0000000e040872a5 */ /* 0x000fe2000f8e003f */
[----:B------:R-:W-:Y:S01]  /*c470*/  BSSY B1, `(.L_x_2472) ;  /* 0x000003c000017945 */ /* 0x000fe20003800000 */
[----:B------:R-:W-:Y:S02]  /*c480*/  UIMAD UR7, UR4, UR15, UR7 ;  /* 0x0000000f040772a4 */ /* 0x000fe4000f8e0207 */
[----:B------:R-:W-:Y:S01]  /*c490*/  IADD3 R6, R2, UR41, RZ ;  /* 0x0000002902067c10 */ /* 0x000fe2000fffe0ff */
[----:B------:R-:W-:Y:S01]  /*c4a0*/  ULDC.64 UR14, c[0x0][0xae8] ;  /* 0x0002ba00000e7ab9 */ /* 0x000fe20000000a00 */
[----:B------:R-:W-:-:S02]  /*c4b0*/  UIADD3 UR9, UR9, UR7, URZ ;  /* 0x0000000709097290 */ /* 0x000fc4000fffe03f */
[----:B------:R-:W-:Y:S01]  /*c4c0*/  UIMAD UR4, UR11, UR14, URZ ;  /* 0x0000000e0b0472a4 */ /* 0x000fe2000f8e023f */
[----:B------:R-:W-:Y:S01]  /*c4d0*/  @P0 IMAD.HI.U32 R2, R6, R9, RZ ;  /* 0x0000000906020227 */ /* 0x000fe200078e00ff */
[----:B------:R-:W-:Y:S02]  /*c4e0*/  UIMAD.WIDE.U32 UR8, UR13, UR14, UR8 ;  /* 0x0000000e0d0872a5 */ /* 0x000fe4000f8e0008 */
[----:B------:R-:W-:Y:S01]  /*c4f0*/  UIMAD UR4, UR13, UR15, UR4 ;  /* 0x0000000f0d0472a4 */ /* 0x000fe2000f8e0204 */
[----:B------:R-:W-:Y:S01]  /*c500*/  IMAD.MOV.U32 R5, RZ, RZ, R6 ;  /* 0x000000ffff057224 */ /* 0x000fe200078e0006 */
[----:B------:R-:W-:Y:S02]  /*c510*/  ULDC.64 UR10, c[0x0][0xaf0] ;  /* 0x0002bc00000a7ab9 */ /* 0x000fe40000000a00 */
[----:B------:R-:W-:Y:S02]  /*c520*/  UIADD3 UR9, UR9, UR4, URZ ;  /* 0x0000000409097290 */ /* 0x000fe4000fffe03f */
[----:B------:R-:W-:Y:S01]  /*c530*/  UIMAD UR4, UR12, UR10, URZ ;  /* 0x0000000a0c0472a4 */ /* 0x000fe2000f8e023f */
[----:B0-----:R-:W-:Y:S01]  /*c540*/  @P0 SHF.R.U32.HI R5, RZ, R3, R2 ;  /* 0x00000003ff050219 */ /* 0x001fe20000011602 */
[----:B------:R-:W-:-:S02]  /*c550*/  UIMAD.WIDE.U32 UR8, UR61, UR10, UR8 ;  /* 0x0000000a3d0872a5 */ /* 0x000fc4000f8e0008 */
[----:B------:R-:W-:Y:S01]  /*c560*/  UIMAD UR4, UR61, UR11, UR4 ;  /* 0x0000000b3d0472a4 */ /* 0x000fe2000f8e0204 */
[--C-:B------:R-:W-:Y:S01]  /*c570*/  SHF.R.S32.HI R2, RZ, 0x1f, R5.reuse ;  /* 0x0000001fff027819 */ /* 0x100fe20000011405 */
[----:B------:R-:W-:Y:S01]  /*c580*/  IMAD.MOV R7, RZ, RZ, -R5 ;  /* 0x000000ffff077224 */ /* 0x000fe200078e0a05 */
[----:B------:R-:W-:Y:S01]  /*c590*/  ULDC.64 UR10, c[0x0][0xae0] ;  /* 0x0002b800000a7ab9 */ /* 0x000fe20000000a00 */
[----:B------:R-:W-:Y:S02]  /*c5a0*/  UIADD3 UR4, UR9, UR4, URZ ;  /* 0x0000000409047290 */ /* 0x000fe4000fffe03f */
[----:B------:R-:W-:Y:S02]  /*c5b0*/  IMAD.U32 R3, RZ, RZ, UR9 ;  /* 0x00000009ff037e24 */ /* 0x000fe4000f8e00ff */
[----:B------:R-:W-:Y:S02]  /*c5c0*/  IMAD R4, R2, UR10, RZ ;  /* 0x0000000a02047c24 */ /* 0x000fe4000f8e02ff */
[----:B------:R-:W-:Y:S01]  /*c5d0*/  IMAD R7, R11, R7, R6 ;  /* 0x000000070b077224 */ /* 0x000fe200078e0206 */
[----:B------:R-:W-:Y:S01]  /*c5e0*/  MOV R3, UR4 ;  /* 0x0000000400037c02 */ /* 0x000fe20008000f00 */
[----:B------:R-:W-:Y:S01]  /*c5f0*/  IMAD.U32 R2, RZ, RZ, UR8 ;  /* 0x00000008ff027e24 */ /* 0x000fe2000f8e00ff */
[----:B------:R-:W-:Y:S01]  /*c600*/  ULDC.64 UR8, c[0x0][0xad8] ;  /* 0x0002b60000087ab9 */ /* 0x000fe20000000a00 */
[C---:B------:R-:W-:Y:S01]  /*c610*/  IMAD R9, R5.reuse, UR11, R4 ;  /* 0x0000000b05097c24 */ /* 0x040fe2000f8e0204 */
[----:B------:R-:W-:Y:S01]  /*c620*/  SHF.R.S32.HI R4, RZ, 0x1f, R7 ;  /* 0x0000001fff047819 */ /* 0x000fe20000011407 */
[----:B------:R-:W-:-:S04]  /*c630*/  IMAD.WIDE.U32 R2, R5, UR10, R2 ;  /* 0x0000000a05027c25 */ /* 0x000fc8000f8e0002 */
[----:B------:R-:W-:Y:S02]  /*c640*/  IMAD.IADD R3, R3, 0x1, R9 ;  /* 0x0000000103037824 */ /* 0x000fe400078e0209 */
[----:B------:R-:W-:Y:S02]  /*c650*/  IMAD R4, R4, UR8, RZ ;  /* 0x0000000804047c24 */ /* 0x000fe4000f8e02ff */
[----:B------:R-:W-:Y:S02]  /*c660*/  VIADD R6, R193, UR41 ;  /* 0x00000029c1067c36 */ /* 0x000fe40008000000 */
        /* <DEDUP_REMOVED lines=28> */
.L_x_2473:
[----:B------:R-:W-:Y:S05]  /*c830*/  BSYNC B1 ;  /* 0x0000000000017941 */ /* 0x000fea0003800000 */
.L_x_2472:
        /* <DEDUP_REMOVED lines=17> */
.L_x_2475:
[----:B------:R-:W-:Y:S05]  /*c950*/  BSYNC B1 ;  /* 0x0000000000017941 */ /* 0x000fea0003800000 */
.L_x_2474:
        /* <DEDUP_REMOVED lines=17> */
.L_x_2477:
[----:B------:R-:W-:Y:S05]  /*ca70*/  BSYNC B1 ;  /* 0x0000000000017941 */ /* 0x000fea0003800000 */
.L_x_2476:
        /* <DEDUP_REMOVED lines=18> */
.L_x_2468:
[----:B------:R-:W-:Y:S05]  /*cba0*/  BSYNC B0 ;  /* 0x0000000000007941 */ /* 0x000fea0003800000 */
.L_x_2459:
[----:B------:R-:W-:Y:S02]  /*cbb0*/  ULDC UR4, c[0x0][0xc3c] ;  /* 0x00030f0000047ab9 */ /* 0x000fe40000000800 */
[----:B------:R-:W-:-:S13]  /*cbc0*/  ISETP.GE.AND P0, PT, R39, UR4, PT ;  /* 0x0000000427007c0c */ /* 0x000fda000bf06270 */
[----:B------:R-:W-:Y:S05]  /*cbd0*/  @!P0 BRA `(.L_x_2478) ;  /* 0xffffff4000688947 */ /* 0x000fea000383ffff */
[----:B------:R-:W-:Y:S05]  /*cbe0*/  EXIT ;  /* 0x000000000000794d */ /* 0x000fea0003800000 */
.L_x_2417:
        /* <DEDUP_REMOVED lines=16> */
.L_x_2479:
        /* <DEDUP_REMOVED lines=40> */
.L_x_2485:
        /* <DEDUP_REMOVED lines=12> */
.L_x_2484:
[----:B------:R-:W-:Y:S05]  /*d030*/  BSYNC B0 ;  /* 0x0000000000007941 */ /* 0x000fea0003800000 */
.L_x_2483:
        /* <DEDUP_REMOVED lines=20> */
.L_x_2481:
        /* <DEDUP_REMOVED lines=20> */
.L_x_2486:
[----:B-1----:R-:W-:Y:S02]  /*d2c0*/  IMAD.MOV R2, RZ, RZ, -R3 ;  /* 0x000000ffff027224 */ /* 0x002fe400078e0a03 */
[----:B---3--:R-:W-:Y:S02]  /*d2d0*/  IMAD R16, R16, UR5, R11 ;  /* 0x0000000510107c24 */ /* 0x008fe4000f8e020b */
[----:B------:R-:W-:Y:S01]  /*d2e0*/  IMAD.MOV.U32 R11, RZ, RZ, R2 ;  /* 0x000000ffff0b7224 */ /* 0x000fe200078e0002 */
[----:B------:R-:W-:Y:S02]  /*d2f0*/  IABS R2, R4 ;  /* 0x0000000400027213 */ /* 0x000fe40000000000 */
        /* <DEDUP_REMOVED lines=18> */
[----:B------:R-:W-:Y:S01]  /*d420*/  @!P2 IMAD.MOV R2, RZ, RZ, -R2 ;  /* 0x000000ffff02a224 */ /* 0x000fe200078e0a02 */
[----:B------:R-:W-:-:S05]  /*d430*/  @!P1 LOP3.LUT R2, RZ, R4, RZ, 0x33, !PT ;  /* 0x00000004ff029212 */ /* 0x000fca00078e33ff */
[----:B------:R-:W-:Y:S01]  /*d440*/  IMAD R11, R7, R2, RZ ;  /* 0x00000002070b7224 */ /* 0x000fe200078e02ff */
[----:B------:R-:W-:-:S03]  /*d450*/  IADD3 R2, -R2, RZ, RZ ;  /* 0x000000ff02027210 */ /* 0x000fc60007ffe1ff */
[----:B------:R-:W-:Y:S02]  /*d460*/  IMAD.MOV R6, RZ, RZ, -R11 ;  /* 0x000000ffff067224 */ /* 0x000fe400078e0a0b */
[----:B------:R-:W-:Y:S02]  /*d470*/  IMAD R4, R4, R2, R9 ;  /* 0x0000000204047224 */ /* 0x000fe400078e0209 */
[----:B------:R-:W-:Y:S01]  /*d480*/  IMAD.MOV.U32 R2, RZ, RZ, RZ ;  /* 0x000000ffff027224 */ /* 0x000fe200078e00ff */
[----:B------:R-:W-:Y:S02]  /*d490*/  VIADDMNMX R13, R6, UR5, R7, PT ;  /* 0x00000005060d7c46 */ /* 0x000fe4000b800107 */
[----:B------:R-:W-:Y:S02]  /*d4a0*/  IABS R9, R4 ;  /* 0x0000000400097213 */ /* 0x000fe40000000000 */
[-C--:B------:R-:W-:Y:S01]  /*d4b0*/  IABS R8, R13.reuse ;  /* 0x0000000d00087213 */ /* 0x080fe20000000000 */
[----:B------:R-:W-:Y:S01]  /*d4c0*/  IMAD.MOV R18, RZ, RZ, -R13 ;  /* 0x000000ffff127224 */ /* 0x000fe200078e0a0d */
[----:B0-----:R-:W-:-:S02]  /*d4d0*/  IABS R10, R13 ;  /* 0x0000000d000a7213 */ /* 0x001fc40000000000 */
[----:B------:R-:W0:Y:S08]  /*d4e0*/  I2F.RP R6, R8 ;  /* 0x0000000800067306 */ /* 0x000e300000209400 */
[----:B0-----:R-:W0:Y:S02]  /*d4f0*/  MUFU.RCP R6, R6 ;  /* 0x0000000600067308 */ /* 0x001e240000001000 */
[----:B0-----:R-:W-:-:S06]  /*d500*/  VIADD R3, R6, 0xffffffe ;  /* 0x0ffffffe06037836 */ /* 0x001fcc0000000000 */
[----:B------:R-:W0:Y:S02]  /*d510*/  F2I.FTZ.U32.TRUNC.NTZ R3, R3 ;  /* 0x0000000300037305 */ /* 0x000e24000021f000 */
[----:B0-----:R-:W-:-:S04]  /*d520*/  IMAD.MOV R7, RZ, RZ, -R3 ;  /* 0x000000ffff077224 */ /* 0x001fc800078e0a03 */
        /* <DEDUP_REMOVED lines=17> */
[----:B------:R-:W-:-:S03]  /*d640*/  IMAD R18, R2, R18, R3 ;  /* 0x0000001202127224 */ /* 0x000fc600078e0203 */
[----:B------:R-:W-:Y:S01]  /*d650*/  IADD3 R17, R0, R17, RZ ;  /* 0x0000001100117210 */ /* 0x000fe20007ffe0ff */
[----:B------:R-:W-:Y:S06]  /*d660*/  BRA `(.L_x_2487) ;  /* 0x0000000000147947 */ /* 0x000fec0003800000 */
.L_x_2482:
[----:B------:R-:W-:Y:S01]  /*d670*/  ULDC UR4, c[0x0][0xc3c] ;  /* 0x00030f0000047ab9 */ /* 0x000fe20000000800 */
[----:B------:R-:W-:Y:S02]  /*d680*/  IMAD.MOV.U32 R17, RZ, RZ, RZ ;  /* 0x000000ffff117224 */ /* 0x000fe400078e00ff */
[----:B------:R-:W-:Y:S02]  /*d690*/  IMAD.U32 R16, RZ, RZ, UR6 ;  /* 0x00000006ff107e24 */ /* 0x000fe4000f8e00ff */
[----:B------:R-:W-:Y:S02]  /*d6a0*/  IMAD.MOV.U32 R18, RZ, RZ, RZ ;  /* 0x000000ffff127224 */ /* 0x000fe400078e00ff */
[----:B------:R-:W-:-:S07]  /*d6b0*/  IMAD.U32 R19, RZ, RZ, UR4 ;  /* 0x00000004ff137e24 */ /* 0x000fce000f8e00ff */
.L_x_2487:
[----:B------:R-:W-:-:S13]  /*d6c0*/  ISETP.NE.AND P0, PT, R5, RZ, PT ;  /* 0x000000ff0500720c */ /* 0x000fda0003f05270 */
[----:B------:R-:W0:Y:S01]  /*d6d0*/  @!P0 S2R R3, SR_CgaCtaId ;  /* 0x0000000000038919 */ /* 0x000e220000008800 */
[----:B------:R-:W-:-:S04]  /*d6e0*/  @!P0 MOV R0, 0x400 ;  /* 0x0000040000008802 */ /* 0x000fc80000000f00 */
[----:B0-----:R-:W-:-:S05]  /*d6f0*/  @!P0 LEA R0, R3, R0, 0x18 ;  /* 0x0000000003008211 */ /* 0x001fca00078ec0ff */
[----:B------:R1:W-:Y:S01]  /*d700*/  @!P0 STS.128 [R0+0x308d0], R16 ;  /* 0x0308d01000008388 */ /* 0x0003e20000000c00 */
[----:B------:R-:W-:Y:S06]  /*d710*/  BAR.ARV 0x5, 0x180 ;  /* 0x0146000000007b1d */ /* 0x000fec0000002000 */
.L_x_2480:
[----:B------:R2:W-:Y:S01]  /*d720*/  STL [R1+0x20], RZ ;  /* 0x000020ff01007387 */ /* 0x0005e20000100800 */
[----:B------:R-:W-:Y:S01]  /*d730*/  ULDC UR4, c[0x0][0xc3c] ;  /* 0x00030f0000047ab9 */ /* 0x000fe20000000800 */
[----:B------:R-:W-:Y:S01]  /*d740*/  MOV R28, 0x1 ;  /* 0x00000001001c7802 */ /* 0x000fe20000000f00 */
[----:B------:R-:W-:Y:S01]  /*d750*/  IMAD.MOV.U32 R27, RZ, RZ, RZ ;  /* 0x000000ffff1b7224 */ /* 0x000fe200078e00ff */
[----:B0-----:R-:W-:-:S13]  /*d760*/  ISETP.GE.AND P0, PT, R19, UR4, PT ;  /* 0x0000000413007c0c */ /* 0x001fda000bf06270 */
[----:B--2---:R-:W-:Y:S05]  /*d770*/  @P0 BRA `(.L_x_2488) ;  /* 0x0000004800900947 */ /* 0x004fea0003800000 */
[----:B-1----:R-:W2:Y:S01]  /*d780*/  LDL R0, [R1+0x28] ;  /* 0x0000280001007983 */ /* 0x002ea20000100800 */
[----:B------:R-:W0:Y:S01]  /*d790*/  S2UR UR5, SR_CgaCtaId ;  /* 0x00000000000579c3 */ /* 0x000e220000008800 */
[----:B------:R-:W-:Y:S01]  /*d7a0*/  BSSY B8, `(.L_x_2488) ;  /* 0x00004a1000087945 */ /* 0x000fe20003800000 */
[----:B------:R-:W-:Y:S01]  /*d7b0*/  IMAD.MOV.U32 R28, RZ, RZ, 0x1 ;  /* 0x00000001ff1c7424 */ /* 0x000fe200078e00ff */
[----:B------:R-:W1:Y:S01]  /*d7c0*/  S2R R4, SR_TID.X ;  /* 0x0000000000047919 */ /* 0x000e620000002100 */
[----:B------:R-:W-:Y:S01]  /*d7d0*/  MOV R27, RZ ;  /* 0x000000ff001b7202 */ /* 0x000fe20000000f00 */
        /* <DEDUP_REMOVED lines=17> */
[----:B------:R-:W-:-:S04]  /*d8f0*/  IMAD.U32 R22, RZ, RZ, UR4 ;  /* 0x00000004ff167e24 */ /* 0x000fc8000f8e00ff */
[----:B---3--:R-:W-:-:S07]  /*d900*/  IMAD R37, R36, 0x2, R22 ;  /* 0x0000000224257824 */ /* 0x008fce00078e0216 */
.L_x_2551:
[----:B0-----:R-:W0:Y:S02]  /*d910*/  LDC.64 R2, c[0x0][0xc88] ;  /* 0x00032200ff027b82 */ /* 0x001e240000000a00 */
[----:B0-----:R-:W-:-:S05]  /*d920*/  IMAD.WIDE R2, R19, 0x4, R2 ;  /* 0x0000000413027825 */ /* 0x001fca00078e0202 */
[----:B--2---:R-:W2:Y:S01]  /*d930*/  LDG.E R29, desc[UR36][R2.64] ;  /* 0x00000024021d7981 */ /* 0x004ea2000c1e1900 */
[----:B------:R-:W-:Y:S05]  /*d940*/  YIELD ;  /* 0x0000000000007946 */ /* 0x000fea0003800000 */
[----:B------:R-:W-:Y:S01]  /*d950*/  ULDC.64 UR4, c[0x0][0xa28] ;  /* 0x00028a0000047ab9 */ /* 0x000fe20000000a00 */
[----:B------:R-:W-:Y:S01]  /*d960*/  IMAD.MOV.U32 R30, RZ, RZ, RZ ;  /* 0x000000ffff1e7224 */ /* 0x000fe200078e00ff */
[----:B------:R-:W-:Y:S01]  /*d970*/  ISETP.NE.U32.AND P0, PT, RZ, UR4, PT ;  /* 0x00000004ff007c0c */ /* 0x000fe2000bf05070 */
[----:B------:R-:W-:-:S03]  /*d980*/  ULDC.64 UR6, c[0x0][0xa18] ;  /* 0x0002860000067ab9 */ /* 0x000fc60000000a00 */
[----:B------:R-:W-:Y:S02]  /*d990*/  ISETP.NE.AND.EX P0, PT, RZ, UR5, PT, P0 ;  /* 0x00000005ff007c0c */ /* 0x000fe4000bf05300 */
[----:B------:R-:W-:Y:S02]  /*d9a0*/  MOV R35, RZ ;  /* 0x000000ff00237202 */ /* 0x000fe40000000f00 */
[----:B--2---:R-:W-:-:S09]  /*d9b0*/  SHF.R.S32.HI R0, RZ, 0x1f, R29 ;  /* 0x0000001fff007819 */ /* 0x004fd2000001141d */
[C---:B------:R-:W-:Y:S01]  /*d9c0*/  @P0 LEA R2, P1, R29.reuse, UR4, 0x2 ;  /* 0x000000041d020c11 */ /* 0x040fe2000f8210ff */
[C---:B------:R-:W-:Y:S01]  /*d9d0*/  IMAD.SHL.U32 R24, R29.reuse, 0x4, RZ ;  /* 0x000000041d187824 */ /* 0x040fe200078e00ff */
[C-C-:B------:R-:W-:Y:S01]  /*d9e0*/  SHF.L.U64.HI R25, R29.reuse, 0x2, R0.reuse ;  /* 0x000000021d197819 */ /* 0x140fe20000010200 */
[----:B------:R0:W-:Y:S01]  /*d9f0*/  STL [R1+0x18], R0 ;  /* 0x0000180001007387 */ /* 0x0001e20000100800 */
[----:B------:R-:W-:Y:S01]  /*da00*/  @P0 LEA.HI.X R3, R29, UR5, R0, 0x2, P1 ;  /* 0x000000051d030c11 */ /* 0x000fe200088f1400 */
[----:B------:R-:W-:-:S04]  /*da10*/  ULDC.64 UR4, c[0x0][0xa00] ;  /* 0x0002800000047ab9 */ /* 0x000fc80000000a00 */
[----:B------:R1:W2:Y:S01]  /*da20*/  @P0 LDG.E R30, desc[UR36][R2.64] ;  /* 0x00000024021e0981 */ /* 0x0002a2000c1e1900 */
        /* <DEDUP_REMOVED lines=12> */
[----:B------:R-:W3:Y:S01]  /*daf0*/  @P0 LDG.E R4, desc[UR36][R4.64] ;  /* 0x0000002404040981 */ /* 0x000ee2000c1e1900 */
[----:B------:R-:W-:-:S03]  /*db00*/  UISETP.NE.U32.AND UP0, UPT, UR4, URZ, UPT ;  /* 0x0000003f0400728c */ /* 0x000fc6000bf05070 */
[----:B------:R-:W-:Y:S01]  /*db10*/  ULDC UR4, c[0x0][0x424] ;  /* 0x0001090000047ab9 */ /* 0x000fe20000000800 */
[----:B------:R-:W-:-:S03]  /*db20*/  UISETP.NE.AND.EX UP0, UPT, UR5, URZ, UPT, UP0 ;  /* 0x0000003f0500728c */ /* 0x000fc6000bf05300 */
[----:B------:R-:W-:Y:S01]  /*db30*/  ULDC UR5, c[0x0][0x2f0] ;  /* 0x0000bc0000057ab9 */ /* 0x000fe20000000800 */
[----:B------:R-:W-:-:S04]  /*db40*/  USEL UR4, UR4, 0x1, UP0 ;  /* 0x0000000104047887 */ /* 0x000fc80008000000 */
[----:B------:R-:W-:-:S06]  /*db50*/  UIMAD UR4, UR4, UR5, URZ ;  /* 0x00000005040472a4 */ /* 0x000fcc000f8e023f */
[----:B0-----:R-:W-:Y:S01]  /*db60*/  IMAD.U32 R0, RZ, RZ, UR4 ;  /* 0x00000004ff007e24 */ /* 0x001fe2000f8e00ff */
        /* <DEDUP_REMOVED lines=11> */
.L_x_2489:
        /* <DEDUP_REMOVED lines=9> */
.L_x_2490:
        /* <DEDUP_REMOVED lines=8> */
[----:B--2---:R-:W-:-:S07]  /*dd30*/  IADD3 R0, -R0, R5, RZ ;  /* 0x0000000500007210 */ /* 0x004fce0007ffe1ff */
.L_x_2491:
[----:B------:R-:W3:Y:S01]  /*dd40*/  LDL R5, [R1+0xc] ;  /* 0x00000c0001057983 */ /* 0x000ee20000100800 */
[----:B-12---:R-:W1:Y:S01]  /*dd50*/  LDC R2, c[0x0][0x448] ;  /* 0x00011200ff027b82 */ /* 0x006e620000000800 */
[----:B-----5:R-:W-:Y:S01]  /*dd60*/  IMAD.IADD R0, R0, 0x1, -R30 ;  /* 0x0000000100007824 */ /* 0x020fe200078e0a1e */
[----:B------:R-:W-:Y:S01]  /*dd70*/  LOP3.LUT R23, R23, 0xffffff7f, RZ, 0xc0, !PT ;  /* 0xffffff7f17177812 */ /* 0x000fe200078ec0ff */
[----:B------:R-:W-:Y:S03]  /*dd80*/  BSSY B7, `(.L_x_2492) ;  /* 0x0000381000077945 */ /* 0x000fe60003800000 */
[----:B------:R2:W-:Y:S01]  /*dd90*/  STL [R1], R0 ;  /* 0x0000000001007387 */ /* 0x0005e20000100800 */
[----:B-1----:R-:W-:Y:S01]  /*dda0*/  ISETP.NE.AND P0, PT, R2, 0x1, PT ;  /* 0x000000010200780c */ /* 0x002fe20003f05270 */
[----:B------:R-:W-:-:S04]  /*ddb0*/  IMAD.SHL.U32 R2, R17, 0x80, RZ ;  /* 0x0000008011027824 */ /* 0x000fc800078e00ff */
[----:B------:R-:W-:-:S08]  /*ddc0*/  VIADD R2, R2, 0x7f ;  /* 0x0000007f02027836 */ /* 0x000fd00000000000 */
[----:B------:R-:W1:Y:S01]  /*ddd0*/  @P0 LDC R3, c[0x0][0x44c] ;  /* 0x00011300ff030b82 */ /* 0x000e620000000800 */
[----:B------:R-:W-:-:S07]  /*dde0*/  @P0 LOP3.LUT R23, R23, 0x80, RZ, 0xfc, !PT ;  /* 0x0000008017170812 */ /* 0x000fce00078efcff */
[----:B0-----:R-:W0:Y:S01]  /*ddf0*/  @P0 LDC R4, c[0x0][0x450] ;  /* 0x00011400ff040b82 */ /* 0x001e220000000800 */
[----:B-1----:R-:W-:-:S05]  /*de00*/  @P0 IMAD.HI.U32 R3, R2, R3, RZ ;  /* 0x0000000302030227 */ /* 0x002fca00078e00ff */
[----:B0-----:R-:W-:Y:S02]  /*de10*/  @P0 SHF.R.U32.HI R2, RZ, R4, R3 ;  /* 0x00000004ff020219 */ /* 0x001fe40000011603 */
[C---:B---3--:R-:W-:Y:S01]  /*de20*/  IADD3 R3, R0.reuse, 0x60, -R5 ;  /* 0x0000006000037810 */ /* 0x048fe20007ffe805 */
[----:B--2---:R-:W-:-:S03]  /*de30*/  VIADD R0, R0, 0x5f ;  /* 0x0000005f00007836 */ /* 0x004fc60000000000 */
[----:B------:R-:W-:Y:S01]  /*de40*/  IADD3 R2, R3, R2, RZ ;  /* 0x0000000203027210 */ /* 0x000fe20007ffe0ff */
[----:B------:R-:W-:-:S04]  /*de50*/  IMAD.HI R0, R0, 0x2aaaaaab, RZ ;  /* 0x2aaaaaab00007827 */ /* 0x000fc800078e02ff */
[----:B------:R-:W-:Y:S01]  /*de60*/  IMAD.HI R2, R2, 0x2aaaaaab, RZ ;  /* 0x2aaaaaab02027827 */ /* 0x000fe200078e02ff */
[----:B------:R-:W-:-:S04]  /*de70*/  SHF.R.U32.HI R3, RZ, 0x1f, R0 ;  /* 0x0000001fff037819 */ /* 0x000fc80000011600 */
[----:B------:R-:W-:Y:S02]  /*de80*/  SHF.R.U32.HI R5, RZ, 0x1f, R2 ;  /* 0x0000001fff057819 */ /* 0x000fe40000011602 */
[----:B------:R-:W-:Y:S02]  /*de90*/  LEA.HI.SX32 R3, R0, R3, 0x1c ;  /* 0x0000000300037211 */ /* 0x000fe400078fe2ff */
[----:B------:R-:W-:-:S04]  /*dea0*/  LEA.HI.SX32 R2, R2, R5, 0x1c ;  /* 0x0000000502027211 */ /* 0x000fc800078fe2ff */
[----:B------:R-:W-:-:S04]  /*deb0*/  VIMNMX R4, R3, R2, PT ;  /* 0x0000000203047248 */ /* 0x000fc80003fe0100 */
[----:B------:R-:W-:Y:S01]  /*dec0*/  ISETP.GT.AND P0, PT, R4, RZ, PT ;  /* 0x000000ff0400720c */ /* 0x000fe20003f04270 */
[----:B------:R0:W-:-:S12]  /*ded0*/  STL [R1+0x10], R4 ;  /* 0x0000100401007387 */ /* 0x0001d80000100800 */
        /* <DEDUP_REMOVED lines=18> */
.L_x_2493:
        /* <DEDUP_REMOVED lines=8> */
[----:B------:R-:W-:Y:S01]  /*e080*/  IMAD.U32 R4, RZ, RZ, UR6 ;  /* 0x00000006ff047e24 */ /* 0x000fe2000f8e00ff */
[----:B------:R-:W-:Y:S01]  /*e090*/  MOV R7, UR9 ;  /* 0x0000000900077c02 */ /* 0x000fe20008000f00 */
[----:B------:R-:W0:Y:S01]  /*e0a0*/  LDC.64 R2, c[0x4][R2] ;  /* 0x0100000002027b82 */ /* 0x000e220000000a00 */
[----:B------:R-:W-:Y:S01]  /*e0b0*/  IMAD.U32 R5, RZ, RZ, UR7 ;  /* 0x00000007ff057e24 */ /* 0x000fe2000f8e00ff */
[----:B------:R-:W-:Y:S01]  /*e0c0*/  MOV R13, RZ ;  /* 0x000000ff000d7202 */ /* 0x000fe20000000f00 */
[----:B------:R-:W-:Y:S02]  /*e0d0*/  IMAD.U32 R6, RZ, RZ, UR8 ;  /* 0x00000008ff067e24 */ /* 0x000fe4000f8e00ff */
[----:B------:R-:W-:-:S02]  /*e0e0*/  IMAD.U32 R10, RZ, RZ, UR4 ;  /* 0x00000004ff0a7e24 */ /* 0x000fc4000f8e00ff */
[----:B------:R-:W-:Y:S02]  /*e0f0*/  IMAD.U32 R11, RZ, RZ, UR5 ;  /* 0x00000005ff0b7e24 */ /* 0x000fe4000f8e00ff */
[----:B------:R-:W-:Y:S02]  /*e100*/  IMAD.MOV.U32 R8, RZ, RZ, 0x70 ;  /* 0x00000070ff087424 */ /* 0x000fe400078e00ff */
[----:B------:R-:W-:-:S07]  /*e110*/  IMAD.MOV.U32 R12, RZ, RZ, 0x1 ;  /* 0x00000001ff0c7424 */ /* 0x000fce00078e00ff */
[----:B------:R-:W-:-:S07]  /*e120*/  LEPC R20, `(.L_x_2496) ;  /* 0x000000001014794e */ /* 0x000fce0000000000 */
[----:B0-----:R-:W-:Y:S05]  /*e130*/  CALL.ABS.NOINC R2 ;  /* 0x0000000002007343 */ /* 0x001fea0003c00000 */
.L_x_2496:
[----:B------:R-:W-:Y:S05]  /*e140*/  BSYNC B6 ;  /* 0x0000000000067941 */ /* 0x000fea0003800000 */
.L_x_2495:
        /* <DEDUP_REMOVED lines=8> */
[----:B------:R0:W1:Y:S01]  /*e1d0*/  LDC.64 R2, c[0x4][R26] ;  /* 0x010000001a027b82 */ /* 0x0000620000000a00 */
        /* <DEDUP_REMOVED lines=11> */
.L_x_2499:
[----:B------:R0:W1:Y:S01]  /*e290*/  LDC.64 R2, c[0x4][R26] ;  /* 0x010000001a027b82 */ /* 0x0000620000000a00 */
[----:B------:R-:W-:Y:S01]  /*e2a0*/  ULDC.64 UR6, c[0x4][0x88] ;  /* 0x0100220000067ab9 */ /* 0x000fe20000000a00 */
[----:B------:R-:W-:Y:S01]  /*e2b0*/  ULDC.64 UR8, c[0x4][0x90] ;  /* 0x0100240000087ab9 */ /* 0x000fe20000000a00 */
[----:B------:R-:W-:Y:S01]  /*e2c0*/  ULDC.64 UR4, c[0x4][0x18] ;  /* 0x0100060000047ab9 */ /* 0x000fe20000000a00 */
        /* <DEDUP_REMOVED lines=11> */
.L_x_2498:
[----:B------:R-:W-:Y:S05]  /*e380*/  BSYNC B6 ;  /* 0x0000000000067941 */ /* 0x000fea0003800000 */
.L_x_2497:
[----:B------:R-:W2:Y:S01]  /*e390*/  LDL R26, [R1+0x10] ;  /* 0x00001000011a7983 */ /* 0x000ea20000100800 */
[----:B------:R-:W-:Y:S01]  /*e3a0*/  ULDC.64 UR4, c[0x0][0x9f8] ;  /* 0x00027e0000047ab9 */ /* 0x000fe20000000a00 */
[----:B------:R-:W0:Y:S02]  /*e3b0*/  LDC R6, c[0x0][0x430] ;  /* 0x00010c00ff067b82 */ /* 0x000e240000000800 */
[----:B------:R-:W3:Y:S01]  /*e3c0*/  LDL R2, [R1] ;  /* 0x0000000001027983 */ /* 0x000ee20000100800 */
[----:B------:R-:W-:Y:S01]  /*e3d0*/  ISETP.NE.U32.AND P0, PT, RZ, UR4, PT ;  /* 0x00000004ff007c0c */ /* 0x000fe2000bf05070 */
[----:B------:R-:W1:Y:S03]  /*e3e0*/  S2R R20, SR_TID.X ;  /* 0x0000000000147919 */ /* 0x000e660000002100 */
[----:B------:R-:W-:-:S13]  /*e3f0*/  ISETP.NE.AND.EX P0, PT, RZ, UR5, PT, P0 ;  /* 0x00000005ff007c0c */ /* 0x000fda000bf05300 */
[----:B------:R-:W-:Y:S01]  /*e400*/  @P0 IADD3 R24, P1, R24, UR4, RZ ;  /* 0x0000000418180c10 */ /* 0x000fe2000ff3e0ff */
[----:B------:R-:W4:Y:S01]  /*e410*/  S2R R21, SR_TID.X ;  /* 0x0000000000157919 */ /* 0x000f220000002100 */
[----:B------:R-:W-:Y:S01]  /*e420*/  LOP3.LUT R23, R23, 0xffffffdf, RZ, 0xc0, !PT ;  /* 0xffffffdf17177812 */ /* 0x000fe200078ec0ff */
[----:B------:R-:W-:Y:S01]  /*e430*/  ULDC UR4, c[0x0][0x2f4] ;  /* 0x0000bd0000047ab9 */ /* 0x000fe20000000800 */
[----:B------:R-:W-:-:S05]  /*e440*/  @P0 IADD3.X R25, R25, UR5, RZ, P1, !PT ;  /* 0x0000000519190c10 */ /* 0x000fca0008ffe4ff */
[----:B------:R-:W3:Y:S01]  /*e450*/  @P0 LDG.E R31, desc[UR36][R24.64] ;  /* 0x00000024181f0981 */ /* 0x000ee2000c1e1900 */
[----:B0-----:R-:W-:Y:S02]  /*e460*/  ISETP.NE.AND P2, PT, R6, 0x1, PT ;  /* 0x000000010600780c */ /* 0x001fe40003f45270 */
[----:B-1----:R-:W-:-:S04]  /*e470*/  LOP3.LUT R20, R20, 0x7f, RZ, 0xc0, !PT ;  /* 0x0000007f14147812 */ /* 0x002fc800078ec0ff */
[----:B------:R-:W-:-:S07]  /*e480*/  SHF.R.U32.HI R0, RZ, 0x3, R20 ;  /* 0x00000003ff007819 */ /* 0x000fce0000011614 */
[----:B------:R-:W0:Y:S01]  /*e490*/  @P2 LDC R4, c[0x0][0x434] ;  /* 0x00010d00ff042b82 */ /* 0x000e220000000800 */
[----:B----4-:R-:W-:-:S04]  /*e4a0*/  SHF.L.U32 R20, R21, 0x4, RZ ;  /* 0x0000000415147819 */ /* 0x010fc800000006ff */
[----:B------:R-:W-:-:S03]  /*e4b0*/  LOP3.LUT R20, R0, 0x70, R20, 0xf8, !PT ;  /* 0x0000007000147812 */ /* 0x000fc600078ef814 */
[----:B------:R-:W1:Y:S01]  /*e4c0*/  @P2 LDC R0, c[0x0][0x438] ;  /* 0x00010e00ff002b82 */ /* 0x000e620000000800 */
        /* <DEDUP_REMOVED lines=8> */
[----:B0-----:R-:W-:-:S08]  /*e550*/  @P2 IMAD.HI.U32 R7, R5, R4, RZ ;  /* 0x0000000405072227 */ /* 0x001fd000078e00ff */
[----:B------:R-:W0:Y:S01]  /*e560*/  @!P0 LDC.64 R2, c[0x0][0x428] ;  /* 0x00010a00ff028b82 */ /* 0x000e220000000a00 */
[----:B------:R-:W-:Y:S01]  /*e570*/  IMAD.MOV.U32 R4, RZ, RZ, R5 ;  /* 0x000000ffff047224 */ /* 0x000fe200078e0005 */
[----:B-1----:R-:W-:-:S05]  /*e580*/  @P2 SHF.R.U32.HI R4, RZ, R0, R7 ;  /* 0x00000000ff042219 */ /* 0x002fca0000011607 */
[----:B------:R-:W-:-:S04]  /*e590*/  IMAD.MOV R0, RZ, RZ, -R4 ;  /* 0x000000ffff007224 */ /* 0x000fc800078e0a04 */
[----:B------:R-:W-:Y:S01]  /*e5a0*/  IMAD R0, R6, R0, R5 ;  /* 0x0000000006007224 */ /* 0x000fe200078e0205 */
[----:B------:R-:W-:Y:S02]  /*e5b0*/  SHF.R.S32.HI R6, RZ, 0x1f, R31 ;  /* 0x0000001fff067819 */ /* 0x000fe4000001141f */
[----:B------:R-:W-:-:S03]  /*e5c0*/  @!P0 SHF.R.S32.HI R5, RZ, 0x1f, R4 ;  /* 0x0000001fff058819 */ /* 0x000fc60000011404 */
[----:B------:R0:W-:Y:S02]  /*e5d0*/  STL [R1+0x8], R6 ;  /* 0x0000080601007387 */ /* 0x0001e40000100800 */
[-C--:B0-----:R-:W-:Y:S02]  /*e5e0*/  @!P0 IMAD R6, R6, R2.reuse, RZ ;  /* 0x0000000206068224 */ /* 0x081fe400078e02ff */
[----:B------:R-:W-:-:S04]  /*e5f0*/  @!P0 IMAD.WIDE.U32 R4, R31, R2, R4 ;  /* 0x000000021f048225 */ /* 0x000fc800078e0004 */
[----:B------:R-:W-:Y:S02]  /*e600*/  @!P0 IMAD R6, R31, R3, R6 ;  /* 0x000000031f068224 */ /* 0x000fe400078e0206 */
[----:B------:R-:W0:Y:S01]  /*e610*/  @!P0 LDC.64 R2, c[0x0][0x418] ;  /* 0x00010600ff028b82 */ /* 0x000e220000000a00 */
[----:B------:R-:W-:Y:S02]  /*e620*/  ISETP.GE.AND P2, PT, R32, UR4, PT ;  /* 0x0000000420007c0c */ /* 0x000fe4000bf46270 */
[----:B------:R-:W-:-:S11]  /*e630*/  @!P0 IADD3 R6, R5, R6, RZ ;  /* 0x0000000605068210 */ /* 0x000fd60007ffe0ff */
[----:B------:R-:W-:Y:S02]  /*e640*/  @P2 LOP3.LUT R23, R23, 0x4, RZ, 0xfc, !PT ;  /* 0x0000000417172812 */ /* 0x000fe400078efcff */
[----:B0-----:R-:W-:-:S04]  /*e650*/  @!P0 LEA R2, P1, R4, R2, 0x2 ;  /* 0x0000000204028211 */ /* 0x001fc800078210ff */
[----:B------:R-:W-:Y:S01]  /*e660*/  @!P0 LEA.HI.X R3, R4, R3, R6, 0x2, P1 ;  /* 0x0000000304038211 */ /* 0x000fe200008f1406 */
[----:B------:R-:W-:Y:S01]  /*e670*/  IMAD.MOV.U32 R4, RZ, RZ, RZ ;  /* 0x000000ffff047224 */ /* 0x000fe200078e00ff */
[----:B------:R-:W-:Y:S02]  /*e680*/  ISETP.GE.AND P1, PT, R34, UR4, PT ;  /* 0x0000000422007c0c */ /* 0x000fe4000bf26270 */
[----:B------:R-:W-:-:S03]  /*e690*/  LOP3.LUT R23, R23, 0xfffffffd, RZ, 0xc0, !PT ;  /* 0xfffffffd17177812 */ /* 0x000fc600078ec0ff */
[----:B------:R0:W5:Y:S01]  /*e6a0*/  @!P0 LDG.E R4, desc[UR36][R2.64] ;  /* 0x0000002402048981 */ /* 0x000162000c1e1900 */
[----:B------:R-:W-:-:S07]  /*e6b0*/  ISETP.GE.AND P0, PT, R33, UR4, PT ;  /* 0x0000000421007c0c */ /* 0x000fce000bf06270 */
[----:B------:R-:W-:-:S04]  /*e6c0*/  @P1 LOP3.LUT R23, R23, 0x2, RZ, 0xfc, !PT ;  /* 0x0000000217171812 */ /* 0x000fc800078efcff */
[----:B------:R-:W-:Y:S01]  /*e6d0*/  LOP3.LUT R23, R23, 0xfffffffe, RZ, 0xc0, !PT ;  /* 0xfffffffe17177812 */ /* 0x000fe200078ec0ff */
[----:B0-----:R-:W-:-:S03]  /*e6e0*/  IMAD.U32 R2, RZ, RZ, UR38 ;  /* 0x00000026ff027e24 */ /* 0x001fc6000f8e00ff */
[----:B------:R-:W-:Y:S01]  /*e6f0*/  @P0 LOP3.LUT R23, R23, 0x1, RZ, 0xfc, !PT ;  /* 0x0000000117170812 */ /* 0x000fe200078efcff */
[----:B------:R-:W-:Y:S06]  /*e700*/  BRA.DIV UR5, `(.L_x_2500) ;  /* 0x0000004205407947 */ /* 0x000fec000b800000 */
.L_x_2568:
[----:B------:R-:W-:Y:S02]  /*e710*/  ISETP.NE.AND P0, PT, R2, 0x3, PT ;  /* 0x000000030200780c */ /* 0x000fe40003f05270 */
[----:B------:R-:W-:Y:S02]  /*e720*/  ISETP.GT.U32.AND P1, PT, R20, 0x5f, PT ;  /* 0x0000005f1400780c */ /* 0x000fe40003f24070 */
[----:B------:R-:W-:Y:S02]  /*e730*/  LOP3.LUT R23, R23, 0xffffffef, RZ, 0xc0, !PT ;  /* 0xffffffef17177812 */ /* 0x000fe400078ec0ff */
[----:B------:R-:W-:-:S07]  /*e740*/  SHF.R.S32.HI R30, RZ, 0x1f, R18 ;  /* 0x0000001fff1e7819 */ /* 0x000fce0000011412 */
[----:B------:R-:W-:-:S04]  /*e750*/  @P0 LOP3.LUT R23, R23, 0x10, RZ, 0xfc, !PT ;  /* 0x0000001017170812 */ /* 0x000fc800078efcff */
[----:B------:R-:W-:-:S04]  /*e760*/  LOP3.LUT R23, R23, 0xfffffff7, RZ, 0xc0, !PT ;  /* 0xfffffff717177812 */ /* 0x000fc800078ec0ff */
[----:B------:R-:W-:Y:S01]  /*e770*/  @P1 LOP3.LUT R23, R23, 0x8, RZ, 0xfc, !PT ;  /* 0x0000000817171812 */ /* 0x000fe200078efcff */
[----:B------:R-:W-:Y:S06]  /*e780*/  @!P0 BRA `(.L_x_2501) ;  /* 0x0000000000048947 */ /* 0x000fec0003800000 */
[----:B------:R-:W-:Y:S01]  /*e790*/  BPT.TRAP 0x1 ;  /* 0x000000040000795c */ /* 0x000fe20000300000 */
.L_x_2501:
        /* <DEDUP_REMOVED lines=18> */
[----:B------:R-:W-:Y:S02]  /*e8c0*/  LEA R24, P0, R2, UR4, 0x1 ;  /* 0x0000000402187c11 */ /* 0x000fe4000f8008ff */
[----:B------:R-:W-:-:S04]  /*e8d0*/  IADD3 R7, R3, R7, RZ ;  /* 0x0000000703077210 */ /* 0x000fc80007ffe0ff */
[----:B------:R-:W-:Y:S01]  /*e8e0*/  LEA.HI.X R25, R2, UR5, R7, 0x1, P0 ;  /* 0x0000000502197c11 */ /* 0x000fe200080f0c07 */
[----:B------:R-:W-:Y:S01]  /*e8f0*/  IMAD R7, R27, 0x8, R22 ;  /* 0x000000081b077824 */ /* 0x000fe200078e0216 */
[----:B------:R-:W-:-:S04]  /*e900*/  SHF.L.U32 R2, R28, 0x1f, RZ ;  /* 0x0000001f1c027819 */ /* 0x000fc800000006ff */
[----:B------:R-:W0:Y:S02]  /*e910*/  SYNCS.PHASECHK.TRANS64.TRYWAIT P0, [R7+URZ+0x30840], R2 ;  /* 0x03084002070075a7 */ /* 0x000e24000800017f */
[----:B0-----:R-:W-:Y:S05]  /*e920*/  @!P0 BRA `(.L_x_2503) ;  /* 0x0000003c00e88947 */ /* 0x001fea0003800000 */
.L_x_2569:
[----:B------:R-:W-:Y:S05]  /*e930*/  BSYNC B0 ;  /* 0x0000000000007941 */ /* 0x000fea0003800000 */
.L_x_2502:
        /* <DEDUP_REMOVED lines=27> */
[----:B--2---:R-:W-:-:S05]  /*eaf0*/  IMAD R6, R26, -0x60, R9 ;  /* 0xffffffa01a067824 */ /* 0x004fca00078e0209 */
        /* <DEDUP_REMOVED lines=31> */
[----:B0-----:R-:W-:-:S04]  /*ecf0*/  @P1 LEA R3, P0, R32, R3, 0x1 ;  /* 0x0000000320031211 */ /* 0x001fc800078008ff */
[----:B-1----:R-:W-:-:S04]  /*ed00*/  @P1 IADD3.X R2, RZ, R2, RZ, P0, !PT ;  /* 0x00000002ff021210 */ /* 0x002fc800007fe4ff */
        /* <DEDUP_REMOVED lines=32> */
.L_x_2583:
        /* <DEDUP_REMOVED lines=12> */
.L_x_2505:
        /* <DEDUP_REMOVED lines=10> */
.L_x_2506:
        /* <DEDUP_REMOVED lines=15> */
[----:B0-----:R-:W-:Y:S02]  /*f160*/  VIADD R2, R22, 0x12400 ;  /* 0x0001240016027836 */ /* 0x001fe40000000000 */
[----:B------:R-:W-:-:S03]  /*f170*/  IMAD.IADD R35, R5, 0x1, R0 ;  /* 0x0000000105237824 */ /* 0x000fc600078e0200 */
[----:B------:R-:W-:-:S13]  /*f180*/  LOP3.LUT P0, RZ, R2, 0x3ff, RZ, 0xc0, !PT ;  /* 0x000003ff02ff7812 */ /* 0x000fda000780c0ff */
[----:B-1----:R-:W-:Y:S05]  /*f190*/  @!P0 BRA `(.L_x_2508) ;  /* 0x0000000000408947 */ /* 0x002fea0003800000 */
[----:B------:R-:W-:Y:S01]  /*f1a0*/  MOV R2, 0x0 ;  /* 0x0000000000027802 */ /* 0x000fe20000000f00 */
        /* <DEDUP_REMOVED lines=15> */
.L_x_2508:
[----:B------:R-:W-:Y:S05]  /*f2a0*/  BSYNC B6 ;  /* 0x0000000000067941 */ /* 0x000fea0003800000 */
.L_x_2507:
[----:B------:R-:W3:Y:S01]  /*f2b0*/  LDL.LU.64 R2, [R1+0x18] ;  /* 0x0000180001027983 */ /* 0x000ee20000300a00 */
[----:B------:R-:W0:Y:S01]  /*f2c0*/  LDC R21, c[0x0][0x448] ;  /* 0x00011200ff157b82 */ /* 0x000e220000000800 */
[----:B------:R-:W-:Y:S02]  /*f2d0*/  ULDC.64 UR4, c[0x0][0x2d8] ;  /* 0x0000b60000047ab9 */ /* 0x000fe40000000a00 */
[----:B------:R-:W4:Y:S01]  /*f2e0*/  LDL.LU R20, [R1+0x24] ;  /* 0x0000240001147983 */ /* 0x000f220000300800 */
[----:B------:R-:W-:-:S03]  /*f2f0*/  IMAD R0, R30, UR4, RZ ;  /* 0x000000041e007c24 */ /* 0x000fc6000f8e02ff */
[----:B------:R1:W5:Y:S01]  /*f300*/  LDL R9, [R1+0xc] ;  /* 0x00000c0001097983 */ /* 0x0003620000100800 */
[----:B------:R-:W-:Y:S01]  /*f310*/  IMAD R5, R18, UR5, R0 ;  /* 0x0000000512057c24 */ /* 0x000fe2000f8e0200 */
[----:B------:R-:W2:Y:S01]  /*f320*/  S2R R4, SR_TID.X ;  /* 0x0000000000047919 */ /* 0x000ea20000002100 */
[----:B0-----:R-:W-:Y:S02]  /*f330*/  ISETP.NE.AND P6, PT, R21, 0x1, PT ;  /* 0x000000011500780c */ /* 0x001fe40003fc5270 */
[----:B------:R-:W0:Y:S11]  /*f340*/  S2R R21, SR_TID.X ;  /* 0x0000000000157919 */ /* 0x000e360000002100 */
[----:B------:R-:W1:Y:S01]  /*f350*/  @P6 LDC R6, c[0x0][0x44c] ;  /* 0x00011300ff066b82 */ /* 0x000e620000000800 */
[----:B--2---:R-:W-:-:S04]  /*f360*/  LOP3.LUT R4, R4, 0x7f, RZ, 0xc0, !PT ;  /* 0x0000007f04047812 */ /* 0x004fc800078ec0ff */
[----:B------:R-:W-:Y:S01]  /*f370*/  SHF.R.U32.HI R4, RZ, 0x3, R4 ;  /* 0x00000003ff047819 */ /* 0x000fe20000011604 */
[----:B0-----:R-:W-:-:S05]  /*f380*/  IMAD.SHL.U32 R21, R21, 0x10, RZ ;  /* 0x0000001015157824 */ /* 0x001fca00078e00ff */
[----:B------:R-:W-:-:S05]  /*f390*/  LOP3.LUT R21, R4, 0x70, R21, 0xf8, !PT ;  /* 0x0000007004157812 */ /* 0x000fca00078ef815 */
[----:B------:R-:W-:-:S04]  /*f3a0*/  IMAD R0, R17, 0x80, R21 ;  /* 0x0000008011007824 */ /* 0x000fc800078e0215 */
[----:B-1----:R-:W-:-:S04]  /*f3b0*/  @P6 IMAD.HI.U32 R6, R0, R6, RZ ;  /* 0x0000000600066227 */ /* 0x002fc800078e00ff */
[----:B------:R-:W-:Y:S02]  /*f3c0*/  IMAD.MOV.U32 R4, RZ, RZ, R0 ;  /* 0x000000ffff047224 */ /* 0x000fe400078e0000 */
[----:B---3--:R-:W-:Y:S02]  /*f3d0*/  IMAD.MOV.U32 R3, RZ, RZ, R35 ;  /* 0x000000ffff037224 */ /* 0x008fe400078e0023 */
[----:B------:R-:W-:Y:S01]  /*f3e0*/  IMAD.WIDE.U32 R2, R18, UR4, R2 ;  /* 0x0000000412027c25 */ /* 0x000fe2000f8e0002 */
[----:B------:R-:W-:-:S04]  /*f3f0*/  ULDC.64 UR4, c[0x0][0x2e0] ;  /* 0x0000b80000047ab9 */ /* 0x000fc80000000a00 */
[----:B------:R-:W-:Y:S02]  /*f400*/  IADD3 R3, R3, R5, RZ ;  /* 0x0000000503037210 */ /* 0x000fe40007ffe0ff */
[----:B------:R-:W0:Y:S01]  /*f410*/  @P6 LDC R5, c[0x0][0x450] ;  /* 0x00011400ff056b82 */ /* 0x000e220000000800 */
[----:B------:R-:W-:Y:S01]  /*f420*/  IMAD.WIDE.U32 R2, R29, UR4, R2 ;  /* 0x000000041d027c25 */ /* 0x000fe2000f8e0002 */
[----:B0-----:R-:W-:-:S03]  /*f430*/  @P6 SHF.R.U32.HI R4, RZ, R5, R6 ;  /* 0x00000005ff046219 */ /* 0x001fc60000011606 */
[----:B----4-:R-:W-:-:S04]  /*f440*/  IMAD R5, R20, UR4, RZ ;  /* 0x0000000414057c24 */ /* 0x010fc8000f8e02ff */
[----:B------:R-:W-:Y:S01]  /*f450*/  IMAD R5, R29, UR5, R5 ;  /* 0x000000051d057c24 */ /* 0x000fe2000f8e0205 */
[C---:B------:R-:W-:Y:S01]  /*f460*/  IADD3 R6, -R4.reuse, RZ, RZ ;  /* 0x000000ff04067210 */ /* 0x040fe20007ffe1ff */
[----:B------:R-:W0:Y:S01]  /*f470*/  S2R R20, SR_TID.X ;  /* 0x0000000000147919 */ /* 0x000e220000002100 */
[----:B------:R-:W-:Y:S01]  /*f480*/  ULDC.64 UR4, c[0x0][0x2d0] ;  /* 0x0000b40000047ab9 */ /* 0x000fe20000000a00 */
[----:B------:R-:W-:Y:S02]  /*f490*/  IMAD.IADD R3, R3, 0x1, R5 ;  /* 0x0000000103037824 */ /* 0x000fe400078e0205 */
[----:B------:R-:W1:Y:S01]  /*f4a0*/  LDC R5, c[0x0][0x448] ;  /* 0x00011200ff057b82 */ /* 0x000e620000000800 */
[----:B------:R-:W-:-:S04]  /*f4b0*/  IMAD.WIDE.U32 R2, R4, UR4, R2 ;  /* 0x0000000404027c25 */ /* 0x000fc8000f8e0002 */
[----:B-1----:R-:W-:Y:S01]  /*f4c0*/  IMAD R0, R5, R6, R0 ;  /* 0x0000000605007224 */ /* 0x002fe200078e0200 */
[----:B------:R-:W-:-:S05]  /*f4d0*/  SHF.R.S32.HI R6, RZ, 0x1f, R4 ;  /* 0x0000001fff067819 */ /* 0x000fca0000011404 */
        /* <DEDUP_REMOVED lines=19> */
[----:B------:R-:W-:Y:S10]  /*f610*/  BRA.DIV UR5, `(.L_x_2509) ;  /* 0x0000003a05f47947 */ /* 0x000ff4000b800000 */
[----:B------:R-:W0:Y:S01]  /*f620*/  SHFL.IDX PT, R14, R0, RZ, 0x181f ;  /* 0x00181fff000e7589 */ /* 0x000e2200000e0000 */
[----:B-----5:R-:W-:Y:S02]  /*f630*/  IMAD R5, R9, R5, RZ ;  /* 0x0000000509057224 */ /* 0x020fe400078e02ff */
[----:B------:R-:W-:Y:S01]  /*f640*/  IMAD R17, R17, 0x80, R8 ;  /* 0x0000008011117824 */ /* 0x000fe200078e0208 */
[----:B------:R-:W1:Y:S03]  /*f650*/  SHFL.IDX PT, R2, R4, RZ, 0x181f ;  /* 0x00181fff04027589 */ /* 0x000e6600000e0000 */
[C---:B------:R-:W-:Y:S01]  /*f660*/  VIADD R6, R17.reuse, 0x10 ;  /* 0x0000001011067836 */ /* 0x040fe20000000000 */
[----:B------:R-:W-:-:S13]  /*f670*/  ISETP.GE.AND P1, PT, R17, R5, PT ;  /* 0x000000051100720c */ /* 0x000fda0003f26270 */
[----:B0-----:R-:W-:-:S05]  /*f680*/  @!P1 LEA R14, P4, R32, R14, 0x1 ;  /* 0x0000000e200e9211 */ /* 0x001fca00078808ff */
[----:B-1----:R-:W-:Y:S01]  /*f690*/  @!P1 IMAD.X R3, RZ, RZ, R2, P4 ;  /* 0x000000ffff039224 */ /* 0x002fe200020e0602 */
[----:B------:R-:W-:Y:S02]  /*f6a0*/  @!P1 MOV R2, R14 ;  /* 0x0000000e00029202 */ /* 0x000fe40000000f00 */
[----:B------:R-:W0:Y:S04]  /*f6b0*/  SHFL.IDX PT, R14, R0, 0x1, 0x181f ;  /* 0x00381f00000e7f89 */ /* 0x000e2800000e0000 */
[----:B------:R-:W-:Y:S04]  /*f6c0*/  @!P1 LDGSTS.E.BYPASS.LTC128B.128 [R37+0x12400], desc[UR36][R2.64], !P3 ;  /* 0x1240000002259fae */ /* 0x000fe8000d901d64 */
[----:B------:R-:W-:Y:S04]  /*f6d0*/  @!P1 LDGSTS.E.BYPASS.LTC128B.128 [R37+0x16400], desc[UR36][R2.64+0x80], !P2 ;  /* 0x1640008002259fae */ /* 0x000fe8000d101d64 */
[----:B------:R1:W-:Y:S01]  /*f6e0*/  @!P1 LDGSTS.E.BYPASS.LTC128B.128 [R37+0x1a400], desc[UR36][R2.64+0x100], !P0 ;  /* 0x1a40010002259fae */ /* 0x0003e2000c101d64 */
[----:B------:R-:W-:-:S02]  /*f6f0*/  ISETP.GE.AND P1, PT, R6, R5, PT ;  /* 0x000000050600720c */ /* 0x000fc40003f26270 */
[----:B------:R-:W-:Y:S01]  /*f700*/  IADD3 R6, R17, 0x20, RZ ;  /* 0x0000002011067810 */ /* 0x000fe20007ffe0ff */
[----:B-1----:R-:W1:Y:S10]  /*f710*/  SHFL.IDX PT, R2, R4, 0x1, 0x181f ;  /* 0x00381f0004027f89 */ /* 0x002e7400000e0000 */
[----:B0-----:R-:W-:-:S05]  /*f720*/  @!P1 LEA R14, P4, R32, R14, 0x1 ;  /* 0x0000000e200e9211 */ /* 0x001fca00078808ff */
[----:B-1----:R-:W-:Y:S02]  /*f730*/  @!P1 IMAD.X R7, RZ, RZ, R2, P4 ;  /* 0x000000ffff079224 */ /* 0x002fe400020e0602 */
[----:B------:R-:W-:Y:S02]  /*f740*/  @!P1 IMAD.MOV.U32 R2, RZ, RZ, R14 ;  /* 0x000000ffff029224 */ /* 0x000fe400078e000e */
[----:B------:R-:W-:Y:S01]  /*f750*/  @!P1 IMAD.MOV.U32 R3, RZ, RZ, R7 ;  /* 0x000000ffff039224 */ /* 0x000fe200078e0007 */
[----:B------:R-:W0:Y:S04]  /*f760*/  SHFL.IDX PT, R14, R0, 0x2, 0x181f ;  /* 0x00581f00000e7f89 */ /* 0x000e2800000e0000 */
[----:B------:R-:W-:Y:S04]  /*f770*/  @!P1 LDGSTS.E.BYPASS.LTC128B.128 [R37+0x12c00], desc[UR36][R2.64], !P3 ;  /* 0x12c0000002259fae */ /* 0x000fe8000d901d64 */
[----:B------:R-:W-:Y:S04]  /*f780*/  @!P1 LDGSTS.E.BYPASS.LTC128B.128 [R37+0x16c00], desc[UR36][R2.64+0x80], !P2 ;  /* 0x16c0008002259fae */ /* 0x000fe8000d101d64 */
[----:B------:R1:W-:Y:S01]  /*f790*/  @!P1 LDGSTS.E.BYPASS.LTC128B.128 [R37+0x1ac00], desc[UR36][R2.64+0x100], !P0 ;  /* 0x1ac0010002259fae */ /* 0x0003e2000c101d64 */
[----:B------:R-:W-:Y:S01]  /*f7a0*/  ISETP.GE.AND P1, PT, R6, R5, PT ;  /* 0x000000050600720c */ /* 0x000fe20003f26270 */
[----:B------:R-:W-:-:S02]  /*f7b0*/  VIADD R6, R17, 0x30 ;  /* 0x0000003011067836 */ /* 0x000fc40000000000 */
        /* <DEDUP_REMOVED lines=12> */
[----:B0-----:R-:W-:-:S04]  /*f880*/  @!P1 LEA R14, P4, R32, R14, 0x1 ;  /* 0x0000000e200e9211 */ /* 0x001fc800078808ff */
[----:B-1----:R-:W-:Y:S01]  /*f890*/  @!P1 IADD3.X R7, RZ, R2, RZ, P4, !PT ;  /* 0x00000002ff079210 */ /* 0x002fe200027fe4ff */
[----:B------:R-:W-:Y:S02]  /*f8a0*/  @!P1 IMAD.MOV.U32 R2, RZ, RZ, R14 ;  /* 0x000000ffff029224 */ /* 0x000fe400078e000e */
[----:B------:R-:W0:Y:S02]  /*f8b0*/  SHFL.IDX PT, R14, R0, 0x4, 0x181f ;  /* 0x00981f00000e7f89 */ /* 0x000e2400000e0000 */
[----:B------:R-:W-:-:S05]  /*f8c0*/  @!P1 IMAD.MOV.U32 R3, RZ, RZ, R7 ;  /* 0x000000ffff039224 */ /* 0x000fca00078e0007 */
[----:B------:R-:W-:Y:S04]  /*f8d0*/  @!P1 LDGSTS.E.BYPASS.LTC128B.128 [R37+0x13c00], desc[UR36][R2.64], !P3 ;  /* 0x13c0000002259fae */ /* 0x000fe8000d901d64 */
[----:B------:R-:W-:Y:S04]  /*f8e0*/  @!P1 LDGSTS.E.BYPASS.LTC128B.128 [R37+0x17c00], desc[UR36][R2.64+0x80], !P2 ;  /* 0x17c0008002259fae */ /* 0x000fe8000d101d64 */
[----:B------:R1:W-:Y:S01]  /*f8f0*/  @!P1 LDGSTS.E.BYPASS.LTC128B.128 [R37+0x1bc00], desc[UR36][R2.64+0x100], !P0 ;  /* 0x1bc0010002259fae */ /* 0x0003e2000c101d64 */
[----:B------:R-:W-:Y:S01]  /*f900*/  ISETP.GE.AND P1, PT, R6, R5, PT ;  /* 0x000000050600720c */ /* 0x000fe20003f26270 */
[----:B------:R-:W-:-:S02]  /*f910*/  VIADD R6, R17, 0x50 ;  /* 0x0000005011067836 */ /* 0x000fc40000000000 */
[----:B-1----:R-:W1:Y:S10]  /*f920*/  SHFL.IDX PT, R2, R4, 0x4, 0x181f ;  /* 0x00981f0004027f89 */ /* 0x002e7400000e0000 */
[----:B0-----:R-:W-:-:S05]  /*f930*/  @!P1 LEA R14, P4, R32, R14, 0x1 ;  /* 0x0000000e200e9211 */ /* 0x001fca00078808ff */
[----:B-1----:R-:W-:Y:S01]  /*f940*/  @!P1 IMAD.X R7, RZ, RZ, R2, P4 ;  /* 0x000000ffff079224 */ /* 0x002fe200020e0602 */
[----:B------:R-:W-:Y:S02]  /*f950*/  @!P1 MOV R2, R14 ;  /* 0x0000000e00029202 */ /* 0x000fe40000000f00 */
[----:B------:R-:W0:Y:S01]  /*f960*/  SHFL.IDX PT, R14, R0, 0x5, 0x181f ;  /* 0x00b81f00000e7f89 */ /* 0x000e2200000e0000 */
        /* <DEDUP_REMOVED lines=10> */
[----:B------:R-:W0:Y:S01]  /*fa10*/  SHFL.IDX PT, R14, R0, 0x6, 0x181f ;  /* 0x00d81f00000e7f89 */ /* 0x000e2200000e0000 */
[----:B------:R-:W-:-:S05]  /*fa20*/  @!P1 MOV R3, R7 ;  /* 0x0000000700039202 */ /* 0x000fca0000000f00 */
[----:B------:R-:W-:Y:S04]  /*fa30*/  @!P1 LDGSTS.E.BYPASS.LTC128B.128 [R37+0x14c00], desc[UR36][R2.64], !P3 ;  /* 0x14c0000002259fae */ /* 0x000fe8000d901d64 */
[----:B------:R-:W-:Y:S04]  /*fa40*/  @!P1 LDGSTS.E.BYPASS.LTC128B.128 [R37+0x18c00], desc[UR36][R2.64+0x80], !P2 ;  /* 0x18c0008002259fae */ /* 0x000fe8000d101d64 */
[----:B------:R1:W-:Y:S01]  /*fa50*/  @!P1 LDGSTS.E.BYPASS.LTC128B.128 [R37+0x1cc00], desc[UR36][R2.64+0x100], !P0 ;  /* 0x1cc0010002259fae */ /* 0x0003e2000c101d64 */
[----:B------:R-:W-:-:S03]  /*fa60*/  ISETP.GE.AND P1, PT, R6, R5, PT ;  /* 0x000000050600720c */ /* 0x000fc60003f26270 */
[----:B-1----:R-:W1:Y:S10]  /*fa70*/  SHFL.IDX PT, R2, R4, 0x6, 0x181f ;  /* 0x00d81f0004027f89 */ /* 0x002e7400000e0000 */
[----:B0-----:R-:W-:Y:S01]  /*fa80*/  @!P1 LEA R14, P4, R32, R14, 0x1 ;  /* 0x0000000e200e9211 */ /* 0x001fe200078808ff */
[----:B------:R-:W0:Y:S04]  /*fa90*/  SHFL.IDX PT, R4, R4, 0x7, 0x181f ;  /* 0x00f81f0004047f89 */ /* 0x000e2800000e0000 */
[----:B-1----:R-:W-:-:S02]  /*faa0*/  @!P1 IMAD.X R7, RZ, RZ, R2, P4 ;  /* 0x000000ffff079224 */ /* 0x002fc400020e0602 */
[----:B------:R-:W-:Y:S02]  /*fab0*/  @!P1 IMAD.MOV.U32 R2, RZ, RZ, R14 ;  /* 0x000000ffff029224 */ /* 0x000fe400078e000e */
[----:B------:R-:W-:Y:S01]  /*fac0*/  @!P1 IMAD.MOV.U32 R3, RZ, RZ, R7 ;  /* 0x000000ffff039224 */ /* 0x000fe200078e0007 */
[----:B------:R1:W2:Y:S04]  /*fad0*/  SHFL.IDX PT, R14, R0, 0x7, 0x181f ;  /* 0x00f81f00000e7f89 */ /* 0x0002a800000e0000 */
[----:B------:R1:W-:Y:S04]  /*fae0*/  @!P1 LDGSTS.E.BYPASS.LTC128B.128 [R37+0x15400], desc[UR36][R2.64], !P3 ;  /* 0x1540000002259fae */ /* 0x0003e8000d901d64 */
[----:B------:R1:W-:Y:S04]  /*faf0*/  @!P1 LDGSTS.E.BYPASS.LTC128B.128 [R37+0x19400], desc[UR36][R2.64+0x80], !P2 ;  /* 0x1940008002259fae */ /* 0x0003e8000d101d64 */
[----:B0-----:R1:W-:Y:S02]  /*fb00*/  @!P1 LDGSTS.E.BYPASS.LTC128B.128 [R37+0x1d400], desc[UR36][R2.64+0x100], !P0 ;  /* 0x1d40010002259fae */ /* 0x0013e4000c101d64 */
.L_x_2600:
        /* <DEDUP_REMOVED lines=12> */
.L_x_2511:
[----:B------:R-:W-:Y:S05]  /*fbd0*/  BSYNC B0 ;  /* 0x0000000000007941 */ /* 0x000fea0003800000 */
.L_x_2510:
[----:B------:R-:W-:Y:S01]  /*fbe0*/  NOP ;  /* 0x0000000000007918 */ /* 0x000fe20000000000 */
[----:B------:R-:W-:-:S13]  /*fbf0*/  PLOP3.LUT P0, PT, PT, PT, PT, 0x80, 0x0 ;  /* 0x000000000000781c */ /* 0x000fda0003f0f070 */
.L_x_2512:
        /* <DEDUP_REMOVED lines=18> */
.L_x_2601:
[----:B------:R-:W-:Y:S05]  /*fd20*/  BSYNC B0 ;  /* 0x0000000000007941 */ /* 0x000fea0003800000 */
.L_x_2513:
[----:B------:R-:W3:Y:S01]  /*fd30*/  LDL R0, [R1+0x10] ;  /* 0x0000100001007983 */ /* 0x000ee20000100800 */
[----:B------:R-:W-:Y:S01]  /*fd40*/  BSSY B0, `(.L_x_2515) ;  /* 0x0000109000007945 */ /* 0x000fe20003800000 */
[----:B---3--:R-:W-:-:S13]  /*fd50*/  ISETP.GE.AND P0, PT, R0, 0x2, PT ;  /* 0x000000020000780c */ /* 0x008fda0003f06270 */
[----:B------:R-:W-:Y:S05]  /*fd60*/  @!P0 BRA `(.L_x_2516) ;  /* 0x0000001000188947 */ /* 0x000fea0003800000 */
[----:B------:R-:W-:Y:S01]  /*fd70*/  ULDC UR4, c[0x0][0x2f4] ;  /* 0x0000bd0000047ab9 */ /* 0x000fe20000000800 */
[----:B------:R-:W-:Y:S01]  /*fd80*/  VIADD R8, R0, 0xfffffffe ;  /* 0xfffffffe00087836 */ /* 0x000fe20000000000 */
[----:B------:R-:W-:Y:S01]  /*fd90*/  MOV R17, R28 ;  /* 0x0000001c00117202 */ /* 0x000fe20000000f00 */
[----:B------:R-:W-:Y:S01]  /*fda0*/  IMAD.MOV.U32 R10, RZ, RZ, R27 ;  /* 0x000000ffff0a7224 */ /* 0x000fe200078e001b */
[----:B------:R-:W-:Y:S01]  /*fdb0*/  ISETP.GE.AND P3, PT, R32, UR4, PT ;  /* 0x0000000420007c0c */ /* 0x000fe2000bf66270 */
[----:B------:R-:W-:Y:S01]  /*fdc0*/  IMAD.MOV.U32 R29, RZ, RZ, R26 ;  /* 0x000000ffff1d7224 */ /* 0x000fe200078e001a */
[----:B------:R-:W-:Y:S02]  /*fdd0*/  ISETP.GE.AND P2, PT, R34, UR4, PT ;  /* 0x0000000422007c0c */ /* 0x000fe4000bf46270 */
[----:B------:R-:W-:-:S13]  /*fde0*/  ISETP.GE.AND P1, PT, R33, UR4, PT ;  /* 0x0000000421007c0c */ /* 0x000fda000bf26270 */
.L_x_2529:
[----:B------:R-:W3:Y:S04]  /*fdf0*/  LDL R5, [R1+0x4] ;  /* 0x0000040001057983 */ /* 0x000ee80000100800 */
[----:B------:R-:W4:Y:S01]  /*fe00*/  LDL R12, [R1+0x8] ;  /* 0x00000800010c7983 */ /* 0x000f220000100800 */
[----:B------:R-:W1:Y:S01]  /*fe10*/  S2R R0, SR_TID.X ;  /* 0x0000000000007919 */ /* 0x000e620000002100 */
[----:B------:R-:W2:Y:S01]  /*fe20*/  S2R R4, SR_TID.X ;  /* 0x0000000000047919 */ /* 0x000ea20000002100 */
[----:B-1----:R-:W-:-:S04]  /*fe30*/  LOP3.LUT R0, R0, 0x7f, RZ, 0xc0, !PT ;  /* 0x0000007f00007812 */ /* 0x002fc800078ec0ff */
[----:B0-----:R-:W-:Y:S02]  /*fe40*/  SHF.R.U32.HI R3, RZ, 0x3, R0 ;  /* 0x00000003ff037819 */ /* 0x001fe40000011600 */
[----:B------:R-:W0:Y:S01]  /*fe50*/  LDC R0, c[0x0][0x430] ;  /* 0x00010c00ff007b82 */ /* 0x000e220000000800 */
[----:B--2---:R-:W-:-:S05]  /*fe60*/  IMAD.SHL.U32 R4, R4, 0x10, RZ ;  /* 0x0000001004047824 */ /* 0x004fca00078e00ff */
        /* <DEDUP_REMOVED lines=9> */
[----:B0-----:R-:W-:Y:S01]  /*ff00*/  @P0 IMAD.HI.U32 R0, R9, R0, RZ ;  /* 0x0000000009000227 */ /* 0x001fe200078e00ff */
[----:B------:R-:W-:-:S04]  /*ff10*/  MOV R11, R9 ;  /* 0x00000009000b7202 */ /* 0x000fc80000000f00 */
        /* <DEDUP_REMOVED lines=11> */
[----:B------:R-:W-:Y:S01]  /*ffd0*/  LOP3.LUT P4, RZ, R23, 0x10, RZ, 0xc0, !PT ;  /* 0x0000001017ff7812 */ /* 0x000fe2000788c0ff */
[----:B------:R-:W-:Y:S01]  /*ffe0*/  VIADD R27, R10, 0x1 ;  /* 0x000000010a1b7836 */ /* 0x000fe20000000000 */
[----:B------:R-:W-:Y:S01]  /*fff0*/  IADD3 R2, -R11, RZ, RZ ;  /* 0x000000ff0b027210 */ /* 0x000fe20007ffe1ff */
        /* <DEDUP_REMOVED lines=10> */
.L_x_2517:
[----:B------:R-:W-:Y:S01]  /*100a0*/  IMAD R7, R27, 0x8, R22 ;  /* 0x000000081b077824 */ /* 0x000fe200078e0216 */
[----:B------:R-:W-:Y:S01]  /*100b0*/  SHF.L.U32 R2, R28, 0x1f, RZ ;  /* 0x0000001f1c027819 */ /* 0x000fe200000006ff */
[----:B------:R-:W-:Y:S03]  /*100c0*/  BSSY B1, `(.L_x_2518) ;  /* 0x0000003000017945 */ /* 0x000fe60003800000 */
[----:B------:R-:W0:Y:S02]  /*100d0*/  SYNCS.PHASECHK.TRANS64.TRYWAIT P0, [R7+URZ+0x30840], R2 ;  /* 0x03084002070075a7 */ /* 0x000e24000800017f */
[----:B0-----:R-:W-:Y:S05]  /*100e0*/  @!P0 BRA `(.L_x_2519) ;  /* 0x0000003800f08947 */ /* 0x001fea0003800000 */
.L_x_2602:
[----:B------:R-:W-:Y:S05]  /*100f0*/  BSYNC B1 ;  /* 0x0000000000017941 */ /* 0x000fea0003800000 */
.L_x_2518:
        /* <DEDUP_REMOVED lines=65> */
.L_x_2616:
        /* <DEDUP_REMOVED lines=11> */
.L_x_2521:
        /* <DEDUP_REMOVED lines=10> */
.L_x_2522:
[----:B------:R2:W-:Y:S01]  /*10660*/  SYNCS.ARRIVE.TRANS64.A1T0 RZ, [R7+URZ+0x30830], RZ ;  /* 0x030830ff07ff79a7 */ /* 0x0005e2000810003f */
[----:B------:R-:W-:Y:S05]  /*10670*/  @!P5 BRA `(.L_x_2523) ;  /* 0x000000000004d947 */ /* 0x000fea0003800000 */
[----:B------:R-:W-:Y:S01]  /*10680*/  BPT.TRAP 0x1 ;  /* 0x000000040000795c */ /* 0x000fe20000300000 */
.L_x_2523:
[----:B-1----:R-:W2:Y:S01]  /*10690*/  LDL R3, [R1] ;  /* 0x0000000001037983 */ /* 0x002ea20000100800 */
[----:B------:R-:W-:Y:S01]  /*106a0*/  SHF.L.U32 R2, R17, 0x1f, RZ ;  /* 0x0000001f11027819 */ /* 0x000fe200000006ff */
[----:B0-----:R-:W-:Y:S01]  /*106b0*/  IMAD R6, R10, 0x8, R22 ;  /* 0x000000080a067824 */ /* 0x001fe200078e0216 */
[----:B------:R-:W-:Y:S03]  /*106c0*/  BSSY B1, `(.L_x_2524) ;  /* 0x0000004000017945 */ /* 0x000fe60003800000 */
[----:B------:R-:W0:Y:S01]  /*106d0*/  SYNCS.PHASECHK.TRANS64.TRYWAIT P0, [R6+URZ+0x30860], R2 ;  /* 0x03086002060075a7 */ /* 0x000e22000800017f */
[----:B--2---:R-:W-:Y:S01]  /*106e0*/  IMAD R7, R29, -0x60, R3 ;  /* 0xffffffa01d077824 */ /* 0x004fe200078e0203 */
[----:B0-----:R-:W-:Y:S06]  /*106f0*/  @!P0 BRA `(.L_x_2525) ;  /* 0x0000003c00608947 */ /* 0x001fec0003800000 */
.L_x_2617:
[----:B------:R-:W-:Y:S05]  /*10700*/  BSYNC B1 ;  /* 0x0000000000017941 */ /* 0x000fea0003800000 */
.L_x_2524:
[----:B------:R-:W1:Y:S01]  /*10710*/  S2R R3, SR_TID.X ;  /* 0x0000000000037919 */ /* 0x000e620000002100 */
[----:B------:R-:W-:Y:S01]  /*10720*/  UMOV UR4, 0xffffffff ;  /* 0xffffffff00047882 */ /* 0x000fe20000000000 */
[----:B------:R-:W-:Y:S01]  /*10730*/  IMAD R5, R10, 0x4800, R36 ;  /* 0x000048000a057824 */ /* 0x000fe200078e0224 */
[----:B-1----:R-:W-:-:S04]  /*10740*/  LOP3.LUT R3, R3, 0x7f, RZ, 0xc0, !PT ;  /* 0x0000007f03037812 */ /* 0x002fc800078ec0ff */
[----:B------:R-:W-:-:S04]  /*10750*/  SHF.R.U32.HI R3, RZ, 0x3, R3 ;  /* 0x00000003ff037819 */ /* 0x000fc80000011603 */
[----:B------:R-:W-:Y:S01]  /*10760*/  IADD3 R7, -R3, R7, RZ ;  /* 0x0000000703077210 */ /* 0x000fe20007ffe1ff */
        /* <DEDUP_REMOVED lines=54> */
.L_x_2631:
        /* <DEDUP_REMOVED lines=28> */
[----:B------:R-:W-:-:S04]  /*10c90*/  LEA R24, P0, R2, UR4, 0x1 ;  /* 0x0000000402187c11 */ /* 0x000fc8000f8008ff */
[----:B------:R-:W-:Y:S02]  /*10ca0*/  LEA.HI.X R25, R2, UR5, R3, 0x1, P0 ;  /* 0x0000000502197c11 */ /* 0x000fe400080f0c03 */
[----:B------:R-:W-:-:S13]  /*10cb0*/  PLOP3.LUT P0, PT, PT, PT, PT, 0x80, 0x0 ;  /* 0x000000000000781c */ /* 0x000fda0003f0f070 */
.L_x_2527:
        /* <DEDUP_REMOVED lines=10> */
.L_x_2528:
[C---:B------:R-:W-:Y:S01]  /*10d60*/  ISETP.GT.AND P0, PT, R26.reuse, RZ, PT ;  /* 0x000000ff1a00720c */ /* 0x040fe20003f04270 */
[----:B------:R1:W-:Y:S01]  /*10d70*/  SYNCS.ARRIVE.TRANS64.A1T0 RZ, [R6+URZ+0x30850], RZ ;  /* 0x030850ff06ff79a7 */ /* 0x0003e2000810003f */
[----:B------:R-:W-:Y:S02]  /*10d80*/  VIADD R8, R26, 0xffffffff ;  /* 0xffffffff1a087836 */ /* 0x000fe40000000000 */
[----:B------:R-:W-:Y:S02]  /*10d90*/  IMAD.MOV.U32 R17, RZ, RZ, R28 ;  /* 0x000000ffff117224 */ /* 0x000fe400078e001c */
[----:B------:R-:W-:Y:S02]  /*10da0*/  IMAD.MOV.U32 R10, RZ, RZ, R27 ;  /* 0x000000ffff0a7224 */ /* 0x000fe400078e001b */
[----:B------:R-:W-:-:S05]  /*10db0*/  IMAD.MOV.U32 R29, RZ, RZ, R26 ;  /* 0x000000ffff1d7224 */ /* 0x000fca00078e001a */
[----:B-1----:R-:W-:Y:S05]  /*10dc0*/  @P0 BRA `(.L_x_2529) ;  /* 0xfffffff000080947 */ /* 0x002fea000383ffff */
.L_x_2516:
[----:B------:R-:W-:Y:S05]  /*10dd0*/  BSYNC B0 ;  /* 0x0000000000007941 */ /* 0x000fea0003800000 */
.L_x_2515:
        /* <DEDUP_REMOVED lines=17> */
.L_x_2531:
[----:B------:R-:W-:Y:S05]  /*10ef0*/  BSYNC B0 ;  /* 0x0000000000007941 */ /* 0x000fea0003800000 */
.L_x_2530:
[----:B------:R-:W-:-:S13]  /*10f00*/  LOP3.LUT P0, RZ, R23, 0x10, RZ, 0xc0, !PT ;  /* 0x0000001017ff7812 */ /* 0x000fda000780c0ff */
[----:B------:R-:W-:Y:S05]  /*10f10*/  @!P0 BRA `(.L_x_2532) ;  /* 0x0000000000048947 */ /* 0x000fea0003800000 */
[----:B------:R-:W-:Y:S01]  /*10f20*/  BPT.TRAP 0x1 ;  /* 0x000000040000795c */ /* 0x000fe20000300000 */
.L_x_2532:
[----:B------:R-:W3:Y:S01]  /*10f30*/  LDL.LU R2, [R1] ;  /* 0x0000000001027983 */ /* 0x000ee20000300800 */
[----:B------:R-:W-:Y:S01]  /*10f40*/  LEA R0, R27, R22, 0x3 ;  /* 0x000000161b007211 */ /* 0x000fe200078e18ff */
[----:B------:R-:W-:Y:S01]  /*10f50*/  BSSY B0, `(.L_x_2533) ;  /* 0x0000005000007945 */ /* 0x000fe20003800000 */
[----:B0-----:R-:W-:-:S04]  /*10f60*/  SHF.L.U32 R3, R28, 0x1f, RZ ;  /* 0x0000001f1c037819 */ /* 0x001fc800000006ff */
[----:B------:R-:W0:Y:S01]  /*10f70*/  SYNCS.PHASECHK.TRANS64.TRYWAIT P0, [R0+URZ+0x30860], R3 ;  /* 0x03086003000075a7 */ /* 0x000e22000800017f */
[----:B---3--:R-:W-:Y:S01]  /*10f80*/  IMAD R6, R26, -0x60, R2 ;  /* 0xffffffa01a067824 */ /* 0x008fe200078e0202 */
[----:B0-----:R-:W-:Y:S06]  /*10f90*/  @!P0 BRA `(.L_x_2534) ;  /* 0x0000003c005c8947 */ /* 0x001fec0003800000 */
.L_x_2632:
[----:B------:R-:W-:Y:S05]  /*10fa0*/  BSYNC B0 ;  /* 0x0000000000007941 */ /* 0x000fea0003800000 */
.L_x_2533:
[----:B------:R-:W1:Y:S01]  /*10fb0*/  S2R R2, SR_TID.X ;  /* 0x0000000000027919 */ /* 0x000e620000002100 */
[----:B------:R-:W-:Y:S01]  /*10fc0*/  UMOV UR4, 0xffffffff ;  /* 0xffffffff00047882 */ /* 0x000fe20000000000 */
[----:B------:R-:W-:Y:S01]  /*10fd0*/  IMAD R7, R27, 0x4800, R36 ;  /* 0x000048001b077824 */ /* 0x000fe200078e0224 */
[----:B-1----:R-:W-:-:S04]  /*10fe0*/  LOP3.LUT R2, R2, 0x7f, RZ, 0xc0, !PT ;  /* 0x0000007f02027812 */ /* 0x002fc800078ec0ff */
[----:B------:R-:W-:-:S05]  /*10ff0*/  SHF.R.U32.HI R2, RZ, 0x3, R2 ;  /* 0x00000003ff027819 */ /* 0x000fca0000011602 */
[----:B------:R-:W-:Y:S01]  /*11000*/  IMAD.IADD R6, R6, 0x1, -R2 ;  /* 0x0000000106067824 */ /* 0x000fe200078e0a02 */
        /* <DEDUP_REMOVED lines=59> */
.L_x_2646:
        /* <DEDUP_REMOVED lines=13> */
.L_x_2536:
        /* <DEDUP_REMOVED lines=10> */
.L_x_2537:
[----:B------:R1:W-:Y:S01]  /*11530*/  SYNCS.ARRIVE.TRANS64.A1T0 RZ, [R0+URZ+0x30850], RZ ;  /* 0x030850ff00ff79a7 */ /* 0x0003e2000810003f */
[----:B------:R-:W-:-:S04]  /*11540*/  IADD3 R27, R27, 0x1, RZ ;  /* 0x000000011b1b7810 */ /* 0x000fc80007ffe0ff */
[----:B------:R-:W-:-:S04]  /*11550*/  ISETP.NE.AND P0, PT, R27, 0x2, PT ;  /* 0x000000021b00780c */ /* 0x000fc80003f05270 */
[----:B0-----:R-:W-:Y:S02]  /*11560*/  SEL R3, RZ, 0x1, P0 ;  /* 0x00000001ff037807 */ /* 0x001fe40000000000 */
[----:B------:R-:W-:Y:S02]  /*11570*/  SEL R27, R27, RZ, P0 ;  /* 0x000000ff1b1b7207 */ /* 0x000fe40000000000 */
[----:B-1----:R-:W-:-:S07]  /*11580*/  LOP3.LUT R28, R28, R3, RZ, 0x3c, !PT ;  /* 0x000000031c1c7212 */ /* 0x002fce00078e3cff */
.L_x_2494:
[----:B------:R-:W-:Y:S05]  /*11590*/  BSYNC B7 ;  /* 0x0000000000077941 */ /* 0x000fea0003800000 */
.L_x_2492:
        /* <DEDUP_REMOVED lines=8> */
[----:B------:R0:W1:Y:S01]  /*11620*/  LDS.128 R16, [R22+0x308d0] ;  /* 0x0308d00016107984 */ /* 0x0000620000000c00 */
[----:B------:R-:W-:Y:S06]  /*11630*/  BAR.ARV 0x4, 0x180 ;  /* 0x0106000000007b1d */ /* 0x000fec0000002000 */
[----:B------:R-:W-:Y:S05]  /*11640*/  BRA `(.L_x_2539) ;  /* 0x0000000800cc7947 */ /* 0x000fea0003800000 */
.L_x_2538:
[----:B------:R-:W0:Y:S01]  /*11650*/  S2R R0, SR_TID.X ;  /* 0x0000000000007919 */ /* 0x000e220000002100 */
[----:B------:R-:W-:Y:S01]  /*11660*/  UMOV UR4, 0xffffffff ;  /* 0xffffffff00047882 */ /* 0x000fe20000000000 */
[----:B0-----:R-:W-:-:S04]  /*11670*/  LOP3.LUT R8, R0, 0x1f, RZ, 0xc0, !PT ;  /* 0x0000001f00087812 */ /* 0x001fc800078ec0ff */
[----:B------:R-:W-:Y:S01]  /*11680*/  ISETP.NE.AND P0, PT, R8, 0x1f, PT ;  /* 0x0000001f0800780c */ /* 0x000fe20003f05270 */
[----:B------:R-:W-:-:S12]  /*11690*/  BRA.DIV UR4, `(.L_x_2540) ;  /* 0x0000003e04b47947 */ /* 0x000fd8000b800000 */
[----:B------:R-:W-:Y:S01]  /*116a0*/  IMAD.IADD R5, R19, 0x1, R8 ;  /* 0x0000000113057824 */ /* 0x000fe200078e0208 */
[----:B------:R-:W-:-:S04]  /*116b0*/  ULDC UR4, c[0x0][0xc3c] ;  /* 0x00030f0000047ab9 */ /* 0x000fc80000000800 */
[----:B------:R-:W-:-:S13]  /*116c0*/  ISETP.GE.OR P1, PT, R5, UR4, !P0 ;  /* 0x0000000405007c0c */ /* 0x000fda000c726670 */
[----:B------:R-:W0:Y:S02]  /*116d0*/  @!P1 LDC.64 R2, c[0x0][0xc80] ;  /* 0x00032000ff029b82 */ /* 0x000e240000000a00 */
        /* <DEDUP_REMOVED lines=26> */
[----:B------:R0:W1:Y:S02]  /*11880*/  SHFL.IDX PT, R14, R6, 0x1f, 0x1f ;  /* 0x03e01f00060e7f89 */ /* 0x00006400000e0000 */
.L_x_2656:
[----:B------:R-:W-:Y:S02]  /*11890*/  ULDC UR4, c[0x0][0xc38] ;  /* 0x00030e0000047ab9 */ /* 0x000fe40000000800 */
[----:B------:R-:W-:-:S05]  /*118a0*/  MOV R7, UR4 ;  /* 0x0000000400077c02 */ /* 0x000fca0008000f00 */
[----:B-1----:R-:W-:-:S04]  /*118b0*/  IMAD R14, R14, R7, RZ ;  /* 0x000000070e0e7224 */ /* 0x002fc800078e02ff */
[----:B------:R-:W-:-:S05]  /*118c0*/  IMAD.IADD R9, R4, 0x1, R14 ;  /* 0x0000000104097824 */ /* 0x000fca00078e020e */
[----:B------:R-:W-:-:S13]  /*118d0*/  ISETP.GT.AND P6, PT, R9, R0, PT ;  /* 0x000000000900720c */ /* 0x000fda0003fc4270 */
[----:B------:R-:W-:Y:S05]  /*118e0*/  @P6 BRA `(.L_x_2541) ;  /* 0x00000000009c6947 */ /* 0x000fea0003800000 */
.L_x_2546:
        /* <DEDUP_REMOVED lines=14> */
.L_x_2544:
[----:B------:R-:W-:Y:S05]  /*119d0*/  BSYNC B0 ;  /* 0x0000000000007941 */ /* 0x000fea0003800000 */
.L_x_2543:
[----:B------:R-:W-:-:S03]  /*119e0*/  UMOV UR4, 0xffffffff ;  /* 0xffffffff00047882 */ /* 0x000fc60000000000 */
[----:B------:R-:W-:Y:S05]  /*119f0*/  BRA.DIV UR4, `(.L_x_2545) ;  /* 0x0000004204007947 */ /* 0x000fea000b800000 */
[----:B-----5:R-:W2:Y:S02]  /*11a00*/  SHFL.UP PT, R14, R5, 0x1, RZ ;  /* 0x04200000050e7989 */ /* 0x020ea400000e00ff */
[----:B--2---:R-:W-:-:S04]  /*11a10*/  SEL R14, R14, RZ, P1 ;  /* 0x000000ff0e0e7207 */ /* 0x004fc80000800000 */
[----:B------:R-:W-:-:S05]  /*11a20*/  IADD3 R13, R5, R14, RZ ;  /* 0x0000000e050d7210 */ /* 0x000fca0007ffe0ff */
        /* <DEDUP_REMOVED lines=11> */
[----:B0-----:R-:W-:-:S05]  /*11ae0*/  IMAD.IADD R6, R4, 0x1, R7 ;  /* 0x0000000104067824 */ /* 0x001fca00078e0207 */
[----:B------:R0:W1:Y:S02]  /*11af0*/  SHFL.IDX PT, R14, R6, 0x1f, 0x1f ;  /* 0x03e01f00060e7f89 */ /* 0x00006400000e0000 */
.L_x_2664:
[----:B------:R-:W-:Y:S02]  /*11b00*/  ULDC UR4, c[0x0][0xc38] ;  /* 0x00030e0000047ab9 */ /* 0x000fe40000000800 */
[----:B------:R-:W-:-:S05]  /*11b10*/  MOV R7, UR4 ;  /* 0x0000000400077c02 */ /* 0x000fca0008000f00 */
[----:B-1----:R-:W-:-:S04]  /*11b20*/  IMAD R14, R14, R7, RZ ;  /* 0x000000070e0e7224 */ /* 0x002fc800078e02ff */
[----:B------:R-:W-:-:S05]  /*11b30*/  IMAD.IADD R9, R14, 0x1, R9 ;  /* 0x000000010e097824 */ /* 0x000fca00078e0209 */
[----:B------:R-:W-:-:S13]  /*11b40*/  ISETP.GT.AND P6, PT, R9, R0, PT ;  /* 0x000000000900720c */ /* 0x000fda0003fc4270 */
[----:B------:R-:W-:Y:S05]  /*11b50*/  @!P6 BRA `(.L_x_2546) ;  /* 0xfffffffc0064e947 */ /* 0x000fea000383ffff */
.L_x_2541:
        /* <DEDUP_REMOVED lines=8> */
.L_x_2668:
[----:B------:R-:W-:Y:S01]  /*11be0*/  ISETP.NE.AND P0, PT, R2, RZ, PT ;  /* 0x000000ff0200720c */ /* 0x000fe20003f05270 */
[----:B------:R-:W-:-:S12]  /*11bf0*/  IMAD.MOV.U32 R14, RZ, RZ, RZ ;  /* 0x000000ffff0e7224 */ /* 0x000fd800078e00ff */
[----:B------:R-:W-:Y:S05]  /*11c00*/  @!P0 BRA `(.L_x_2548) ;  /* 0x0000000000108947 */ /* 0x000fea0003800000 */
[----:B------:R-:W-:Y:S01]  /*11c10*/  UMOV UR4, 0xffffffff ;  /* 0xffffffff00047882 */ /* 0x000fe20000000000 */
[----:B------:R-:W-:Y:S02]  /*11c20*/  VIADD R12, R4, 0xffffffff ;  /* 0xffffffff040c7836 */ /* 0x000fe40000000000 */
[----:B------:R-:W-:Y:S05]  /*11c30*/  BRA.DIV UR4, `(.L_x_2549) ;  /* 0x0000004204747947 */ /* 0x000fea000b800000 */
[----:B------:R3:W4:Y:S02]  /*11c40*/  SHFL.IDX PT, R14, R6, R12, 0x1f ;  /* 0x00001f0c060e7589 */ /* 0x00072400000e0000 */
.L_x_2548:
[----:B------:R-:W5:Y:S01]  /*11c50*/  LDC.64 R2, c[0x0][0xc90] ;  /* 0x00032400ff027b82 */ /* 0x000f620000000a00 */
[----:B------:R-:W-:-:S05]  /*11c60*/  IADD3 R19, R4, R19, RZ ;  /* 0x0000001304137210 */ /* 0x000fca0007ffe0ff */
[----:B-----5:R-:W-:-:S05]  /*11c70*/  IMAD.WIDE R2, R19, 0x4, R2 ;  /* 0x0000000413027825 */ /* 0x020fca00078e0202 */
[----:B0--3--:R0:W1:Y:S01]  /*11c80*/  LDG.E R6, desc[UR36][R2.64] ;  /* 0x0000002402067981 */ /* 0x009062000c1e1900 */
[----:B----4-:R-:W-:Y:S02]  /*11c90*/  IMAD R16, R14, R7, R16 ;  /* 0x000000070e107224 */ /* 0x010fe400078e0210 */
[----:B0-----:R-:W-:Y:S02]  /*11ca0*/  IMAD.MOV.U32 R2, RZ, RZ, RZ ;  /* 0x000000ffff027224 */ /* 0x001fe400078e00ff */
[----:B-12---:R-:W-:-:S05]  /*11cb0*/  IMAD R4, R5, R6, RZ ;  /* 0x0000000605047224 */ /* 0x006fca00078e02ff */
        /* <DEDUP_REMOVED lines=25> */
[----:B------:R-:W-:-:S03]  /*11e50*/  IMAD.MOV R2, RZ, RZ, -R2 ;  /* 0x000000ffff027224 */ /* 0x000fc600078e0a02 */
[----:B------:R-:W-:Y:S01]  /*11e60*/  IADD3 R3, -R0, RZ, RZ ;  /* 0x000000ff00037210 */ /* 0x000fe20007ffe1ff */
[----:B------:R-:W-:-:S03]  /*11e70*/  IMAD R9, R4, R2, R9 ;  /* 0x0000000204097224 */ /* 0x000fc600078e0209 */
[----:B------:R-:W-:-:S04]  /*11e80*/  VIADDMNMX R6, R3, R7, R6, PT ;  /* 0x0000000703067246 */ /* 0x000fc80003800106 */
[-C--:B------:R-:W-:Y:S02]  /*11e90*/  IABS R7, R6.reuse ;  /* 0x0000000600077213 */ /* 0x080fe40000000000 */
[----:B------:R-:W-:Y:S02]  /*11ea0*/  IABS R4, R6 ;  /* 0x0000000600047213 */ /* 0x000fe40000000000 */
[----:B------:R-:W0:Y:S02]  /*11eb0*/  I2F.RP R8, R7 ;  /* 0x0000000700087306 */ /* 0x000e240000209400 */
[----:B------:R-:W-:-:S06]  /*11ec0*/  IADD3 R4, RZ, -R4, RZ ;  /* 0x80000004ff047210 */ /* 0x000fcc0007ffe0ff */
        /* <DEDUP_REMOVED lines=26> */
.L_x_2542:
[----:B------:R-:W-:Y:S01]  /*12070*/  UMOV UR4, URZ ;  /* 0x0000003f00047c82 */ /* 0x000fe20008000000 */
[----:B------:R-:W-:Y:S01]  /*12080*/  UMOV UR5, URZ ;  /* 0x0000003f00057c82 */ /* 0x000fe20008000000 */
[----:B------:R-:W-:Y:S01]  /*12090*/  ULDC UR6, c[0x0][0xc3c] ;  /* 0x00030f0000067ab9 */ /* 0x000fe20000000800 */
[----:B------:R-:W-:Y:S01]  /*120a0*/  IMAD.MOV.U32 R16, RZ, RZ, R0 ;  /* 0x000000ffff107224 */ /* 0x000fe200078e0000 */
[----:B------:R-:W-:Y:S01]  /*120b0*/  MOV R18, UR5 ;  /* 0x0000000500127c02 */ /* 0x000fe20008000f00 */
[----:B------:R-:W-:Y:S02]  /*120c0*/  IMAD.U32 R17, RZ, RZ, UR4 ;  /* 0x00000004ff117e24 */ /* 0x000fe4000f8e00ff */
[----:B------:R-:W-:-:S07]  /*120d0*/  IMAD.U32 R19, RZ, RZ, UR6 ;  /* 0x00000006ff137e24 */ /* 0x000fce000f8e00ff */
.L_x_2550:
[----:B------:R-:W1:Y:S01]  /*120e0*/  S2R R0, SR_TID.X ;  /* 0x0000000000007919 */ /* 0x000e620000002100 */
        /* <DEDUP_REMOVED lines=9> */
.L_x_2539:
[----:B------:R-:W-:Y:S02]  /*12180*/  ULDC UR4, c[0x0][0xc3c] ;  /* 0x00030f0000047ab9 */ /* 0x000fe40000000800 */
[----:B-1----:R-:W-:-:S13]  /*12190*/  ISETP.GE.AND P0, PT, R19, UR4, PT ;  /* 0x0000000413007c0c */ /* 0x002fda000bf06270 */
[----:B------:R-:W-:Y:S05]  /*121a0*/  @!P0 BRA `(.L_x_2551) ;  /* 0xffffffb400d88947 */ /* 0x000fea000383ffff */
[----:B------:R-:W-:Y:S05]  /*121b0*/  BSYNC B8 ;  /* 0x0000000000087941 */ /* 0x000fea0003800000 */
.L_x_2488:
[----:B-1----:R-:W3:Y:S01]  /*121c0*/  LDL.LU R0, [R1+0x20] ;  /* 0x0000200001007983 */ /* 0x002ee20000300800 */
[----:B------:R-:W-:Y:S01]  /*121d0*/  BSSY B0, `(.L_x_2552) ;  /* 0x000000b000007945 */ /* 0x000fe20003800000 */
[----:B------:R-:W1:Y:S01]  /*121e0*/  S2R R5, SR_CgaCtaId ;  /* 0x0000000000057919 */ /* 0x000e620000008800 */
[----:B---3--:R-:W-:-:S05]  /*121f0*/  VIADD R0, R0, 0x1 ;  /* 0x0000000100007836 */ /* 0x008fca0000000000 */
        /* <DEDUP_REMOVED lines=8> */
.L_x_2671:
[----:B------:R-:W-:Y:S05]  /*12280*/  BSYNC B0 ;  /* 0x0000000000007941 */ /* 0x000fea0003800000 */
.L_x_2552:
[----:B------:R-:W-:-:S03]  /*12290*/  UMOV UR4, 0xffffffff ;  /* 0xffffffff00047882 */ /* 0x000fc60000000000 */
[----:B------:R-:W-:Y:S05]  /*122a0*/  BRA.DIV UR4, `(.L_x_2554) ;  /* 0x0000003e04107947 */ /* 0x000fea000b800000 */
[----:B-1----:R-:W1:Y:S02]  /*122b0*/  S2R R0, SR_TID.X ;  /* 0x0000000000007919 */ /* 0x002e640000002100 */
[----:B-1----:R-:W-:-:S04]  /*122c0*/  SHF.R.U32.HI R0, RZ, 0x5, R0 ;  /* 0x00000005ff007819 */ /* 0x002fc80000011600 */
[----:B------:R-:W-:-:S05]  /*122d0*/  LOP3.LUT R0, R0, 0x3, RZ, 0xc0, !PT ;  /* 0x0000000300007812 */ /* 0x000fca00078ec0ff */
[----:B------:R1:W3:Y:S02]  /*122e0*/  SHFL.IDX PT, R14, R0, RZ, 0x1f ;  /* 0x00001fff000e7589 */ /* 0x0002e400000e0000 */
.L_x_2674:
[----:B---3--:R-:W-:Y:S01]  /*122f0*/  ISETP.NE.AND P0, PT, R14, RZ, PT ;  /* 0x000000ff0e00720c */ /* 0x008fe20003f05270 */
[----:B------:R-:W-:-:S12]  /*12300*/  BSSY B0, `(.L_x_2555) ;  /* 0x0000026000007945 */ /* 0x000fd80003800000 */
[----:B------:R-:W-:Y:S05]  /*12310*/  @P0 BRA `(.L_x_2556) ;  /* 0x0000000000900947 */ /* 0x000fea0003800000 */
[----:B------:R-:W-:-:S03]  /*12320*/  UMOV UR4, 0xffffffff ;  /* 0xffffffff00047882 */ /* 0x000fc60000000000 */
[----:B------:R-:W-:Y:S05]  /*12330*/  BRA.DIV UR4, `(.L_x_2557) ;  /* 0x0000003e04207947 */ /* 0x000fea000b800000 */
[----:B------:R-:W-:-:S13]  /*12340*/  ELECT P6, URZ, PT ;  /* 0x00000000003f782f */ /* 0x000fda00038c0000 */
.L_x_2677:
        /* <DEDUP_REMOVED lines=8> */
.L_x_2558:
[C---:B------:R-:W-:Y:S01]  /*123d0*/  LEA R5, R27.reuse, R4, 0x3 ;  /* 0x000000041b057211 */ /* 0x040fe200078e18ff */
[----:B------:R-:W-:Y:S01]  /*123e0*/  VIADD R27, R27, 0x1 ;  /* 0x000000011b1b7836 */ /* 0x000fe20000000000 */
[----:B------:R-:W-:-:S04]  /*123f0*/  SHF.L.U32 R0, R28, 0x1f, RZ ;  /* 0x0000001f1c007819 */ /* 0x000fc800000006ff */
[----:B------:R-:W1:Y:S01]  /*12400*/  SYNCS.PHASECHK.TRANS64.TRYWAIT P1, [R5+URZ+0x30840], R0 ;  /* 0x03084000050075a7 */ /* 0x000e62000802017f */
[----:B------:R-:W-:-:S04]  /*12410*/  ISETP.NE.AND P2, PT, R27, 0x2, PT ;  /* 0x000000021b00780c */ /* 0x000fc80003f45270 */
[----:B------:R-:W-:Y:S01]  /*12420*/  SEL R3, RZ, 0x1, P2 ;  /* 0x00000001ff037807 */ /* 0x000fe20001000000 */
[----:B-1----:R-:W-:Y:S08]  /*12430*/  @!P1 BRA `(.L_x_2559) ;  /* 0x0000003c00009947 */ /* 0x002ff00003800000 */
.L_x_2678:
[----:B------:R-:W-:Y:S02]  /*12440*/  SEL R27, R27, RZ, P2 ;  /* 0x000000ff1b1b7207 */ /* 0x000fe40001000000 */
[----:B------:R-:W-:Y:S01]  /*12450*/  LOP3.LUT R2, R28, R3, RZ, 0x3c, !PT ;  /* 0x000000031c027212 */ /* 0x000fe200078e3cff */
[----:B------:R-:W-:Y:S06]  /*12460*/  @!P0 BRA `(.L_x_2560) ;  /* 0x0000000000048947 */ /* 0x000fec0003800000 */
[----:B------:R-:W-:Y:S01]  /*12470*/  BPT.TRAP 0x1 ;  /* 0x000000040000795c */ /* 0x000fe20000300000 */
.L_x_2560:
[----:B------:R-:W-:Y:S01]  /*12480*/  IMAD R27, R27, 0x8, R4 ;  /* 0x000000081b1b7824 */ /* 0x000fe200078e0204 */
[----:B------:R-:W-:-:S04]  /*12490*/  SHF.L.U32 R2, R2, 0x1f, RZ ;  /* 0x0000001f02027819 */ /* 0x000fc800000006ff */
[----:B------:R-:W3:Y:S02]  /*124a0*/  SYNCS.PHASECHK.TRANS64.TRYWAIT P1, [R27+URZ+0x30840], R2 ;  /* 0x030840021b0075a7 */ /* 0x000ee4000802017f */
[----:B---3--:R-:W-:Y:S05]  /*124b0*/  @!P1 BRA `(.L_x_2561) ;  /* 0x0000003800f49947 */ /* 0x008fea0003800000 */
.L_x_2679:
[----:B------:R-:W-:Y:S05]  /*124c0*/  @!P0 BRA `(.L_x_2562) ;  /* 0x0000000000048947 */ /* 0x000fea0003800000 */
[----:B------:R-:W-:Y:S01]  /*124d0*/  BPT.TRAP 0x1 ;  /* 0x000000040000795c */ /* 0x000fe20000300000 */
.L_x_2562:
[----:B------:R-:W4:Y:S02]  /*124e0*/  SYNCS.PHASECHK.TRANS64.TRYWAIT P1, [R5+URZ+0x30860], R0 ;  /* 0x03086000050075a7 */ /* 0x000f24000802017f */
[----:B----4-:R-:W-:Y:S05]  /*124f0*/  @!P1 BRA `(.L_x_2563) ;  /* 0x0000003800f89947 */ /* 0x010fea0003800000 */
.L_x_2680:
[----:B------:R-:W-:Y:S05]  /*12500*/  @!P0 BRA `(.L_x_2564) ;  /* 0x0000000000048947 */ /* 0x000fea0003800000 */
[----:B------:R-:W-:Y:S01]  /*12510*/  BPT.TRAP 0x1 ;  /* 0x000000040000795c */ /* 0x000fe20000300000 */
.L_x_2564:
[----:B------:R0:W0:Y:S02]  /*12520*/  SYNCS.PHASECHK.TRANS64.TRYWAIT P0, [R27+URZ+0x30860], R2 ;  /* 0x030860021b0075a7 */ /* 0x000024000800017f */
[----:B0-----:R-:W-:Y:S05]  /*12530*/  @!P0 NANOSLEEP.SYNCS 0x989680 ;  /* 0x009896800000895d */ /* 0x001fea0003900000 */
[----:B------:R-:W0:Y:S02]  /*12540*/  @!P0 SYNCS.PHASECHK.TRANS64 P0, [R27+URZ+0x30860], R2 ;  /* 0x030860021b0085a7 */ /* 0x000e24000800007f */
[----:B0-----:R-:W-:Y:S05]  /*12550*/  @!P0 BRA `(.L_x_2564) ;  /* 0xfffffffc00f08947 */ /* 0x001fea000383ffff */
.L_x_2556:
[----:B------:R-:W-:Y:S05]  /*12560*/  BSYNC B0 ;  /* 0x0000000000007941 */ /* 0x000fea0003800000 */
.L_x_2555:
[----:B------:R-:W-:Y:S05]  /*12570*/  EXIT ;  /* 0x000000000000794d */ /* 0x000fea0003800000 */
.L_x_2424:
[----:B0-----:R-:W-:-:S04]  /*12580*/  IMAD.U32 R3, RZ, RZ, UR40 ;  /* 0x00000028ff037e24 */ /* 0x001fc8000f8e00ff */
[----:B------:R0:W1:Y:S03]  /*12590*/  SYNCS.PHASECHK.TRANS64.TRYWAIT P1, [R3+URZ+0x30800], R0 ;  /* 0x03080000030075a7 */ /* 0x000066000802017f */
[----:B-1----:R-:W-:Y:S05]  /*125a0*/  @!P1 NANOSLEEP.SYNCS 0x989680 ;  /* 0x009896800000995d */ /* 0x002fea0003900000 */
[----:B------:R-:W1:Y:S02]  /*125b0*/  @!P1 SYNCS.PHASECHK.TRANS64 P1, [R3+URZ+0x30800], R0 ;  /* 0x03080000030095a7 */ /* 0x000e64000802007f */
[----:B-1----:R-:W-:Y:S05]  /*125c0*/  @!P1 BRA `(.L_x_2424) ;  /* 0xfffffffc00ec9947 */ /* 0x002fea000383ffff */
[----:B------:R-:W-:Y:S05]  /*125d0*/  BRA `(.L_x_2565) ;  /* 0xfffffef000f07947 */ /* 0x000fea000383ffff */
.L_x_2428:
[----:B-1----:R1:W2:Y:S02]  /*125e0*/  SYNCS.PHASECHK.TRANS64.TRYWAIT P1, [R0+URZ+0x30830], R3 ;  /* 0x03083003000075a7 */ /* 0x0022a4000802017f */
[----:B--2---:R-:W-:Y:S05]  /*125f0*/  @!P1 NANOSLEEP.SYNCS 0x989680 ;  /* 0x009896800000995d */ /* 0x004fea0003900000 */
[----:B------:R-:W2:Y:S02]  /*12600*/  @!P1 SYNCS.PHASECHK.TRANS64 P1, [R0+URZ+0x30830], R3 ;  /* 0x03083003000095a7 */ /* 0x000ea4000802007f */
[----:B--2---:R-:W-:Y:S05]  /*12610*/  @!P1 BRA `(.L_x_2428) ;  /* 0xfffffffc00f09947 */ /* 0x004fea000383ffff */
[----:B------:R-:W-:Y:S05]  /*12620*/  BRA `(.L_x_2427) ;  /* 0xfffffef4000c7947 */ /* 0x000fea000383ffff */
.L_x_2434:
[----:B-1----:R-:W-:-:S04]  /*12630*/  IMAD.U32 R12, RZ, RZ, UR8 ;  /* 0x00000008ff0c7e24 */ /* 0x002fc8000f8e00ff */
[----:B------:R1:W2:Y:S03]  /*12640*/  SYNCS.PHASECHK.TRANS64.TRYWAIT P1, [R12+URZ+0x30830], R11 ;  /* 0x0308300b0c0075a7 */ /* 0x0002a6000802017f */
[----:B--2---:R-:W-:Y:S05]  /*12650*/  @!P1 NANOSLEEP.SYNCS 0x989680 ;  /* 0x009896800000995d */ /* 0x004fea0003900000 */
[----:B------:R-:W2:Y:S02]  /*12660*/  @!P1 SYNCS.PHASECHK.TRANS64 P1, [R12+URZ+0x30830], R11 ;  /* 0x0308300b0c0095a7 */ /* 0x000ea4000802007f */
[----:B--2---:R-:W-:Y:S05]  /*12670*/  @!P1 BRA `(.L_x_2434) ;  /* 0xfffffffc00ec9947 */ /* 0x004fea000383ffff */
[----:B------:R-:W-:Y:S05]  /*12680*/  BRA `(.L_x_2433) ;  /* 0xffffff1800f87947 */ /* 0x000fea000383ffff */
.L_x_2438:
[----:B01----:R-:W-:-:S04]  /*12690*/  MOV R11, UR9 ;  /* 0x00000009000b7c02 */ /* 0x003fc80008000f00 */
[----:B------:R0:W1:Y:S03]  /*126a0*/  SYNCS.PHASECHK.TRANS64.TRYWAIT P1, [R11+URZ+0x30850], R0 ;  /* 0x030850000b0075a7 */ /* 0x000066000802017f */
[----:B-1----:R-:W-:Y:S05]  /*126b0*/  @!P1 NANOSLEEP.SYNCS 0x989680 ;  /* 0x009896800000995d */ /* 0x002fea0003900000 */
[----:B------:R-:W1:Y:S02]  /*126c0*/  @!P1 SYNCS.PHASECHK.TRANS64 P1, [R11+URZ+0x30850], R0 ;  /* 0x030850000b0095a7 */ /* 0x000e64000802007f */
[----:B-1----:R-:W-:Y:S05]  /*126d0*/  @!P1 BRA `(.L_x_2438) ;  /* 0xfffffffc00ec9947 */ /* 0x002fea000383ffff */
[----:B------:R-:W-:Y:S05]  /*126e0*/  BRA `(.L_x_2437) ;  /* 0xffffff2400c07947 */ /* 0x000fea000383ffff */
.L_x_2446:
[----:B-1----:R-:W-:-:S04]  /*126f0*/  IMAD.U32 R12, RZ, RZ, UR8 ;  /* 0x00000008ff0c7e24 */ /* 0x002fc8000f8e00ff */
[----:B------:R1:W2:Y:S03]  /*12700*/  SYNCS.PHASECHK.TRANS64.TRYWAIT P1, [R12+URZ+0x30830], R11 ;  /* 0x0308300b0c0075a7 */ /* 0x0002a6000802017f */
[----:B--2---:R-:W-:Y:S05]  /*12710*/  @!P1 NANOSLEEP.SYNCS 0x989680 ;  /* 0x009896800000995d */ /* 0x004fea0003900000 */
[----:B------:R-:W2:Y:S02]  /*12720*/  @!P1 SYNCS.PHASECHK.TRANS64 P1, [R12+URZ+0x30830], R11 ;  /* 0x0308300b0c0095a7 */ /* 0x000ea4000802007f */
[----:B--2---:R-:W-:Y:S05]  /*12730*/  @!P1 BRA `(.L_x_2446) ;  /* 0xfffffffc00ec9947 */ /* 0x004fea000383ffff */
[----:B------:R-:W-:Y:S05]  /*12740*/  BRA `(.L_x_2445) ;  /* 0xffffff4400ec7947 */ /* 0x000fea000383ffff */
.L_x_2450:
[----:B01----:R-:W-:-:S04]  /*12750*/  IMAD.U32 R11, RZ, RZ, UR8 ;  /* 0x00000008ff0b7e24 */ /* 0x003fc8000f8e00ff */
[----:B------:R0:W1:Y:S03]  /*12760*/  SYNCS.PHASECHK.TRANS64.TRYWAIT P1, [R11+URZ+0x30850], R0 ;  /* 0x030850000b0075a7 */ /* 0x000066000802017f */
[----:B-1----:R-:W-:Y:S05]  /*12770*/  @!P1 NANOSLEEP.SYNCS 0x989680 ;  /* 0x009896800000995d */ /* 0x002fea0003900000 */
[----:B------:R-:W1:Y:S02]  /*12780*/  @!P1 SYNCS.PHASECHK.TRANS64 P1, [R11+URZ+0x30850], R0 ;  /* 0x030850000b0095a7 */ /* 0x000e64000802007f */
[----:B-1----:R-:W-:Y:S05]  /*12790*/  @!P1 BRA `(.L_x_2450) ;  /* 0xfffffffc00ec9947 */ /* 0x002fea000383ffff */
[----:B------:R-:W-:Y:S05]  /*127a0*/  BRA `(.L_x_2449) ;  /* 0xffffff5000b47947 */ /* 0x000fea000383ffff */
.L_x_2457:
[----:B-1----:R-:W-:-:S04]  /*127b0*/  IMAD.U32 R5, RZ, RZ, UR5 ;  /* 0x00000005ff057e24 */ /* 0x002fc8000f8e00ff */
[----:B------:R1:W2:Y:S03]  /*127c0*/  SYNCS.PHASECHK.TRANS64.TRYWAIT P1, [R5+URZ+0x30850], R0 ;  /* 0x03085000050075a7 */ /* 0x0002a6000802017f */
[----:B--2---:R-:W-:Y:S05]  /*127d0*/  @!P1 NANOSLEEP.SYNCS 0x989680 ;  /* 0x009896800000995d */ /* 0x004fea0003900000 */
[----:B------:R-:W2:Y:S02]  /*127e0*/  @!P1 SYNCS.PHASECHK.TRANS64 P1, [R5+URZ+0x30850], R0 ;  /* 0x03085000050095a7 */ /* 0x000ea4000802007f */
[----:B--2---:R-:W-:Y:S05]  /*127f0*/  @!P1 BRA `(.L_x_2457) ;  /* 0xfffffffc00ec9947 */ /* 0x004fea000383ffff */
[----:B------:R-:W-:Y:S05]  /*12800*/  BRA `(.L_x_2456) ;  /* 0xffffff70004c7947 */ /* 0x000fea000383ffff */
.L_x_2500:
[----:B------:R-:W-:Y:S01]  /*12810*/  SHF.R.U32.HI R8, RZ, 0x5, R21 ;  /* 0x00000005ff087819 */ /* 0x000fe20000011615 */
[----:B------:R-:W-:Y:S01]  /*12820*/  BSSY B0, `(.L_x_2566) ;  /* 0x0000009000007945 */ /* 0x000fe20003800000 */
[----:B------:R-:W-:Y:S01]  /*12830*/  MOV R12, RZ ;  /* 0x000000ff000c7202 */ /* 0x000fe20000000f00 */
[----:B------:R-:W-:Y:S01]  /*12840*/  IMAD.MOV.U32 R11, RZ, RZ, 0x1f ;  /* 0x0000001fff0b7424 */ /* 0x000fe200078e00ff */
[----:B------:R-:W-:Y:S01]  /*12850*/  LOP3.LUT R8, R8, 0x3, RZ, 0xc0, !PT ;  /* 0x0000000308087812 */ /* 0x000fe200078ec0ff */
[----:B------:R-:W-:-:S04]  /*12860*/  IMAD.MOV.U32 R15, RZ, RZ, -0x1 ;  /* 0xffffffffff0f7424 */ /* 0x000fc800078e00ff */
[----:B------:R-:W-:-:S07]  /*12870*/  IMAD.MOV.U32 R13, RZ, RZ, R8 ;  /* 0x000000ffff0d7224 */ /* 0x000fce00078e0008 */
[----:B-----5:R-:W-:Y:S05]  /*12880*/  WARPSYNC.COLLECTIVE R15, `(.L_x_2567) ;  /* 0x000000000f087348 */ /* 0x020fea0003c00000 */
[----:B------:R0:W1:Y:S02]  /*12890*/  SHFL.IDX P6, R14, R13, R12, R11 ;  /* 0x0000000c0d0e7389 */ /* 0x00006400000c000b */
[----:B01---5:R-:W-:Y:S01]  /*128a0*/  ENDCOLLECTIVE ;  /* 0x000000000000791b */ /* 0x023fe20003800000 */
.L_x_2567:
[----:B------:R-:W-:Y:S05]  /*128b0*/  BSYNC B0 ;  /* 0x0000000000007941 */ /* 0x000fea0003800000 */
.L_x_2566:
[----:B------:R-:W-:Y:S05]  /*128c0*/  BRA `(.L_x_2568) ;  /* 0xffffffbc00907947 */ /* 0x000fea000383ffff */
.L_x_2503:
[----:B0-----:R0:W1:Y:S02]  /*128d0*/  SYNCS.PHASECHK.TRANS64.TRYWAIT P0, [R7+URZ+0x30840], R2 ;  /* 0x03084002070075a7 */ /* 0x001064000800017f */
[----:B-1----:R-:W-:Y:S05]  /*128e0*/  @!P0 NANOSLEEP.SYNCS 0x989680 ;  /* 0x009896800000895d */ /* 0x002fea0003900000 */
[----:B------:R-:W1:Y:S02]  /*128f0*/  @!P0 SYNCS.PHASECHK.TRANS64 P0, [R7+URZ+0x30840], R2 ;  /* 0x03084002070085a7 */ /* 0x000e64000800007f */
[----:B-1----:R-:W-:Y:S05]  /*12900*/  @!P0 BRA `(.L_x_2503) ;  /* 0xfffffffc00f08947 */ /* 0x002fea000383ffff */
[----:B------:R-:W-:Y:S05]  /*12910*/  BRA `(.L_x_2569) ;  /* 0xffffffc000047947 */ /* 0x000fea000383ffff */
.L_x_2504:
        /* <DEDUP_REMOVED lines=8> */
.L_x_2571:
[----:B------:R-:W-:Y:S05]  /*129a0*/  BSYNC B0 ;  /* 0x0000000000007941 */ /* 0x000fea0003800000 */
.L_x_2570:
        /* <DEDUP_REMOVED lines=9> */
.L_x_2572:
[----:B------:R-:W-:Y:S01]  /*12a40*/  MOV R13, R0 ;  /* 0x00000000000d7202 */ /* 0x000fe20000000f00 */
[----:B------:R-:W-:Y:S02]  /*12a50*/  IMAD.MOV.U32 R12, RZ, RZ, 0x1 ;  /* 0x00000001ff0c7424 */ /* 0x000fe400078e00ff */
[----:B------:R-:W-:-:S07]  /*12a60*/  IMAD.MOV.U32 R3, RZ, RZ, R14 ;  /* 0x000000ffff037224 */ /* 0x000fce00078e000e */
[----:B------:R-:W-:Y:S05]  /*12a70*/  WARPSYNC.COLLECTIVE R15, `(.L_x_2573) ;  /* 0x000000000f087348 */ /* 0x000fea0003c00000 */
[----:B------:R0:W1:Y:S02]  /*12a80*/  SHFL.IDX P6, R14, R13, R12, R11 ;  /* 0x0000000c0d0e7389 */ /* 0x00006400000c000b */
[----:B01----:R-:W-:Y:S01]  /*12a90*/  ENDCOLLECTIVE ;  /* 0x000000000000791b */ /* 0x003fe20003800000 */
.L_x_2573:
        /* <DEDUP_REMOVED lines=17> */
.L_x_2574:
[----:B------:R-:W-:Y:S02]  /*12bb0*/  @P1 IMAD R8, R5, 0x2, R22 ;  /* 0x0000000205081824 */ /* 0x000fe400078e0216 */
[----:B------:R-:W-:Y:S02]  /*12bc0*/  IMAD.MOV.U32 R13, RZ, RZ, R0 ;  /* 0x000000ffff0d7224 */ /* 0x000fe400078e0000 */
[----:B------:R-:W-:Y:S02]  /*12bd0*/  IMAD.MOV.U32 R12, RZ, RZ, 0x2 ;  /* 0x00000002ff0c7424 */ /* 0x000fe400078e00ff */
[----:B------:R-:W-:-:S07]  /*12be0*/  IMAD.MOV.U32 R3, RZ, RZ, R14 ;  /* 0x000000ffff037224 */ /* 0x000fce00078e000e */
[----:B------:R-:W-:Y:S05]  /*12bf0*/  WARPSYNC.COLLECTIVE R15, `(.L_x_2575) ;  /* 0x000000000f087348 */ /* 0x000fea0003c00000 */
[----:B------:R0:W1:Y:S02]  /*12c00*/  SHFL.IDX P6, R14, R13, R12, R11 ;  /* 0x0000000c0d0e7389 */ /* 0x00006400000c000b */
[----:B01----:R-:W-:Y:S01]  /*12c10*/  ENDCOLLECTIVE ;  /* 0x000000000000791b */ /* 0x003fe20003800000 */
.L_x_2575:
[----:B------:R-:W-:-:S04]  /*12c20*/  @P1 LEA R3, P0, R32, R3, 0x1 ;  /* 0x0000000320031211 */ /* 0x000fc800078008ff */
[----:B------:R-:W-:-:S04]  /*12c30*/  @P1 IADD3.X R2, RZ, R2, RZ, P0, !PT ;  /* 0x00000002ff021210 */ /* 0x000fc800007fe4ff */
        /* <DEDUP_REMOVED lines=15> */
.L_x_2576:
[----:B------:R-:W-:Y:S02]  /*12d30*/  @P1 IMAD R8, R5, 0x2, R22 ;  /* 0x0000000205081824 */ /* 0x000fe400078e0216 */
[----:B------:R-:W-:Y:S01]  /*12d40*/  IMAD.MOV.U32 R13, RZ, RZ, R0 ;  /* 0x000000ffff0d7224 */ /* 0x000fe200078e0000 */
[----:B------:R-:W-:Y:S01]  /*12d50*/  MOV R12, 0x3 ;  /* 0x00000003000c7802 */ /* 0x000fe20000000f00 */
[----:B------:R-:W-:-:S07]  /*12d60*/  IMAD.MOV.U32 R3, RZ, RZ, R14 ;  /* 0x000000ffff037224 */ /* 0x000fce00078e000e */
[----:B------:R-:W-:Y:S05]  /*12d70*/  WARPSYNC.COLLECTIVE R15, `(.L_x_2577) ;  /* 0x000000000f087348 */ /* 0x000fea0003c00000 */
[----:B------:R0:W1:Y:S02]  /*12d80*/  SHFL.IDX P6, R14, R13, R12, R11 ;  /* 0x0000000c0d0e7389 */ /* 0x00006400000c000b */
[----:B01----:R-:W-:Y:S01]  /*12d90*/  ENDCOLLECTIVE ;  /* 0x000000000000791b */ /* 0x003fe20003800000 */
.L_x_2577:
        /* <DEDUP_REMOVED lines=17> */
.L_x_2578:
[----:B------:R-:W-:Y:S01]  /*12eb0*/  @P1 LEA R8, R5, R22, 0x1 ;  /* 0x0000001605081211 */ /* 0x000fe200078e08ff */
[----:B------:R-:W-:Y:S02]  /*12ec0*/  IMAD.MOV.U32 R13, RZ, RZ, R0 ;  /* 0x000000ffff0d7224 */ /* 0x000fe400078e0000 */
[----:B------:R-:W-:Y:S02]  /*12ed0*/  IMAD.MOV.U32 R12, RZ, RZ, 0x4 ;  /* 0x00000004ff0c7424 */ /* 0x000fe400078e00ff */
[----:B------:R-:W-:-:S07]  /*12ee0*/  IMAD.MOV.U32 R3, RZ, RZ, R14 ;  /* 0x000000ffff037224 */ /* 0x000fce00078e000e */
[----:B------:R-:W-:Y:S05]  /*12ef0*/  WARPSYNC.COLLECTIVE R15, `(.L_x_2579) ;  /* 0x000000000f087348 */ /* 0x000fea0003c00000 */
[----:B------:R0:W1:Y:S02]  /*12f00*/  SHFL.IDX P6, R14, R13, R12, R11 ;  /* 0x0000000c0d0e7389 */ /* 0x00006400000c000b */
[----:B01----:R-:W-:Y:S01]  /*12f10*/  ENDCOLLECTIVE ;  /* 0x000000000000791b */ /* 0x003fe20003800000 */
.L_x_2579:
        /* <DEDUP_REMOVED lines=17> */
.L_x_2580:
[----:B------:R-:W-:Y:S02]  /*13030*/  @P1 IMAD R8, R5, 0x2, R22 ;  /* 0x0000000205081824 */ /* 0x000fe400078e0216 */
[----:B------:R-:W-:Y:S02]  /*13040*/  IMAD.MOV.U32 R13, RZ, RZ, R0 ;  /* 0x000000ffff0d7224 */ /* 0x000fe400078e0000 */
[----:B------:R-:W-:Y:S01]  /*13050*/  IMAD.MOV.U32 R12, RZ, RZ, 0x5 ;  /* 0x00000005ff0c7424 */ /* 0x000fe200078e00ff */
[----:B------:R-:W-:-:S07]  /*13060*/  MOV R3, R14 ;  /* 0x0000000e00037202 */ /* 0x000fce0000000f00 */
[----:B------:R-:W-:Y:S05]  /*13070*/  WARPSYNC.COLLECTIVE R15, `(.L_x_2581) ;  /* 0x000000000f087348 */ /* 0x000fea0003c00000 */
[----:B------:R0:W1:Y:S02]  /*13080*/  SHFL.IDX P6, R14, R13, R12, R11 ;  /* 0x0000000c0d0e7389 */ /* 0x00006400000c000b */
[----:B01----:R-:W-:Y:S01]  /*13090*/  ENDCOLLECTIVE ;  /* 0x000000000000791b */ /* 0x003fe20003800000 */
.L_x_2581:
[----:B------:R-:W-:-:S05]  /*130a0*/  @P1 LEA R3, P0, R32, R3, 0x1 ;  /* 0x0000000320031211 */ /* 0x000fca00078008ff */
[----:B------:R-:W-:-:S05]  /*130b0*/  @P1 IMAD.X R2, RZ, RZ, R2, P0 ;  /* 0x000000ffff021224 */ /* 0x000fca00000e0602 */
        /* <DEDUP_REMOVED lines=12> */
.L_x_2582:
[----:B------:R-:W-:Y:S01]  /*13180*/  @!PT LDS RZ, [RZ] ;  /* 0x00000000fffff984 */ /* 0x000fe20000000800 */
[----:B------:R-:W-:Y:S01]  /*13190*/  @!PT LDS RZ, [RZ] ;  /* 0x00000000fffff984 */ /* 0x000fe20000000800 */
[----:B------:R-:W-:Y:S01]  /*131a0*/  @!PT LDS RZ, [RZ] ;  /* 0x00000000fffff984 */ /* 0x000fe20000000800 */
[----:B------:R-:W-:Y:S04]  /*131b0*/  @P1 LDGSTS.E.BYPASS.LTC128B.128 [R8+0x23400], desc[UR36][R2.64+0x80], !P3 ;  /* 0x2340008002081fae */ /* 0x000fe8000d901d64 */
[----:B------:R0:W-:Y:S02]  /*131c0*/  @P1 LDGSTS.E.BYPASS.LTC128B.128 [R8+0x26400], desc[UR36][R2.64+0x100], !P2 ;  /* 0x2640010002081fae */ /* 0x0001e4000d101d64 */
[----:B0-----:R-:W-:Y:S01]  /*131d0*/  IMAD.MOV.U32 R2, RZ, RZ, R14 ;  /* 0x000000ffff027224 */ /* 0x001fe200078e000e */
[----:B------:R-:W-:Y:S06]  /*131e0*/  BRA `(.L_x_2583) ;  /* 0xffffffbc00487947 */ /* 0x000fec000383ffff */
.L_x_2509:
[----:B------:R-:W-:Y:S01]  /*131f0*/  IMAD.MOV.U32 R13, RZ, RZ, R4 ;  /* 0x000000ffff0d7224 */ /* 0x000fe200078e0004 */
[----:B------:R-:W-:Y:S01]  /*13200*/  MOV R11, 0x181f ;  /* 0x0000181f000b7802 */ /* 0x000fe20000000f00 */
[----:B------:R-:W-:Y:S02]  /*13210*/  IMAD.MOV.U32 R12, RZ, RZ, RZ ;  /* 0x000000ffff0c7224 */ /* 0x000fe400078e00ff */
[----:B------:R-:W-:Y:S02]  /*13220*/  IMAD.MOV.U32 R15, RZ, RZ, -0x1 ;  /* 0xffffffffff0f7424 */ /* 0x000fe400078e00ff */
[----:B-----5:R-:W-:Y:S02]  /*13230*/  IMAD R5, R9, R5, RZ ;  /* 0x0000000509057224 */ /* 0x020fe400078e02ff */
[----:B------:R-:W-:-:S07]  /*13240*/  IMAD R17, R17, 0x80, R8 ;  /* 0x0000008011117824 */ /* 0x000fce00078e0208 */
[----:B------:R-:W-:Y:S05]  /*13250*/  WARPSYNC.COLLECTIVE R15, `(.L_x_2584) ;  /* 0x000000000f087348 */ /* 0x000fea0003c00000 */
[----:B------:R0:W1:Y:S02]  /*13260*/  SHFL.IDX P6, R14, R13, R12, R11 ;  /* 0x0000000c0d0e7389 */ /* 0x00006400000c000b */
[----:B01----:R-:W-:Y:S01]  /*13270*/  ENDCOLLECTIVE ;  /* 0x000000000000791b */ /* 0x003fe20003800000 */
.L_x_2584:
[C---:B------:R-:W-:Y:S01]  /*13280*/  VIADD R6, R17.reuse, 0x10 ;  /* 0x0000001011067836 */ /* 0x040fe20000000000 */
[----:B------:R-:W-:Y:S01]  /*13290*/  ISETP.GE.AND P1, PT, R17, R5, PT ;  /* 0x000000051100720c */ /* 0x000fe20003f26270 */
[----:B------:R-:W-:Y:S02]  /*132a0*/  IMAD.MOV.U32 R13, RZ, RZ, R0 ;  /* 0x000000ffff0d7224 */ /* 0x000fe400078e0000 */
[----:B------:R-:W-:-:S10]  /*132b0*/  IMAD.MOV.U32 R2, RZ, RZ, R14 ;  /* 0x000000ffff027224 */ /* 0x000fd400078e000e */
[----:B------:R-:W-:Y:S05]  /*132c0*/  WARPSYNC.COLLECTIVE R15, `(.L_x_2585) ;  /* 0x000000000f087348 */ /* 0x000fea0003c00000 */
[----:B------:R0:W1:Y:S02]  /*132d0*/  SHFL.IDX P6, R14, R13, R12, R11 ;  /* 0x0000000c0d0e7389 */ /* 0x00006400000c000b */
[----:B01----:R-:W-:Y:S01]  /*132e0*/  ENDCOLLECTIVE ;  /* 0x000000000000791b */ /* 0x003fe20003800000 */
.L_x_2585:
[----:B------:R-:W-:Y:S02]  /*132f0*/  IMAD.MOV.U32 R13, RZ, RZ, R4 ;  /* 0x000000ffff0d7224 */ /* 0x000fe400078e0004 */
[----:B------:R-:W-:Y:S01]  /*13300*/  IMAD.MOV.U32 R12, RZ, RZ, 0x1 ;  /* 0x00000001ff0c7424 */ /* 0x000fe200078e00ff */
[----:B------:R-:W-:-:S04]  /*13310*/  @!P1 LEA R14, P4, R32, R14, 0x1 ;  /* 0x0000000e200e9211 */ /* 0x000fc800078808ff */
[----:B------:R-:W-:Y:S01]  /*13320*/  @!P1 IADD3.X R3, RZ, R2, RZ, P4, !PT ;  /* 0x00000002ff039210 */ /* 0x000fe200027fe4ff */
[----:B------:R-:W-:-:S08]  /*13330*/  @!P1 IMAD.MOV.U32 R2, RZ, RZ, R14 ;  /* 0x000000ffff029224 */ /* 0x000fd000078e000e */
[----:B------:R-:W-:Y:S05]  /*13340*/  WARPSYNC.COLLECTIVE R15, `(.L_x_2586) ;  /* 0x000000000f087348 */ /* 0x000fea0003c00000 */
[----:B------:R0:W1:Y:S02]  /*13350*/  SHFL.IDX P6, R14, R13, R12, R11 ;  /* 0x0000000c0d0e7389 */ /* 0x00006400000c000b */
[----:B01----:R-:W-:Y:S01]  /*13360*/  ENDCOLLECTIVE ;  /* 0x000000000000791b */ /* 0x003fe20003800000 */
.L_x_2586:
[----:B------:R-:W-:Y:S01]  /*13370*/  @!PT LDS RZ, [RZ] ;  /* 0x00000000fffff984 */ /* 0x000fe20000000800 */
[----:B------:R-:W-:Y:S01]  /*13380*/  @!PT LDS RZ, [RZ] ;  /* 0x00000000fffff984 */ /* 0x000fe20000000800 */
[----:B------:R-:W-:Y:S01]  /*13390*/  @!PT LDS RZ, [RZ] ;  /* 0x00000000fffff984 */ /* 0x000fe20000000800 */
[----:B------:R-:W-:Y:S04]  /*133a0*/  @!P1 LDGSTS.E.BYPASS.LTC128B.128 [R37+0x12400], desc[UR36][R2.64], !P3 ;  /* 0x1240000002259fae */ /* 0x000fe8000d901d64 */
[----:B------:R-:W-:Y:S04]  /*133b0*/  @!P1 LDGSTS.E.BYPASS.LTC128B.128 [R37+0x16400], desc[UR36][R2.64+0x80], !P2 ;  /* 0x1640008002259fae */ /* 0x000fe8000d101d64 */
[----:B------:R0:W-:Y:S01]  /*133c0*/  @!P1 LDGSTS.E.BYPASS.LTC128B.128 [R37+0x1a400], desc[UR36][R2.64+0x100], !P0 ;  /* 0x1a40010002259fae */ /* 0x0001e2000c101d64 */
[----:B------:R-:W-:Y:S01]  /*133d0*/  ISETP.GE.AND P1, PT, R6, R5, PT ;  /* 0x000000050600720c */ /* 0x000fe20003f26270 */
[----:B------:R-:W-:Y:S01]  /*133e0*/  IMAD.MOV.U32 R13, RZ, RZ, R0 ;  /* 0x000000ffff0d7224 */ /* 0x000fe200078e0000 */
[----:B------:R-:W-:-:S02]  /*133f0*/  IADD3 R6, R17, 0x20, RZ ;  /* 0x0000002011067810 */ /* 0x000fc40007ffe0ff */
[----:B0-----:R-:W-:-:S09]  /*13400*/  MOV R2, R14 ;  /* 0x0000000e00027202 */ /* 0x001fd20000000f00 */
[----:B------:R-:W-:Y:S05]  /*13410*/  WARPSYNC.COLLECTIVE R15, `(.L_x_2587) ;  /* 0x000000000f087348 */ /* 0x000fea0003c00000 */
[----:B------:R0:W1:Y:S02]  /*13420*/  SHFL.IDX P6, R14, R13, R12, R11 ;  /* 0x0000000c0d0e7389 */ /* 0x00006400000c000b */
[----:B01----:R-:W-:Y:S01]  /*13430*/  ENDCOLLECTIVE ;  /* 0x000000000000791b */ /* 0x003fe20003800000 */
.L_x_2587:
        /* <DEDUP_REMOVED lines=8> */
.L_x_2588:
[----:B------:R-:W-:-:S05]  /*134c0*/  @!P1 IMAD.MOV.U32 R3, RZ, RZ, R7 ;  /* 0x000000ffff039224 */ /* 0x000fca00078e0007 */
        /* <DEDUP_REMOVED lines=8> */
[----:B------:R-:W-:Y:S02]  /*13550*/  VIADD R6, R17, 0x30 ;  /* 0x0000003011067836 */ /* 0x000fe40000000000 */
[----:B0-----:R-:W-:-:S10]  /*13560*/  IMAD.MOV.U32 R2, RZ, RZ, R14 ;  /* 0x000000ffff027224 */ /* 0x001fd400078e000e */
[----:B------:R-:W-:Y:S05]  /*13570*/  WARPSYNC.COLLECTIVE R15, `(.L_x_2589) ;  /* 0x000000000f087348 */ /* 0x000fea0003c00000 */
[----:B------:R0:W1:Y:S02]  /*13580*/  SHFL.IDX P6, R14, R13, R12, R11 ;  /* 0x0000000c0d0e7389 */ /* 0x00006400000c000b */
[----:B01----:R-:W-:Y:S01]  /*13590*/  ENDCOLLECTIVE ;  /* 0x000000000000791b */ /* 0x003fe20003800000 */
.L_x_2589:
        /* <DEDUP_REMOVED lines=8> */
.L_x_2590:
        /* <DEDUP_REMOVED lines=14> */
.L_x_2591:
        /* <DEDUP_REMOVED lines=8> */
.L_x_2592:
[----:B------:R-:W-:-:S05]  /*13780*/  @!P1 MOV R3, R7 ;  /* 0x0000000700039202 */ /* 0x000fca0000000f00 */
        /* <DEDUP_REMOVED lines=8> */
[----:B------:R-:W-:Y:S02]  /*13810*/  VIADD R6, R17, 0x50 ;  /* 0x0000005011067836 */ /* 0x000fe40000000000 */
[----:B0-----:R-:W-:-:S10]  /*13820*/  IMAD.MOV.U32 R2, RZ, RZ, R14 ;  /* 0x000000ffff027224 */ /* 0x001fd400078e000e */
[----:B------:R-:W-:Y:S05]  /*13830*/  WARPSYNC.COLLECTIVE R15, `(.L_x_2593) ;  /* 0x000000000f087348 */ /* 0x000fea0003c00000 */
[----:B------:R0:W1:Y:S02]  /*13840*/  SHFL.IDX P6, R14, R13, R12, R11 ;  /* 0x0000000c0d0e7389 */ /* 0x00006400000c000b */
[----:B01----:R-:W-:Y:S01]  /*13850*/  ENDCOLLECTIVE ;  /* 0x000000000000791b */ /* 0x003fe20003800000 */
.L_x_2593:
        /* <DEDUP_REMOVED lines=8> */
.L_x_2594:
        /* <DEDUP_REMOVED lines=14> */
.L_x_2595:
        /* <DEDUP_REMOVED lines=8> */
.L_x_2596:
        /* <DEDUP_REMOVED lines=8> */
[----:B------:R-:W-:Y:S02]  /*13ac0*/  ISETP.GE.AND P1, PT, R6, R5, PT ;  /* 0x000000050600720c */ /* 0x000fe40003f26270 */
[----:B0-----:R-:W-:-:S11]  /*13ad0*/  MOV R2, R14 ;  /* 0x0000000e00027202 */ /* 0x001fd60000000f00 */
[----:B------:R-:W-:Y:S05]  /*13ae0*/  WARPSYNC.COLLECTIVE R15, `(.L_x_2597) ;  /* 0x000000000f087348 */ /* 0x000fea0003c00000 */
[----:B------:R0:W1:Y:S02]  /*13af0*/  SHFL.IDX P6, R14, R13, R12, R11 ;  /* 0x0000000c0d0e7389 */ /* 0x00006400000c000b */
[----:B01----:R-:W-:Y:S01]  /*13b00*/  ENDCOLLECTIVE ;  /* 0x000000000000791b */ /* 0x003fe20003800000 */
.L_x_2597:
        /* <DEDUP_REMOVED lines=8> */
.L_x_2598:
        /* <DEDUP_REMOVED lines=12> */
.L_x_2599:
[----:B------:R-:W-:Y:S05]  /*13c50*/  BRA `(.L_x_2600) ;  /* 0xffffffbc00ac7947 */ /* 0x000fea000383ffff */
.L_x_2514:
[----:B0-----:R0:W1:Y:S02]  /*13c60*/  SYNCS.PHASECHK.TRANS64.TRYWAIT P0, [R22+URZ+0x30820], R3 ;  /* 0x03082003160075a7 */ /* 0x001064000800017f */
[----:B-1----:R-:W-:Y:S05]  /*13c70*/  @!P0 NANOSLEEP.SYNCS 0x989680 ;  /* 0x009896800000895d */ /* 0x002fea0003900000 */
[----:B------:R-:W1:Y:S02]  /*13c80*/  @!P0 SYNCS.PHASECHK.TRANS64 P0, [R22+URZ+0x30820], R3 ;  /* 0x03082003160085a7 */ /* 0x000e64000800007f */
[----:B-1----:R-:W-:Y:S05]  /*13c90*/  @!P0 BRA `(.L_x_2514) ;  /* 0xfffffffc00f08947 */ /* 0x002fea000383ffff */
[----:B------:R-:W-:Y:S05]  /*13ca0*/  BRA `(.L_x_2601) ;  /* 0xffffffc0001c7947 */ /* 0x000fea000383ffff */
.L_x_2519:
[----:B0-----:R0:W1:Y:S02]  /*13cb0*/  SYNCS.PHASECHK.TRANS64.TRYWAIT P0, [R7+URZ+0x30840], R2 ;  /* 0x03084002070075a7 */ /* 0x001064000800017f */
[----:B-1----:R-:W-:Y:S05]  /*13cc0*/  @!P0 NANOSLEEP.SYNCS 0x989680 ;  /* 0x009896800000895d */ /* 0x002fea0003900000 */
[----:B------:R-:W1:Y:S02]  /*13cd0*/  @!P0 SYNCS.PHASECHK.TRANS64 P0, [R7+URZ+0x30840], R2 ;  /* 0x03084002070085a7 */ /* 0x000e64000800007f */
[----:B-1----:R-:W-:Y:S05]  /*13ce0*/  @!P0 BRA `(.L_x_2519) ;  /* 0xfffffffc00f08947 */ /* 0x002fea000383ffff */
[----:B------:R-:W-:Y:S05]  /*13cf0*/  BRA `(.L_x_2602) ;  /* 0xffffffc000fc7947 */ /* 0x000fea000383ffff */
.L_x_2520:
        /* <DEDUP_REMOVED lines=8> */
.L_x_2604:
[----:B------:R-:W-:Y:S05]  /*13d80*/  BSYNC B1 ;  /* 0x0000000000017941 */ /* 0x000fea0003800000 */
.L_x_2603:
[----:B------:R-:W-:Y:S01]  /*13d90*/  IMAD.MOV.U32 R13, RZ, RZ, R8 ;  /* 0x000000ffff0d7224 */ /* 0x000fe200078e0008 */
[----:B------:R-:W-:Y:S01]  /*13da0*/  MOV R12, RZ ;  /* 0x000000ff000c7202 */ /* 0x000fe20000000f00 */
[----:B------:R-:W-:Y:S01]  /*13db0*/  IMAD.MOV.U32 R11, RZ, RZ, 0x181f ;  /* 0x0000181fff0b7424 */ /* 0x000fe200078e00ff */
        /* <DEDUP_REMOVED lines=8> */
.L_x_2605:
        /* <DEDUP_REMOVED lines=8> */
.L_x_2606:
[----:B------:R-:W-:-:S04]  /*13ec0*/  IADD3 R2, P0, R2, R4, RZ ;  /* 0x0000000402027210 */ /* 0x000fc80007f1e0ff */
[----:B------:R-:W-:-:S05]  /*13ed0*/  IADD3.X R3, RZ, R3, RZ, P0, !PT ;  /* 0x00000003ff037210 */ /* 0x000fca00007fe4ff */
[----:B------:R-:W-:Y:S01]  /*13ee0*/  @!PT LDS RZ, [RZ] ;  /* 0x00000000fffff984 */ /* 0x000fe20000000800 */
[----:B------:R-:W-:Y:S01]  /*13ef0*/  @!PT LDS RZ, [RZ] ;  /* 0x00000000fffff984 */ /* 0x000fe20000000800 */
[----:B------:R-:W-:Y:S01]  /*13f00*/  @!PT LDS RZ, [RZ] ;  /* 0x00000000fffff984 */ /* 0x000fe20000000800 */
[----:B------:R-:W-:Y:S01]  /*13f10*/  LDGSTS.E.BYPASS.LTC128B.128 [R5+0x1e400], desc[UR36][R2.64], !P1 ;  /* 0x1e40000002057fae */ /* 0x000fe2000c901d64 */
[----:B------:R-:W-:-:S03]  /*13f20*/  MOV R13, R8 ;  /* 0x00000008000d7202 */ /* 0x000fc60000000f00 */
[----:B------:R-:W-:Y:S04]  /*13f30*/  LDGSTS.E.BYPASS.LTC128B.128 [R5+0x21400], desc[UR36][R2.64+0x80], !P5 ;  /* 0x2140008002057fae */ /* 0x000fe8000e901d64 */
[----:B------:R0:W-:Y:S02]  /*13f40*/  LDGSTS.E.BYPASS.LTC128B.128 [R5+0x24400], desc[UR36][R2.64+0x100], !P4 ;  /* 0x2440010002057fae */ /* 0x0001e4000e101d64 */
[----:B0-----:R-:W-:-:S07]  /*13f50*/  IMAD.MOV.U32 R3, RZ, RZ, R14 ;  /* 0x000000ffff037224 */ /* 0x001fce00078e000e */
[----:B------:R-:W-:Y:S05]  /*13f60*/  WARPSYNC.COLLECTIVE R15, `(.L_x_2607) ;  /* 0x000000000f087348 */ /* 0x000fea0003c00000 */
[----:B------:R0:W1:Y:S02]  /*13f70*/  SHFL.IDX P6, R14, R13, R12, R11 ;  /* 0x0000000c0d0e7389 */ /* 0x00006400000c000b */
[----:B01----:R-:W-:Y:S01]  /*13f80*/  ENDCOLLECTIVE ;  /* 0x000000000000791b */ /* 0x003fe20003800000 */
.L_x_2607:
[----:B------:R-:W-:Y:S02]  /*13f90*/  IMAD.MOV.U32 R13, RZ, RZ, R6 ;  /* 0x000000ffff0d7224 */ /* 0x000fe400078e0006 */
[----:B------:R-:W-:Y:S02]  /*13fa0*/  IMAD.MOV.U32 R12, RZ, RZ, 0x2 ;  /* 0x00000002ff0c7424 */ /* 0x000fe400078e00ff */
[----:B------:R-:W-:-:S07]  /*13fb0*/  IMAD.MOV.U32 R2, RZ, RZ, R14 ;  /* 0x000000ffff027224 */ /* 0x000fce00078e000e */
[----:B------:R-:W-:Y:S05]  /*13fc0*/  WARPSYNC.COLLECTIVE R15, `(.L_x_2608) ;  /* 0x000000000f087348 */ /* 0x000fea0003c00000 */
[----:B------:R0:W1:Y:S02]  /*13fd0*/  SHFL.IDX P6, R14, R13, R12, R11 ;  /* 0x0000000c0d0e7389 */ /* 0x00006400000c000b */
[----:B01----:R-:W-:Y:S01]  /*13fe0*/  ENDCOLLECTIVE ;  /* 0x000000000000791b */ /* 0x003fe20003800000 */
.L_x_2608:
        /* <DEDUP_REMOVED lines=13> */
.L_x_2609:
[----:B------:R-:W-:Y:S01]  /*140c0*/  IMAD.MOV.U32 R13, RZ, RZ, R6 ;  /* 0x000000ffff0d7224 */ /* 0x000fe200078e0006 */
[----:B------:R-:W-:Y:S01]  /*140d0*/  MOV R12, 0x3 ;  /* 0x00000003000c7802 */ /* 0x000fe20000000f00 */
[----:B------:R-:W-:-:S07]  /*140e0*/  IMAD.MOV.U32 R2, RZ, RZ, R14 ;  /* 0x000000ffff027224 */ /* 0x000fce00078e000e */
[----:B------:R-:W-:Y:S05]  /*140f0*/  WARPSYNC.COLLECTIVE R15, `(.L_x_2610) ;  /* 0x000000000f087348 */ /* 0x000fea0003c00000 */
[----:B------:R0:W1:Y:S02]  /*14100*/  SHFL.IDX P6, R14, R13, R12, R11 ;  /* 0x0000000c0d0e7389 */ /* 0x00006400000c000b */
[----:B01----:R-:W-:Y:S01]  /*14110*/  ENDCOLLECTIVE ;  /* 0x000000000000791b */ /* 0x003fe20003800000 */
.L_x_2610:
        /* <DEDUP_REMOVED lines=13> */
.L_x_2611:
[----:B------:R-:W-:Y:S01]  /*141f0*/  MOV R13, R6 ;  /* 0x00000006000d7202 */ /* 0x000fe20000000f00 */
[----:B------:R-:W-:Y:S02]  /*14200*/  IMAD.MOV.U32 R12, RZ, RZ, 0x4 ;  /* 0x00000004ff0c7424 */ /* 0x000fe400078e00ff */
[----:B------:R-:W-:-:S07]  /*14210*/  IMAD.MOV.U32 R2, RZ, RZ, R14 ;  /* 0x000000ffff027224 */ /* 0x000fce00078e000e */
[----:B------:R-:W-:Y:S05]  /*14220*/  WARPSYNC.COLLECTIVE R15, `(.L_x_2612) ;  /* 0x000000000f087348 */ /* 0x000fea0003c00000 */
[----:B------:R0:W1:Y:S02]  /*14230*/  SHFL.IDX P6, R14, R13, R12, R11 ;  /* 0x0000000c0d0e7389 */ /* 0x00006400000c000b */
[----:B01----:R-:W-:Y:S01]  /*14240*/  ENDCOLLECTIVE ;  /* 0x000000000000791b */ /* 0x003fe20003800000 */
.L_x_2612:
        /* <DEDUP_REMOVED lines=13> */
.L_x_2613:
[----:B------:R-:W-:Y:S02]  /*14320*/  IMAD.MOV.U32 R13, RZ, RZ, R6 ;  /* 0x000000ffff0d7224 */ /* 0x000fe400078e0006 */
[----:B------:R-:W-:Y:S02]  /*14330*/  IMAD.MOV.U32 R12, RZ, RZ, 0x5 ;  /* 0x00000005ff0c7424 */ /* 0x000fe400078e00ff */
[----:B------:R-:W-:-:S07]  /*14340*/  IMAD.MOV.U32 R2, RZ, RZ, R14 ;  /* 0x000000ffff027224 */ /* 0x000fce00078e000e */
[----:B------:R-:W-:Y:S05]  /*14350*/  WARPSYNC.COLLECTIVE R15, `(.L_x_2614) ;  /* 0x000000000f087348 */ /* 0x000fea0003c00000 */
[----:B------:R0:W1:Y:S02]  /*14360*/  SHFL.IDX P6, R14, R13, R12, R11 ;  /* 0x0000000c0d0e7389 */ /* 0x00006400000c000b */
[----:B01----:R-:W-:Y:S01]  /*14370*/  ENDCOLLECTIVE ;  /* 0x000000000000791b */ /* 0x003fe20003800000 */
.L_x_2614:
[----:B------:R-:W-:-:S04]  /*14380*/  IADD3 R2, P0, R2, R4, RZ ;  /* 0x0000000402027210 */ /* 0x000fc80007f1e0ff */
[----:B------:R-:W-:-:S05]  /*14390*/  IADD3.X R3, RZ, R35, RZ, P0, !PT ;  /* 0x00000023ff037210 */ /* 0x000fca00007fe4ff */
        /* <DEDUP_REMOVED lines=8> */
[----:B------:R-:W-:-:S07]  /*14420*/  IMAD.MOV.U32 R35, RZ, RZ, R14 ;  /* 0x000000ffff237224 */ /* 0x000fce00078e000e */
[----:B0-----:R-:W-:Y:S05]  /*14430*/  WARPSYNC.COLLECTIVE R15, `(.L_x_2615) ;  /* 0x000000000f087348 */ /* 0x001fea0003c00000 */
[----:B------:R1:W2:Y:S02]  /*14440*/  SHFL.IDX P6, R14, R13, R12, R11 ;  /* 0x0000000c0d0e7389 */ /* 0x0002a400000c000b */
[----:B012---:R-:W-:Y:S01]  /*14450*/  ENDCOLLECTIVE ;  /* 0x000000000000791b */ /* 0x007fe20003800000 */
.L_x_2615:
[----:B------:R-:W-:Y:S01]  /*14460*/  MOV R2, R14 ;  /* 0x0000000e00027202 */ /* 0x000fe20000000f00 */
[----:B------:R-:W-:Y:S06]  /*14470*/  BRA `(.L_x_2616) ;  /* 0xffffffc000247947 */ /* 0x000fec000383ffff */
.L_x_2525:
[----:B0-----:R0:W1:Y:S02]  /*14480*/  SYNCS.PHASECHK.TRANS64.TRYWAIT P0, [R6+URZ+0x30860], R2 ;  /* 0x03086002060075a7 */ /* 0x001064000800017f */
[----:B-1----:R-:W-:Y:S05]  /*14490*/  @!P0 NANOSLEEP.SYNCS 0x989680 ;  /* 0x009896800000895d */ /* 0x002fea0003900000 */
[----:B------:R-:W1:Y:S02]  /*144a0*/  @!P0 SYNCS.PHASECHK.TRANS64 P0, [R6+URZ+0x30860], R2 ;  /* 0x03086002060085a7 */ /* 0x000e64000800007f */
[----:B-1----:R-:W-:Y:S05]  /*144b0*/  @!P0 BRA `(.L_x_2525) ;  /* 0xfffffffc00f08947 */ /* 0x002fea000383ffff */
[----:B------:R-:W-:Y:S05]  /*144c0*/  BRA `(.L_x_2617) ;  /* 0xffffffc0008c7947 */ /* 0x000fea000383ffff */
.L_x_2526:
        /* <DEDUP_REMOVED lines=8> */
.L_x_2619:
[----:B------:R-:W-:Y:S05]  /*14550*/  BSYNC B1 ;  /* 0x0000000000017941 */ /* 0x000fea0003800000 */
.L_x_2618:
[----:B------:R-:W-:Y:S01]  /*14560*/  IMAD.MOV.U32 R13, RZ, RZ, R24 ;  /* 0x000000ffff0d7224 */ /* 0x000fe200078e0018 */
[----:B------:R-:W-:Y:S01]  /*14570*/  MOV R3, R14 ;  /* 0x0000000e00037202 */ /* 0x000fe20000000f00 */
[----:B------:R-:W-:Y:S02]  /*14580*/  IMAD.MOV.U32 R12, RZ, RZ, RZ ;  /* 0x000000ffff0c7224 */ /* 0x000fe400078e00ff */
[----:B------:R-:W-:Y:S02]  /*14590*/  IMAD.MOV.U32 R11, RZ, RZ, 0x181f ;  /* 0x0000181fff0b7424 */ /* 0x000fe400078e00ff */
[----:B------:R-:W-:Y:S02]  /*145a0*/  IMAD.MOV.U32 R15, RZ, RZ, -0x1 ;  /* 0xffffffffff0f7424 */ /* 0x000fe400078e00ff */
[----:B------:R-:W-:-:S07]  /*145b0*/  IMAD R5, R5, 0x2, R22 ;  /* 0x0000000205057824 */ /* 0x000fce00078e0216 */
[----:B------:R-:W-:Y:S05]  /*145c0*/  WARPSYNC.COLLECTIVE R15, `(.L_x_2620) ;  /* 0x000000000f087348 */ /* 0x000fea0003c00000 */
[----:B------:R0:W1:Y:S02]  /*145d0*/  SHFL.IDX P6, R14, R13, R12, R11 ;  /* 0x0000000c0d0e7389 */ /* 0x00006400000c000b */
[----:B01----:R-:W-:Y:S01]  /*145e0*/  ENDCOLLECTIVE ;  /* 0x000000000000791b */ /* 0x003fe20003800000 */
.L_x_2620:
[----:B------:R-:W-:Y:S02]  /*145f0*/  IMAD.MOV.U32 R13, RZ, RZ, R25 ;  /* 0x000000ffff0d7224 */ /* 0x000fe400078e0019 */
[----:B------:R-:W-:Y:S01]  /*14600*/  IMAD.MOV.U32 R12, RZ, RZ, 0x1 ;  /* 0x00000001ff0c7424 */ /* 0x000fe200078e00ff */
[----:B------:R-:W-:-:S07]  /*14610*/  MOV R2, R14 ;  /* 0x0000000e00027202 */ /* 0x000fce0000000f00 */
[----:B------:R-:W-:Y:S05]  /*14620*/  WARPSYNC.COLLECTIVE R15, `(.L_x_2621) ;  /* 0x000000000f087348 */ /* 0x000fea0003c00000 */
[----:B------:R0:W1:Y:S02]  /*14630*/  SHFL.IDX P6, R14, R13, R12, R11 ;  /* 0x0000000c0d0e7389 */ /* 0x00006400000c000b */
[----:B01----:R-:W-:Y:S01]  /*14640*/  ENDCOLLECTIVE ;  /* 0x000000000000791b */ /* 0x003fe20003800000 */
.L_x_2621:
        /* <DEDUP_REMOVED lines=16> */
.L_x_2622:
[----:B------:R-:W-:Y:S01]  /*14750*/  IMAD.MOV.U32 R13, RZ, RZ, R25 ;  /* 0x000000ffff0d7224 */ /* 0x000fe200078e0019 */
[----:B------:R-:W-:Y:S01]  /*14760*/  MOV R12, 0x2 ;  /* 0x00000002000c7802 */ /* 0x000fe20000000f00 */
[----:B------:R-:W-:-:S07]  /*14770*/  IMAD.MOV.U32 R2, RZ, RZ, R14 ;  /* 0x000000ffff027224 */ /* 0x000fce00078e000e */
[----:B------:R-:W-:Y:S05]  /*14780*/  WARPSYNC.COLLECTIVE R15, `(.L_x_2623) ;  /* 0x000000000f087348 */ /* 0x000fea0003c00000 */
[----:B------:R0:W1:Y:S02]  /*14790*/  SHFL.IDX P6, R14, R13, R12, R11 ;  /* 0x0000000c0d0e7389 */ /* 0x00006400000c000b */
[----:B01----:R-:W-:Y:S01]  /*147a0*/  ENDCOLLECTIVE ;  /* 0x000000000000791b */ /* 0x003fe20003800000 */
.L_x_2623:
        /* <DEDUP_REMOVED lines=16> */
.L_x_2624:
[----:B------:R-:W-:Y:S01]  /*148b0*/  MOV R13, R25 ;  /* 0x00000019000d7202 */ /* 0x000fe20000000f00 */
[----:B------:R-:W-:Y:S02]  /*148c0*/  IMAD.MOV.U32 R12, RZ, RZ, 0x3 ;  /* 0x00000003ff0c7424 */ /* 0x000fe400078e00ff */
[----:B------:R-:W-:-:S07]  /*148d0*/  IMAD.MOV.U32 R2, RZ, RZ, R14 ;  /* 0x000000ffff027224 */ /* 0x000fce00078e000e */
[----:B------:R-:W-:Y:S05]  /*148e0*/  WARPSYNC.COLLECTIVE R15, `(.L_x_2625) ;  /* 0x000000000f087348 */ /* 0x000fea0003c00000 */
[----:B------:R0:W1:Y:S02]  /*148f0*/  SHFL.IDX P6, R14, R13, R12, R11 ;  /* 0x0000000c0d0e7389 */ /* 0x00006400000c000b */
[----:B01----:R-:W-:Y:S01]  /*14900*/  ENDCOLLECTIVE ;  /* 0x000000000000791b */ /* 0x003fe20003800000 */
.L_x_2625:
        /* <DEDUP_REMOVED lines=16> */
.L_x_2626:
[----:B------:R-:W-:Y:S02]  /*14a10*/  IMAD.MOV.U32 R13, RZ, RZ, R25 ;  /* 0x000000ffff0d7224 */ /* 0x000fe400078e0019 */
[----:B------:R-:W-:Y:S02]  /*14a20*/  IMAD.MOV.U32 R12, RZ, RZ, 0x4 ;  /* 0x00000004ff0c7424 */ /* 0x000fe400078e00ff */
[----:B------:R-:W-:-:S07]  /*14a30*/  IMAD.MOV.U32 R2, RZ, RZ, R14 ;  /* 0x000000ffff027224 */ /* 0x000fce00078e000e */
[----:B------:R-:W-:Y:S05]  /*14a40*/  WARPSYNC.COLLECTIVE R15, `(.L_x_2627) ;  /* 0x000000000f087348 */ /* 0x000fea0003c00000 */
[----:B------:R0:W1:Y:S02]  /*14a50*/  SHFL.IDX P6, R14, R13, R12, R11 ;  /* 0x0000000c0d0e7389 */ /* 0x00006400000c000b */
[----:B01----:R-:W-:Y:S01]  /*14a60*/  ENDCOLLECTIVE ;  /* 0x000000000000791b */ /* 0x003fe20003800000 */
.L_x_2627:
        /* <DEDUP_REMOVED lines=16> */
.L_x_2628:
[----:B------:R-:W-:Y:S02]  /*14b70*/  IMAD.MOV.U32 R13, RZ, RZ, R25 ;  /* 0x000000ffff0d7224 */ /* 0x000fe400078e0019 */
[----:B------:R-:W-:Y:S01]  /*14b80*/  IMAD.MOV.U32 R12, RZ, RZ, 0x5 ;  /* 0x00000005ff0c7424 */ /* 0x000fe200078e00ff */
[----:B------:R-:W-:-:S07]  /*14b90*/  MOV R2, R14 ;  /* 0x0000000e00027202 */ /* 0x000fce0000000f00 */
[----:B------:R-:W-:Y:S05]  /*14ba0*/  WARPSYNC.COLLECTIVE R15, `(.L_x_2629) ;  /* 0x000000000f087348 */ /* 0x000fea0003c00000 */
[----:B------:R0:W1:Y:S02]  /*14bb0*/  SHFL.IDX P6, R14, R13, R12, R11 ;  /* 0x0000000c0d0e7389 */ /* 0x00006400000c000b */
[----:B01----:R-:W-:Y:S01]  /*14bc0*/  ENDCOLLECTIVE ;  /* 0x000000000000791b */ /* 0x003fe20003800000 */
.L_x_2629:
[----:B------:R-:W-:-:S05]  /*14bd0*/  IADD3 R2, P0, R2, R4, RZ ;  /* 0x0000000402027210 */ /* 0x000fca0007f1e0ff */
        /* <DEDUP_REMOVED lines=12> */
.L_x_2630:
[----:B------:R-:W-:Y:S01]  /*14ca0*/  @!PT LDS RZ, [RZ] ;  /* 0x00000000fffff984 */ /* 0x000fe20000000800 */
[----:B------:R-:W-:Y:S01]  /*14cb0*/  @!PT LDS RZ, [RZ] ;  /* 0x00000000fffff984 */ /* 0x000fe20000000800 */
[----:B------:R-:W-:Y:S01]  /*14cc0*/  @!PT LDS RZ, [RZ] ;  /* 0x00000000fffff984 */ /* 0x000fe20000000800 */
[----:B------:R1:W-:Y:S01]  /*14cd0*/  LDGSTS.E.BYPASS.LTC128B.128 [R5+0x5400], desc[UR36][R2.64+0x80], !P0 ;  /* 0x0540008002057fae */ /* 0x0003e2000c101d64 */
[----:B------:R-:W-:-:S13]  /*14ce0*/  ISETP.LT.OR P0, PT, R7, 0x41, P1 ;  /* 0x000000410700780c */ /* 0x000fda0000f01670 */
[----:B------:R1:W-:Y:S01]  /*14cf0*/  LDGSTS.E.BYPASS.LTC128B.128 [R5+0x8400], desc[UR36][R2.64+0x100], !P0 ;  /* 0x0840010002057fae */ /* 0x0003e2000c101d64 */
[----:B------:R-:W-:Y:S05]  /*14d00*/  BRA `(.L_x_2631) ;  /* 0xffffffbc00707947 */ /* 0x000fea000383ffff */
.L_x_2534:
[----:B0-----:R0:W1:Y:S02]  /*14d10*/  SYNCS.PHASECHK.TRANS64.TRYWAIT P0, [R0+URZ+0x30860], R3 ;  /* 0x03086003000075a7 */ /* 0x001064000800017f */
[----:B-1----:R-:W-:Y:S05]  /*14d20*/  @!P0 NANOSLEEP.SYNCS 0x989680 ;  /* 0x009896800000895d */ /* 0x002fea0003900000 */
[----:B------:R-:W1:Y:S02]  /*14d30*/  @!P0 SYNCS.PHASECHK.TRANS64 P0, [R0+URZ+0x30860], R3 ;  /* 0x03086003000085a7 */ /* 0x000e64000800007f */
[----:B-1----:R-:W-:Y:S05]  /*14d40*/  @!P0 BRA `(.L_x_2534) ;  /* 0xfffffffc00f08947 */ /* 0x002fea000383ffff */
[----:B------:R-:W-:Y:S05]  /*14d50*/  BRA `(.L_x_2632) ;  /* 0xffffffc000907947 */ /* 0x000fea000383ffff */
.L_x_2535:
[----:B------:R-:W-:Y:S01]  /*14d60*/  BSSY B0, `(.L_x_2633) ;  /* 0x0000008000007945 */ /* 0x000fe20003800000 */
[----:B------:R-:W-:Y:S02]  /*14d70*/  IMAD.MOV.U32 R13, RZ, RZ, R25 ;  /* 0x000000ffff0d7224 */ /* 0x000fe400078e0019 */
[----:B------:R-:W-:Y:S02]  /*14d80*/  IMAD.MOV.U32 R12, RZ, RZ, RZ ;  /* 0x000000ffff0c7224 */ /* 0x000fe400078e00ff */
[----:B------:R-:W-:Y:S02]  /*14d90*/  IMAD.MOV.U32 R11, RZ, RZ, 0x181f ;  /* 0x0000181fff0b7424 */ /* 0x000fe400078e00ff */
[----:B------:R-:W-:-:S07]  /*14da0*/  IMAD.MOV.U32 R15, RZ, RZ, -0x1 ;  /* 0xffffffffff0f7424 */ /* 0x000fce00078e00ff */
[----:B0-2---:R-:W-:Y:S05]  /*14db0*/  WARPSYNC.COLLECTIVE R15, `(.L_x_2634) ;  /* 0x000000000f087348 */ /* 0x005fea0003c00000 */
[----:B--2---:R1:W2:Y:S02]  /*14dc0*/  SHFL.IDX P6, R14, R13, R12, R11 ;  /* 0x0000000c0d0e7389 */ /* 0x0042a400000c000b */
[----:B012---:R-:W-:Y:S01]  /*14dd0*/  ENDCOLLECTIVE ;  /* 0x000000000000791b */ /* 0x007fe20003800000 */
.L_x_2634:
[----:B------:R-:W-:Y:S05]  /*14de0*/  BSYNC B0 ;  /* 0x0000000000007941 */ /* 0x000fea0003800000 */
.L_x_2633:
[----:B------:R-:W-:Y:S01]  /*14df0*/  IMAD.MOV.U32 R13, RZ, RZ, R24 ;  /* 0x000000ffff0d7224 */ /* 0x000fe200078e0018 */
[----:B------:R-:W-:Y:S01]  /*14e00*/  MOV R3, R14 ;  /* 0x0000000e00037202 */ /* 0x000fe20000000f00 */
[----:B------:R-:W-:Y:S01]  /*14e10*/  IMAD.MOV.U32 R12, RZ, RZ, RZ ;  /* 0x000000ffff0c7224 */ /* 0x000fe200078e00ff */
[----:B------:R-:W-:Y:S01]  /*14e20*/  SHF.L.U32 R5, R32, 0x1, RZ ;  /* 0x0000000120057819 */ /* 0x000fe200000006ff */
[----:B------:R-:W-:Y:S02]  /*14e30*/  IMAD.MOV.U32 R11, RZ, RZ, 0x181f ;  /* 0x0000181fff0b7424 */ /* 0x000fe400078e00ff */
[----:B------:R-:W-:Y:S02]  /*14e40*/  IMAD.MOV.U32 R15, RZ, RZ, -0x1 ;  /* 0xffffffffff0f7424 */ /* 0x000fe400078e00ff */
[----:B------:R-:W-:-:S07]  /*14e50*/  IMAD R4, R7, 0x2, R22 ;  /* 0x0000000207047824 */ /* 0x000fce00078e0216 */
[----:B------:R-:W-:Y:S05]  /*14e60*/  WARPSYNC.COLLECTIVE R15, `(.L_x_2635) ;  /* 0x000000000f087348 */ /* 0x000fea0003c00000 */
[----:B------:R0:W1:Y:S02]  /*14e70*/  SHFL.IDX P6, R14, R13, R12, R11 ;  /* 0x0000000c0d0e7389 */ /* 0x00006400000c000b */
[----:B01----:R-:W-:Y:S01]  /*14e80*/  ENDCOLLECTIVE ;  /* 0x000000000000791b */ /* 0x003fe20003800000 */
.L_x_2635:
[----:B------:R-:W-:Y:S02]  /*14e90*/  ULDC UR4, c[0x0][0x2f4] ;  /* 0x0000bd0000047ab9 */ /* 0x000fe40000000800 */
        /* <DEDUP_REMOVED lines=12> */
.L_x_2636:
        /* <DEDUP_REMOVED lines=13> */
.L_x_2637:
[----:B------:R-:W-:Y:S02]  /*15030*/  IMAD.MOV.U32 R13, RZ, RZ, R25 ;  /* 0x000000ffff0d7224 */ /* 0x000fe400078e0019 */
[----:B------:R-:W-:Y:S01]  /*15040*/  IMAD.MOV.U32 R12, RZ, RZ, 0x2 ;  /* 0x00000002ff0c7424 */ /* 0x000fe200078e00ff */
[----:B------:R-:W-:-:S13]  /*15050*/  IADD3 R2, P4, R14, R5, RZ ;  /* 0x000000050e027210 */ /* 0x000fda0007f9e0ff */
[----:B------:R-:W-:Y:S05]  /*15060*/  WARPSYNC.COLLECTIVE R15, `(.L_x_2638) ;  /* 0x000000000f087348 */ /* 0x000fea0003c00000 */
[----:B------:R0:W1:Y:S02]  /*15070*/  SHFL.IDX P6, R14, R13, R12, R11 ;  /* 0x0000000c0d0e7389 */ /* 0x00006400000c000b */
[----:B01----:R-:W-:Y:S01]  /*15080*/  ENDCOLLECTIVE ;  /* 0x000000000000791b */ /* 0x003fe20003800000 */
.L_x_2638:
        /* <DEDUP_REMOVED lines=15> */
.L_x_2639:
[----:B------:R-:W-:Y:S02]  /*15180*/  IMAD.MOV.U32 R13, RZ, RZ, R25 ;  /* 0x000000ffff0d7224 */ /* 0x000fe400078e0019 */
[----:B------:R-:W-:Y:S01]  /*15190*/  IMAD.MOV.U32 R12, RZ, RZ, 0x3 ;  /* 0x00000003ff0c7424 */ /* 0x000fe200078e00ff */
[----:B------:R-:W-:-:S13]  /*151a0*/  IADD3 R2, P4, R14, R5, RZ ;  /* 0x000000050e027210 */ /* 0x000fda0007f9e0ff */
[----:B------:R-:W-:Y:S05]  /*151b0*/  WARPSYNC.COLLECTIVE R15, `(.L_x_2640) ;  /* 0x000000000f087348 */ /* 0x000fea0003c00000 */
[----:B------:R0:W1:Y:S02]  /*151c0*/  SHFL.IDX P6, R14, R13, R12, R11 ;  /* 0x0000000c0d0e7389 */ /* 0x00006400000c000b */
[----:B01----:R-:W-:Y:S01]  /*151d0*/  ENDCOLLECTIVE ;  /* 0x000000000000791b */ /* 0x003fe20003800000 */
.L_x_2640:
        /* <DEDUP_REMOVED lines=15> */
.L_x_2641:
[----:B------:R-:W-:Y:S02]  /*152d0*/  IMAD.MOV.U32 R13, RZ, RZ, R25 ;  /* 0x000000ffff0d7224 */ /* 0x000fe400078e0019 */
[----:B------:R-:W-:Y:S01]  /*152e0*/  IMAD.MOV.U32 R12, RZ, RZ, 0x4 ;  /* 0x00000004ff0c7424 */ /* 0x000fe200078e00ff */
[----:B------:R-:W-:-:S13]  /*152f0*/  IADD3 R2, P4, R14, R5, RZ ;  /* 0x000000050e027210 */ /* 0x000fda0007f9e0ff */
[----:B------:R-:W-:Y:S05]  /*15300*/  WARPSYNC.COLLECTIVE R15, `(.L_x_2642) ;  /* 0x000000000f087348 */ /* 0x000fea0003c00000 */
[----:B------:R0:W1:Y:S02]  /*15310*/  SHFL.IDX P6, R14, R13, R12, R11 ;  /* 0x0000000c0d0e7389 */ /* 0x00006400000c000b */
[----:B01----:R-:W-:Y:S01]  /*15320*/  ENDCOLLECTIVE ;  /* 0x000000000000791b */ /* 0x003fe20003800000 */
.L_x_2642:
        /* <DEDUP_REMOVED lines=15> */
.L_x_2643:
[----:B------:R-:W-:Y:S02]  /*15420*/  IMAD.MOV.U32 R13, RZ, RZ, R25 ;  /* 0x000000ffff0d7224 */ /* 0x000fe400078e0019 */
[----:B------:R-:W-:Y:S01]  /*15430*/  IMAD.MOV.U32 R12, RZ, RZ, 0x5 ;  /* 0x00000005ff0c7424 */ /* 0x000fe200078e00ff */
[----:B------:R-:W-:-:S13]  /*15440*/  IADD3 R2, P4, R14, R5, RZ ;  /* 0x000000050e027210 */ /* 0x000fda0007f9e0ff */
[----:B------:R-:W-:Y:S05]  /*15450*/  WARPSYNC.COLLECTIVE R15, `(.L_x_2644) ;  /* 0x000000000f087348 */ /* 0x000fea0003c00000 */
[----:B------:R0:W1:Y:S02]  /*15460*/  SHFL.IDX P6, R14, R13, R12, R11 ;  /* 0x0000000c0d0e7389 */ /* 0x00006400000c000b */
[----:B01----:R-:W-:Y:S01]  /*15470*/  ENDCOLLECTIVE ;  /* 0x000000000000791b */ /* 0x003fe20003800000 */
.L_x_2644:
        /* <DEDUP_REMOVED lines=14> */
.L_x_2645:
[----:B------:R-:W-:Y:S05]  /*15560*/  BRA `(.L_x_2646) ;  /* 0xffffffbc00947947 */ /* 0x000fea000383ffff */
.L_x_2540:
        /* <DEDUP_REMOVED lines=8> */
.L_x_2648:
[----:B------:R-:W-:Y:S05]  /*155f0*/  BSYNC B0 ;  /* 0x0000000000007941 */ /* 0x000fea0003800000 */
.L_x_2647:
[----:B------:R-:W-:Y:S01]  /*15600*/  IMAD.MOV.U32 R13, RZ, RZ, R16 ;  /* 0x000000ffff0d7224 */ /* 0x000fe200078e0010 */
[----:B------:R-:W-:Y:S01]  /*15610*/  MOV R15, 0xffffffff ;  /* 0xffffffff000f7802 */ /* 0x000fe20000000f00 */
[----:B------:R-:W-:Y:S02]  /*15620*/  IMAD.MOV.U32 R12, RZ, RZ, 0x1 ;  /* 0x00000001ff0c7424 */ /* 0x000fe400078e00ff */
[----:B------:R-:W-:Y:S02]  /*15630*/  IMAD.MOV.U32 R11, RZ, RZ, 0x1f ;  /* 0x0000001fff0b7424 */ /* 0x000fe400078e00ff */
[----:B------:R-:W-:Y:S02]  /*15640*/  IMAD.IADD R5, R19, 0x1, R8 ;  /* 0x0000000113057824 */ /* 0x000fe400078e0208 */
[----:B------:R-:W-:-:S07]  /*15650*/  IMAD.MOV.U32 R0, RZ, RZ, R14 ;  /* 0x000000ffff007224 */ /* 0x000fce00078e000e */
[----:B------:R-:W-:Y:S05]  /*15660*/  WARPSYNC.COLLECTIVE R15, `(.L_x_2649) ;  /* 0x000000000f087348 */ /* 0x000fea0003c00000 */
[----:B------:R0:W1:Y:S02]  /*15670*/  SHFL.IDX P6, R14, R13, R12, R11 ;  /* 0x0000000c0d0e7389 */ /* 0x00006400000c000b */
[----:B01----:R-:W-:Y:S01]  /*15680*/  ENDCOLLECTIVE ;  /* 0x000000000000791b */ /* 0x003fe20003800000 */
.L_x_2649:
        /* <DEDUP_REMOVED lines=13> */
[----:B------:R-:W-:-:S04]  /*15760*/  ISETP.NE.AND P1, PT, R8, RZ, PT ;  /* 0x000000ff0800720c */ /* 0x000fc80003f25270 */
[----:B------:R-:W-:-:S09]  /*15770*/  MOV R13, R5 ;  /* 0x00000005000d7202 */ /* 0x000fd20000000f00 */
[----:B------:R-:W-:Y:S05]  /*15780*/  WARPSYNC.COLLECTIVE R15, `(.L_x_2650) ;  /* 0x000000000f087348 */ /* 0x000fea0003c00000 */
[----:B------:R0:W1:Y:S02]  /*15790*/  SHFL.UP P6, R14, R13, R12, R11 ;  /* 0x0400000c0d0e7389 */ /* 0x00006400000c000b */
[----:B01----:R-:W-:Y:S01]  /*157a0*/  ENDCOLLECTIVE ;  /* 0x000000000000791b */ /* 0x003fe20003800000 */
.L_x_2650:
[----:B------:R-:W-:Y:S01]  /*157b0*/  IMAD.MOV.U32 R12, RZ, RZ, 0x2 ;  /* 0x00000002ff0c7424 */ /* 0x000fe200078e00ff */
[----:B------:R-:W-:-:S05]  /*157c0*/  SEL R6, R14, RZ, P1 ;  /* 0x000000ff0e067207 */ /* 0x000fca0000800000 */
[----:B------:R-:W-:-:S04]  /*157d0*/  IMAD.IADD R6, R5, 0x1, R6 ;  /* 0x0000000105067824 */ /* 0x000fc800078e0206 */
[----:B------:R-:W-:-:S07]  /*157e0*/  IMAD.MOV.U32 R13, RZ, RZ, R6 ;  /* 0x000000ffff0d7224 */ /* 0x000fce00078e0006 */
[----:B------:R-:W-:Y:S05]  /*157f0*/  WARPSYNC.COLLECTIVE R15, `(.L_x_2651) ;  /* 0x000000000f087348 */ /* 0x000fea0003c00000 */
[----:B------:R0:W1:Y:S02]  /*15800*/  SHFL.UP P6, R14, R13, R12, R11 ;  /* 0x0400000c0d0e7389 */ /* 0x00006400000c000b */
[----:B01----:R-:W-:Y:S01]  /*15810*/  ENDCOLLECTIVE ;  /* 0x000000000000791b */ /* 0x003fe20003800000 */
.L_x_2651:
[----:B------:R-:W-:Y:S01]  /*15820*/  IMAD.MOV.U32 R12, RZ, RZ, 0x4 ;  /* 0x00000004ff0c7424 */ /* 0x000fe200078e00ff */
[----:B------:R-:W-:-:S04]  /*15830*/  SEL R7, R14, RZ, P2 ;  /* 0x000000ff0e077207 */ /* 0x000fc80001000000 */
[----:B------:R-:W-:-:S05]  /*15840*/  IADD3 R7, R6, R7, RZ ;  /* 0x0000000706077210 */ /* 0x000fca0007ffe0ff */
[----:B------:R-:W-:-:S07]  /*15850*/  IMAD.MOV.U32 R13, RZ, RZ, R7 ;  /* 0x000000ffff0d7224 */ /* 0x000fce00078e0007 */
[----:B------:R-:W-:Y:S05]  /*15860*/  WARPSYNC.COLLECTIVE R15, `(.L_x_2652) ;  /* 0x000000000f087348 */ /* 0x000fea0003c00000 */
[----:B------:R0:W1:Y:S02]  /*15870*/  SHFL.UP P6, R14, R13, R12, R11 ;  /* 0x0400000c0d0e7389 */ /* 0x00006400000c000b */
[----:B01----:R-:W-:Y:S01]  /*15880*/  ENDCOLLECTIVE ;  /* 0x000000000000791b */ /* 0x003fe20003800000 */
.L_x_2652:
[----:B------:R-:W-:Y:S02]  /*15890*/  MOV R12, 0x8 ;  /* 0x00000008000c7802 */ /* 0x000fe40000000f00 */
[----:B------:R-:W-:-:S05]  /*158a0*/  SEL R2, R14, RZ, P3 ;  /* 0x000000ff0e027207 */ /* 0x000fca0001800000 */
[----:B------:R-:W-:-:S04]  /*158b0*/  IMAD.IADD R2, R7, 0x1, R2 ;  /* 0x0000000107027824 */ /* 0x000fc800078e0202 */
[----:B------:R-:W-:-:S07]  /*158c0*/  IMAD.MOV.U32 R13, RZ, RZ, R2 ;  /* 0x000000ffff0d7224 */ /* 0x000fce00078e0002 */
[----:B------:R-:W-:Y:S05]  /*158d0*/  WARPSYNC.COLLECTIVE R15, `(.L_x_2653) ;  /* 0x000000000f087348 */ /* 0x000fea0003c00000 */
[----:B------:R0:W1:Y:S02]  /*158e0*/  SHFL.UP P6, R14, R13, R12, R11 ;  /* 0x0400000c0d0e7389 */ /* 0x00006400000c000b */
[----:B01----:R-:W-:Y:S01]  /*158f0*/  ENDCOLLECTIVE ;  /* 0x000000000000791b */ /* 0x003fe20003800000 */
.L_x_2653:
[----:B------:R-:W-:Y:S01]  /*15900*/  IMAD.MOV.U32 R12, RZ, RZ, 0x10 ;  /* 0x00000010ff0c7424 */ /* 0x000fe200078e00ff */
[----:B------:R-:W-:-:S05]  /*15910*/  SEL R3, R14, RZ, P4 ;  /* 0x000000ff0e037207 */ /* 0x000fca0002000000 */
[----:B------:R-:W-:-:S04]  /*15920*/  IMAD.IADD R3, R2, 0x1, R3 ;  /* 0x0000000102037824 */ /* 0x000fc800078e0203 */
[----:B------:R-:W-:-:S07]  /*15930*/  IMAD.MOV.U32 R13, RZ, RZ, R3 ;  /* 0x000000ffff0d7224 */ /* 0x000fce00078e0003 */
[----:B------:R-:W-:Y:S05]  /*15940*/  WARPSYNC.COLLECTIVE R15, `(.L_x_2654) ;  /* 0x000000000f087348 */ /* 0x000fea0003c00000 */
[----:B------:R0:W1:Y:S02]  /*15950*/  SHFL.UP P6, R14, R13, R12, R11 ;  /* 0x0400000c0d0e7389 */ /* 0x00006400000c000b */
[----:B01----:R-:W-:Y:S01]  /*15960*/  ENDCOLLECTIVE ;  /* 0x000000000000791b */ /* 0x003fe20003800000 */
.L_x_2654:
        /* <DEDUP_REMOVED lines=8> */
.L_x_2655:
[----:B------:R-:W-:Y:S05]  /*159f0*/  BRA `(.L_x_2656) ;  /* 0xffffffbc00a47947 */ /* 0x000fea000383ffff */
.L_x_2545:
[----:B------:R-:W-:Y:S01]  /*15a00*/  BSSY B0, `(.L_x_2657) ;  /* 0x0000008000007945 */ /* 0x000fe20003800000 */
[----:B-----5:R-:W-:Y:S01]  /*15a10*/  IMAD.MOV.U32 R13, RZ, RZ, R5 ;  /* 0x000000ffff0d7224 */ /* 0x020fe200078e0005 */
[----:B------:R-:W-:Y:S01]  /*15a20*/  MOV R11, RZ ;  /* 0x000000ff000b7202 */ /* 0x000fe20000000f00 */
[----:B------:R-:W-:Y:S02]  /*15a30*/  IMAD.MOV.U32 R12, RZ, RZ, 0x1 ;  /* 0x00000001ff0c7424 */ /* 0x000fe400078e00ff */
[----:B------:R-:W-:-:S07]  /*15a40*/  IMAD.MOV.U32 R15, RZ, RZ, -0x1 ;  /* 0xffffffffff0f7424 */ /* 0x000fce00078e00ff */
[----:B01----:R-:W-:Y:S05]  /*15a50*/  WARPSYNC.COLLECTIVE R15, `(.L_x_2658) ;  /* 0x000000000f087348 */ /* 0x003fea0003c00000 */
[----:B------:R2:W3:Y:S02]  /*15a60*/  SHFL.UP P6, R14, R13, R12, R11 ;  /* 0x0400000c0d0e7389 */ /* 0x0004e400000c000b */
[----:B0123--:R-:W-:Y:S01]  /*15a70*/  ENDCOLLECTIVE ;  /* 0x000000000000791b */ /* 0x00ffe20003800000 */
.L_x_2658:
[----:B------:R-:W-:Y:S05]  /*15a80*/  BSYNC B0 ;  /* 0x0000000000007941 */ /* 0x000fea0003800000 */
.L_x_2657:
[----:B------:R-:W-:Y:S01]  /*15a90*/  SEL R14, R14, RZ, P1 ;  /* 0x000000ff0e0e7207 */ /* 0x000fe20000800000 */
[----:B------:R-:W-:Y:S01]  /*15aa0*/  IMAD.MOV.U32 R12, RZ, RZ, 0x2 ;  /* 0x00000002ff0c7424 */ /* 0x000fe200078e00ff */
[----:B------:R-:W-:Y:S01]  /*15ab0*/  MOV R15, 0xffffffff ;  /* 0xffffffff000f7802 */ /* 0x000fe20000000f00 */
[----:B------:R-:W-:Y:S02]  /*15ac0*/  IMAD.MOV.U32 R11, RZ, RZ, RZ ;  /* 0x000000ffff0b7224 */ /* 0x000fe400078e00ff */
[----:B------:R-:W-:-:S07]  /*15ad0*/  IMAD.IADD R13, R5, 0x1, R14 ;  /* 0x00000001050d7824 */ /* 0x000fce00078e020e */
[----:B------:R-:W-:Y:S05]  /*15ae0*/  WARPSYNC.COLLECTIVE R15, `(.L_x_2659) ;  /* 0x000000000f087348 */ /* 0x000fea0003c00000 */
[----:B------:R0:W1:Y:S02]  /*15af0*/  SHFL.UP P6, R14, R13, R12, R11 ;  /* 0x0400000c0d0e7389 */ /* 0x00006400000c000b */
[----:B01----:R-:W-:Y:S01]  /*15b00*/  ENDCOLLECTIVE ;  /* 0x000000000000791b */ /* 0x003fe20003800000 */
.L_x_2659:
[----:B------:R-:W-:Y:S01]  /*15b10*/  IMAD.MOV.U32 R12, RZ, RZ, 0x4 ;  /* 0x00000004ff0c7424 */ /* 0x000fe200078e00ff */
[----:B------:R-:W-:-:S05]  /*15b20*/  SEL R2, R14, RZ, P2 ;  /* 0x000000ff0e027207 */ /* 0x000fca0001000000 */
[----:B------:R-:W-:-:S04]  /*15b30*/  IMAD.IADD R2, R13, 0x1, R2 ;  /* 0x000000010d027824 */ /* 0x000fc800078e0202 */
[----:B------:R-:W-:-:S07]  /*15b40*/  IMAD.MOV.U32 R13, RZ, RZ, R2 ;  /* 0x000000ffff0d7224 */ /* 0x000fce00078e0002 */
[----:B------:R-:W-:Y:S05]  /*15b50*/  WARPSYNC.COLLECTIVE R15, `(.L_x_2660) ;  /* 0x000000000f087348 */ /* 0x000fea0003c00000 */
[----:B------:R0:W1:Y:S02]  /*15b60*/  SHFL.UP P6, R14, R13, R12, R11 ;  /* 0x0400000c0d0e7389 */ /* 0x00006400000c000b */
[----:B01----:R-:W-:Y:S01]  /*15b70*/  ENDCOLLECTIVE ;  /* 0x000000000000791b */ /* 0x003fe20003800000 */
.L_x_2660:
[----:B------:R-:W-:Y:S01]  /*15b80*/  IMAD.MOV.U32 R12, RZ, RZ, 0x8 ;  /* 0x00000008ff0c7424 */ /* 0x000fe200078e00ff */
[----:B------:R-:W-:-:S05]  /*15b90*/  SEL R3, R14, RZ, P3 ;  /* 0x000000ff0e037207 */ /* 0x000fca0001800000 */
[----:B------:R-:W-:-:S05]  /*15ba0*/  IMAD.IADD R3, R2, 0x1, R3 ;  /* 0x0000000102037824 */ /* 0x000fca00078e0203 */
[----:B------:R-:W-:-:S07]  /*15bb0*/  MOV R13, R3 ;  /* 0x00000003000d7202 */ /* 0x000fce0000000f00 */
[----:B------:R-:W-:Y:S05]  /*15bc0*/  WARPSYNC.COLLECTIVE R15, `(.L_x_2661) ;  /* 0x000000000f087348 */ /* 0x000fea0003c00000 */
[----:B------:R0:W1:Y:S02]  /*15bd0*/  SHFL.UP P6, R14, R13, R12, R11 ;  /* 0x0400000c0d0e7389 */ /* 0x00006400000c000b */
[----:B01----:R-:W-:Y:S01]  /*15be0*/  ENDCOLLECTIVE ;  /* 0x000000000000791b */ /* 0x003fe20003800000 */
.L_x_2661:
[----:B------:R-:W-:Y:S01]  /*15bf0*/  IMAD.MOV.U32 R12, RZ, RZ, 0x10 ;  /* 0x00000010ff0c7424 */ /* 0x000fe200078e00ff */
[----:B------:R-:W-:-:S05]  /*15c00*/  SEL R4, R14, RZ, P4 ;  /* 0x000000ff0e047207 */ /* 0x000fca0002000000 */
[----:B------:R-:W-:-:S04]  /*15c10*/  IMAD.IADD R4, R3, 0x1, R4 ;  /* 0x0000000103047824 */ /* 0x000fc800078e0204 */
[----:B------:R-:W-:-:S07]  /*15c20*/  IMAD.MOV.U32 R13, RZ, RZ, R4 ;  /* 0x000000ffff0d7224 */ /* 0x000fce00078e0004 */
[----:B------:R-:W-:Y:S05]  /*15c30*/  WARPSYNC.COLLECTIVE R15, `(.L_x_2662) ;  /* 0x000000000f087348 */ /* 0x000fea0003c00000 */
[----:B------:R0:W1:Y:S02]  /*15c40*/  SHFL.UP P6, R14, R13, R12, R11 ;  /* 0x0400000c0d0e7389 */ /* 0x00006400000c000b */
[----:B01----:R-:W-:Y:S01]  /*15c50*/  ENDCOLLECTIVE ;  /* 0x000000000000791b */ /* 0x003fe20003800000 */
.L_x_2662:
        /* <DEDUP_REMOVED lines=8> */
.L_x_2663:
[----:B------:R-:W-:Y:S05]  /*15ce0*/  BRA `(.L_x_2664) ;  /* 0xffffffbc00847947 */ /* 0x000fea000383ffff */
.L_x_2547:
[----:B------:R-:W-:Y:S01]  /*15cf0*/  BSSY B0, `(.L_x_2665) ;  /* 0x0000006000007945 */ /* 0x000fe20003800000 */
[----:B------:R-:W-:Y:S01]  /*15d00*/  PLOP3.LUT P6, PT, P6, PT, PT, 0x8, 0x0 ;  /* 0x000000000000781c */ /* 0x000fe200037ce170 */
[----:B------:R-:W-:-:S12]  /*15d10*/  IMAD.MOV.U32 R15, RZ, RZ, -0x1 ;  /* 0xffffffffff0f7424 */ /* 0x000fd800078e00ff */
[----:B0-----:R-:W-:Y:S05]  /*15d20*/  WARPSYNC.COLLECTIVE R15, `(.L_x_2666) ;  /* 0x000000000f087348 */ /* 0x001fea0003c00000 */
[----:B------:R-:W-:Y:S01]  /*15d30*/  VOTE.ANY R14, PT, P6 ;  /* 0x00000000000e7806 */ /* 0x000fe200030e0100 */
[----:B0-----:R-:W-:Y:S06]  /*15d40*/  ENDCOLLECTIVE ;  /* 0x000000000000791b */ /* 0x001fec0003800000 */
.L_x_2666:
[----:B------:R-:W-:Y:S05]  /*15d50*/  BSYNC B0 ;  /* 0x0000000000007941 */ /* 0x000fea0003800000 */
.L_x_2665:
[----:B------:R-:W-:Y:S01]  /*15d60*/  MOV R2, R14 ;  /* 0x0000000e00027202 */ /* 0x000fe20000000f00 */
[----:B------:R-:W-:Y:S02]  /*15d70*/  IMAD.MOV.U32 R13, RZ, RZ, R5 ;  /* 0x000000ffff0d7224 */ /* 0x000fe400078e0005 */
[----:B------:R-:W-:Y:S01]  /*15d80*/  IMAD.MOV.U32 R11, RZ, RZ, 0x1f ;  /* 0x0000001fff0b7424 */ /* 0x000fe200078e00ff */
[----:B------:R-:W0:Y:S01]  /*15d90*/  POPC R4, R2 ;  /* 0x0000000200047309 */ /* 0x000e220000000000 */
[----:B------:R-:W-:Y:S02]  /*15da0*/  IMAD.MOV.U32 R15, RZ, RZ, -0x1 ;  /* 0xffffffffff0f7424 */ /* 0x000fe400078e00ff */
[----:B0-----:R-:W-:-:S07]  /*15db0*/  IMAD.MOV.U32 R12, RZ, RZ, R4 ;  /* 0x000000ffff0c7224 */ /* 0x001fce00078e0004 */
[----:B------:R-:W-:Y:S05]  /*15dc0*/  WARPSYNC.COLLECTIVE R15, `(.L_x_2667) ;  /* 0x000000000f087348 */ /* 0x000fea0003c00000 */
[----:B------:R0:W1:Y:S02]  /*15dd0*/  SHFL.IDX P6, R14, R13, R12, R11 ;  /* 0x0000000c0d0e7389 */ /* 0x00006400000c000b */
[----:B01----:R-:W-:Y:S01]  /*15de0*/  ENDCOLLECTIVE ;  /* 0x000000000000791b */ /* 0x003fe20003800000 */
.L_x_2667:
[----:B------:R-:W-:Y:S01]  /*15df0*/  MOV R5, R14 ;  /* 0x0000000e00057202 */ /* 0x000fe20000000f00 */
[----:B------:R-:W-:Y:S06]  /*15e00*/  BRA `(.L_x_2668) ;  /* 0xffffffbc00747947 */ /* 0x000fec000383ffff */
.L_x_2549:
[----:B------:R-:W-:Y:S01]  /*15e10*/  BSSY B0, `(.L_x_2669) ;  /* 0x0000007000007945 */ /* 0x000fe20003800000 */
[----:B------:R-:W-:Y:S02]  /*15e20*/  IMAD.MOV.U32 R13, RZ, RZ, R6 ;  /* 0x000000ffff0d7224 */ /* 0x000fe400078e0006 */
[----:B------:R-:W-:Y:S02]  /*15e30*/  IMAD.MOV.U32 R11, RZ, RZ, 0x1f ;  /* 0x0000001fff0b7424 */ /* 0x000fe400078e00ff */
[----:B------:R-:W-:-:S07]  /*15e40*/  IMAD.MOV.U32 R15, RZ, RZ, -0x1 ;  /* 0xffffffffff0f7424 */ /* 0x000fce00078e00ff */
[----:B012---:R-:W-:Y:S05]  /*15e50*/  WARPSYNC.COLLECTIVE R15, `(.L_x_2670) ;  /* 0x000000000f087348 */ /* 0x007fea0003c00000 */
[----:B------:R3:W4:Y:S02]  /*15e60*/  SHFL.IDX P6, R14, R13, R12, R11 ;  /* 0x0000000c0d0e7389 */ /* 0x00072400000c000b */
[----:B01234-:R-:W-:Y:S01]  /*15e70*/  ENDCOLLECTIVE ;  /* 0x000000000000791b */ /* 0x01ffe20003800000 */
.L_x_2670:
[----:B------:R-:W-:Y:S05]  /*15e80*/  BSYNC B0 ;  /* 0x0000000000007941 */ /* 0x000fea0003800000 */
.L_x_2669:
[----:B------:R-:W-:Y:S05]  /*15e90*/  BRA `(.L_x_2548) ;  /* 0xffffffbc006c7947 */ /* 0x000fea000383ffff */
.L_x_2553:
[----:B-1----:R1:W3:Y:S02]  /*15ea0*/  SYNCS.PHASECHK.TRANS64.TRYWAIT P0, [R4+URZ+0x30820], R0 ;  /* 0x03082000040075a7 */ /* 0x0022e4000800017f */
[----:B---3--:R-:W-:Y:S05]  /*15eb0*/  @!P0 NANOSLEEP.SYNCS 0x989680 ;  /* 0x009896800000895d */ /* 0x008fea0003900000 */
[----:B------:R-:W3:Y:S02]  /*15ec0*/  @!P0 SYNCS.PHASECHK.TRANS64 P0, [R4+URZ+0x30820], R0 ;  /* 0x03082000040085a7 */ /* 0x000ee4000800007f */
[----:B---3--:R-:W-:Y:S05]  /*15ed0*/  @!P0 BRA `(.L_x_2553) ;  /* 0xfffffffc00f08947 */ /* 0x008fea000383ffff */
[----:B------:R-:W-:Y:S05]  /*15ee0*/  BRA `(.L_x_2671) ;  /* 0xffffffc000e47947 */ /* 0x000fea000383ffff */
.L_x_2554:
[----:B------:R-:W3:Y:S01]  /*15ef0*/  S2R R2, SR_TID.X ;  /* 0x0000000000027919 */ /* 0x000ee20000002100 */
[----:B------:R-:W-:Y:S01]  /*15f00*/  BSSY B0, `(.L_x_2672) ;  /* 0x000000a000007945 */ /* 0x000fe20003800000 */
[----:B------:R-:W-:Y:S01]  /*15f10*/  MOV R12, RZ ;  /* 0x000000ff000c7202 */ /* 0x000fe20000000f00 */
[----:B------:R-:W-:Y:S02]  /*15f20*/  IMAD.MOV.U32 R11, RZ, RZ, 0x1f ;  /* 0x0000001fff0b7424 */ /* 0x000fe400078e00ff */
[----:B------:R-:W-:Y:S01]  /*15f30*/  IMAD.MOV.U32 R15, RZ, RZ, -0x1 ;  /* 0xffffffffff0f7424 */ /* 0x000fe200078e00ff */
[----:B---3--:R-:W-:-:S04]  /*15f40*/  SHF.R.U32.HI R2, RZ, 0x5, R2 ;  /* 0x00000005ff027819 */ /* 0x008fc80000011602 */
[----:B------:R-:W-:-:S05]  /*15f50*/  LOP3.LUT R2, R2, 0x3, RZ, 0xc0, !PT ;  /* 0x0000000302027812 */ /* 0x000fca00078ec0ff */
[----:B------:R-:W-:-:S07]  /*15f60*/  IMAD.MOV.U32 R13, RZ, RZ, R2 ;  /* 0x000000ffff0d7224 */ /* 0x000fce00078e0002 */
[----:B012---:R-:W-:Y:S05]  /*15f70*/  WARPSYNC.COLLECTIVE R15, `(.L_x_2673) ;  /* 0x000000000f087348 */ /* 0x007fea0003c00000 */
[----:B------:R3:W4:Y:S02]  /*15f80*/  SHFL.IDX P6, R14, R13, R12, R11 ;  /* 0x0000000c0d0e7389 */ /* 0x00072400000c000b */
[----:B01234-:R-:W-:Y:S01]  /*15f90*/  ENDCOLLECTIVE ;  /* 0x000000000000791b */ /* 0x01ffe20003800000 */
.L_x_2673:
[----:B------:R-:W-:Y:S05]  /*15fa0*/  BSYNC B0 ;  /* 0x0000000000007941 */ /* 0x000fea0003800000 */
.L_x_2672:
[----:B------:R-:W-:Y:S05]  /*15fb0*/  BRA `(.L_x_2674) ;  /* 0xffffffc000cc7947 */ /* 0x000fea000383ffff */
.L_x_2557:
[----:B------:R-:W-:Y:S01]  /*15fc0*/  BSSY B1, `(.L_x_2675) ;  /* 0x0000006000017945 */ /* 0x000fe20003800000 */
[----:B------:R-:W-:-:S07]  /*15fd0*/  IMAD.MOV.U32 R15, RZ, RZ, -0x1 ;  /* 0xffffffffff0f7424 */ /* 0x000fce00078e00ff */
[----:B012---:R-:W-:Y:S05]  /*15fe0*/  WARPSYNC.COLLECTIVE R15, `(.L_x_2676) ;  /* 0x000000000f0c7348 */ /* 0x007fea0003c00000 */
[----:B------:R-:W-:Y:S02]  /*15ff0*/  ELECT P6, UR62, PT ;  /* 0x00000000003e782f */ /* 0x000fe400038c0000 */
[----:B------:R-:W-:Y:S01]  /*16000*/  MOV R14, UR62 ;  /* 0x0000003e000e7c02 */ /* 0x000fe20008000f00 */
[----:B012---:R-:W-:Y:S10]  /*16010*/  ENDCOLLECTIVE ;  /* 0x000000000000791b */ /* 0x007ff40003800000 */
.L_x_2676:
[----:B------:R-:W-:Y:S05]  /*16020*/  BSYNC B1 ;  /* 0x0000000000017941 */ /* 0x000fea0003800000 */
.L_x_2675:
[----:B------:R-:W-:Y:S05]  /*16030*/  BRA `(.L_x_2677) ;  /* 0xffffffc000c47947 */ /* 0x000fea000383ffff */
.L_x_2559:
[----:B-1----:R1:W3:Y:S02]  /*16040*/  SYNCS.PHASECHK.TRANS64.TRYWAIT P1, [R5+URZ+0x30840], R0 ;  /* 0x03084000050075a7 */ /* 0x0022e4000802017f */
[----:B---3--:R-:W-:Y:S05]  /*16050*/  @!P1 NANOSLEEP.SYNCS 0x989680 ;  /* 0x009896800000995d */ /* 0x008fea0003900000 */
[----:B------:R-:W3:Y:S02]  /*16060*/  @!P1 SYNCS.PHASECHK.TRANS64 P1, [R5+URZ+0x30840], R0 ;  /* 0x03084000050095a7 */ /* 0x000ee4000802007f */
[----:B---3--:R-:W-:Y:S05]  /*16070*/  @!P1 BRA `(.L_x_2559) ;  /* 0xfffffffc00f09947 */ /* 0x008fea000383ffff */
[----:B------:R-:W-:Y:S05]  /*16080*/  BRA `(.L_x_2678) ;  /* 0xffffffc000ec7947 */ /* 0x000fea000383ffff */
.L_x_2561:
[----:B---3--:R3:W4:Y:S02]  /*16090*/  SYNCS.PHASECHK.TRANS64.TRYWAIT P1, [R27+URZ+0x30840], R2 ;  /* 0x030840021b0075a7 */ /* 0x008724000802017f */
[----:B----4-:R-:W-:Y:S05]  /*160a0*/  @!P1 NANOSLEEP.SYNCS 0x989680 ;  /* 0x009896800000995d */ /* 0x010fea0003900000 */
[----:B------:R-:W4:Y:S02]  /*160b0*/  @!P1 SYNCS.PHASECHK.TRANS64 P1, [R27+URZ+0x30840], R2 ;  /* 0x030840021b0095a7 */ /* 0x000f24000802007f */
[----:B----4-:R-:W-:Y:S05]  /*160c0*/  @!P1 BRA `(.L_x_2561) ;  /* 0xfffffffc00f09947 */ /* 0x010fea000383ffff */
[----:B------:R-:W-:Y:S05]  /*160d0*/  BRA `(.L_x_2679) ;  /* 0xffffffc000f87947 */ /* 0x000fea000383ffff */
.L_x_2563:
[----:B----4-:R4:W0:Y:S02]  /*160e0*/  SYNCS.PHASECHK.TRANS64.TRYWAIT P1, [R5+URZ+0x30860], R0 ;  /* 0x03086000050075a7 */ /* 0x010824000802017f */
[----:B0-----:R-:W-:Y:S05]  /*160f0*/  @!P1 NANOSLEEP.SYNCS 0x989680 ;  /* 0x009896800000995d */ /* 0x001fea0003900000 */
[----:B------:R-:W0:Y:S02]  /*16100*/  @!P1 SYNCS.PHASECHK.TRANS64 P1, [R5+URZ+0x30860], R0 ;  /* 0x03086000050095a7 */ /* 0x000e24000802007f */
[----:B0-----:R-:W-:Y:S05]  /*16110*/  @!P1 BRA `(.L_x_2563) ;  /* 0xfffffffc00f09947 */ /* 0x001fea000383ffff */
[----:B------:R-:W-:Y:S05]  /*16120*/  BRA `(.L_x_2680) ;  /* 0xffffffc000f47947 */ /* 0x000fea000383ffff */
.L_x_2681:
        /* <DEDUP_REMOVED lines=13> */
.L_x_3240:


//--------------------- .text._ZN7cutlass13device_kernelIN5flash11enable_sm90INS1_16FlashAttnFwdSm90INS1_25CollectiveMainloopFwdSm90ILi2EN4cute5tupleIJNS5_1CILi1EEES8_S8_EEENS6_IJNS7_ILi128EEENS7_ILi96EEENS7_ILi192EEEEEELi192ENS_6half_tEfNS_4arch4Sm90ELb1ELb0ELb1ELb1ELb1ELb1ELb0ELb1ELb1ELb1ELb0ELb0EEENS1_21CollectiveEpilogueFwdINS6_IJSA_SC_SB_EEES9_SE_SG_Li256ELb1ELb1ELb0ELb0EEENS1_36VarlenDynamicPersistentTileSchedulerILi128ELi96ELi256ELi128ELb0ELb1ELb1ELb1ELb1ELb1EEEEEEEEEvNT_6ParamsE --------------------------
	.section	.text._ZN7cutlass13device_kernelIN5flash11enable_sm90INS1_16FlashAttnFwdSm90INS1_25CollectiveMainloopFwdSm90ILi2EN4cute5tupleIJNS5_1CILi1EEES8_S8_EEENS6_IJNS7_ILi128EEENS7_ILi96EEENS7_ILi192EEEEEELi192ENS_6half_tEfNS_4arch4Sm90ELb1ELb0ELb1ELb1ELb1ELb1ELb0ELb1ELb1ELb1ELb0ELb0EEENS1_21CollectiveEpilogueFwdINS6_IJSA_SC_SB_EEES9_SE_SG_Li256ELb1ELb1ELb0ELb0EEENS1_36VarlenDynamicPersistentTileSchedulerILi128ELi96ELi256ELi128ELb0ELb1ELb1ELb1ELb1ELb1EEEEEEEEEvNT_6ParamsE,"ax",@progbits
	.align	128
.text._ZN7cutlass13device_kernelIN5flash11enable_sm90INS1_16FlashAttnFwdSm90INS1_25CollectiveMainloopFwdSm90ILi2EN4cute5tupleIJNS5_1CILi1EEES8_S8_EEENS6_IJNS7_ILi128EEENS7_ILi96EEENS7_ILi192EEEEEELi192ENS_6half_tEfNS_4arch4Sm90ELb1ELb0ELb1ELb1ELb1ELb1ELb0ELb1ELb1ELb1ELb0ELb0EEENS1_21CollectiveEpilogueFwdINS6_IJSA_SC_SB_EEES9_SE_SG_Li256ELb1ELb1ELb0ELb0EEENS1_36VarlenDynamicPersistentTileSchedulerILi128ELi96ELi256ELi128ELb0ELb1ELb1ELb1ELb1ELb1EEEEEEEEEvNT_6ParamsE:
        .type           _ZN7cutlass13device_kernelIN5flash11enable_sm90INS1_16FlashAttnFwdSm90INS1_25CollectiveMainloopFwdSm90ILi2EN4cute5tupleIJNS5_1CILi1EEES8_S8_EEENS6_IJNS7_ILi128EEENS7_ILi96EEENS7_ILi192EEEEEELi192ENS_6half_tEfNS_4arch4Sm90ELb1ELb0ELb1ELb1ELb1ELb1ELb0ELb1ELb1ELb1ELb0ELb0EEENS1_21CollectiveEpilogueFwdINS6_IJSA_SC_SB_EEES9_SE_SG_Li256ELb1ELb1ELb0ELb0EEENS1_36VarlenDynamicPersistentTileSchedulerILi128ELi96ELi256ELi128ELb0ELb1ELb1ELb1ELb1ELb1EEEEEEEEEvNT_6ParamsE,@function
        .size           _ZN7cutlass13device_kernelIN5flash11enable_sm90INS1_16FlashAttnFwdSm90INS1_25CollectiveMainloopFwdSm90ILi2EN4cute5tupleIJNS5_1CILi1EEES8_S8_EEENS6_IJNS7_ILi128EEENS7_ILi96EEENS7_ILi192EEEEEELi192ENS_6half_tEfNS_4arch4Sm90ELb1ELb0ELb1ELb1ELb1ELb1ELb0ELb1ELb1ELb1ELb0ELb0EEENS1_21CollectiveEpilogueFwdINS6_IJSA_SC_SB_EEES9_SE_SG_Li256ELb1ELb1ELb0ELb0EEENS1_36VarlenDynamicPersistentTileSchedulerILi128ELi96ELi256ELi128ELb0ELb1ELb1ELb1ELb1ELb1EEEEEEEEEvNT_6ParamsE,(.L_x_3241 - _ZN7cutlass13device_kernelIN5flash11enable_sm90INS1_16FlashAttnFwdSm90INS1_25CollectiveMainloopFwdSm90ILi2EN4cute5tupleIJNS5_1CILi1EEES8_S8_EEENS6_IJNS7_ILi128EEENS7_ILi96EEENS7_ILi192EEEEEELi192ENS_6half_tEfNS_4arch4Sm90ELb1ELb0ELb1ELb1ELb1ELb1ELb0ELb1ELb1ELb1ELb0ELb0EEENS1_21CollectiveEpilogueFwdINS6_IJSA_SC_SB_EEES9_SE_SG_Li256ELb1ELb1ELb0ELb0EEENS1_36VarlenDynamicPersistentTileSchedulerILi128ELi96ELi256ELi128ELb0ELb1ELb1ELb1ELb1ELb1EEEEEEEEEvNT_6ParamsE)
        .other          _ZN7cutlass13device_kernelIN5flash11enable_sm90INS1_16FlashAttnFwdSm90INS1_25CollectiveMainloopFwdSm90ILi2EN4cute5tupleIJNS5_1CILi1EEES8_S8_EEENS6_IJNS7_ILi128EEENS7_ILi96EEENS7_ILi192EEEEEELi192ENS_6half_tEfNS_4arch4Sm90ELb1ELb0ELb1ELb1ELb1ELb1ELb0ELb1ELb1ELb1ELb0ELb0EEENS1_21CollectiveEpilogueFwdINS6_IJSA_SC_SB_EEES9_SE_SG_Li256ELb1ELb1ELb0ELb0EEENS1_36VarlenDynamicPersistentTileSchedulerILi128ELi96ELi256ELi128ELb0ELb1ELb1ELb1ELb1ELb1EEEEEEEEEvNT_6ParamsE,@"STO_CUDA_ENTRY STV_DEFAULT"
_ZN7cutlass13device_kernelIN5flash11enable_sm90INS1_16FlashAttnFwdSm90INS1_25CollectiveMainloopFwdSm90ILi2EN4cute5tupleIJNS5_1CILi1EEES8_S8_EEENS6_IJNS7_ILi128EEENS7_ILi96EEENS7_ILi192EEEEEELi192ENS_6half_tEfNS_4arch4Sm90ELb1ELb0ELb1ELb1ELb1ELb1ELb0ELb1ELb1ELb1ELb0ELb0EEENS1_21CollectiveEpilogueFwdINS6_IJSA_SC_SB_EEES9_SE_SG_Li256ELb1ELb1ELb0ELb0EEENS1_36VarlenDynamicPersistentTileSchedulerILi128ELi96ELi256ELi128ELb0ELb1ELb1ELb1ELb1ELb1EEEEEEEEEvNT_6ParamsE:
        /* <DEDUP_REMOVED lines=18> */
.L_x_2683:
[----:B------:R-:W-:Y:S05]  /*0120*/  BSYNC B0 ;  /* 0x0000000000007941 */ /* 0x000fea0003800000 */
.L_x_2682:
        /* <DEDUP_REMOVED lines=41> */
.L_x_2684:
        /* <DEDUP_REMOVED lines=22> */
.L_x_2685:
        /* <DEDUP_REMOVED lines=18> */
.L_x_2686:
        /* <DEDUP_REMOVED lines=22> */
.L_x_2687:
        /* <DEDUP_REMOVED lines=22> */
.L_x_2688:
        /* <DEDUP_REMOVED lines=10> */
.L_x_2691:
        /* <DEDUP_REMOVED lines=8> */
[----:B-1----:R-:W-:-:S05]  /*0a20*/  MOV R217, UR4 ;  /* 0x0000000400d97c02 */ /* 0x002fca0008000f00 */
        /* <DEDUP_REMOVED lines=9> */
[----:B------:R-:W-:Y:S01]  /*0ac0*/  IMAD.MOV.U32 R18, RZ, RZ, RZ ;  /* 0x000000ffff127224 */ /* 0x000fe200078e00ff */
[----:B------:R-:W-:Y:S01]  /*0ad0*/  MOV R196, RZ ;  /* 0x000000ff00c47202 */ /* 0x000fe20000000f00 */
[----:B------:R-:W-:Y:S02]  /*0ae0*/  IMAD.MOV.U32 R204, RZ, RZ, RZ ;  /* 0x000000ffffcc7224 */ /* 0x000fe400078e00ff */
[----:B------:R-:W-:-:S08]  /*0af0*/  IMAD.MOV.U32 R199, RZ, RZ, RZ ;  /* 0x000000ffffc77224 */ /* 0x000fd000078e00ff */
[----:B------:R-:W-:Y:S01]  /*0b00*/  UIADD3 UR4, UR4, 0x12400, URZ ;  /* 0x0001240004047890 */ /* 0x000fe2000fffe03f */
[----:B--2---:R-:W-:Y:S02]  /*0b10*/  R2UR UR5, R3 ;  /* 0x00000000030572ca */ /* 0x004fe400000e0000 */
[----:B------:R-:W-:-:S04]  /*0b20*/  SHF.R.S32.HI R3, RZ, 0x1f, R0 ;  /* 0x0000001fff037819 */ /* 0x000fc80000011400 */
[----:B------:R-:W-:-:S04]  /*0b30*/  LEA.HI R4, R3, R0, RZ, 0x7 ;  /* 0x0000000003047211 */ /* 0x000fc800078f38ff */
[----:B------:R-:W-:Y:S02]  /*0b40*/  LOP3.LUT R5, R4, 0xffffff80, RZ, 0xc0, !PT ;  /* 0xffffff8004057812 */ /* 0x000fe400078ec0ff */
[----:B------:R-:W-:Y:S01]  /*0b50*/  SHF.R.S32.HI R14, RZ, 0x7, R4 ;  /* 0x00000007ff0e7819 */ /* 0x000fe20000011404 */
[----:B------:R-:W-:Y:S02]  /*0b60*/  ULOP3.LUT UR5, UR5, 0x1, URZ, 0xfc, !UPT ;  /* 0x0000000105057892 */ /* 0x000fe4000f8efc3f */
[----:B------:R-:W-:Y:S01]  /*0b70*/  IMAD.IADD R15, R0, 0x1, -R5 ;  /* 0x00000001000f7824 */ /* 0x000fe200078e0a05 */
[----:B------:R-:W-:Y:S02]  /*0b80*/  LEA.HI R5, R3, R0, RZ, 0x4 ;  /* 0x0000000003057211 */ /* 0x000fe400078f20ff */
[----:B------:R-:W-:Y:S02]  /*0b90*/  LEA.HI R4, R4, R14, RZ, 0x1 ;  /* 0x0000000e04047211 */ /* 0x000fe400078f08ff */
[----:B------:R-:W-:Y:S01]  /*0ba0*/  SHF.R.S32.HI R8, RZ, 0x1f, R15 ;  /* 0x0000001fff087819 */ /* 0x000fe2000001140f */
[----:B------:R-:W-:Y:S01]  /*0bb0*/  STL [R1+0x60], R15 ;  /* 0x0000600f01007387 */ /* 0x000fe20000100800 */
[----:B------:R-:W-:-:S02]  /*0bc0*/  SHF.R.S32.HI R6, RZ, 0x4, R5 ;  /* 0x00000004ff067819 */ /* 0x000fc40000011405 */
[CC--:B------:R-:W-:Y:S01]  /*0bd0*/  LEA.HI R9, R8.reuse, R15.reuse, RZ, 0x2 ;  /* 0x0000000f08097211 */ /* 0x0c0fe200078f10ff */
[----:B------:R0:W-:Y:S01]  /*0be0*/  STL [R1+0x7c], R14 ;  /* 0x00007c0e01007387 */ /* 0x0001e20000100800 */
[----:B------:R-:W-:Y:S02]  /*0bf0*/  LEA.HI R8, R8, R15, RZ, 0x5 ;  /* 0x0000000f08087211 */ /* 0x000fe400078f28ff */
[--C-:B------:R-:W-:Y:S02]  /*0c00*/  SHF.R.S32.HI R10, RZ, 0x2, R9.reuse ;  /* 0x00000002ff0a7819 */ /* 0x100fe40000011409 */
[----:B------:R-:W-:Y:S02]  /*0c10*/  SHF.R.S32.HI R7, RZ, 0x1f, R9 ;  /* 0x0000001fff077819 */ /* 0x000fe40000011409 */
[----:B------:R-:W-:Y:S02]  /*0c20*/  SHF.R.S32.HI R8, RZ, 0x5, R8 ;  /* 0x00000005ff087819 */ /* 0x000fe40000011408 */
[----:B------:R-:W-:-:S02]  /*0c30*/  LEA.HI R11, R7, R10, RZ, 0x3 ;  /* 0x0000000a070b7211 */ /* 0x000fc400078f18ff */
[----:B------:R-:W-:Y:S02]  /*0c40*/  LEA.HI R7, R5, R6, RZ, 0x1 ;  /* 0x0000000605077211 */ /* 0x000fe400078f08ff */
[----:B------:R-:W-:Y:S02]  /*0c50*/  LOP3.LUT R11, R11, 0xfffffff8, RZ, 0xc0, !PT ;  /* 0xfffffff80b0b7812 */ /* 0x000fe400078ec0ff */
[----:B------:R-:W-:Y:S02]  /*0c60*/  LOP3.LUT R7, R7, 0x1ffffffe, RZ, 0xc0, !PT ;  /* 0x1ffffffe07077812 */ /* 0x000fe400078ec0ff */
[----:B------:R-:W-:Y:S02]  /*0c70*/  IADD3 R11, R10, -R11, RZ ;  /* 0x8000000b0a0b7210 */ /* 0x000fe40007ffe0ff */
[CC--:B------:R-:W-:Y:S01]  /*0c80*/  LEA.HI R10, R3.reuse, R0.reuse, RZ, 0x2 ;  /* 0x00000000030a7211 */ /* 0x0c0fe200078f10ff */
[----:B------:R-:W-:Y:S01]  /*0c90*/  IMAD.IADD R7, R6, 0x1, -R7 ;  /* 0x0000000106077824 */ /* 0x000fe200078e0a07 */
[----:B------:R-:W-:Y:S01]  /*0ca0*/  LEA.HI R6, R3, R0, RZ, 0x5 ;  /* 0x0000000003067211 */ /* 0x000fe200078f28ff */
[----:B------:R-:W-:Y:S01]  /*0cb0*/  IMAD R11, R8, 0x10, R11 ;  /* 0x00000010080b7824 */ /* 0x000fe200078e020b */
[----:B------:R-:W-:-:S02]  /*0cc0*/  LOP3.LUT R5, R5, 0x3fffff0, RZ, 0xc0, !PT ;  /* 0x03fffff005057812 */ /* 0x000fc400078ec0ff */
[----:B------:R-:W-:Y:S02]  /*0cd0*/  LOP3.LUT R13, R10, 0xfffffffc, RZ, 0xc0, !PT ;  /* 0xfffffffc0a0d7812 */ /* 0x000fe400078ec0ff */
[----:B------:R-:W-:Y:S02]  /*0ce0*/  SHF.R.S32.HI R6, RZ, 0x5, R6 ;  /* 0x00000005ff067819 */ /* 0x000fe40000011406 */
[C---:B------:R-:W-:Y:S01]  /*0cf0*/  IADD3 R5, R0.reuse, -R5, RZ ;  /* 0x8000000500057210 */ /* 0x040fe20007ffe0ff */
[----:B------:R-:W-:Y:S01]  /*0d00*/  IMAD.IADD R20, R0, 0x1, -R13 ;  /* 0x0000000100147824 */ /* 0x000fe200078e0a0d */
[--C-:B------:R-:W-:Y:S01]  /*0d10*/  SHF.R.S32.HI R203, RZ, 0x2, R10.reuse ;  /* 0x00000002ffcb7819 */ /* 0x100fe2000001140a */
[C---:B------:R-:W-:Y:S01]  /*0d20*/  IMAD.SHL.U32 R222, R6.reuse, 0x200, RZ ;  /* 0x0000020006de7824 */ /* 0x040fe200078e00ff */
[----:B------:R-:W-:Y:S01]  /*0d30*/  LEA.HI R8, R3, R0, RZ, 0x3 ;  /* 0x0000000003087211 */ /* 0x000fe200078f18ff */
[----:B------:R-:W-:Y:S01]  /*0d40*/  IMAD R12, R6, 0x10, R5 ;  /* 0x00000010060c7824 */ /* 0x000fe200078e0205 */
[----:B------:R-:W-:Y:S01]  /*0d50*/  SHF.R.S32.HI R10, RZ, 0x1f, R10 ;  /* 0x0000001fff0a7819 */ /* 0x000fe2000001140a */
[----:B------:R-:W-:Y:S01]  /*0d60*/  VIADD R5, R203, 0x40 ;  /* 0x00000040cb057836 */ /* 0x000fe20000000000 */
[----:B------:R-:W-:Y:S01]  /*0d70*/  LOP3.LUT R3, R8, 0xfffffff8, RZ, 0xc0, !PT ;  /* 0xfffffff808037812 */ /* 0x000fe200078ec0ff */
[----:B------:R-:W-:Y:S01]  /*0d80*/  IMAD R12, R12, 0x8, R7 ;  /* 0x000000080c0c7824 */ /* 0x000fe200078e0207 */
[----:B------:R-:W-:Y:S01]  /*0d90*/  SHF.L.U32 R192, R20, 0x2, RZ ;  /* 0x0000000214c07819 */ /* 0x000fe200000006ff */
[----:B------:R-:W-:Y:S01]  /*0da0*/  IMAD.SHL.U32 R216, R5, 0x40, RZ ;  /* 0x0000004005d87824 */ /* 0x000fe200078e00ff */
[----:B------:R-:W-:Y:S01]  /*0db0*/  LEA.HI R10, R10, R203, RZ, 0x3 ;  /* 0x000000cb0a0a7211 */ /* 0x000fe200078f18ff */
[----:B------:R-:W-:Y:S01]  /*0dc0*/  STL [R1+0x54], R20 ;  /* 0x0000541401007387 */ /* 0x000fe20000100800 */
[----:B------:R-:W-:Y:S01]  /*0dd0*/  IADD3 R19, R0, -R3, RZ ;  /* 0x8000000300137210 */ /* 0x000fe20007ffe0ff */
[----:B------:R-:W-:Y:S01]  /*0de0*/  VIADD R205, R192, 0x40 ;  /* 0x00000040c0cd7836 */ /* 0x000fe20000000000 */
[----:B------:R-:W-:Y:S01]  /*0df0*/  SHF.R.S32.HI R0, RZ, 0x1f, R5 ;  /* 0x0000001fff007819 */ /* 0x000fe20000011405 */
[----:B------:R-:W-:Y:S01]  /*0e00*/  IMAD.SHL.U32 R16, R20, 0x8, RZ ;  /* 0x0000000814107824 */ /* 0x000fe200078e00ff */
[----:B------:R-:W-:Y:S01]  /*0e10*/  LOP3.LUT R10, R10, 0xfffffff8, RZ, 0xc0, !PT ;  /* 0xfffffff80a0a7812 */ /* 0x000fe200078ec0ff */
[C---:B------:R-:W-:Y:S01]  /*0e20*/  IMAD.IADD R194, R192.reuse, 0x1, R205 ;  /* 0x00000001c0c27824 */ /* 0x040fe200078e02cd */
[----:B------:R-:W-:Y:S01]  /*0e30*/  IADD3 R206, R192, 0x20, RZ ;  /* 0x00000020c0ce7810 */ /* 0x000fe20007ffe0ff */
[----:B------:R1:W-:Y:S01]  /*0e40*/  STL [R1+0x3c], R19 ;  /* 0x00003c1301007387 */ /* 0x0003e20000100800 */
[----:B------:R-:W-:Y:S01]  /*0e50*/  LEA.HI R0, R0, R5, RZ, 0x3 ;  /* 0x0000000500007211 */ /* 0x000fe200078f18ff */
[----:B------:R-:W-:Y:S01]  /*0e60*/  IMAD.IADD R228, R203, 0x1, -R10 ;  /* 0x00000001cbe47824 */ /* 0x000fe200078e0a0a */
[----:B------:R-:W-:Y:S01]  /*0e70*/  IADD3 R195, R192, R206, RZ ;  /* 0x000000cec0c37210 */ /* 0x000fe20007ffe0ff */
[----:B------:R-:W-:Y:S01]  /*0e80*/  VIADD R22, R16, 0x60 ;  /* 0x0000006010167836 */ /* 0x000fe20000000000 */
[----:B------:R-:W-:Y:S01]  /*0e90*/  LOP3.LUT R4, R4, 0x3fffffe, RZ, 0xc0, !PT ;  /* 0x03fffffe04047812 */ /* 0x000fe200078ec0ff */
[----:B------:R-:W-:Y:S01]  /*0ea0*/  IMAD.SHL.U32 R223, R0, 0x40, RZ ;  /* 0x0000004000df7824 */ /* 0x000fe200078e00ff */
[----:B------:R-:W-:Y:S01]  /*0eb0*/  SHF.R.S32.HI R0, RZ, 0x1f, R195 ;  /* 0x0000001fff007819 */ /* 0x000fe200000114c3 */
[----:B------:R-:W-:Y:S01]  /*0ec0*/  IMAD.SHL.U32 R219, R228, 0x40, RZ ;  /* 0x00000040e4db7824 */ /* 0x000fe200078e00ff */
[----:B------:R-:W-:Y:S01]  /*0ed0*/  SHF.R.S32.HI R3, RZ, 0x1f, R194 ;  /* 0x0000001fff037819 */ /* 0x000fe200000114c2 */
[----:B------:R-:W-:Y:S01]  /*0ee0*/  IMAD.IADD R4, R14, 0x1, -R4 ;  /* 0x000000010e047824 */ /* 0x000fe200078e0a04 */
[-C--:B------:R-:W-:Y:S01]  /*0ef0*/  LEA.HI R197, R0, R195.reuse, RZ, 0x3 ;  /* 0x000000c300c57211 */ /* 0x080fe200078f18ff */
[C---:B------:R-:W-:Y:S01]  /*0f00*/  VIADD R208, R192.reuse, 0x10 ;  /* 0x00000010c0d07836 */ /* 0x040fe20000000000 */
[-C--:B------:R-:W-:Y:S01]  /*0f10*/  LEA.HI R5, R3, R194.reuse, RZ, 0x6 ;  /* 0x000000c203057211 */ /* 0x080fe200078f30ff */
[----:B------:R-:W-:Y:S01]  /*0f20*/  VIADD R207, R192, 0x30 ;  /* 0x00000030c0cf7836 */ /* 0x000fe20000000000 */
[----:B------:R-:W-:Y:S01]  /*0f30*/  LEA.HI R0, R0, R195, RZ, 0x6 ;  /* 0x000000c300007211 */ /* 0x000fe200078f30ff */
[----:B------:R-:W-:Y:S01]  /*0f40*/  VIADD R215, R192, 0x50 ;  /* 0x00000050c0d77836 */ /* 0x000fe20000000000 */
[----:B------:R-:W-:Y:S01]  /*0f50*/  LOP3.LUT R219, R219, 0x1c0, RZ, 0xc0, !PT ;  /* 0x000001c0dbdb7812 */ /* 0x000fe200078ec0ff */
[----:B------:R-:W-:Y:S01]  /*0f60*/  IMAD.SHL.U32 R7, R5, 0x80, RZ ;  /* 0x0000008005077824 */ /* 0x000fe200078e00ff */
[----:B------:R-:W-:-:S02]  /*0f70*/  LEA.HI R3, R3, R194, RZ, 0x3 ;  /* 0x000000c203037211 */ /* 0x000fc400078f18ff */
[----:B------:R-:W-:Y:S02]  /*0f80*/  LOP3.LUT R216, R216, 0x1c0, RZ, 0xc0, !PT ;  /* 0x000001c0d8d87812 */ /* 0x000fe400078ec0ff */
[----:B0-----:R-:W-:Y:S02]  /*0f90*/  LEA R14, R4, R11, 0x6 ;  /* 0x0000000b040e7211 */ /* 0x001fe400078e30ff */
[----:B------:R-:W-:Y:S02]  /*0fa0*/  SHF.L.U32 R4, R0, 0x7, RZ ;  /* 0x0000000700047819 */ /* 0x000fe400000006ff */
[----:B------:R-:W-:Y:S01]  /*0fb0*/  SHF.R.U32.HI R221, RZ, 0x3, R219 ;  /* 0x00000003ffdd7819 */ /* 0x000fe200000116db */
[----:B------:R-:W-:Y:S01]  /*0fc0*/  STL [R1+0x80], R14 ;  /* 0x0000800e01007387 */ /* 0x000fe20000100800 */
[C---:B------:R-:W-:Y:S02]  /*0fd0*/  LOP3.LUT R0, R219.reuse, 0x38, R197, 0xf8, !PT ;  /* 0x00000038db007812 */ /* 0x040fe400078ef8c5 */
[----:B------:R-:W-:Y:S01]  /*0fe0*/  LOP3.LUT R6, R219, 0x38, R3, 0xf8, !PT ;  /* 0x00000038db067812 */ /* 0x000fe200078ef803 */
[----:B------:R-:W-:Y:S01]  /*0ff0*/  STL [R1+0x50], RZ ;  /* 0x000050ff01007387 */ /* 0x000fe20000100800 */
[----:B------:R-:W-:-:S02]  /*1000*/  SHF.R.U32.HI R13, RZ, 0x3, R216 ;  /* 0x00000003ff0d7819 */ /* 0x000fc400000116d8 */
[C---:B------:R-:W-:Y:S02]  /*1010*/  LOP3.LUT R11, R216.reuse, 0x38, R3, 0xf8, !PT ;  /* 0x00000038d80b7812 */ /* 0x040fe400078ef803 */
[----:B------:R-:W-:Y:S02]  /*1020*/  LOP3.LUT R10, R216, 0x38, R197, 0xf8, !PT ;  /* 0x00000038d80a7812 */ /* 0x000fe400078ef8c5 */
[-C--:B------:R-:W-:Y:S02]  /*1030*/  LOP3.LUT R5, R0, R221.reuse, RZ, 0x3c, !PT ;  /* 0x000000dd00057212 */ /* 0x080fe400078e3cff */
[----:B------:R-:W-:Y:S02]  /*1040*/  LOP3.LUT R7, R7, 0xffffe000, RZ, 0xc0, !PT ;  /* 0xffffe00007077812 */ /* 0x000fe400078ec0ff */
[----:B------:R-:W-:Y:S02]  /*1050*/  LOP3.LUT R6, R6, R221, RZ, 0x3c, !PT ;  /* 0x000000dd06067212 */ /* 0x000fe400078e3cff */
[----:B------:R-:W-:-:S02]  /*1060*/  LOP3.LUT R223, R223, 0xfffffe00, RZ, 0xc0, !PT ;  /* 0xfffffe00dfdf7812 */ /* 0x000fc400078ec0ff */
[-C--:B------:R-:W-:Y:S02]  /*1070*/  LOP3.LUT R0, R11, R13.reuse, RZ, 0x3c, !PT ;  /* 0x0000000d0b007212 */ /* 0x080fe400078e3cff */
[----:B------:R-:W-:Y:S02]  /*1080*/  LOP3.LUT R4, R4, 0xffffe000, RZ, 0xc0, !PT ;  /* 0xffffe00004047812 */ /* 0x000fe400078ec0ff */
[----:B------:R-:W-:Y:S02]  /*1090*/  LOP3.LUT R10, R10, R13, RZ, 0x3c, !PT ;  /* 0x0000000d0a0a7212 */ /* 0x000fe400078e3cff */
[-C--:B------:R-:W-:Y:S02]  /*10a0*/  IADD3 R6, R6, R7.reuse, R222 ;  /* 0x0000000706067210 */ /* 0x080fe40007ffe0de */
[----:B------:R-:W-:Y:S02]  /*10b0*/  IADD3 R7, R0, R7, R223 ;  /* 0x0000000700077210 */ /* 0x000fe40007ffe0df */
[----:B------:R-:W-:-:S02]  /*10c0*/  MOV R0, UR5 ;  /* 0x0000000500007c02 */ /* 0x000fc40008000f00 */
[-C--:B------:R-:W-:Y:S02]  /*10d0*/  IADD3 R5, R5, R4.reuse, R222 ;  /* 0x0000000405057210 */ /* 0x080fe40007ffe0de */
[----:B------:R-:W-:Y:S01]  /*10e0*/  IADD3 R10, R10, R4, R223 ;  /* 0x000000040a0a7210 */ /* 0x000fe20007ffe0df */
[----:B------:R-:W-:Y:S01]  /*10f0*/  IMAD.U32 R4, RZ, RZ, UR4 ;  /* 0x00000004ff047e24 */ /* 0x000fe2000f8e00ff */
[----:B------:R-:W-:Y:S01]  /*1100*/  SHF.R.S32.HI R8, RZ, 0x3, R8 ;  /* 0x00000003ff087819 */ /* 0x000fe20000011408 */
[----:B------:R0:W-:Y:S01]  /*1110*/  STL [R1+0x4], R0 ;  /* 0x0000040001007387 */ /* 0x0001e20000100800 */
[----:B------:R-:W-:Y:S01]  /*1120*/  SHF.L.U32 R224, R19, 0x3, RZ ;  /* 0x0000000313e07819 */ /* 0x000fe200000006ff */
[----:B-1----:R-:W-:Y:S01]  /*1130*/  VIADD R19, R16, 0x80 ;  /* 0x0000008010137836 */ /* 0x002fe20000000000 */
[----:B------:R-:W-:Y:S01]  /*1140*/  SHF.R.S32.HI R198, RZ, 0x3, R3 ;  /* 0x00000003ffc67819 */ /* 0x000fe20000011403 */
[----:B------:R1:W-:Y:S01]  /*1150*/  STL [R1+0x5c], R8 ;  /* 0x00005c0801007387 */ /* 0x0003e20000100800 */
[----:B------:R-:W-:-:S02]  /*1160*/  LEA R3, R5, UR4, 0x1 ;  /* 0x0000000405037c11 */ /* 0x000fc4000f8e08ff */
[----:B------:R-:W-:Y:S01]  /*1170*/  LEA R5, R10, UR4, 0x1 ;  /* 0x000000040a057c11 */ /* 0x000fe2000f8e08ff */
[----:B------:R2:W-:Y:S01]  /*1180*/  STL [R1+0x78], R4 ;  /* 0x0000780401007387 */ /* 0x0005e20000100800 */
[----:B------:R-:W-:Y:S02]  /*1190*/  LOP3.LUT R229, R9, 0x7ffffffc, RZ, 0xc0, !PT ;  /* 0x7ffffffc09e57812 */ /* 0x000fe400078ec0ff */
[----:B0-----:R-:W-:Y:S02]  /*11a0*/  LEA.HI R0, R20, R20, RZ, 0x1 ;  /* 0x0000001414007211 */ /* 0x001fe400078f08ff */
[----:B------:R-:W-:Y:S01]  /*11b0*/  IADD3 R23, R16, 0xa0, RZ ;  /* 0x000000a010177810 */ /* 0x000fe20007ffe0ff */
[----:B------:R-:W-:Y:S01]  /*11c0*/  IMAD.IADD R229, R15, 0x1, -R229 ;  /* 0x000000010fe57824 */ /* 0x000fe200078e0ae5 */
[----:B-1----:R-:W-:Y:S02]  /*11d0*/  IADD3 R8, R224, 0x80, RZ ;  /* 0x00000080e0087810 */ /* 0x002fe40007ffe0ff */
[----:B------:R-:W-:Y:S01]  /*11e0*/  LOP3.LUT R0, R0, 0x1ffffffe, RZ, 0xc0, !PT ;  /* 0x1ffffffe00007812 */ /* 0x000fe200078ec0ff */
[----:B--2---:R-:W-:Y:S01]  /*11f0*/  VIADD R4, R224, 0x40 ;  /* 0x00000040e0047836 */ /* 0x004fe20000000000 */
[----:B------:R-:W-:-:S02]  /*1200*/  LOP3.LUT R4, R216, 0x38, R16, 0xf8, !PT ;  /* 0x00000038d8047812 */ /* 0x000fc400078ef810 */
[----:B------:R-:W-:Y:S01]  /*1210*/  SHF.R.S32.HI R8, RZ, 0x1f, R8 ;  /* 0x0000001fff087819 */ /* 0x000fe20000011408 */
[----:B------:R-:W-:Y:S01]  /*1220*/  IMAD.SHL.U32 R8, R12, 0x8, RZ ;  /* 0x000000080c087824 */ /* 0x000fe200078e00ff */
[----:B------:R-:W-:Y:S02]  /*1230*/  LOP3.LUT R4, R223, R4, R13, 0xf6, !PT ;  /* 0x00000004df047212 */ /* 0x000fe400078ef60d */
[----:B------:R-:W-:Y:S02]  /*1240*/  IADD3 R0, R20, -R0, RZ ;  /* 0x8000000014007210 */ /* 0x000fe40007ffe0ff */
[----:B------:R-:W-:Y:S01]  /*1250*/  LEA R4, R4, UR4, 0x1 ;  /* 0x0000000404047c11 */ /* 0x000fe2000f8e08ff */
[----:B------:R-:W-:Y:S01]  /*1260*/  STL [R1+0x84], R8 ;  /* 0x0000840801007387 */ /* 0x000fe20000100800 */
[----:B------:R-:W-:Y:S02]  /*1270*/  LEA R0, R0, R14, 0x3 ;  /* 0x0000000e00007211 */ /* 0x000fe400078e18ff */
[----:B------:R-:W-:Y:S01]  /*1280*/  SHF.R.S32.HI R17, RZ, 0x1f, R16 ;  /* 0x0000001fff117819 */ /* 0x000fe20000011410 */
[----:B------:R0:W-:Y:S01]  /*1290*/  STL [R1+0x70], R4 ;  /* 0x0000700401007387 */ /* 0x0001e20000100800 */
[----:B------:R-:W-:-:S02]  /*12a0*/  SHF.R.S32.HI R202, RZ, 0x1f, R22 ;  /* 0x0000001fffca7819 */ /* 0x000fc40000011416 */
[----:B------:R-:W-:Y:S01]  /*12b0*/  SHF.R.S32.HI R201, RZ, 0x1f, R19 ;  /* 0x0000001fffc97819 */ /* 0x000fe20000011413 */
[----:B------:R1:W-:Y:S01]  /*12c0*/  STL [R1+0x74], R3 ;  /* 0x0000740301007387 */ /* 0x0003e20000100800 */
[----:B------:R-:W-:Y:S02]  /*12d0*/  SHF.R.S32.HI R200, RZ, 0x1f, R23 ;  /* 0x0000001fffc87819 */ /* 0x000fe40000011417 */
[----:B------:R-:W-:Y:S01]  /*12e0*/  SHF.R.S32.HI R197, RZ, 0x3, R197 ;  /* 0x00000003ffc57819 */ /* 0x000fe200000114c5 */
[----:B------:R2:W-:Y:S01]  /*12f0*/  STL [R1+0x68], R5 ;  /* 0x0000680501007387 */ /* 0x0005e20000100800 */
[----:B0-----:R-:W-:Y:S02]  /*1300*/  LEA R4, R6, UR4, 0x1 ;  /* 0x0000000406047c11 */ /* 0x001fe4000f8e08ff */
[----:B-1----:R-:W-:-:S03]  /*1310*/  LEA R3, R7, UR4, 0x1 ;  /* 0x0000000407037c11 */ /* 0x002fc6000f8e08ff */
[----:B------:R2:W-:Y:S04]  /*1320*/  STL [R1+0x6c], R4 ;  /* 0x00006c0401007387 */ /* 0x0005e80000100800 */
[----:B------:R2:W-:Y:S04]  /*1330*/  STL [R1+0x38], R0 ;  /* 0x0000380001007387 */ /* 0x0005e80000100800 */
[----:B------:R2:W-:Y:S02]  /*1340*/  STL [R1+0x64], R3 ;  /* 0x0000640301007387 */ /* 0x0005e40000100800 */
.L_x_2928:
[----:B0-234-:R-:W0:Y:S01]  /*1350*/  LDC.64 R4, c[0x0][0xc88] ;  /* 0x00032200ff047b82 */ /* 0x01de220000000a00 */
[----:B------:R-:W-:Y:S01]  /*1360*/  ULDC.64 UR4, c[0x0][0xa28] ;  /* 0x00028a0000047ab9 */ /* 0x000fe20000000a00 */
[----:B------:R-:W-:Y:S01]  /*1370*/  ULDC.64 UR8, c[0x0][0xa18] ;  /* 0x0002860000087ab9 */ /* 0x000fe20000000a00 */
[----:B------:R-:W-:Y:S01]  /*1380*/  ULDC.64 UR6, c[0x0][0xa08] ;  /* 0x0002820000067ab9 */ /* 0x000fe20000000a00 */
[----:B0-----:R-:W-:-:S05]  /*1390*/  IMAD.WIDE R4, R31, 0x4, R4 ;  /* 0x000000041f047825 */ /* 0x001fca00078e0204 */
[----:B------:R-:W2:Y:S01]  /*13a0*/  LDG.E R3, desc[UR60][R4.64] ;  /* 0x0000003c04037981 */ /* 0x000ea2000c1e1900 */
        /* <DEDUP_REMOVED lines=15> */
[----:B------:R-:W-:Y:S01]  /*14a0*/  IADD3 R8, P4, R32, UR6, RZ ;  /* 0x0000000620087c10 */ /* 0x000fe2000ff9e0ff */
[----:B-1----:R1:W-:Y:S01]  /*14b0*/  STL [R1+0x44], R32 ;  /* 0x0000442001007387 */ /* 0x0023e20000100800 */
[----:B0-----:R-:W-:-:S02]  /*14c0*/  IMAD.MOV.U32 R0, RZ, RZ, RZ ;  /* 0x000000ffff007224 */ /* 0x001fc400078e00ff */
[----:B------:R-:W-:Y:S01]  /*14d0*/  IADD3.X R9, R28, UR7, RZ, P4, !PT ;  /* 0x000000071c097c10 */ /* 0x000fe2000a7fe4ff */
[----:B------:R-:W-:Y:S01]  /*14e0*/  IMAD.U32 R226, RZ, RZ, UR4 ;  /* 0x00000004ffe27e24 */ /* 0x000fe2000f8e00ff */
[----:B------:R1:W-:Y:S01]  /*14f0*/  STL [R1+0x48], R28 ;  /* 0x0000481c01007387 */ /* 0x0003e20000100800 */
[----:B------:R-:W-:-:S03]  /*1500*/  ULDC.64 UR4, c[0x0][0x418] ;  /* 0x0001060000047ab9 */ /* 0x000fc60000000a00 */
[----:B------:R1:W5:Y:S01]  /*1510*/  @P2 LDG.E R0, desc[UR60][R4.64] ;  /* 0x0000003c04002981 */ /* 0x000362000c1e1900 */
[----:B------:R-:W-:-:S03]  /*1520*/  @P1 IADD3 R6, P2, R32, UR8, RZ ;  /* 0x0000000820061c10 */ /* 0x000fc6000ff5e0ff */
[----:B------:R1:W5:Y:S01]  /*1530*/  @P0 LDG.E R124, desc[UR60][R8.64] ;  /* 0x0000003c087c0981 */ /* 0x000362000c1e1900 */
[----:B------:R-:W-:-:S03]  /*1540*/  @P1 IADD3.X R7, R28, UR9, RZ, P2, !PT ;  /* 0x000000091c071c10 */ /* 0x000fc600097fe4ff */
[----:B------:R1:W-:Y:S01]  /*1550*/  STL [R1+0x40], R30 ;  /* 0x0000401e01007387 */ /* 0x0003e20000100800 */
[----:B------:R-:W-:Y:S01]  /*1560*/  UISETP.NE.U32.AND UP0, UPT, UR4, URZ, UPT ;  /* 0x0000003f0400728c */ /* 0x000fe2000bf05070 */
[----:B------:R-:W-:Y:S02]  /*1570*/  ULDC.64 UR8, c[0x0][0xa20] ;  /* 0x0002880000087ab9 */ /* 0x000fe40000000a00 */
[----:B------:R1:W5:Y:S01]  /*1580*/  @P1 LDG.E R226, desc[UR60][R6.64] ;  /* 0x0000003c06e21981 */ /* 0x000362000c1e1900 */
[----:B------:R-:W-:Y:S01]  /*1590*/  UISETP.NE.AND.EX UP0, UPT, UR5, URZ, UPT, UP0 ;  /* 0x0000003f0500728c */ /* 0x000fe2000bf05300 */
[----:B------:R-:W-:Y:S01]  /*15a0*/  ISETP.NE.U32.AND P2, PT, RZ, UR8, PT ;  /* 0x00000008ff007c0c */ /* 0x000fe2000bf45070 */
[----:B------:R-:W-:Y:S01]  /*15b0*/  ULDC UR4, c[0x0][0x424] ;  /* 0x0001090000047ab9 */ /* 0x000fe20000000800 */
[----:B------:R-:W-:Y:S01]  /*15c0*/  ULDC UR5, c[0x0][0x2f0] ;  /* 0x0000bc0000057ab9 */ /* 0x000fe20000000800 */
[----:B------:R-:W-:Y:S01]  /*15d0*/  USEL UR4, UR4, 0x1, UP0 ;  /* 0x0000000104047887 */ /* 0x000fe20008000000 */
[----:B------:R-:W-:Y:S01]  /*15e0*/  ISETP.NE.AND.EX P2, PT, RZ, UR9, PT, P2 ;  /* 0x00000009ff007c0c */ /* 0x000fe2000bf45320 */
[----:B------:R-:W-:-:S02]  /*15f0*/  IMAD.MOV.U32 R25, RZ, RZ, R3 ;  /* 0x000000ffff197224 */ /* 0x000fc400078e0003 */
[----:B------:R-:W-:-:S03]  /*1600*/  UIMAD UR4, UR4, UR5, URZ ;  /* 0x00000005040472a4 */ /* 0x000fc6000f8e023f */
[----:B------:R-:W-:Y:S01]  /*1610*/  ULDC UR5, c[0x0][0x348] ;  /* 0x0000d20000057ab9 */ /* 0x000fe20000000800 */
[----:B-1----:R-:W-:Y:S08]  /*1620*/  @P1 BRA `(.L_x_2693) ;  /* 0x0000000000241947 */ /* 0x002ff00003800000 */
        /* <DEDUP_REMOVED lines=8> */
[----:B--2---:R-:W-:-:S07]  /*16b0*/  IADD3 R226, -R226, R3, RZ ;  /* 0x00000003e2e27210 */ /* 0x004fce0007ffe1ff */
.L_x_2693:
[----:B------:R-:W-:Y:S02]  /*16c0*/  IMAD.U32 R24, RZ, RZ, UR5 ;  /* 0x00000005ff187e24 */ /* 0x000fe4000f8e00ff */
[----:B------:R-:W-:Y:S01]  /*16d0*/  IMAD.U32 R27, RZ, RZ, UR4 ;  /* 0x00000004ff1b7e24 */ /* 0x000fe2000f8e00ff */
[----:B------:R-:W-:Y:S06]  /*16e0*/  @!P2 BRA `(.L_x_2694) ;  /* 0x000000000010a947 */ /* 0x000fec0003800000 */
[----:B------:R-:W-:-:S04]  /*16f0*/  IADD3 R4, P0, R32, UR8, RZ ;  /* 0x0000000820047c10 */ /* 0x000fc8000ff1e0ff */
[----:B------:R-:W-:-:S05]  /*1700*/  IADD3.X R5, R28, UR9, RZ, P0, !PT ;  /* 0x000000091c057c10 */ /* 0x000fca00087fe4ff */
[----:B------:R0:W5:Y:S01]  /*1710*/  LDG.E R27, desc[UR60][R4.64] ;  /* 0x0000003c041b7981 */ /* 0x000162000c1e1900 */
[----:B------:R-:W-:Y:S05]  /*1720*/  BRA `(.L_x_2695) ;  /* 0x0000000000107947 */ /* 0x000fea0003800000 */
.L_x_2694:
[----:B------:R-:W-:Y:S05]  /*1730*/  @!P0 BRA `(.L_x_2695) ;  /* 0x00000000000c8947 */ /* 0x000fea0003800000 */
[----:B------:R-:W2:Y:S04]  /*1740*/  LDG.E R4, desc[UR60][R8.64] ;  /* 0x0000003c08047981 */ /* 0x000ea8000c1e1900 */
[----:B------:R-:W2:Y:S02]  /*1750*/  LDG.E R27, desc[UR60][R8.64+0x4] ;  /* 0x0000043c081b7981 */ /* 0x000ea4000c1e1900 */
[----:B--2---:R-:W-:-:S07]  /*1760*/  IADD3 R27, -R4, R27, RZ ;  /* 0x0000001b041b7210 */ /* 0x004fce0007ffe1ff */
.L_x_2695:
[----:B------:R-:W-:Y:S01]  /*1770*/  ULDC.64 UR4, c[0x0][0xa10] ;  /* 0x0002840000047ab9 */ /* 0x000fe20000000a00 */
[----:B------:R-:W1:Y:S01]  /*1780*/  LDC R9, c[0x0][0x448] ;  /* 0x00011200ff097b82 */ /* 0x000e620000000800 */
        /* <DEDUP_REMOVED lines=13> */
[----:B-1----:R-:W-:Y:S01]  /*1860*/  ISETP.NE.AND P1, PT, R9, 0x1, PT ;  /* 0x000000010900780c */ /* 0x002fe20003f25270 */
[----:B------:R-:W-:Y:S01]  /*1870*/  IMAD.SHL.U32 R225, R29, 0x80, RZ ;  /* 0x000000801de17824 */ /* 0x000fe200078e00ff */
[----:B------:R-:W-:-:S04]  /*1880*/  PLOP3.LUT P2, PT, PT, PT, PT, 0x80, 0x0 ;  /* 0x000000000000781c */ /* 0x000fc80003f4f070 */
[----:B0-----:R-:W-:-:S07]  /*1890*/  IADD3 R4, R225, 0x7f, RZ ;  /* 0x0000007fe1047810 */ /* 0x001fce0007ffe0ff */
[----:B------:R-:W0:Y:S08]  /*18a0*/  @P1 LDC R9, c[0x0][0x44c] ;  /* 0x00011300ff091b82 */ /* 0x000e300000000800 */
[----:B------:R-:W1:Y:S01]  /*18b0*/  @P1 LDC R5, c[0x0][0x450] ;  /* 0x00011400ff051b82 */ /* 0x000e620000000800 */
[----:B--2---:R-:W-:Y:S02]  /*18c0*/  @P0 IMAD.IADD R24, R8, 0x1, -R3 ;  /* 0x0000000108180824 */ /* 0x004fe400078e0a03 */
[----:B------:R-:W-:-:S02]  /*18d0*/  IMAD.IADD R8, R27, 0x1, -R0 ;  /* 0x000000011b087824 */ /* 0x000fc400078e0a00 */
[----:B0-----:R-:W-:-:S03]  /*18e0*/  @P1 IMAD.HI.U32 R0, R4, R9, RZ ;  /* 0x0000000904001227 */ /* 0x001fc600078e00ff */
[C---:B------:R-:W-:Y:S02]  /*18f0*/  IADD3 R227, R8.reuse, R24, RZ ;  /* 0x0000001808e37210 */ /* 0x040fe40007ffe0ff */
[----:B-1----:R-:W-:Y:S02]  /*1900*/  @P1 SHF.R.U32.HI R4, RZ, R5, R0 ;  /* 0x00000005ff041219 */ /* 0x002fe40000011600 */
[C---:B------:R-:W-:Y:S01]  /*1910*/  IADD3 R137, R227.reuse, 0x60, -R226 ;  /* 0x00000060e3897810 */ /* 0x040fe20007ffe8e2 */
[----:B------:R-:W-:Y:S01]  /*1920*/  VIADD R0, R227, 0x5f ;  /* 0x0000005fe3007836 */ /* 0x000fe20000000000 */
[----:B------:R-:W-:-:S03]  /*1930*/  IADD3 R122, -R8, RZ, RZ ;  /* 0x000000ff087a7210 */ /* 0x000fc60007ffe1ff */
[----:B------:R-:W-:Y:S01]  /*1940*/  IMAD.IADD R4, R137, 0x1, R4 ;  /* 0x0000000189047824 */ /* 0x000fe200078e0204 */
[----:B------:R-:W-:Y:S01]  /*1950*/  VIMNMX R122, RZ, R122, !PT ;  /* 0x0000007aff7a7248 */ /* 0x000fe20007fe0100 */
[----:B------:R-:W-:-:S04]  /*1960*/  IMAD.HI R0, R0, 0x2aaaaaab, RZ ;  /* 0x2aaaaaab00007827 */ /* 0x000fc800078e02ff */
[----:B------:R-:W-:Y:S01]  /*1970*/  IMAD.HI R4, R4, 0x2aaaaaab, RZ ;  /* 0x2aaaaaab04047827 */ /* 0x000fe200078e02ff */
[----:B------:R-:W-:-:S04]  /*1980*/  SHF.R.U32.HI R3, RZ, 0x1f, R0 ;  /* 0x0000001fff037819 */ /* 0x000fc80000011600 */
[----:B------:R-:W-:Y:S02]  /*1990*/  SHF.R.U32.HI R5, RZ, 0x1f, R4 ;  /* 0x0000001fff057819 */ /* 0x000fe40000011604 */
[----:B------:R-:W-:Y:S02]  /*19a0*/  LEA.HI.SX32 R138, R0, R3, 0x1c ;  /* 0x00000003008a7211 */ /* 0x000fe400078fe2ff */
[----:B------:R-:W-:-:S04]  /*19b0*/  LEA.HI.SX32 R5, R4, R5, 0x1c ;  /* 0x0000000504057211 */ /* 0x000fc800078fe2ff */
[----:B------:R-:W-:-:S05]  /*19c0*/  VIMNMX R5, R138, R5, PT ;  /* 0x000000058a057248 */ /* 0x000fca0003fe0100 */
[----:B------:R-:W-:-:S05]  /*19d0*/  IMAD R5, R5, 0x60, -R8 ;  /* 0x0000006005057824 */ /* 0x000fca00078e0a08 */
        /* <DEDUP_REMOVED lines=8> */
[----:B------:R-:W-:-:S04]  /*1a60*/  @P0 LEA.HI.SX32 R26, R0, R3, 0x1c ;  /* 0x00000003001a0211 */ /* 0x000fc800078fe2ff */
[----:B------:R-:W-:-:S13]  /*1a70*/  ISETP.GT.AND P0, PT, R26, R122, PT ;  /* 0x0000007a1a00720c */ /* 0x000fda0003f04270 */
[----:B---3--:R-:W-:Y:S05]  /*1a80*/  @!P0 BRA `(.L_x_2696) ;  /* 0x0000008c009c8947 */ /* 0x008fea0003800000 */
[----:B------:R-:W-:Y:S01]  /*1a90*/  IADD3 R0, R2, 0x1e400, RZ ;  /* 0x0001e40002007810 */ /* 0x000fe20007ffe0ff */
[----:B------:R-:W-:Y:S03]  /*1aa0*/  BSSY B6, `(.L_x_2697) ;  /* 0x0000013000067945 */ /* 0x000fe60003800000 */
        /* <DEDUP_REMOVED lines=12> */
[----:B------:R-:W-:Y:S01]  /*1b70*/  MOV R11, UR7 ;  /* 0x00000007000b7c02 */ /* 0x000fe20008000f00 */
[----:B------:R-:W-:Y:S01]  /*1b80*/  IMAD.MOV.U32 R8, RZ, RZ, 0x70 ;  /* 0x00000070ff087424 */ /* 0x000fe200078e00ff */
[----:B------:R-:W-:Y:S01]  /*1b90*/  MOV R13, RZ ;  /* 0x000000ff000d7202 */ /* 0x000fe20000000f00 */
[----:B0-----:R-:W-:-:S07]  /*1ba0*/  IMAD.MOV.U32 R12, RZ, RZ, 0x1 ;  /* 0x00000001ff0c7424 */ /* 0x001fce00078e00ff */
[----:B------:R-:W-:-:S07]  /*1bb0*/  LEPC R20, `(.L_x_2698) ;  /* 0x000000001014794e */ /* 0x000fce0000000000 */
[----:B-1---5:R-:W-:Y:S05]  /*1bc0*/  CALL.ABS.NOINC R14 ;  /* 0x000000000e007343 */ /* 0x022fea0003c00000 */
.L_x_2698:
[----:B------:R-:W-:Y:S05]  /*1bd0*/  BSYNC B6 ;  /* 0x0000000000067941 */ /* 0x000fea0003800000 */
.L_x_2697:
        /* <DEDUP_REMOVED lines=20> */
.L_x_2700:
[----:B------:R-:W-:Y:S05]  /*1d20*/  BSYNC B6 ;  /* 0x0000000000067941 */ /* 0x000fea0003800000 */
.L_x_2699:
[----:B------:R-:W2:Y:S01]  /*1d30*/  LDL R14, [R1+0x54] ;  /* 0x00005400010e7983 */ /* 0x000ea20000100800 */
[----:B------:R-:W-:Y:S01]  /*1d40*/  ULDC.64 UR4, c[0x0][0x9f8] ;  /* 0x00027e0000047ab9 */ /* 0x000fe20000000a00 */
[----:B------:R-:W0:Y:S01]  /*1d50*/  LDC.64 R96, c[0x0][0x3f8] ;  /* 0x0000fe00ff607b82 */ /* 0x000e220000000a00 */
[----:B------:R-:W-:Y:S01]  /*1d60*/  ISETP.NE.U32.AND P0, PT, RZ, UR4, PT ;  /* 0x00000004ff007c0c */ /* 0x000fe2000bf05070 */
[----:B------:R-:W3:Y:S03]  /*1d70*/  LDL.LU R13, [R1] ;  /* 0x00000000010d7983 */ /* 0x000ee60000300800 */
[----:B------:R-:W-:-:S03]  /*1d80*/  ISETP.NE.AND.EX P0, PT, RZ, UR5, PT, P0 ;  /* 0x00000005ff007c0c */ /* 0x000fc6000bf05300 */
[----:B------:R-:W1:Y:S08]  /*1d90*/  LDC R121, c[0x0][0x3f4] ;  /* 0x0000fd00ff797b82 */ /* 0x000e700000000800 */
[----:B------:R-:W4:Y:S02]  /*1da0*/  LDC.64 R90, c[0x0][0x408] ;  /* 0x00010200ff5a7b82 */ /* 0x000f240000000a00 */
[----:B------:R-:W-:Y:S01]  /*1db0*/  @P0 IADD3 R4, P1, R32, UR4, RZ ;  /* 0x0000000420040c10 */ /* 0x000fe2000ff3e0ff */
[----:B------:R-:W-:-:S03]  /*1dc0*/  ULDC UR4, c[0x0][0x2f4] ;  /* 0x0000bd0000047ab9 */ /* 0x000fc60000000800 */
[----:B------:R-:W-:-:S05]  /*1dd0*/  @P0 IADD3.X R5, R28, UR5, RZ, P1, !PT ;  /* 0x000000051c050c10 */ /* 0x000fca0008ffe4ff */
[----:B------:R0:W2:Y:S01]  /*1de0*/  @P0 LDG.E R25, desc[UR60][R4.64] ;  /* 0x0000003c04190981 */ /* 0x0000a2000c1e1900 */
[----:B------:R-:W-:Y:S02]  /*1df0*/  ISETP.GE.AND P1, PT, R195, UR4, PT ;  /* 0x00000004c3007c0c */ /* 0x000fe4000bf26270 */
[----:B------:R-:W-:Y:S02]  /*1e00*/  ISETP.GE.AND P0, PT, R16, UR4, PT ;  /* 0x0000000410007c0c */ /* 0x000fe4000bf06270 */
[----:B------:R-:W-:Y:S02]  /*1e10*/  SEL R3, RZ, 0xffffffff, P1 ;  /* 0xffffffffff037807 */ /* 0x000fe40000800000 */
[----:B------:R-:W-:-:S03]  /*1e20*/  SEL R0, RZ, 0x1, P0 ;  /* 0x00000001ff007807 */ /* 0x000fc60000000000 */
[----:B------:R-:W-:Y:S01]  /*1e30*/  IMAD.SHL.U32 R3, R3, 0x2, RZ ;  /* 0x0000000203037824 */ /* 0x000fe200078e00ff */
[----:B------:R-:W-:Y:S02]  /*1e40*/  ISETP.GE.AND P0, PT, R194, UR4, PT ;  /* 0x00000004c2007c0c */ /* 0x000fe4000bf06270 */
[----:B------:R-:W-:Y:S02]  /*1e50*/  ISETP.GE.AND P1, PT, R22, UR4, PT ;  /* 0x0000000416007c0c */ /* 0x000fe4000bf26270 */
[----:B------:R-:W-:Y:S02]  /*1e60*/  LOP3.LUT R0, R3, 0x2, R0, 0xe2, !PT ;  /* 0x0000000203007812 */ /* 0x000fe400078ee200 */
[----:B0-----:R-:W-:Y:S02]  /*1e70*/  SHF.R.S32.HI R5, RZ, 0x1f, R203 ;  /* 0x0000001fff057819 */ /* 0x001fe400000114cb */
[----:B------:R-:W-:Y:S02]  /*1e80*/  SEL R3, RZ, 0x4, P0 ;  /* 0x00000004ff037807 */ /* 0x000fe40000000000 */
[----:B------:R-:W-:-:S02]  /*1e90*/  SEL R4, RZ, 0x8, P1 ;  /* 0x00000008ff047807 */ /* 0x000fc40000800000 */
[----:B------:R-:W-:Y:S01]  /*1ea0*/  ISETP.GE.AND P2, PT, R19, UR4, PT ;  /* 0x0000000413007c0c */ /* 0x000fe2000bf46270 */
[----:B------:R-:W-:Y:S01]  /*1eb0*/  IMAD R6, R5, R96, RZ ;  /* 0x0000006005067224 */ /* 0x000fe200078e02ff */
[----:B------:R-:W-:Y:S02]  /*1ec0*/  SHF.R.S32.HI R193, RZ, 0x1f, R192 ;  /* 0x0000001fffc17819 */ /* 0x000fe400000114c0 */
[----:B------:R-:W-:Y:S02]  /*1ed0*/  LOP3.LUT R0, R4, R0, R3, 0xfe, !PT ;  /* 0x0000000004007212 */ /* 0x000fe400078efe03 */
[----:B------:R-:W-:Y:S02]  /*1ee0*/  SEL R3, RZ, 0x10, P2 ;  /* 0x00000010ff037807 */ /* 0x000fe40001000000 */
[----:B-1----:R-:W-:Y:S01]  /*1ef0*/  ISETP.GE.AND P0, PT, R16, R121, PT ;  /* 0x000000791000720c */ /* 0x002fe20003f06270 */
[C---:B------:R-:W-:Y:S01]  /*1f00*/  IMAD R7, R203.reuse, R97, R6 ;  /* 0x00000061cb077224 */ /* 0x040fe200078e0206 */
[----:B------:R-:W-:Y:S01]  /*1f10*/  LOP3.LUT R9, R0, R3, RZ, 0xfc, !PT ;  /* 0x0000000300097212 */ /* 0x000fe200078efcff */
[----:B------:R-:W-:Y:S01]  /*1f20*/  IMAD.WIDE.U32 R100, R203, R96, R192 ;  /* 0x00000060cb647225 */ /* 0x000fe200078e00c0 */
[----:B------:R-:W-:-:S03]  /*1f30*/  SEL R3, R121, RZ, P0 ;  /* 0x000000ff79037207 */ /* 0x000fc60000000000 */
[----:B------:R-:W-:Y:S01]  /*1f40*/  IMAD.WIDE.U32 R98, R203, R96, R16 ;  /* 0x00000060cb627225 */ /* 0x000fe200078e0010 */
[----:B------:R-:W-:-:S03]  /*1f50*/  ISETP.GE.AND P1, PT, R195, R121, PT ;  /* 0x00000079c300720c */ /* 0x000fc60003f26270 */
[----:B----4-:R-:W-:Y:S01]  /*1f60*/  IMAD R0, R5, R90, RZ ;  /* 0x0000005a05007224 */ /* 0x010fe200078e02ff */
[----:B------:R-:W-:Y:S01]  /*1f70*/  IADD3 R101, R101, R7, RZ ;  /* 0x0000000765657210 */ /* 0x000fe20007ffe0ff */
[----:B------:R-:W-:Y:S01]  /*1f80*/  IMAD.IADD R99, R7, 0x1, R99 ;  /* 0x0000000107637824 */ /* 0x000fe200078e0263 */
[----:B------:R-:W-:Y:S01]  /*1f90*/  ISETP.GE.AND P3, PT, R194, R121, PT ;  /* 0x00000079c200720c */ /* 0x000fe20003f66270 */
[----:B------:R-:W-:Y:S01]  /*1fa0*/  IMAD R7, R203, R91, R0 ;  /* 0x0000005bcb077224 */ /* 0x000fe200078e0200 */
[C---:B------:R-:W-:Y:S01]  /*1fb0*/  SEL R0, R121.reuse, RZ, P1 ;  /* 0x000000ff79007207 */ /* 0x040fe20000800000 */
[----:B------:R-:W-:Y:S01]  /*1fc0*/  IMAD.IADD R3, R16, 0x1, R3 ;  /* 0x0000000110037824 */ /* 0x000fe200078e0203 */
[----:B------:R-:W-:Y:S02]  /*1fd0*/  SEL R5, R121, RZ, P3 ;  /* 0x000000ff79057207 */ /* 0x000fe40001800000 */
[----:B------:R-:W-:Y:S01]  /*1fe0*/  IADD3 R4, R195, R0, RZ ;  /* 0x00000000c3047210 */ /* 0x000fe20007ffe0ff */
[----:B------:R-:W-:Y:S01]  /*1ff0*/  IMAD.WIDE.U32 R94, R203, R90, R192 ;  /* 0x0000005acb5e7225 */ /* 0x000fe200078e00c0 */
[----:B------:R-:W-:-:S03]  /*2000*/  SHF.R.S32.HI R0, RZ, 0x1f, R3 ;  /* 0x0000001fff007819 */ /* 0x000fc60000011403 */
[----:B------:R-:W-:Y:S01]  /*2010*/  IMAD.WIDE.U32 R92, R203, R90, R16 ;  /* 0x0000005acb5c7225 */ /* 0x000fe200078e0010 */
[----:B------:R-:W-:-:S03]  /*2020*/  LOP3.LUT P2, RZ, R228, 0x4, RZ, 0xc0, !PT ;  /* 0x00000004e4ff7812 */ /* 0x000fc6000784c0ff */
[----:B------:R-:W-:Y:S01]  /*2030*/  IMAD.IADD R10, R194, 0x1, R5 ;  /* 0x00000001c20a7824 */ /* 0x000fe200078e0205 */
[CC--:B------:R-:W-:Y:S01]  /*2040*/  LEA.HI R5, R0.reuse, R3.reuse, RZ, 0x3 ;  /* 0x0000000300057211 */ /* 0x0c0fe200078f18ff */
[----:B------:R-:W-:Y:S01]  /*2050*/  IMAD.IADD R93, R7, 0x1, R93 ;  /* 0x00000001075d7824 */ /* 0x000fe200078e025d */
[----:B------:R-:W-:Y:S02]  /*2060*/  LEA.HI R0, R0, R3, RZ, 0x6 ;  /* 0x0000000300007211 */ /* 0x000fe400078f30ff */
[----:B------:R-:W-:Y:S02]  /*2070*/  IADD3 R95, R95, R7, RZ ;  /* 0x000000075f5f7210 */ /* 0x000fe40007ffe0ff */
[----:B------:R-:W-:Y:S02]  /*2080*/  SHF.R.S32.HI R7, RZ, 0x1f, R4 ;  /* 0x0000001fff077819 */ /* 0x000fe40000011404 */
[----:B------:R-:W-:Y:S01]  /*2090*/  SHF.R.S32.HI R3, RZ, 0x6, R0 ;  /* 0x00000006ff037819 */ /* 0x000fe20000011400 */
[----:B------:R-:W0:Y:S01]  /*20a0*/  S2R R139, SR_TID.X ;  /* 0x00000000008b7919 */ /* 0x000e220000002100 */
[----:B------:R-:W-:-:S02]  /*20b0*/  LEA.HI R8, R7, R4, RZ, 0x6 ;  /* 0x0000000407087211 */ /* 0x000fc400078f30ff */
[----:B------:R-:W-:Y:S02]  /*20c0*/  LEA.HI R6, R7, R4, RZ, 0x3 ;  /* 0x0000000407067211 */ /* 0x000fe400078f18ff */
[--C-:B------:R-:W-:Y:S02]  /*20d0*/  LOP3.LUT R0, R219, 0x38, R5.reuse, 0xf8, !PT ;  /* 0x00000038db007812 */ /* 0x100fe400078ef805 */
[----:B------:R-:W-:Y:S01]  /*20e0*/  SHF.R.S32.HI R11, RZ, 0x1f, R10 ;  /* 0x0000001fff0b7819 */ /* 0x000fe2000001140a */
[C---:B------:R-:W-:Y:S01]  /*20f0*/  IMAD R134, R3.reuse, 0x1800, R222 ;  /* 0x0000180003867824 */ /* 0x040fe200078e02de */
[----:B------:R-:W-:Y:S01]  /*2100*/  LOP3.LUT R7, R216, 0x38, R5, 0xf8, !PT ;  /* 0x00000038d8077812 */ /* 0x000fe200078ef805 */
[----:B------:R-:W-:Y:S01]  /*2110*/  IMAD R131, R3, 0x1800, R223 ;  /* 0x0000180003837824 */ /* 0x000fe200078e02df */
[----:B------:R-:W-:Y:S02]  /*2120*/  SHF.R.U32.HI R15, RZ, 0x3, R216 ;  /* 0x00000003ff0f7819 */ /* 0x000fe400000116d8 */
[----:B------:R-:W-:-:S02]  /*2130*/  SHF.R.S32.HI R8, RZ, 0x6, R8 ;  /* 0x00000006ff087819 */ /* 0x000fc40000011408 */
[----:B------:R-:W-:Y:S02]  /*2140*/  LOP3.LUT R4, R219, 0x38, R6, 0xf8, !PT ;  /* 0x00000038db047812 */ /* 0x000fe400078ef806 */
[----:B------:R-:W-:Y:S02]  /*2150*/  LOP3.LUT R3, R0, R221, RZ, 0x3c, !PT ;  /* 0x000000dd00037212 */ /* 0x000fe400078e3cff */
[-C--:B------:R-:W-:Y:S02]  /*2160*/  LEA.HI R12, R11, R10.reuse, RZ, 0x3 ;  /* 0x0000000a0b0c7211 */ /* 0x080fe400078f18ff */
[----:B------:R-:W-:Y:S02]  /*2170*/  LOP3.LUT R0, R7, R15, RZ, 0x3c, !PT ;  /* 0x0000000f07007212 */ /* 0x000fe400078e3cff */
[----:B------:R-:W-:Y:S01]  /*2180*/  LEA.HI R10, R11, R10, RZ, 0x6 ;  /* 0x0000000a0b0a7211 */ /* 0x000fe200078f30ff */
[----:B------:R-:W-:Y:S01]  /*2190*/  IMAD R133, R8, 0x1800, R222 ;  /* 0x0000180008857824 */ /* 0x000fe200078e02de */
[----:B------:R-:W-:Y:S01]  /*21a0*/  LOP3.LUT R4, R4, R221, RZ, 0x3c, !PT ;  /* 0x000000dd04047212 */ /* 0x000fe200078e3cff */
[----:B------:R-:W-:Y:S01]  /*21b0*/  IMAD.IADD R134, R134, 0x1, R3 ;  /* 0x0000000186867824 */ /* 0x000fe200078e0203 */
[----:B------:R-:W-:-:S02]  /*21c0*/  IADD3 R131, R131, R0, RZ ;  /* 0x0000000083837210 */ /* 0x000fc40007ffe0ff */
[----:B------:R-:W-:Y:S02]  /*21d0*/  SHF.R.S32.HI R10, RZ, 0x6, R10 ;  /* 0x00000006ff0a7819 */ /* 0x000fe4000001140a */
[C---:B------:R-:W-:Y:S02]  /*21e0*/  LOP3.LUT R3, R216.reuse, 0x38, R6, 0xf8, !PT ;  /* 0x00000038d8037812 */ /* 0x040fe400078ef806 */
[----:B-----5:R-:W-:Y:S02]  /*21f0*/  SHF.R.S32.HI R11, RZ, 0x1f, R136 ;  /* 0x0000001fff0b7819 */ /* 0x020fe40000011488 */
[----:B------:R-:W-:Y:S01]  /*2200*/  LOP3.LUT R0, R219, 0x38, R12, 0xf8, !PT ;  /* 0x00000038db007812 */ /* 0x000fe200078ef80c */
[----:B------:R-:W-:Y:S01]  /*2210*/  IMAD.IADD R133, R133, 0x1, R4 ;  /* 0x0000000185857824 */ /* 0x000fe200078e0204 */
[----:B------:R-:W-:Y:S01]  /*2220*/  LOP3.LUT R7, R216, 0x38, R12, 0xf8, !PT ;  /* 0x00000038d8077812 */ /* 0x000fe200078ef80c */
[----:B------:R-:W-:Y:S01]  /*2230*/  IMAD R130, R10, 0x1800, R222 ;  /* 0x000018000a827824 */ /* 0x000fe200078e02de */
[----:B------:R-:W-:-:S02]  /*2240*/  LOP3.LUT R4, R3, R15, RZ, 0x3c, !PT ;  /* 0x0000000f03047212 */ /* 0x000fc400078e3cff */
[----:B------:R-:W-:Y:S01]  /*2250*/  LOP3.LUT R3, R0, R221, RZ, 0x3c, !PT ;  /* 0x000000dd00037212 */ /* 0x000fe200078e3cff */
[----:B------:R-:W-:Y:S01]  /*2260*/  IMAD R0, R11, R96, RZ ;  /* 0x000000600b007224 */ /* 0x000fe200078e02ff */
[----:B------:R-:W-:Y:S01]  /*2270*/  LOP3.LUT R7, R7, R15, RZ, 0x3c, !PT ;  /* 0x0000000f07077212 */ /* 0x000fe200078e3cff */
[--C-:B------:R-:W-:Y:S02]  /*2280*/  IMAD R128, R10, 0x1800, R223.reuse ;  /* 0x000018000a807824 */ /* 0x100fe400078e02df */
[----:B------:R-:W-:Y:S01]  /*2290*/  IMAD R11, R11, R90, RZ ;  /* 0x0000005a0b0b7224 */ /* 0x000fe200078e02ff */
[----:B------:R-:W-:Y:S01]  /*22a0*/  IADD3 R130, R130, R3, RZ ;  /* 0x0000000382827210 */ /* 0x000fe20007ffe0ff */
[----:B------:R-:W-:Y:S01]  /*22b0*/  IMAD R129, R8, 0x1800, R223 ;  /* 0x0000180008817824 */ /* 0x000fe200078e02df */
[----:B------:R-:W-:Y:S01]  /*22c0*/  SHF.L.U64.HI R106, R90, 0x6, R91 ;  /* 0x000000065a6a7819 */ /* 0x000fe2000001025b */
[----:B------:R-:W-:Y:S01]  /*22d0*/  IMAD.IADD R128, R128, 0x1, R7 ;  /* 0x0000000180807824 */ /* 0x000fe200078e0207 */
[----:B------:R-:W-:Y:S01]  /*22e0*/  SHF.L.U32 R107, R90, 0x6, RZ ;  /* 0x000000065a6b7819 */ /* 0x000fe200000006ff */
[----:B------:R-:W-:-:S02]  /*22f0*/  IMAD R3, R91, 0x60, RZ ;  /* 0x000000605b037824 */ /* 0x000fc400078e02ff */
[C---:B------:R-:W-:Y:S02]  /*2300*/  IMAD R11, R136.reuse, R91, R11 ;  /* 0x0000005b880b7224 */ /* 0x040fe400078e020b */
[----:B------:R-:W-:-:S04]  /*2310*/  IMAD.WIDE.U32 R94, R136, R90, R94 ;  /* 0x0000005a885e7225 */ /* 0x000fc800078e005e */
[----:B------:R-:W-:-:S04]  /*2320*/  IMAD.WIDE.U32 R92, R136, R90, R92 ;  /* 0x0000005a885c7225 */ /* 0x000fc800078e005c */
[C---:B------:R-:W-:Y:S02]  /*2330*/  IMAD R7, R136.reuse, R97, R0 ;  /* 0x0000006188077224 */ /* 0x040fe400078e0200 */
[----:B------:R-:W-:-:S04]  /*2340*/  IMAD.WIDE.U32 R100, R136, R96, R100 ;  /* 0x0000006088647225 */ /* 0x000fc800078e0064 */
[----:B------:R-:W-:-:S04]  /*2350*/  IMAD.WIDE.U32 R90, R90, 0x60, RZ ;  /* 0x000000605a5a7825 */ /* 0x000fc800078e00ff */
[----:B------:R-:W-:Y:S01]  /*2360*/  IMAD.IADD R129, R129, 0x1, R4 ;  /* 0x0000000181817824 */ /* 0x000fe200078e0204 */
[----:B------:R-:W-:Y:S01]  /*2370*/  LOP3.LUT R4, R219, 0x18, R16, 0xf8, !PT ;  /* 0x00000018db047812 */ /* 0x000fe200078ef810 */
[----:B------:R-:W-:Y:S01]  /*2380*/  IMAD.WIDE.U32 R98, R136, R96, R98 ;  /* 0x0000006088627225 */ /* 0x000fe200078e0062 */
[----:B------:R-:W-:Y:S02]  /*2390*/  SHF.L.U64.HI R104, R96, 0x6, R97 ;  /* 0x0000000660687819 */ /* 0x000fe40000010261 */
[----:B------:R-:W-:Y:S01]  /*23a0*/  IADD3 R103, R101, R7, RZ ;  /* 0x0000000765677210 */ /* 0x000fe20007ffe0ff */
[----:B------:R-:W-:Y:S01]  /*23b0*/  IMAD.IADD R124, R124, 0x1, R27 ;  /* 0x000000017c7c7824 */ /* 0x000fe200078e021b */
[----:B------:R-:W-:Y:S01]  /*23c0*/  SHF.R.S32.HI R114, RZ, 0x3, R5 ;  /* 0x00000003ff727819 */ /* 0x000fe20000011405 */
[----:B------:R-:W-:Y:S01]  /*23d0*/  IMAD.IADD R126, R91, 0x1, R3 ;  /* 0x000000015b7e7824 */ /* 0x000fe200078e0203 */
[----:B------:R-:W-:Y:S01]  /*23e0*/  SHF.R.S32.HI R113, RZ, 0x3, R6 ;  /* 0x00000003ff717819 */ /* 0x000fe20000011406 */
[----:B------:R-:W-:Y:S01]  /*23f0*/  IMAD R125, R97, 0x60, RZ ;  /* 0x00000060617d7824 */ /* 0x000fe200078e02ff */
[----:B------:R-:W-:Y:S01]  /*2400*/  LOP3.LUT R127, R4, R221, RZ, 0x3c, !PT ;  /* 0x000000dd047f7212 */ /* 0x000fe200078e3cff */
[----:B------:R-:W-:Y:S01]  /*2410*/  IMAD.SHL.U32 R105, R96, 0x40, RZ ;  /* 0x0000004060697824 */ /* 0x000fe200078e00ff */
[----:B------:R-:W-:Y:S01]  /*2420*/  LOP3.LUT R5, R5, 0xfffffff8, RZ, 0xc0, !PT ;  /* 0xfffffff805057812 */ /* 0x000fe200078ec0ff */
[----:B------:R-:W-:Y:S01]  /*2430*/  IMAD.IADD R3, R7, 0x1, R99 ;  /* 0x0000000107037824 */ /* 0x000fe200078e0263 */
[----:B------:R-:W-:Y:S01]  /*2440*/  LOP3.LUT R6, R6, 0xfffffff8, RZ, 0xc0, !PT ;  /* 0xfffffff806067812 */ /* 0x000fe200078ec0ff */
[----:B------:R-:W-:Y:S01]  /*2450*/  IMAD.WIDE.U32 R96, R96, 0x60, RZ ;  /* 0x0000006060607825 */ /* 0x000fe200078e00ff */
[----:B------:R-:W-:-:S02]  /*2460*/  LOP3.LUT R7, R12, 0xfffffff8, RZ, 0xc0, !PT ;  /* 0xfffffff80c077812 */ /* 0x000fc400078ec0ff */
[----:B------:R-:W-:Y:S01]  /*2470*/  SHF.R.S32.HI R0, RZ, 0x1f, R30 ;  /* 0x0000001fff007819 */ /* 0x000fe2000001141e */
[----:B------:R-:W-:Y:S01]  /*2480*/  IMAD.SHL.U32 R121, R121, 0x2, RZ ;  /* 0x0000000279797824 */ /* 0x000fe200078e00ff */
[----:B0-----:R-:W-:Y:S01]  /*2490*/  LEA.HI R139, R139, 0x8, RZ, 0x19 ;  /* 0x000000088b8b7811 */ /* 0x001fe200078fc8ff */
[----:B------:R-:W-:Y:S01]  /*24a0*/  IMAD.IADD R125, R97, 0x1, R125 ;  /* 0x00000001617d7824 */ /* 0x000fe200078e027d */
[----:B------:R-:W-:Y:S01]  /*24b0*/  IADD3 R127, R222, R127, RZ ;  /* 0x0000007fde7f7210 */ /* 0x000fe20007ffe0ff */
[----:B------:R-:W-:Y:S01]  /*24c0*/  IMAD.IADD R102, R95, 0x1, R11 ;  /* 0x000000015f667824 */ /* 0x000fe200078e020b */
[----:B------:R-:W-:Y:S02]  /*24d0*/  IADD3 R4, R11, R93, RZ ;  /* 0x0000005d0b047210 */ /* 0x000fe40007ffe0ff */
[----:B------:R-:W-:Y:S02]  /*24e0*/  SHF.R.S32.HI R112, RZ, 0x3, R12 ;  /* 0x00000003ff707819 */ /* 0x000fe4000001140c */
[----:B------:R-:W-:-:S02]  /*24f0*/  SHF.R.S32.HI R110, RZ, 0x1f, R5 ;  /* 0x0000001fff6e7819 */ /* 0x000fc40000011405 */
[----:B------:R-:W-:Y:S02]  /*2500*/  SHF.R.S32.HI R109, RZ, 0x1f, R6 ;  /* 0x0000001fff6d7819 */ /* 0x000fe40000011406 */
[----:B------:R-:W-:Y:S02]  /*2510*/  SHF.R.S32.HI R108, RZ, 0x1f, R7 ;  /* 0x0000001fff6c7819 */ /* 0x000fe40000011407 */
[----:B---3--:R-:W-:-:S04]  /*2520*/  LOP3.LUT R13, R13, 0xfffffffe, RZ, 0xc0, !PT ;  /* 0xfffffffe0d0d7812 */ /* 0x008fc800078ec0ff */
[----:B------:R-:W-:-:S04]  /*2530*/  @P3 LOP3.LUT R13, R13, 0x1, RZ, 0xfc, !PT ;  /* 0x000000010d0d3812 */ /* 0x000fc800078efcff */
[----:B------:R-:W-:-:S04]  /*2540*/  LOP3.LUT R13, R13, 0xfffffffb, RZ, 0xc0, !PT ;  /* 0xfffffffb0d0d7812 */ /* 0x000fc800078ec0ff */
[----:B------:R-:W-:-:S05]  /*2550*/  @P2 LOP3.LUT R13, R13, 0x4, RZ, 0xfc, !PT ;  /* 0x000000040d0d2812 */ /* 0x000fca00078efcff */
[----:B------:R0:W-:Y:S01]  /*2560*/  STL [R1], R13 ;  /* 0x0000000d01007387 */ /* 0x0001e20000100800 */
[----:B------:R-:W-:-:S04]  /*2570*/  ISETP.GE.AND P2, PT, R23, UR4, PT ;  /* 0x0000000417007c0c */ /* 0x000fc8000bf46270 */
[----:B------:R-:W-:-:S04]  /*2580*/  SEL R8, RZ, 0x20, P2 ;  /* 0x00000020ff087807 */ /* 0x000fc80001000000 */
[C---:B------:R-:W-:Y:S02]  /*2590*/  LOP3.LUT R27, R9.reuse, R8, RZ, 0xfc, !PT ;  /* 0x00000008091b7212 */ /* 0x040fe400078efcff */
[----:B------:R-:W-:Y:S01]  /*25a0*/  LOP3.LUT R8, R9, 0x1, RZ, 0xc0, !PT ;  /* 0x0000000109087812 */ /* 0x000fe200078ec0ff */
[----:B--2---:R-:W-:Y:S01]  /*25b0*/  IMAD R111, R14, 0x40, R203 ;  /* 0x000000400e6f7824 */ /* 0x004fe200078e02cb */
[C---:B------:R-:W-:Y:S02]  /*25c0*/  LOP3.LUT R9, R27.reuse, 0x2, RZ, 0xc0, !PT ;  /* 0x000000021b097812 */ /* 0x040fe400078ec0ff */
[C---:B------:R-:W-:Y:S02]  /*25d0*/  LOP3.LUT R10, R27.reuse, 0x4, RZ, 0xc0, !PT ;  /* 0x000000041b0a7812 */ /* 0x040fe400078ec0ff */
[C---:B------:R-:W-:Y:S02]  /*25e0*/  LOP3.LUT R20, R27.reuse, 0x8, RZ, 0xc0, !PT ;  /* 0x000000081b147812 */ /* 0x040fe400078ec0ff */
[----:B------:R-:W-:-:S02]  /*25f0*/  LOP3.LUT R21, R27, 0x10, RZ, 0xc0, !PT ;  /* 0x000000101b157812 */ /* 0x000fc400078ec0ff */
[----:B------:R-:W-:Y:S02]  /*2600*/  SHF.R.S32.HI R123, RZ, 0x1f, R25 ;  /* 0x0000001fff7b7819 */ /* 0x000fe40000011419 */
[----:B0-----:R-:W-:-:S07]  /*2610*/  LOP3.LUT R27, R27, 0x20, RZ, 0xc0, !PT ;  /* 0x000000201b1b7812 */ /* 0x001fce00078ec0ff */
.L_x_2806:
[----:B--2-4-:R-:W2:Y:S01]  /*2620*/  LDL.LU R34, [R1] ;  /* 0x0000000001227983 */ /* 0x014ea20000300800 */
[----:B------:R-:W0:Y:S01]  /*2630*/  LDC R32, c[0x0][0x430] ;  /* 0x00010c00ff207b82 */ /* 0x000e220000000800 */
[----:B------:R-:W-:-:S04]  /*2640*/  VIADD R26, R26, 0xffffffff ;  /* 0xffffffff1a1a7836 */ /* 0x000fc80000000000 */
        /* <DEDUP_REMOVED lines=15> */
[----:B------:R-:W-:Y:S02]  /*2740*/  @!P2 IMAD R31, R25, R15, R28 ;  /* 0x0000000f191fa224 */ /* 0x000fe400078e021c */
[----:B------:R-:W-:-:S04]  /*2750*/  @!P2 IMAD.MOV.U32 R28, RZ, RZ, R11 ;  /* 0x000000ffff1ca224 */ /* 0x000fc800078e000b */
[----:B------:R-:W-:Y:S01]  /*2760*/  @!P2 IMAD.WIDE.U32 R14, R25, R14, R28 ;  /* 0x0000000e190ea225 */ /* 0x000fe200078e001c */
[----:B------:R-:W-:-:S03]  /*2770*/  MOV R28, RZ ;  /* 0x000000ff001c7202 */ /* 0x000fc60000000f00 */
[----:B------:R-:W-:Y:S01]  /*2780*/  @!P2 IMAD.IADD R15, R15, 0x1, R31 ;  /* 0x000000010f0fa824 */ /* 0x000fe200078e021f */
[----:B---3--:R-:W-:-:S04]  /*2790*/  @!P2 LEA R12, P3, R14, R12, 0x2 ;  /* 0x0000000c0e0ca211 */ /* 0x008fc800078610ff */
[----:B------:R-:W-:-:S05]  /*27a0*/  @!P2 LEA.HI.X R13, R14, R13, R15, 0x2, P3 ;  /* 0x0000000d0e0da211 */ /* 0x000fca00018f140f */
[----:B------:R0:W5:Y:S01]  /*27b0*/  @!P2 LDG.E R28, desc[UR60][R12.64] ;  /* 0x0000003c0c1ca981 */ /* 0x000162000c1e1900 */
[----:B------:R-:W-:Y:S01]  /*27c0*/  ISETP.GT.AND P2, PT, R26, R122, PT ;  /* 0x0000007a1a00720c */ /* 0x000fe20003f44270 */
[----:B------:R-:W-:Y:S01]  /*27d0*/  IMAD R14, R18, 0x4800, R127 ;  /* 0x00004800120e7824 */ /* 0x000fe200078e027f */
[----:B------:R-:W-:Y:S01]  /*27e0*/  LOP3.LUT P4, RZ, R228, 0x4, RZ, 0xc0, !PT ;  /* 0x00000004e4ff7812 */ /* 0x000fe2000788c0ff */
[----:B------:R-:W-:Y:S01]  /*27f0*/  IMAD.MOV R29, RZ, RZ, -R11 ;  /* 0x000000ffff1d7224 */ /* 0x000fe200078e0a0b */
[----:B------:R-:W-:Y:S05]  /*2800*/  YIELD ;  /* 0x0000000000007946 */ /* 0x000fea0003800000 */
[----:B------:R-:W-:Y:S01]  /*2810*/  VIADD R84, R14, 0x20 ;  /* 0x000000200e547836 */ /* 0x000fe20000000000 */
[----:B------:R-:W-:Y:S01]  /*2820*/  BSSY B0, `(.L_x_2701) ;  /* 0x0000783000007945 */ /* 0x000fe20003800000 */
[----:B------:R-:W-:-:S02]  /*2830*/  IMAD R29, R32, R29, R33 ;  /* 0x0000001d201d7224 */ /* 0x000fc400078e0221 */
[C---:B------:R-:W-:Y:S02]  /*2840*/  IMAD R31, R14.reuse, 0x2, R115 ;  /* 0x000000020e1f7824 */ /* 0x040fe400078e0273 */
[----:B------:R-:W-:-:S05]  /*2850*/  @P4 IADD3 R84, R14, -0x20, RZ ;  /* 0xffffffe00e544810 */ /* 0x000fca0007ffe0ff */
        /* <DEDUP_REMOVED lines=13> */
[-C--:B------:R-:W-:Y:S02]  /*2930*/  IMAD R32, R126, R26.reuse, RZ ;  /* 0x0000001a7e207224 */ /* 0x080fe400078e02ff */
[----:B------:R-:W-:Y:S01]  /*2940*/  IMAD R11, R29, UR5, R14 ;  /* 0x000000051d0b7c24 */ /* 0x000fe2000f8e020e */
[----:B------:R-:W-:Y:S01]  /*2950*/  ULDC.64 UR4, c[0x0][0x310] ;  /* 0x0000c40000047ab9 */ /* 0x000fe20000000a00 */
[----:B------:R-:W-:-:S02]  /*2960*/  IMAD R14, R125, R26, RZ ;  /* 0x0000001a7d0e7224 */ /* 0x000fc400078e02ff */
[----:B------:R-:W-:Y:S01]  /*2970*/  IMAD R15, R86, UR4, RZ ;  /* 0x00000004560f7c24 */ /* 0x000fe2000f8e02ff */
[----:B------:R-:W-:Y:S01]  /*2980*/  IADD3 R13, R13, R11, RZ ;  /* 0x0000000b0d0d7210 */ /* 0x000fe20007ffe0ff */
[----:B------:R-:W-:Y:S01]  /*2990*/  IMAD R87, R26, -0x60, R24 ;  /* 0xffffffa01a577824 */ /* 0x000fe200078e0218 */
[----:B------:R-:W-:Y:S01]  /*29a0*/  SHF.R.S32.HI R11, RZ, 0x1f, R26 ;  /* 0x0000001fff0b7819 */ /* 0x000fe2000001141a */
[C---:B------:R-:W-:Y:S02]  /*29b0*/  IMAD R15, R28.reuse, UR5, R15 ;  /* 0x000000051c0f7c24 */ /* 0x040fe4000f8e020f */
[----:B------:R-:W-:Y:S01]  /*29c0*/  IMAD.WIDE.U32 R12, R28, UR4, R12 ;  /* 0x000000041c0c7c25 */ /* 0x000fe2000f8e000c */
[----:B------:R-:W-:Y:S01]  /*29d0*/  ULDC.64 UR4, c[0x0][0x308] ;  /* 0x0000c20000047ab9 */ /* 0x000fe20000000a00 */
[----:B------:R-:W-:Y:S02]  /*29e0*/  VIMNMX R87, R87, 0x60, PT ;  /* 0x0000006057577848 */ /* 0x000fe40003fe0100 */
[----:B------:R-:W-:-:S02]  /*29f0*/  IMAD.IADD R13, R13, 0x1, R15 ;  /* 0x000000010d0d7824 */ /* 0x000fc400078e020f */
[----:B------:R-:W-:Y:S02]  /*2a00*/  IMAD R15, R0, UR4, RZ ;  /* 0x00000004000f7c24 */ /* 0x000fe4000f8e02ff */
[----:B------:R-:W-:Y:S02]  /*2a10*/  IMAD R37, R11, R90, R32 ;  /* 0x0000005a0b257224 */ /* 0x000fe400078e0220 */
        /* <DEDUP_REMOVED lines=36> */
[----:B------:R-:W-:-:S04]  /*2c60*/  IADD3 R37, P2, R94, R12, RZ ;  /* 0x0000000c5e257210 */ /* 0x000fc80007f5e0ff */
[----:B------:R-:W-:Y:S02]  /*2c70*/  IADD3.X R38, R80, R102, RZ, P2, !PT ;  /* 0x0000006650267210 */ /* 0x000fe400017fe4ff */
        /* <DEDUP_REMOVED lines=30> */
.L_x_2705:
[----:B------:R-:W-:Y:S05]  /*2e60*/  BSYNC B1 ;  /* 0x0000000000017941 */ /* 0x000fea0003800000 */
.L_x_2704:
        /* <DEDUP_REMOVED lines=14> */
[----:B------:R-:W-:-:S02]  /*2f50*/  MOV R82, R57 ;  /* 0x0000003900527202 */ /* 0x000fc40000000f00 */
[----:B------:R-:W-:Y:S01]  /*2f60*/  CS2R R54, SRZ ;  /* 0x0000000000367805 */ /* 0x000fe2000001ff00 */
        /* <DEDUP_REMOVED lines=41> */
.L_x_2707:
[----:B------:R-:W-:Y:S05]  /*3200*/  BSYNC B1 ;  /* 0x0000000000017941 */ /* 0x000fea0003800000 */
.L_x_2706:
[----:B------:R-:W2:Y:S01]  /*3210*/  LDL R11, [R1+0x4] ;  /* 0x00000400010b7983 */ /* 0x000ea20000100800 */
[----:B0-----:R-:W-:Y:S01]  /*3220*/  IMAD.MOV.U32 R12, RZ, RZ, R61 ;  /* 0x000000ffff0c7224 */ /* 0x001fe200078e003d */
[----:B------:R-:W-:Y:S01]  /*3230*/  MOV R14, R69 ;  /* 0x00000045000e7202 */ /* 0x000fe20000000f00 */
[----:B------:R-:W-:Y:S01]  /*3240*/  IMAD.MOV.U32 R13, RZ, RZ, R68 ;  /* 0x000000ffff0d7224 */ /* 0x000fe200078e0044 */
[----:B------:R-:W-:-:S04]  /*3250*/  PRMT R150, R81, 0x5410, R82 ;  /* 0x0000541051967816 */ /* 0x000fc80000000052 */
        /* <DEDUP_REMOVED lines=13> */
[----:B-----5:R-:W-:Y:S01]  /*3330*/  IMAD.MOV.U32 R13, RZ, RZ, R36 ;  /* 0x000000ffff0d7224 */ /* 0x020fe200078e0024 */
[----:B------:R-:W-:Y:S01]  /*3340*/  PRMT R161, R14, 0x7610, R161 ;  /* 0x000076100ea17816 */ /* 0x000fe200000000a1 */
[----:B------:R-:W-:-:S05]  /*3350*/  IMAD.MOV.U32 R14, RZ, RZ, R37 ;  /* 0x000000ffff0e7224 */ /* 0x000fca00078e0025 */
[----:B------:R-:W-:Y:S01]  /*3360*/  PRMT R117, R13, 0x5410, R14 ;  /* 0x000054100d757816 */ /* 0x000fe2000000000e */
[----:B------:R-:W-:Y:S02]  /*3370*/  IMAD.MOV.U32 R13, RZ, RZ, R41 ;  /* 0x000000ffff0d7224 */ /* 0x000fe400078e0029 */
        /* <DEDUP_REMOVED lines=8> */
[----:B------:R-:W-:Y:S01]  /*3400*/  UISETP.NE.AND UP0, UPT, UR4, 0x3, UPT ;  /* 0x000000030400788c */ /* 0x000fe2000bf05270 */
[----:B------:R-:W-:-:S05]  /*3410*/  IMAD.MOV.U32 R12, RZ, RZ, R73 ;  /* 0x000000ffff0c7224 */ /* 0x000fca00078e0049 */
[----:B------:R-:W-:Y:S01]  /*3420*/  PRMT R157, R11, 0x5410, R12 ;  /* 0x000054100b9d7816 */ /* 0x000fe2000000000c */
[----:B------:R-:W-:Y:S01]  /*3430*/  IMAD.MOV.U32 R11, RZ, RZ, R58 ;  /* 0x000000ffff0b7224 */ /* 0x000fe200078e003a */
[----:B------:R-:W-:Y:S02]  /*3440*/  MOV R12, R59 ;  /* 0x0000003b000c7202 */ /* 0x000fe40000000f00 */
[----:B------:R-:W-:Y:S02]  /*3450*/  PLOP3.LUT P2, PT, PT, PT, UP0, 0x80, 0x0 ;  /* 0x000000000000781c */ /* 0x000fe40003f4f008 */
        /* <DEDUP_REMOVED lines=40> */
.L_x_2708:
[----:B------:R-:W-:Y:S01]  /*36e0*/  IMAD R88, R18, 0x8, R2 ;  /* 0x0000000812587824 */ /* 0x000fe200078e0202 */
[----:B------:R-:W-:Y:S01]  /*36f0*/  SHF.L.U32 R89, R204, 0x1f, RZ ;  /* 0x0000001fcc597819 */ /* 0x000fe200000006ff */
[----:B------:R-:W-:Y:S03]  /*3700*/  BSSY B1, `(.L_x_2709) ;  /* 0x0000003000017945 */ /* 0x000fe60003800000 */
[----:B------:R-:W0:Y:S02]  /*3710*/  SYNCS.PHASECHK.TRANS64.TRYWAIT P5, [R88+URZ+0x30890], R89 ;  /* 0x03089059580075a7 */ /* 0x000e2400080a017f */
[----:B0-----:R-:W-:Y:S05]  /*3720*/  @!P5 BRA `(.L_x_2710) ;  /* 0x000002140048d947 */ /* 0x001fea0003800000 */
.L_x_3053:
[----:B------:R-:W-:Y:S05]  /*3730*/  BSYNC B1 ;  /* 0x0000000000017941 */ /* 0x000fea0003800000 */
.L_x_2709:
[----:B------:R-:W-:-:S03]  /*3740*/  UMOV UR4, 0xffffffff ;  /* 0xffffffff00047882 */ /* 0x000fc60000000000 */
[----:B------:R-:W-:Y:S05]  /*3750*/  BRA.DIV UR4, `(.L_x_2711) ;  /* 0x0000021604507947 */ /* 0x000fea000b800000 */
[----:B------:R1:W2:Y:S04]  /*3760*/  SHFL.IDX PT, R82, R119, RZ, 0x1c1f ;  /* 0x001c1fff77527589 */ /* 0x0002a800000e0000 */
[----:B------:R1:W3:Y:S02]  /*3770*/  SHFL.IDX PT, R11, R120, RZ, 0x1c1f ;  /* 0x001c1fff780b7589 */ /* 0x0002e400000e0000 */
.L_x_3057:
        /* <DEDUP_REMOVED lines=12> */
[----:B------:R-:W-:Y:S01]  /*3840*/  HADD2.F32 R148, -RZ, R148.H0_H0 ;  /* 0x20000094ff947230 */ /* 0x000fe20000004100 */
[----:B0-----:R-:W-:Y:S02]  /*3850*/  MOV R78, R13 ;  /* 0x0000000d004e7202 */ /* 0x001fe40000000f00 */
[----:B------:R-:W-:Y:S01]  /*3860*/  SHF.R.U64 R76, R76, 0x10, R77 ;  /* 0x000000104c4c7819 */ /* 0x000fe2000000124d */
[----:B------:R-:W-:Y:S01]  /*3870*/  HADD2.F32 R146, -RZ, R146.H0_H0 ;  /* 0x20000092ff927230 */ /* 0x000fe20000004100 */
[----:B------:R-:W-:Y:S01]  /*3880*/  SHF.R.U32.HI R79, RZ, 0x10, R79 ;  /* 0x00000010ff4f7819 */ /* 0x000fe2000001164f */
[--C-:B------:R-:W-:Y:S01]  /*3890*/  HADD2.F32 R13, -RZ, R78.reuse.H1_H1 ;  /* 0x3000004eff0d7230 */ /* 0x100fe20000004100 */
[----:B------:R-:W-:Y:S01]  /*38a0*/  SHF.R.U32.HI R77, RZ, 0x10, R77 ;  /* 0x00000010ff4d7819 */ /* 0x000fe2000001164d */
[----:B------:R-:W-:Y:S02]  /*38b0*/  HADD2.F32 R145, -RZ, R78.H0_H0 ;  /* 0x2000004eff917230 */ /* 0x000fe40000004100 */
[----:B------:R-:W-:-:S02]  /*38c0*/  HADD2.F32 R76, -RZ, R76.H0_H0 ;  /* 0x2000004cff4c7230 */ /* 0x000fc40000004100 */
[-C--:B------:R-:W-:Y:S01]  /*38d0*/  FMUL.FTZ R78, R13, R146.reuse ;  /* 0x000000920d4e7220 */ /* 0x080fe20000410000 */
[----:B------:R-:W-:Y:S02]  /*38e0*/  HADD2.F32 R77, -RZ, R77.H0_H0 ;  /* 0x2000004dff4d7230 */ /* 0x000fe40000004100 */
[C---:B------:R-:W-:Y:S01]  /*38f0*/  FMUL.FTZ R146, R145.reuse, R146 ;  /* 0x0000009291927220 */ /* 0x040fe20000410000 */
[-C--:B------:R-:W-:Y:S01]  /*3900*/  FFMA.FTZ R78, R145, R76.reuse, -R78 ;  /* 0x0000004c914e7223 */ /* 0x080fe2000001084e */
[----:B------:R-:W-:Y:S02]  /*3910*/  IMAD.MOV.U32 R145, RZ, RZ, R15 ;  /* 0x000000ffff917224 */ /* 0x000fe400078e000f */
[----:B------:R-:W-:Y:S01]  /*3920*/  FFMA.FTZ R13, R13, R76, R146 ;  /* 0x0000004c0d0d7223 */ /* 0x000fe20000010092 */
[----:B------:R-:W-:Y:S02]  /*3930*/  IMAD.MOV.U32 R76, RZ, RZ, R12 ;  /* 0x000000ffff4c7224 */ /* 0x000fe400078e000c */
[----:B------:R-:W-:-:S02]  /*3940*/  HADD2.F32 R15, -RZ, R79.H0_H0 ;  /* 0x2000004fff0f7230 */ /* 0x000fc40000004100 */
[--C-:B------:R-:W-:Y:S01]  /*3950*/  HADD2.F32 R12, -RZ, R145.reuse.H1_H1 ;  /* 0x30000091ff0c7230 */ /* 0x100fe20000004100 */
[----:B------:R-:W-:Y:S01]  /*3960*/  F2FP.F16.F32.PACK_AB R13, R13, R78 ;  /* 0x0000004e0d0d723e */ /* 0x000fe200000000ff */
[----:B------:R-:W-:-:S03]  /*3970*/  HADD2.F32 R146, -RZ, R145.H0_H0 ;  /* 0x20000091ff927230 */ /* 0x000fc60000004100 */
[-C--:B------:R-:W-:Y:S02]  /*3980*/  FMUL.FTZ R79, R12, R15.reuse ;  /* 0x0000000f0c4f7220 */ /* 0x080fe40000410000 */
[C---:B------:R-:W-:Y:S02]  /*3990*/  FMUL.FTZ R145, R146.reuse, R15 ;  /* 0x0000000f92917220 */ /* 0x040fe40000410000 */
[-C--:B------:R-:W-:Y:S01]  /*39a0*/  FFMA.FTZ R15, R146, R77.reuse, -R79 ;  /* 0x0000004d920f7223 */ /* 0x080fe2000001084f */
[--C-:B------:R-:W-:Y:S02]  /*39b0*/  HADD2.F32 R79, -RZ, R76.reuse.H0_H0 ;  /* 0x2000004cff4f7230 */ /* 0x100fe40000004100 */
[----:B------:R-:W-:Y:S01]  /*39c0*/  FFMA.FTZ R12, R12, R77, R145 ;  /* 0x0000004d0c0c7223 */ /* 0x000fe20000010091 */
[----:B------:R-:W-:Y:S02]  /*39d0*/  HADD2.F32 R77, -RZ, R76.H1_H1 ;  /* 0x3000004cff4d7230 */ /* 0x000fe40000004100 */
[----:B------:R-:W-:-:S02]  /*39e0*/  HADD2.F32 R146, -RZ, R158.H0_H0 ;  /* 0x2000009eff927230 */ /* 0x000fc40000004100 */
[--C-:B------:R-:W-:Y:S02]  /*39f0*/  HADD2.F32 R145, -RZ, R14.reuse.H0_H0 ;  /* 0x2000000eff917230 */ /* 0x100fe40000004100 */
[-C--:B------:R-:W-:Y:S01]  /*3a00*/  FMUL.FTZ R76, R77, R148.reuse ;  /* 0x000000944d4c7220 */ /* 0x080fe20000410000 */
[C---:B------:R-:W-:Y:S01]  /*3a10*/  FMUL.FTZ R148, R79.reuse, R148 ;  /* 0x000000944f947220 */ /* 0x040fe20000410000 */
[----:B------:R-:W-:Y:S02]  /*3a20*/  F2FP.F16.F32.PACK_AB R15, R12, R15 ;  /* 0x0000000f0c0f723e */ /* 0x000fe400000000ff */
[-C--:B------:R-:W-:Y:S01]  /*3a30*/  FFMA.FTZ R76, R79, R146.reuse, -R76 ;  /* 0x000000924f4c7223 */ /* 0x080fe2000001084c */
[----:B------:R-:W-:Y:S01]  /*3a40*/  FFMA.FTZ R77, R77, R146, R148 ;  /* 0x000000924d4d7223 */ /* 0x000fe20000010094 */
[----:B------:R-:W-:Y:S02]  /*3a50*/  HADD2.F32 R146, -RZ, R161.H0_H0 ;  /* 0x200000a1ff927230 */ /* 0x000fe40000004100 */
[----:B------:R-:W-:-:S02]  /*3a60*/  HADD2.F32 R79, -RZ, R14.H1_H1 ;  /* 0x3000000eff4f7230 */ /* 0x000fc40000004100 */
[----:B------:R-:W-:Y:S01]  /*3a70*/  HADD2.F32 R14, -RZ, R158.H1_H1 ;  /* 0x3000009eff0e7230 */ /* 0x000fe20000004100 */
[----:B------:R-:W-:Y:S02]  /*3a80*/  F2FP.F16.F32.PACK_AB R12, R77, R76 ;  /* 0x0000004c4d0c723e */ /* 0x000fe400000000ff */
[-C--:B------:R-:W-:Y:S01]  /*3a90*/  FMUL.FTZ R148, R79, R146.reuse ;  /* 0x000000924f947220 */ /* 0x080fe20000410000 */
[----:B------:R-:W-:-:S03]  /*3aa0*/  FMUL.FTZ R146, R145, R146 ;  /* 0x0000009291927220 */ /* 0x000fc60000410000 */
[-C--:B------:R-:W-:Y:S01]  /*3ab0*/  FFMA.FTZ R148, R145, R14.reuse, -R148 ;  /* 0x0000000e91947223 */ /* 0x080fe20000010894 */
[----:B------:R-:W-:-:S05]  /*3ac0*/  FFMA.FTZ R79, R79, R14, R146 ;  /* 0x0000000e4f4f7223 */ /* 0x000fca0000010092 */
[----:B------:R-:W-:-:S07]  /*3ad0*/  F2FP.F16.F32.PACK_AB R14, R79, R148 ;  /* 0x000000944f0e723e */ /* 0x000fce00000000ff */
.L_x_2717:
[----:B------:R-:W-:Y:S05]  /*3ae0*/  BSYNC B3 ;  /* 0x0000000000037941 */ /* 0x000fea0003800000 */
.L_x_2716:
[----:B0-----:R4:W-:Y:S02]  /*3af0*/  ST.E.128 desc[UR60][R80.64], R12 ;  /* 0x0000000c50007985 */ /* 0x0019e4000c101d3c */
.L_x_2715:
[----:B------:R-:W-:Y:S05]  /*3b00*/  BSYNC B2 ;  /* 0x0000000000027941 */ /* 0x000fea0003800000 */
.L_x_2714:
        /* <DEDUP_REMOVED lines=11> */
[--C-:B------:R-:W-:Y:S01]  /*3bc0*/  SHF.R.U64 R78, R72, 0x10, R73.reuse ;  /* 0x00000010484e7819 */ /* 0x100fe20000001249 */
[----:B0-----:R-:W-:Y:S01]  /*3bd0*/  HADD2.F32 R80, -RZ, R15.H0_H0 ;  /* 0x2000000fff507230 */ /* 0x001fe20000004100 */
[----:B------:R-:W-:Y:S01]  /*3be0*/  SHF.R.U32.HI R72, RZ, 0x10, R73 ;  /* 0x00000010ff487819 */ /* 0x000fe20000011649 */
[----:B------:R-:W-:Y:S01]  /*3bf0*/  HADD2.F32 R145, -RZ, R157.H1_H1 ;  /* 0x3000009dff917230 */ /* 0x000fe20000004100 */
[--C-:B------:R-:W-:Y:S01]  /*3c00*/  SHF.R.U32.HI R79, RZ, 0x10, R75.reuse ;  /* 0x00000010ff4f7819 */ /* 0x100fe2000001164b */
[----:B------:R-:W-:Y:S01]  /*3c10*/  HADD2.F32 R78, -RZ, R78.H0_H0 ;  /* 0x2000004eff4e7230 */ /* 0x000fe20000004100 */
[----:B------:R-:W-:Y:S01]  /*3c20*/  SHF.R.U64 R73, R74, 0x10, R75 ;  /* 0x000000104a497819 */ /* 0x000fe2000000124b */
[----:B------:R-:W-:Y:S02]  /*3c30*/  HADD2.F32 R74, -RZ, R15.H1_H1 ;  /* 0x3000000fff4a7230 */ /* 0x000fe40000004100 */
[----:B------:R-:W-:Y:S02]  /*3c40*/  HADD2.F32 R79, -RZ, R79.H0_H0 ;  /* 0x2000004fff4f7230 */ /* 0x000fe40000004100 */
[----:B------:R-:W-:-:S02]  /*3c50*/  HADD2.F32 R146, -RZ, R73.H0_H0 ;  /* 0x20000049ff927230 */ /* 0x000fc40000004100 */
[--C-:B------:R-:W-:Y:S02]  /*3c60*/  HADD2.F32 R73, -RZ, R13.reuse.H1_H1 ;  /* 0x3000000dff497230 */ /* 0x100fe40000004100 */
[-C--:B------:R-:W-:Y:S01]  /*3c70*/  FMUL.FTZ R15, R74, R79.reuse ;  /* 0x0000004f4a0f7220 */ /* 0x080fe20000410000 */
[----:B------:R-:W-:Y:S02]  /*3c80*/  HADD2.F32 R13, -RZ, R13.H0_H0 ;  /* 0x2000000dff0d7230 */ /* 0x000fe40000004100 */
[C---:B------:R-:W-:Y:S01]  /*3c90*/  FMUL.FTZ R79, R80.reuse, R79 ;  /* 0x0000004f504f7220 */ /* 0x040fe20000410000 */
[----:B------:R-:W-:Y:S02]  /*3ca0*/  HADD2.F32 R75, -RZ, R72.H0_H0 ;  /* 0x20000048ff4b7230 */ /* 0x000fe40000004100 */
[-C--:B------:R-:W-:Y:S01]  /*3cb0*/  FMUL.FTZ R72, R73, R146.reuse ;  /* 0x0000009249487220 */ /* 0x080fe20000410000 */
[C---:B------:R-:W-:Y:S02]  /*3cc0*/  FMUL.FTZ R146, R13.reuse, R146 ;  /* 0x000000920d927220 */ /* 0x040fe40000410000 */
        /* <DEDUP_REMOVED lines=10> */
[--C-:B------:R-:W-:Y:S02]  /*3d70*/  HADD2.F32 R12, -RZ, R14.reuse.H1_H1 ;  /* 0x3000000eff0c7230 */ /* 0x100fe40000004100 */
[----:B------:R-:W-:Y:S01]  /*3d80*/  FMUL.FTZ R146, R80, R75 ;  /* 0x0000004b50927220 */ /* 0x000fe20000410000 */
[----:B------:R-:W-:Y:S01]  /*3d90*/  HADD2.F32 R14, -RZ, R14.H0_H0 ;  /* 0x2000000eff0e7230 */ /* 0x000fe20000004100 */
[----:B------:R-:W-:Y:S01]  /*3da0*/  F2FP.F16.F32.PACK_AB R13, R72, R13 ;  /* 0x0000000d480d723e */ /* 0x000fe200000000ff */
[----:B------:R-:W-:-:S02]  /*3db0*/  HADD2.F32 R78, -RZ, R157.H0_H0 ;  /* 0x2000009dff4e7230 */ /* 0x000fc40000004100 */
[-C--:B------:R-:W-:Y:S01]  /*3dc0*/  FMUL.FTZ R75, R12, R73.reuse ;  /* 0x000000490c4b7220 */ /* 0x080fe20000410000 */
[----:B------:R-:W-:Y:S02]  /*3dd0*/  FMUL.FTZ R73, R14, R73 ;  /* 0x000000490e497220 */ /* 0x000fe40000410000 */
[-C--:B------:R-:W-:Y:S01]  /*3de0*/  FFMA.FTZ R81, R80, R78.reuse, -R81 ;  /* 0x0000004e50517223 */ /* 0x080fe20000010851 */
[----:B------:R-:W-:Y:S01]  /*3df0*/  FFMA.FTZ R146, R79, R78, R146 ;  /* 0x0000004e4f927223 */ /* 0x000fe20000010092 */
[-C--:B------:R-:W-:Y:S01]  /*3e00*/  FFMA.FTZ R75, R14, R145.reuse, -R75 ;  /* 0x000000910e4b7223 */ /* 0x080fe2000001084b */
[----:B------:R-:W-:-:S03]  /*3e10*/  FFMA.FTZ R12, R12, R145, R73 ;  /* 0x000000910c0c7223 */ /* 0x000fc60000010049 */
[----:B------:R-:W-:Y:S02]  /*3e20*/  F2FP.F16.F32.PACK_AB R146, R146, R81 ;  /* 0x000000519292723e */ /* 0x000fe400000000ff */
[----:B------:R-:W-:Y:S02]  /*3e30*/  F2FP.F16.F32.PACK_AB R14, R12, R75 ;  /* 0x0000004b0c0e723e */ /* 0x000fe400000000ff */
[----:B------:R-:W-:-:S07]  /*3e40*/  MOV R12, R146 ;  /* 0x00000092000c7202 */ /* 0x000fce0000000f00 */
.L_x_2721:
[----:B------:R-:W-:Y:S05]  /*3e50*/  BSYNC B3 ;  /* 0x0000000000037941 */ /* 0x000fea0003800000 */
.L_x_2720:
[----:B0-----:R0:W-:Y:S02]  /*3e60*/  ST.E.128 desc[UR60][R76.64], R12 ;  /* 0x0000000c4c007985 */ /* 0x0011e4000c101d3c */
.L_x_2719:
[----:B------:R-:W-:Y:S05]  /*3e70*/  BSYNC B2 ;  /* 0x0000000000027941 */ /* 0x000fea0003800000 */
.L_x_2718:
        /* <DEDUP_REMOVED lines=52> */
.L_x_2725:
[----:B------:R-:W-:Y:S05]  /*41c0*/  BSYNC B3 ;  /* 0x0000000000037941 */ /* 0x000fea0003800000 */
.L_x_2724:
[----:B----4-:R0:W-:Y:S02]  /*41d0*/  ST.E.128 desc[UR60][R72.64], R12 ;  /* 0x0000000c48007985 */ /* 0x0101e4000c101d3c */
.L_x_2723:
[----:B------:R-:W-:Y:S05]  /*41e0*/  BSYNC B2 ;  /* 0x0000000000027941 */ /* 0x000fea0003800000 */
.L_x_2722:
        /* <DEDUP_REMOVED lines=50> */
.L_x_2729:
[----:B------:R-:W-:Y:S05]  /*4510*/  BSYNC B3 ;  /* 0x0000000000037941 */ /* 0x000fea0003800000 */
.L_x_2728:
[----:B----4-:R0:W-:Y:S02]  /*4520*/  ST.E.128 desc[UR60][R68.64], R12 ;  /* 0x0000000c44007985 */ /* 0x0101e4000c101d3c */
.L_x_2727:
[----:B------:R-:W-:Y:S05]  /*4530*/  BSYNC B2 ;  /* 0x0000000000027941 */ /* 0x000fea0003800000 */
.L_x_2726:
        /* <DEDUP_REMOVED lines=11> */
[----:B----4-:R-:W-:Y:S01]  /*45f0*/  MOV R68, R15 ;  /* 0x0000000f00447202 */ /* 0x010fe20000000f00 */
[----:B------:R-:W-:Y:S01]  /*4600*/  HADD2.F32 R70, -RZ, R70.H0_H0 ;  /* 0x20000046ff467230 */ /* 0x000fe20000004100 */
[--C-:B------:R-:W-:Y:S01]  /*4610*/  SHF.R.U64 R66, R60, 0x10, R61.reuse ;  /* 0x000000103c427819 */ /* 0x100fe2000000123d */
[--C-:B------:R-:W-:Y:S01]  /*4620*/  HADD2.F32 R15, -RZ, R13.reuse.H1_H1 ;  /* 0x3000000dff0f7230 */ /* 0x100fe20000004100 */
[----:B------:R-:W-:Y:S01]  /*4630*/  SHF.R.U32.HI R60, RZ, 0x10, R61 ;  /* 0x00000010ff3c7819 */ /* 0x000fe2000001163d */
[----:B------:R-:W-:Y:S02]  /*4640*/  HADD2.F32 R13, -RZ, R13.H0_H0 ;  /* 0x2000000dff0d7230 */ /* 0x000fe40000004100 */
[----:B------:R-:W-:-:S02]  /*4650*/  HADD2.F32 R63, -RZ, R63.H0_H0 ;  /* 0x2000003fff3f7230 */ /* 0x000fc40000004100 */
[----:B------:R-:W-:Y:S02]  /*4660*/  HADD2.F32 R62, -RZ, R68.H1_H1 ;  /* 0x30000044ff3e7230 */ /* 0x000fe40000004100 */
[----:B------:R-:W-:Y:S02]  /*4670*/  HADD2.F32 R66, -RZ, R66.H0_H0 ;  /* 0x20000042ff427230 */ /* 0x000fe40000004100 */
[----:B------:R-:W-:Y:S02]  /*4680*/  HADD2.F32 R61, -RZ, R60.H0_H0 ;  /* 0x2000003cff3d7230 */ /* 0x000fe40000004100 */
[-C--:B------:R-:W-:Y:S01]  /*4690*/  FMUL.FTZ R60, R15, R70.reuse ;  /* 0x000000460f3c7220 */ /* 0x080fe20000410000 */
[----:B------:R-:W-:Y:S02]  /*46a0*/  HADD2.F32 R68, -RZ, R68.H0_H0 ;  /* 0x20000044ff447230 */ /* 0x000fe40000004100 */
[C---:B------:R-:W-:Y:S01]  /*46b0*/  FMUL.FTZ R70, R13.reuse, R70 ;  /* 0x000000460d467220 */ /* 0x040fe20000410000 */
[----:B------:R-:W-:Y:S01]  /*46c0*/  FMUL.FTZ R67, R62, R63 ;  /* 0x0000003f3e437220 */ /* 0x000fe20000410000 */
[----:B------:R-:W-:-:S02]  /*46d0*/  FFMA.FTZ R13, R13, R66, -R60 ;  /* 0x000000420d0d7223 */ /* 0x000fc4000001083c */
[----:B------:R-:W-:Y:S01]  /*46e0*/  FFMA.FTZ R60, R15, R66, R70 ;  /* 0x000000420f3c7223 */ /* 0x000fe20000010046 */
[C---:B------:R-:W-:Y:S01]  /*46f0*/  FMUL.FTZ R63, R68.reuse, R63 ;  /* 0x0000003f443f7220 */ /* 0x040fe20000410000 */
[-C--:B------:R-:W-:Y:S01]  /*4700*/  FFMA.FTZ R15, R68, R61.reuse, -R67 ;  /* 0x0000003d440f7223 */ /* 0x080fe20000010843 */
[--C-:B------:R-:W-:Y:S02]  /*4710*/  HADD2.F32 R67, -RZ, R153.reuse.H0_H0 ;  /* 0x20000099ff437230 */ /* 0x100fe40000004100 */
[--C-:B------:R-:W-:Y:S02]  /*4720*/  HADD2.F32 R68, -RZ, R12.reuse.H1_H1 ;  /* 0x3000000cff447230 */ /* 0x100fe40000004100 */
[----:B------:R-:W-:Y:S01]  /*4730*/  FFMA.FTZ R62, R62, R61, R63 ;  /* 0x0000003d3e3e7223 */ /* 0x000fe2000001003f */
[----:B------:R-:W-:Y:S01]  /*4740*/  HADD2.F32 R66, -RZ, R12.H0_H0 ;  /* 0x2000000cff427230 */ /* 0x000fe20000004100 */
[----:B------:R-:W-:Y:S01]  /*4750*/  F2FP.F16.F32.PACK_AB R13, R60, R13 ;  /* 0x0000000d3c0d723e */ /* 0x000fe200000000ff */
[----:B------:R-:W-:-:S02]  /*4760*/  HADD2.F32 R153, -RZ, R153.H1_H1 ;  /* 0x30000099ff997230 */ /* 0x000fc40000004100 */
[-C--:B------:R-:W-:Y:S01]  /*4770*/  FMUL.FTZ R69, R68, R67.reuse ;  /* 0x0000004344457220 */ /* 0x080fe20000410000 */
[----:B------:R-:W-:Y:S02]  /*4780*/  HADD2.F32 R12, -RZ, R14.H1_H1 ;  /* 0x3000000eff0c7230 */ /* 0x000fe40000004100 */
[----:B------:R-:W-:Y:S01]  /*4790*/  FMUL.FTZ R67, R66, R67 ;  /* 0x0000004342437220 */ /* 0x000fe20000410000 */
[----:B------:R-:W-:Y:S01]  /*47a0*/  HADD2.F32 R61, -RZ, R152.H0_H0 ;  /* 0x20000098ff3d7230 */ /* 0x000fe20000004100 */
[----:B------:R-:W-:Y:S01]  /*47b0*/  F2FP.F16.F32.PACK_AB R15, R62, R15 ;  /* 0x0000000f3e0f723e */ /* 0x000fe200000000ff */
[----:B------:R-:W-:Y:S02]  /*47c0*/  HADD2.F32 R14, -RZ, R14.H0_H0 ;  /* 0x2000000eff0e7230 */ /* 0x000fe40000004100 */
[----:B------:R-:W-:Y:S01]  /*47d0*/  FMUL.FTZ R71, R12, R153 ;  /* 0x000000990c477220 */ /* 0x000fe20000410000 */
[----:B------:R-:W-:Y:S02]  /*47e0*/  HADD2.F32 R63, -RZ, R152.H1_H1 ;  /* 0x30000098ff3f7230 */ /* 0x000fe40000004100 */
        /* <DEDUP_REMOVED lines=8> */
.L_x_2733:
[----:B------:R-:W-:Y:S05]  /*4870*/  BSYNC B3 ;  /* 0x0000000000037941 */ /* 0x000fea0003800000 */
.L_x_2732:
[----:B----4-:R0:W-:Y:S02]  /*4880*/  ST.E.128 desc[UR60][R64.64], R12 ;  /* 0x0000000c40007985 */ /* 0x0101e4000c101d3c */
.L_x_2731:
[----:B------:R-:W-:Y:S05]  /*4890*/  BSYNC B2 ;  /* 0x0000000000027941 */ /* 0x000fea0003800000 */
.L_x_2730:
        /* <DEDUP_REMOVED lines=14> */
[--C-:B------:R-:W-:Y:S02]  /*4980*/  HADD2.F32 R12, -RZ, R13.reuse.H1_H1 ;  /* 0x3000000dff0c7230 */ /* 0x100fe40000004100 */
[----:B------:R-:W-:-:S02]  /*4990*/  HADD2.F32 R11, -RZ, R13.H0_H0 ;  /* 0x2000000dff0b7230 */ /* 0x000fc40000004100 */
[----:B------:R-:W-:Y:S02]  /*49a0*/  HADD2.F32 R62, -RZ, R62.H0_H0 ;  /* 0x2000003eff3e7230 */ /* 0x000fe40000004100 */
[--C-:B------:R-:W-:Y:S02]  /*49b0*/  HADD2.F32 R13, -RZ, R15.reuse.H1_H1 ;  /* 0x3000000fff0d7230 */ /* 0x100fe40000004100 */
[----:B------:R-:W-:Y:S02]  /*49c0*/  HADD2.F32 R15, -RZ, R15.H0_H0 ;  /* 0x2000000fff0f7230 */ /* 0x000fe40000004100 */
[----:B------:R-:W-:Y:S02]  /*49d0*/  HADD2.F32 R58, -RZ, R63.H0_H0 ;  /* 0x2000003fff3a7230 */ /* 0x000fe40000004100 */
        /* <DEDUP_REMOVED lines=9> */
[----:B------:R-:W-:Y:S02]  /*4a70*/  HADD2.F32 R13, -RZ, R56.H1_H1 ;  /* 0x30000038ff0d7230 */ /* 0x000fe40000004100 */
[----:B------:R-:W-:Y:S01]  /*4a80*/  FFMA.FTZ R12, R12, R57, R59 ;  /* 0x000000390c0c7223 */ /* 0x000fe2000001003b */
        /* <DEDUP_REMOVED lines=18> */
.L_x_2735:
[----:B------:R-:W-:Y:S05]  /*4bb0*/  BSYNC B2 ;  /* 0x0000000000027941 */ /* 0x000fea0003800000 */
.L_x_2734:
[----:B----4-:R0:W-:Y:S02]  /*4bc0*/  ST.E.128 desc[UR60][R60.64], R12 ;  /* 0x0000000c3c007985 */ /* 0x0101e4000c101d3c */
.L_x_2713:
[----:B------:R-:W-:Y:S05]  /*4bd0*/  BSYNC B1 ;  /* 0x0000000000017941 */ /* 0x000fea0003800000 */
.L_x_2712:
[----:B------:R-:W-:-:S03]  /*4be0*/  UMOV UR4, 0xffffffff ;  /* 0xffffffff00047882 */ /* 0x000fc60000000000 */
[----:B------:R-:W-:Y:S05]  /*4bf0*/  BRA.DIV UR4, `(.L_x_2736) ;  /* 0x0000020204747947 */ /* 0x000fea000b800000 */
[----:B-1----:R-:W1:Y:S04]  /*4c00*/  SHFL.IDX PT, R119, R119, 0x1, 0x1c1f ;  /* 0x003c1f0077777f89 */ /* 0x002e6800000e0000 */
[----:B------:R-:W0:Y:S02]  /*4c10*/  SHFL.IDX PT, R120, R120, 0x1, 0x1c1f ;  /* 0x003c1f0078787f89 */ /* 0x000e2400000e0000 */
.L_x_3061:
        /* <DEDUP_REMOVED lines=50> */
.L_x_2741:
[----:B------:R-:W-:Y:S05]  /*4f40*/  BSYNC B2 ;  /* 0x0000000000027941 */ /* 0x000fea0003800000 */
.L_x_2740:
[----:B----4-:R0:W-:Y:S02]  /*4f50*/  ST.E.128 desc[UR60][R56.64], R12 ;  /* 0x0000000c38007985 */ /* 0x0101e4000c101d3c */
.L_x_2739:
[----:B------:R-:W-:Y:S05]  /*4f60*/  BSYNC B1 ;  /* 0x0000000000017941 */ /* 0x000fea0003800000 */
.L_x_2738:
        /* <DEDUP_REMOVED lines=51> */
.L_x_2745:
[----:B------:R-:W-:Y:S05]  /*52a0*/  BSYNC B2 ;  /* 0x0000000000027941 */ /* 0x000fea0003800000 */
.L_x_2744:
[----:B----4-:R0:W-:Y:S02]  /*52b0*/  ST.E.128 desc[UR60][R52.64], R12 ;  /* 0x0000000c34007985 */ /* 0x0101e4000c101d3c */
.L_x_2743:
[----:B------:R-:W-:Y:S05]  /*52c0*/  BSYNC B1 ;  /* 0x0000000000017941 */ /* 0x000fea0003800000 */
.L_x_2742:
        /* <DEDUP_REMOVED lines=51> */
.L_x_2749:
[----:B------:R-:W-:Y:S05]  /*5600*/  BSYNC B2 ;  /* 0x0000000000027941 */ /* 0x000fea0003800000 */
.L_x_2748:
[----:B----4-:R0:W-:Y:S02]  /*5610*/  ST.E.128 desc[UR60][R48.64], R12 ;  /* 0x0000000c30007985 */ /* 0x0101e4000c101d3c */
.L_x_2747:
[----:B------:R-:W-:Y:S05]  /*5620*/  BSYNC B1 ;  /* 0x0000000000017941 */ /* 0x000fea0003800000 */
.L_x_2746:
        /* <DEDUP_REMOVED lines=49> */
.L_x_2753:
[----:B------:R-:W-:Y:S05]  /*5940*/  BSYNC B2 ;  /* 0x0000000000027941 */ /* 0x000fea0003800000 */
.L_x_2752:
[----:B----4-:R0:W-:Y:S02]  /*5950*/  ST.E.128 desc[UR60][R44.64], R12 ;  /* 0x0000000c2c007985 */ /* 0x0101e4000c101d3c */
.L_x_2751:
[----:B------:R-:W-:Y:S05]  /*5960*/  BSYNC B1 ;  /* 0x0000000000017941 */ /* 0x000fea0003800000 */
.L_x_2750:
        /* <DEDUP_REMOVED lines=49> */
.L_x_2757:
[----:B------:R-:W-:Y:S05]  /*5c80*/  BSYNC B2 ;  /* 0x0000000000027941 */ /* 0x000fea0003800000 */
.L_x_2756:
[----:B----4-:R0:W-:Y:S02]  /*5c90*/  ST.E.128 desc[UR60][R40.64], R12 ;  /* 0x0000000c28007985 */ /* 0x0101e4000c101d3c */
.L_x_2755:
[----:B------:R-:W-:Y:S05]  /*5ca0*/  BSYNC B1 ;  /* 0x0000000000017941 */ /* 0x000fea0003800000 */
.L_x_2754:
        /* <DEDUP_REMOVED lines=48> */
.L_x_2759:
[----:B------:R-:W-:Y:S05]  /*5fb0*/  BSYNC B1 ;  /* 0x0000000000017941 */ /* 0x000fea0003800000 */
.L_x_2758:
[----:B----4-:R0:W-:Y:S01]  /*5fc0*/  ST.E.128 desc[UR60][R36.64], R12 ;  /* 0x0000000c24007985 */ /* 0x0101e2000c101d3c */
[----:B------:R-:W-:Y:S05]  /*5fd0*/  BRA `(.L_x_2737) ;  /* 0x00000040001c7947 */ /* 0x000fea0003800000 */
.L_x_2703:
        /* <DEDUP_REMOVED lines=47> */
.L_x_2761:
[----:B------:R-:W-:Y:S05]  /*62d0*/  BSYNC B1 ;  /* 0x0000000000017941 */ /* 0x000fea0003800000 */
.L_x_2760:
        /* <DEDUP_REMOVED lines=48> */
.L_x_2763:
[----:B------:R-:W-:Y:S05]  /*65e0*/  BSYNC B1 ;  /* 0x0000000000017941 */ /* 0x000fea0003800000 */
.L_x_2762:
[----:B------:R-:W2:Y:S01]  /*65f0*/  LDL R11, [R1+0x4] ;  /* 0x00000400010b7983 */ /* 0x000ea20000100800 */
[----:B0-----:R-:W-:Y:S01]  /*6600*/  MOV R12, R33 ;  /* 0x00000021000c7202 */ /* 0x001fe20000000f00 */
[----:B------:R-:W-:Y:S01]  /*6610*/  IMAD.MOV.U32 R14, RZ, RZ, R37 ;  /* 0x000000ffff0e7224 */ /* 0x000fe200078e0025 */
[----:B------:R-:W-:Y:S02]  /*6620*/  MOV R13, R36 ;  /* 0x00000024000d7202 */ /* 0x000fe40000000f00 */
[----:B------:R-:W-:Y:S02]  /*6630*/  PRMT R160, R81, 0x5410, R82 ;  /* 0x0000541051a07816 */ /* 0x000fe40000000052 */
[----:B------:R-:W-:Y:S01]  /*6640*/  PRMT R165, R13, 0x7610, R165 ;  /* 0x000076100da57816 */ /* 0x000fe200000000a5 */
[----:B------:R-:W-:Y:S01]  /*6650*/  IMAD.MOV.U32 R13, RZ, RZ, R40 ;  /* 0x000000ffff0d7224 */ /* 0x000fe200078e0028 */
[----:B--2---:R-:W-:Y:S01]  /*6660*/  R2UR UR4, R11 ;  /* 0x000000000b0472ca */ /* 0x004fe200000e0000 */
[----:B------:R-:W-:-:S05]  /*6670*/  IMAD.MOV.U32 R11, RZ, RZ, R32 ;  /* 0x000000ffff0b7224 */ /* 0x000fca00078e0020 */
[----:B------:R-:W-:Y:S01]  /*6680*/  PRMT R161, R11, 0x5410, R12 ;  /* 0x000054100ba17816 */ /* 0x000fe2000000000c */
[----:B------:R-:W-:Y:S02]  /*6690*/  IMAD.MOV.U32 R11, RZ, RZ, R38 ;  /* 0x000000ffff0b7224 */ /* 0x000fe400078e0026 */
[----:B------:R-:W-:-:S03]  /*66a0*/  IMAD.MOV.U32 R12, RZ, RZ, R39 ;  /* 0x000000ffff0c7224 */ /* 0x000fc600078e0027 */
        /* <DEDUP_REMOVED lines=27> */
[----:B-----5:R-:W-:Y:S01]  /*6860*/  IMAD.MOV.U32 R13, RZ, RZ, R56 ;  /* 0x000000ffff0d7224 */ /* 0x020fe200078e0038 */
[----:B------:R-:W-:Y:S01]  /*6870*/  PRMT R154, R154, 0x5410, R12 ;  /* 0x000054109a9a7816 */ /* 0x000fe2000000000c */
[----:B------:R-:W-:Y:S01]  /*6880*/  IMAD.MOV.U32 R12, RZ, RZ, R59 ;  /* 0x000000ffff0c7224 */ /* 0x000fe200078e003b */
[----:B------:R-:W-:Y:S02]  /*6890*/  PRMT R169, R11, 0x7610, R169 ;  /* 0x000076100ba97816 */ /* 0x000fe400000000a9 */
[----:B------:R-:W-:Y:S02]  /*68a0*/  PRMT R152, R14, 0x7610, R152 ;  /* 0x000076100e987816 */ /* 0x000fe40000000098 */
[----:B------:R-:W-:Y:S02]  /*68b0*/  MOV R11, R58 ;  /* 0x0000003a000b7202 */ /* 0x000fe40000000f00 */
        /* <DEDUP_REMOVED lines=36> */
.L_x_2764:
[----:B------:R-:W-:Y:S01]  /*6b00*/  LEA R88, R18, R2, 0x3 ;  /* 0x0000000212587211 */ /* 0x000fe200078e18ff */
[----:B------:R-:W0:Y:S01]  /*6b10*/  LDC R132, c[0x0][0x2f4] ;  /* 0x0000bd00ff847b82 */ /* 0x000e220000000800 */
[----:B------:R-:W-:Y:S01]  /*6b20*/  SHF.L.U32 R89, R204, 0x1f, RZ ;  /* 0x0000001fcc597819 */ /* 0x000fe200000006ff */
[----:B------:R-:W-:Y:S03]  /*6b30*/  BSSY B1, `(.L_x_2765) ;  /* 0x0000003000017945 */ /* 0x000fe60003800000 */
[----:B------:R-:W1:Y:S02]  /*6b40*/  SYNCS.PHASECHK.TRANS64.TRYWAIT P5, [R88+URZ+0x30890], R89 ;  /* 0x03089059580075a7 */ /* 0x000e6400080a017f */
[----:B-1----:R-:W-:Y:S05]  /*6b50*/  @!P5 BRA `(.L_x_2766) ;  /* 0x000001e000e8d947 */ /* 0x002fea0003800000 */
.L_x_3062:
[----:B------:R-:W-:Y:S05]  /*6b60*/  BSYNC B1 ;  /* 0x0000000000017941 */ /* 0x000fea0003800000 */
.L_x_2765:
[----:B------:R-:W-:Y:S01]  /*6b70*/  UMOV UR4, 0xffffffff ;  /* 0xffffffff00047882 */ /* 0x000fe20000000000 */
[----:B0-----:R-:W-:Y:S02]  /*6b80*/  IMAD.IADD R135, R132, 0x1, -R121 ;  /* 0x0000000184877824 */ /* 0x001fe400078e0a79 */
[----:B------:R-:W-:Y:S05]  /*6b90*/  BRA.DIV UR4, `(.L_x_2767) ;  /* 0x000001e204ec7947 */ /* 0x000fea000b800000 */
[----:B------:R0:W2:Y:S04]  /*6ba0*/  SHFL.IDX PT, R117, R119, RZ, 0x1c1f ;  /* 0x001c1fff77757589 */ /* 0x0000a800000e0000 */
[----:B------:R0:W3:Y:S02]  /*6bb0*/  SHFL.IDX PT, R11, R120, RZ, 0x1c1f ;  /* 0x001c1fff780b7589 */ /* 0x0000e400000e0000 */
.L_x_3066:
        /* <DEDUP_REMOVED lines=30> */
[----:B------:R-:W-:Y:S01]  /*6da0*/  SHF.R.U64 R52, R52, 0x10, R53 ;  /* 0x0000001034347819 */ /* 0x000fe20000001235 */
[----:B------:R-:W-:Y:S01]  /*6db0*/  HADD2.F32 R152, -RZ, R152.H0_H0 ;  /* 0x20000098ff987230 */ /* 0x000fe20000004100 */
[----:B------:R-:W-:Y:S01]  /*6dc0*/  SHF.R.U64 R54, R54, 0x10, R55 ;  /* 0x0000001036367819 */ /* 0x000fe20000001237 */
[----:B------:R-:W-:Y:S01]  /*6dd0*/  HADD2.F32 R149, -RZ, R151.H0_H0 ;  /* 0x20000097ff957230 */ /* 0x000fe20000004100 */
[----:B------:R-:W-:Y:S01]  /*6de0*/  SHF.R.U64 R42, R42, 0x10, R43 ;  /* 0x000000102a2a7819 */ /* 0x000fe2000000122b */
[----:B------:R-:W-:Y:S02]  /*6df0*/  HADD2.F32 R150, -RZ, R81.H0_H0 ;  /* 0x20000051ff967230 */ /* 0x000fe40000004100 */
[----:B------:R-:W-:-:S02]  /*6e00*/  HADD2.F32 R13, -RZ, R153.H0_H0 ;  /* 0x20000099ff0d7230 */ /* 0x000fc40000004100 */
[CC--:B------:R-:W-:Y:S01]  /*6e10*/  FMUL.FTZ R153, R149.reuse, R152.reuse ;  /* 0x0000009895997220 */ /* 0x0c0fe20000410000 */
[----:B------:R-:W-:Y:S02]  /*6e20*/  HADD2.F32 R81, -RZ, R81.H1_H1 ;  /* 0x30000051ff517230 */ /* 0x000fe40000004100 */
[C---:B------:R-:W-:Y:S01]  /*6e30*/  FMUL.FTZ R152, R150.reuse, R152 ;  /* 0x0000009896987220 */ /* 0x040fe20000410000 */
[----:B------:R-:W-:Y:S02]  /*6e40*/  HADD2.F32 R155, -RZ, R155.H0_H0 ;  /* 0x2000009bff9b7230 */ /* 0x000fe40000004100 */
[-C--:B------:R-:W-:Y:S01]  /*6e50*/  FFMA.FTZ R150, R150, R13.reuse, -R153 ;  /* 0x0000000d96967223 */ /* 0x080fe20000010899 */
[----:B------:R-:W-:Y:S02]  /*6e60*/  HADD2.F32 R52, -RZ, R52.H0_H0 ;  /* 0x20000034ff347230 */ /* 0x000fe40000004100 */
[----:B------:R-:W-:Y:S01]  /*6e70*/  FFMA.FTZ R149, R149, R13, R152 ;  /* 0x0000000d95957223 */ /* 0x000fe20000010098 */
[----:B------:R-:W-:Y:S01]  /*6e80*/  SHF.R.U32.HI R152, RZ, 0x10, R53 ;  /* 0x00000010ff987819 */ /* 0x000fe20000011635 */
[----:B------:R-:W-:Y:S01]  /*6e90*/  HADD2.F32 R13, -RZ, R151.H1_H1 ;  /* 0x30000097ff0d7230 */ /* 0x000fe20000004100 */
[----:B------:R-:W-:Y:S01]  /*6ea0*/  SHF.R.U32.HI R151, RZ, 0x10, R41 ;  /* 0x00000010ff977819 */ /* 0x000fe20000011629 */
[----:B------:R-:W-:Y:S01]  /*6eb0*/  HADD2.F32 R53, -RZ, R15.H0_H0 ;  /* 0x2000000fff357230 */ /* 0x000fe20000004100 */
[----:B------:R-:W-:Y:S01]  /*6ec0*/  MOV R41, R83 ;  /* 0x0000005300297202 */ /* 0x000fe20000000f00 */
[----:B------:R-:W-:-:S02]  /*6ed0*/  HADD2.F32 R152, -RZ, R152.H0_H0 ;  /* 0x20000098ff987230 */ /* 0x000fc40000004100 */
[----:B------:R-:W-:Y:S02]  /*6ee0*/  HADD2.F32 R151, -RZ, R151.H0_H0 ;  /* 0x20000097ff977230 */ /* 0x000fe40000004100 */
        /* <DEDUP_REMOVED lines=9> */
[----:B------:R-:W-:Y:S02]  /*6f80*/  HADD2.F32 R54, -RZ, R54.H0_H0 ;  /* 0x20000036ff367230 */ /* 0x000fe40000004100 */
[-C--:B------:R-:W-:Y:S01]  /*6f90*/  FMUL.FTZ R153, R83, R152.reuse ;  /* 0x0000009853997220 */ /* 0x080fe20000410000 */
[----:B------:R-:W-:Y:S01]  /*6fa0*/  FMUL.FTZ R152, R53, R152 ;  /* 0x0000009835987220 */ /* 0x000fe20000410000 */
[----:B------:R-:W-:Y:S01]  /*6fb0*/  HADD2.F32 R42, -RZ, R42.H0_H0 ;  /* 0x2000002aff2a7230 */ /* 0x000fe20000004100 */
[----:B------:R-:W-:Y:S01]  /*6fc0*/  F2FP.F16.F32.PACK_AB R149, R13, R149 ;  /* 0x000000950d95723e */ /* 0x000fe200000000ff */
[-C--:B------:R-:W-:Y:S01]  /*6fd0*/  FFMA.FTZ R53, R53, R151.reuse, -R153 ;  /* 0x0000009735357223 */ /* 0x080fe20000010899 */
[----:B------:R-:W-:Y:S01]  /*6fe0*/  FFMA.FTZ R152, R83, R151, R152 ;  /* 0x0000009753987223 */ /* 0x000fe20000010098 */
[----:B------:R-:W-:Y:S01]  /*6ff0*/  SHF.R.U32.HI R151, RZ, 0x10, R55 ;  /* 0x00000010ff977819 */ /* 0x000fe20000011637 */
[----:B------:R-:W-:Y:S01]  /*7000*/  HADD2.F32 R83, -RZ, R41.H1_H1 ;  /* 0x30000029ff537230 */ /* 0x000fe20000004100 */
[----:B------:R-:W-:Y:S01]  /*7010*/  SHF.R.U32.HI R153, RZ, 0x10, R43 ;  /* 0x00000010ff997819 */ /* 0x000fe2000001162b */
[----:B------:R-:W-:-:S02]  /*7020*/  HADD2.F32 R55, -RZ, R14.H0_H0 ;  /* 0x2000000eff377230 */ /* 0x000fc40000004100 */
[----:B------:R-:W-:Y:S02]  /*7030*/  HADD2.F32 R41, -RZ, R151.H0_H0 ;  /* 0x20000097ff297230 */ /* 0x000fe40000004100 */
[----:B------:R-:W-:Y:S02]  /*7040*/  HADD2.F32 R151, -RZ, R15.H1_H1 ;  /* 0x3000000fff977230 */ /* 0x000fe40000004100 */
[----:B------:R-:W-:Y:S02]  /*7050*/  HADD2.F32 R15, -RZ, R153.H0_H0 ;  /* 0x20000099ff0f7230 */ /* 0x000fe40000004100 */
[-C--:B------:R-:W-:Y:S01]  /*7060*/  FMUL.FTZ R153, R83, R41.reuse ;  /* 0x0000002953997220 */ /* 0x080fe20000410000 */
[----:B------:R-:W-:Y:S02]  /*7070*/  HADD2.F32 R14, -RZ, R14.H1_H1 ;  /* 0x3000000eff0e7230 */ /* 0x000fe40000004100 */
[----:B------:R-:W-:Y:S01]  /*7080*/  FMUL.FTZ R154, R151, R41 ;  /* 0x00000029979a7220 */ /* 0x000fe20000410000 */
[----:B------:R-:W-:-:S02]  /*7090*/  IMAD.MOV.U32 R13, RZ, RZ, R81 ;  /* 0x000000ffff0d7224 */ /* 0x000fc400078e0051 */
[-C--:B------:R-:W-:Y:S01]  /*70a0*/  FFMA.FTZ R41, R151, R15.reuse, -R153 ;  /* 0x0000000f97297223 */ /* 0x080fe20000010899 */
[----:B------:R-:W-:Y:S02]  /*70b0*/  HADD2.F32 R153, -RZ, R12.H0_H0 ;  /* 0x2000000cff997230 */ /* 0x000fe40000004100 */
[----:B------:R-:W-:Y:S01]  /*70c0*/  FFMA.FTZ R15, R83, R15, R154 ;  /* 0x0000000f530f7223 */ /* 0x000fe2000001009a */
[--C-:B------:R-:W-:Y:S02]  /*70d0*/  HADD2.F32 R83, -RZ, R80.reuse.H0_H0 ;  /* 0x20000050ff537230 */ /* 0x100fe40000004100 */
[----:B------:R-:W-:Y:S01]  /*70e0*/  HADD2.F32 R151, -RZ, R167.H1_H1 ;  /* 0x300000a7ff977230 */ /* 0x000fe20000004100 */
[----:B------:R-:W-:Y:S01]  /*70f0*/  F2FP.F16.F32.PACK_AB R41, R41, R53 ;  /* 0x000000352929723e */ /* 0x000fe200000000ff */
[----:B------:R-:W-:Y:S02]  /*7100*/  HADD2.F32 R80, -RZ, R80.H1_H1 ;  /* 0x30000050ff507230 */ /* 0x000fe40000004100 */
[-C--:B------:R-:W-:Y:S01]  /*7110*/  FMUL.FTZ R154, R83, R155.reuse ;  /* 0x0000009b539a7220 */ /* 0x080fe20000410000 */
[----:B------:R-:W-:Y:S01]  /*7120*/  FMUL.FTZ R155, R153, R155 ;  /* 0x0000009b999b7220 */ /* 0x000fe20000410000 */
[----:B------:R-:W-:Y:S01]  /*7130*/  HADD2.F32 R12, -RZ, R12.H1_H1 ;  /* 0x3000000cff0c7230 */ /* 0x000fe20000004100 */
[----:B------:R-:W-:Y:S01]  /*7140*/  F2FP.F16.F32.PACK_AB R152, R15, R152 ;  /* 0x000000980f98723e */ /* 0x000fe200000000ff */
[-C--:B------:R-:W-:Y:S01]  /*7150*/  FFMA.FTZ R154, R153, R151.reuse, -R154 ;  /* 0x00000097999a7223 */ /* 0x080fe2000001089a */
[----:B------:R-:W-:Y:S01]  /*7160*/  FFMA.FTZ R155, R83, R151, R155 ;  /* 0x00000097539b7223 */ /* 0x000fe2000001009b */
[-C--:B------:R-:W-:Y:S01]  /*7170*/  FMUL.FTZ R83, R80, R52.reuse ;  /* 0x0000003450537220 */ /* 0x080fe20000410000 */
[----:B------:R-:W-:Y:S01]  /*7180*/  FMUL.FTZ R52, R12, R52 ;  /* 0x000000340c347220 */ /* 0x000fe20000410000 */
[----:B------:R-:W-:-:S02]  /*7190*/  HADD2.F32 R151, -RZ, R169.H0_H0 ;  /* 0x200000a9ff977230 */ /* 0x000fc40000004100 */
[-C--:B------:R-:W-:Y:S01]  /*71a0*/  FFMA.FTZ R83, R12, R40.reuse, -R83 ;  /* 0x000000280c537223 */ /* 0x080fe20000010853 */
[--C-:B------:R-:W-:Y:S02]  /*71b0*/  HADD2.F32 R12, -RZ, R82.reuse.H0_H0 ;  /* 0x20000052ff0c7230 */ /* 0x100fe40000004100 */
[----:B------:R-:W-:Y:S01]  /*71c0*/  FFMA.FTZ R52, R80, R40, R52 ;  /* 0x0000002850347223 */ /* 0x000fe20000010034 */
[----:B------:R-:W-:Y:S02]  /*71d0*/  HADD2.F32 R40, -RZ, R167.H0_H0 ;  /* 0x200000a7ff287230 */ /* 0x000fe40000004100 */
[----:B------:R-:W-:Y:S02]  /*71e0*/  HADD2.F32 R82, -RZ, R82.H1_H1 ;  /* 0x30000052ff527230 */ /* 0x000fe40000004100 */
[-C--:B------:R-:W-:Y:S01]  /*71f0*/  FMUL.FTZ R80, R12, R151.reuse ;  /* 0x000000970c507220 */ /* 0x080fe20000410000 */
[----:B------:R-:W-:Y:S01]  /*7200*/  FMUL.FTZ R151, R55, R151 ;  /* 0x0000009737977220 */ /* 0x000fe20000410000 */
[----:B------:R-:W-:Y:S01]  /*7210*/  F2FP.F16.F32.PACK_AB R83, R83, R154 ;  /* 0x0000009a5353723e */ /* 0x000fe200000000ff */
[----:B------:R-:W-:-:S02]  /*7220*/  IMAD.MOV.U32 R81, RZ, RZ, R149 ;  /* 0x000000ffff517224 */ /* 0x000fc400078e0095 */
[-C--:B------:R-:W-:Y:S01]  /*7230*/  FFMA.FTZ R80, R55, R40.reuse, -R80 ;  /* 0x0000002837507223 */ /* 0x080fe20000010850 */
[----:B------:R-:W-:Y:S01]  /*7240*/  FFMA.FTZ R151, R12, R40, R151 ;  /* 0x000000280c977223 */ /* 0x000fe20000010097 */
[-C--:B------:R-:W-:Y:S01]  /*7250*/  FMUL.FTZ R12, R82, R54.reuse ;  /* 0x00000036520c7220 */ /* 0x080fe20000410000 */
[----:B------:R-:W-:Y:S01]  /*7260*/  FMUL.FTZ R54, R14, R54 ;  /* 0x000000360e367220 */ /* 0x000fe20000410000 */
[----:B------:R-:W-:Y:S01]  /*7270*/  F2FP.F16.F32.PACK_AB R52, R52, R155 ;  /* 0x0000009b3434723e */ /* 0x000fe200000000ff */
[----:B------:R-:W-:Y:S02]  /*7280*/  IMAD.MOV.U32 R15, RZ, RZ, R41 ;  /* 0x000000ffff0f7224 */ /* 0x000fe400078e0029 */
[-C--:B------:R-:W-:Y:S01]  /*7290*/  FFMA.FTZ R12, R14, R42.reuse, -R12 ;  /* 0x0000002a0e0c7223 */ /* 0x080fe2000001080c */
[----:B------:R-:W-:-:S04]  /*72a0*/  FFMA.FTZ R54, R82, R42, R54 ;  /* 0x0000002a52367223 */ /* 0x000fc80000010036 */
[----:B------:R-:W-:Y:S01]  /*72b0*/  F2FP.F16.F32.PACK_AB R14, R12, R80 ;  /* 0x000000500c0e723e */ /* 0x000fe200000000ff */
[----:B------:R-:W-:Y:S01]  /*72c0*/  IMAD.MOV.U32 R12, RZ, RZ, R83 ;  /* 0x000000ffff0c7224 */ /* 0x000fe200078e0053 */
[----:B------:R-:W-:Y:S01]  /*72d0*/  F2FP.F16.F32.PACK_AB R54, R54, R151 ;  /* 0x000000973636723e */ /* 0x000fe200000000ff */
[----:B------:R-:W-:Y:S01]  /*72e0*/  IMAD.MOV.U32 R83, RZ, RZ, R152 ;  /* 0x000000ffff537224 */ /* 0x000fe200078e0098 */
[----:B------:R-:W-:Y:S02]  /*72f0*/  MOV R80, R52 ;  /* 0x0000003400507202 */ /* 0x000fe40000000f00 */
[----:B------:R-:W-:-:S07]  /*7300*/  MOV R82, R54 ;  /* 0x0000003600527202 */ /* 0x000fce0000000f00 */
.L_x_2773:
[----:B------:R-:W-:Y:S05]  /*7310*/  BSYNC B3 ;  /* 0x0000000000037941 */ /* 0x000fea0003800000 */
.L_x_2772:
[----:B------:R-:W-:-:S04]  /*7320*/  LEA R40, P3, R5, R11, 0x1 ;  /* 0x0000000b05287211 */ /* 0x000fc800078608ff */
[----:B--2---:R-:W-:Y:S02]  /*7330*/  LEA.HI.X R41, R5, R117, R110, 0x1, P3 ;  /* 0x0000007505297211 */ /* 0x004fe400018f0c6e */
[----:B------:R-:W-:-:S03]  /*7340*/  ISETP.GE.AND P3, PT, R148, R132, PT ;  /* 0x000000849400720c */ /* 0x000fc60003f66270 */
[----:B----4-:R4:W-:Y:S10]  /*7350*/  ST.E.128 desc[UR60][R40.64], R12 ;  /* 0x0000000c28007985 */ /* 0x0109f4000c101d3c */
[----:B------:R-:W-:-:S05]  /*7360*/  @!P3 IMAD.WIDE R42, R148, 0x2, R116 ;  /* 0x00000002942ab825 */ /* 0x000fca00078e0274 */
[----:B---3--:R4:W-:Y:S02]  /*7370*/  @!P3 ST.E.128 desc[UR60][R42.64], R80 ;  /* 0x000000502a00b985 */ /* 0x0089e4000c101d3c */
.L_x_2771:
[----:B------:R-:W-:Y:S05]  /*7380*/  BSYNC B2 ;  /* 0x0000000000027941 */ /* 0x000fea0003800000 */
.L_x_2770:
[----:B------:R-:W-:Y:S01]  /*7390*/  ISETP.NE.AND P3, PT, R9, RZ, PT ;  /* 0x000000ff0900720c */ /* 0x000fe20003f65270 */
[----:B------:R-:W-:-:S12]  /*73a0*/  BSSY B2, `(.L_x_2774) ;  /* 0x0000075000027945 */ /* 0x000fd80003800000 */
[----:B------:R-:W-:Y:S05]  /*73b0*/  @!P3 BRA `(.L_x_2775) ;  /* 0x0000000400ccb947 */ /* 0x000fea0003800000 */
[----:B----4-:R-:W-:Y:S01]  /*73c0*/  SEL R12, R121, R135, !P1 ;  /* 0x00000087790c7207 */ /* 0x010fe20004800000 */
        /* <DEDUP_REMOVED lines=18> */
[----:B------:R-:W-:-:S04]  /*74f0*/  IMAD R40, R40, 0x2, R2 ;  /* 0x0000000228287824 */ /* 0x000fc800078e0202 */
[----:B------:R-:W2:Y:S04]  /*7500*/  LDS.128 R12, [R12+0x1e400] ;  /* 0x01e400000c0c7984 */ /* 0x000ea80000000c00 */
[----:B------:R-:W3:Y:S01]  /*7510*/  LDS.128 R40, [R40+0x1e400] ;  /* 0x01e4000028287984 */ /* 0x000ee20000000c00 */
[----:B------:R-:W-:Y:S05]  /*7520*/  @P3 BRA `(.L_x_2777) ;  /* 0x00000004005c3947 */ /* 0x000fea0003800000 */
[----:B------:R-:W-:Y:S01]  /*7530*/  HADD2.F32 R82, -RZ, R168.H1_H1 ;  /* 0x300000a8ff527230 */ /* 0x000fe20000004100 */
[----:B------:R-:W-:Y:S01]  /*7540*/  SHF.R.U64 R36, R36, 0x10, R37 ;  /* 0x0000001024247819 */ /* 0x000fe20000001225 */
[----:B---3--:R-:W-:Y:S01]  /*7550*/  HADD2.F32 R80, -RZ, R41.H0_H0 ;  /* 0x20000029ff507230 */ /* 0x008fe20000004100 */
[----:B------:R-:W-:Y:S01]  /*7560*/  SHF.R.U64 R48, R48, 0x10, R49 ;  /* 0x0000001030307819 */ /* 0x000fe20000001231 */
[----:B--2---:R-:W-:Y:S01]  /*7570*/  HADD2.F32 R81, -RZ, R13.H0_H0 ;  /* 0x2000000dff517230 */ /* 0x004fe20000004100 */
[----:B------:R-:W-:Y:S01]  /*7580*/  SHF.R.U64 R50, R50, 0x10, R51 ;  /* 0x0000001032327819 */ /* 0x000fe20000001233 */
[----:B------:R-:W-:Y:S02]  /*7590*/  HADD2.F32 R55, -RZ, R166.H1_H1 ;  /* 0x300000a6ff377230 */ /* 0x000fe40000004100 */
[-C--:B------:R-:W-:Y:S01]  /*75a0*/  FMUL.FTZ R83, R80, R82.reuse ;  /* 0x0000005250537220 */ /* 0x080fe20000410000 */
[----:B------:R-:W-:Y:S02]  /*75b0*/  HADD2.F32 R41, -RZ, R41.H1_H1 ;  /* 0x30000029ff297230 */ /* 0x000fe40000004100 */
[----:B------:R-:W-:Y:S01]  /*75c0*/  FMUL.FTZ R82, R81, R82 ;  /* 0x0000005251527220 */ /* 0x000fe20000410000 */
[----:B------:R-:W-:-:S02]  /*75d0*/  HADD2.F32 R149, -RZ, R168.H0_H0 ;  /* 0x200000a8ff957230 */ /* 0x000fc40000004100 */
[-C--:B------:R-:W-:Y:S01]  /*75e0*/  FFMA.FTZ R81, R81, R55.reuse, -R83 ;  /* 0x0000003751517223 */ /* 0x080fe20000010853 */
[----:B------:R-:W-:Y:S01]  /*75f0*/  SHF.R.U32.HI R83, RZ, 0x10, R37 ;  /* 0x00000010ff537819 */ /* 0x000fe20000011625 */
[----:B------:R-:W-:Y:S01]  /*7600*/  FFMA.FTZ R80, R80, R55, R82 ;  /* 0x0000003750507223 */ /* 0x000fe20000010052 */
[----:B------:R-:W-:Y:S01]  /*7610*/  SHF.R.U32.HI R82, RZ, 0x10, R49 ;  /* 0x00000010ff527819 */ /* 0x000fe20000011631 */
[----:B------:R-:W-:Y:S01]  /*7620*/  HADD2.F32 R55, -RZ, R13.H1_H1 ;  /* 0x3000000dff377230 */ /* 0x000fe20000004100 */
[--C-:B------:R-:W-:Y:S01]  /*7630*/  SHF.R.U64 R37, R38, 0x10, R39.reuse ;  /* 0x0000001026257819 */ /* 0x100fe20000001227 */
[----:B------:R-:W-:Y:S01]  /*7640*/  HADD2.F32 R13, -RZ, R83.H0_H0 ;  /* 0x20000053ff0d7230 */ /* 0x000fe20000004100 */
[----:B------:R-:W-:Y:S01]  /*7650*/  SHF.R.U32.HI R38, RZ, 0x10, R39 ;  /* 0x00000010ff267819 */ /* 0x000fe20000011627 */
[----:B------:R-:W-:Y:S01]  /*7660*/  HADD2.F32 R82, -RZ, R82.H0_H0 ;  /* 0x20000052ff527230 */ /* 0x000fe20000004100 */
[----:B------:R-:W-:Y:S01]  /*7670*/  SHF.R.U32.HI R39, RZ, 0x10, R51 ;  /* 0x00000010ff277819 */ /* 0x000fe20000011633 */
[----:B------:R-:W-:-:S02]  /*7680*/  HADD2.F32 R51, -RZ, R48.H0_H0 ;  /* 0x20000030ff337230 */ /* 0x000fc40000004100 */
[----:B------:R-:W-:Y:S02]  /*7690*/  HADD2.F32 R36, -RZ, R36.H0_H0 ;  /* 0x20000024ff247230 */ /* 0x000fe40000004100 */
[-C--:B------:R-:W-:Y:S01]  /*76a0*/  FMUL.FTZ R83, R41, R82.reuse ;  /* 0x0000005229537220 */ /* 0x080fe20000410000 */
[C---:B------:R-:W-:Y:S01]  /*76b0*/  FMUL.FTZ R82, R55.reuse, R82 ;  /* 0x0000005237527220 */ /* 0x040fe20000410000 */
[----:B------:R-:W-:Y:S02]  /*76c0*/  HADD2.F32 R39, -RZ, R39.H0_H0 ;  /* 0x20000027ff277230 */ /* 0x000fe40000004100 */
[-C--:B------:R-:W-:Y:S01]  /*76d0*/  FFMA.FTZ R55, R55, R13.reuse, -R83 ;  /* 0x0000000d37377223 */ /* 0x080fe20000010853 */
[----:B------:R-:W-:Y:S01]  /*76e0*/  FFMA.FTZ R41, R41, R13, R82 ;  /* 0x0000000d29297223 */ /* 0x000fe20000010052 */
[----:B------:R-:W-:Y:S01]  /*76f0*/  MOV R13, R43 ;  /* 0x0000002b000d7202 */ /* 0x000fe20000000f00 */
[----:B------:R-:W-:Y:S02]  /*7700*/  HADD2.F32 R83, -RZ, R15.H0_H0 ;  /* 0x2000000fff537230 */ /* 0x000fe40000004100 */
[----:B------:R-:W-:Y:S01]  /*7710*/  HADD2.F32 R82, -RZ, R166.H0_H0 ;  /* 0x200000a6ff527230 */ /* 0x000fe20000004100 */
[----:B------:R-:W-:Y:S01]  /*7720*/  F2FP.F16.F32.PACK_AB R55, R55, R81 ;  /* 0x000000513737723e */ /* 0x000fe200000000ff */
[--C-:B------:R-:W-:Y:S01]  /*7730*/  HADD2.F32 R43, -RZ, R13.reuse.H0_H0 ;  /* 0x2000000dff2b7230 */ /* 0x100fe20000004100 */
[----:B------:R-:W-:Y:S01]  /*7740*/  F2FP.F16.F32.PACK_AB R41, R41, R80 ;  /* 0x000000502929723e */ /* 0x000fe200000000ff */
[----:B------:R-:W-:-:S02]  /*7750*/  HADD2.F32 R13, -RZ, R13.H1_H1 ;  /* 0x3000000dff0d7230 */ /* 0x000fc40000004100 */
[----:B------:R-:W-:Y:S02]  /*7760*/  HADD2.F32 R15, -RZ, R15.H1_H1 ;  /* 0x3000000fff0f7230 */ /* 0x000fe40000004100 */
[-C--:B------:R-:W-:Y:S01]  /*7770*/  FMUL.FTZ R148, R43, R149.reuse ;  /* 0x000000952b947220 */ /* 0x080fe20000410000 */
[----:B------:R-:W-:Y:S01]  /*7780*/  FMUL.FTZ R149, R83, R149 ;  /* 0x0000009553957220 */ /* 0x000fe20000410000 */
[----:B------:R-:W-:Y:S02]  /*7790*/  HADD2.F32 R50, -RZ, R50.H0_H0 ;  /* 0x20000032ff327230 */ /* 0x000fe40000004100 */
[-C--:B------:R-:W-:Y:S01]  /*77a0*/  FMUL.FTZ R49, R15, R39.reuse ;  /* 0x000000270f317220 */ /* 0x080fe20000410000 */
[----:B------:R-:W-:Y:S01]  /*77b0*/  FFMA.FTZ R149, R43, R82, R149 ;  /* 0x000000522b957223 */ /* 0x000fe20000010095 */
[----:B------:R-:W-:Y:S02]  /*77c0*/  HADD2.F32 R43, -RZ, R38.H0_H0 ;  /* 0x20000026ff2b7230 */ /* 0x000fe40000004100 */
[----:B------:R-:W-:Y:S01]  /*77d0*/  FMUL.FTZ R38, R13, R39 ;  /* 0x000000270d267220 */ /* 0x000fe20000410000 */
[----:B------:R-:W-:-:S02]  /*77e0*/  HADD2.F32 R39, -RZ, R40.H0_H0 ;  /* 0x20000028ff277230 */ /* 0x000fc40000004100 */
[----:B------:R-:W-:Y:S01]  /*77f0*/  FFMA.FTZ R148, R83, R82, -R148 ;  /* 0x0000005253947223 */ /* 0x000fe20000010894 */
[----:B------:R-:W-:Y:S02]  /*7800*/  HADD2.F32 R40, -RZ, R40.H1_H1 ;  /* 0x30000028ff287230 */ /* 0x000fe40000004100 */
[-C--:B------:R-:W-:Y:S01]  /*7810*/  FFMA.FTZ R15, R15, R43.reuse, -R38 ;  /* 0x0000002b0f0f7223 */ /* 0x080fe20000010826 */
[--C-:B------:R-:W-:Y:S02]  /*7820*/  HADD2.F32 R38, -RZ, R165.reuse.H1_H1 ;  /* 0x300000a5ff267230 */ /* 0x100fe40000004100 */
[----:B------:R-:W-:Y:S01]  /*7830*/  FFMA.FTZ R13, R13, R43, R49 ;  /* 0x0000002b0d0d7223 */ /* 0x000fe20000010031 */
[----:B------:R-:W-:Y:S02]  /*7840*/  HADD2.F32 R43, -RZ, R165.H0_H0 ;  /* 0x200000a5ff2b7230 */ /* 0x000fe40000004100 */
[--C-:B------:R-:W-:Y:S02]  /*7850*/  HADD2.F32 R49, -RZ, R12.reuse.H0_H0 ;  /* 0x2000000cff317230 */ /* 0x100fe40000004100 */
[----:B------:R-:W-:Y:S01]  /*7860*/  FMUL.FTZ R48, R39, R38 ;  /* 0x0000002627307220 */ /* 0x000fe20000410000 */
[----:B------:R-:W-:Y:S01]  /*7870*/  HADD2.F32 R12, -RZ, R12.H1_H1 ;  /* 0x3000000cff0c7230 */ /* 0x000fe20000004100 */
[----:B------:R-:W-:Y:S01]  /*7880*/  F2FP.F16.F32.PACK_AB R149, R13, R149 ;  /* 0x000000950d95723e */ /* 0x000fe200000000ff */
[----:B------:R-:W-:-:S02]  /*7890*/  IMAD.MOV.U32 R13, RZ, RZ, R55 ;  /* 0x000000ffff0d7224 */ /* 0x000fc400078e0037 */
[C---:B------:R-:W-:Y:S01]  /*78a0*/  FMUL.FTZ R38, R49.reuse, R38 ;  /* 0x0000002631267220 */ /* 0x040fe20000410000 */
[----:B------:R-:W-:Y:S01]  /*78b0*/  FFMA.FTZ R48, R49, R43, -R48 ;  /* 0x0000002b31307223 */ /* 0x000fe20000010830 */
[-C--:B------:R-:W-:Y:S01]  /*78c0*/  FMUL.FTZ R49, R40, R51.reuse ;  /* 0x0000003328317220 */ /* 0x080fe20000410000 */
[C---:B------:R-:W-:Y:S01]  /*78d0*/  FMUL.FTZ R51, R12.reuse, R51 ;  /* 0x000000330c337220 */ /* 0x040fe20000410000 */
[----:B------:R-:W-:Y:S01]  /*78e0*/  FFMA.FTZ R38, R39, R43, R38 ;  /* 0x0000002b27267223 */ /* 0x000fe20000010026 */
[----:B------:R-:W-:Y:S02]  /*78f0*/  HADD2.F32 R39, -RZ, R14.H0_H0 ;  /* 0x2000000eff277230 */ /* 0x000fe40000004100 */
[-C--:B------:R-:W-:Y:S01]  /*7900*/  FFMA.FTZ R49, R12, R36.reuse, -R49 ;  /* 0x000000240c317223 */ /* 0x080fe20000010831 */
[----:B------:R-:W-:Y:S01]  /*7910*/  FFMA.FTZ R51, R40, R36, R51 ;  /* 0x0000002428337223 */ /* 0x000fe20000010033 */
[----:B------:R-:W-:Y:S01]  /*7920*/  HADD2.F32 R12, -RZ, R164.H0_H0 ;  /* 0x200000a4ff0c7230 */ /* 0x000fe20000004100 */
[----:B------:R-:W-:Y:S01]  /*7930*/  F2FP.F16.F32.PACK_AB R15, R15, R148 ;  /* 0x000000940f0f723e */ /* 0x000fe200000000ff */
[--C-:B------:R-:W-:Y:S01]  /*7940*/  HADD2.F32 R40, -RZ, R42.reuse.H0_H0 ;  /* 0x2000002aff287230 */ /* 0x100fe20000004100 */
[----:B------:R-:W-:Y:S01]  /*7950*/  F2FP.F16.F32.PACK_AB R48, R49, R48 ;  /* 0x000000303130723e */ /* 0x000fe200000000ff */
[----:B------:R-:W-:-:S02]  /*7960*/  HADD2.F32 R42, -RZ, R42.H1_H1 ;  /* 0x3000002aff2a7230 */ /* 0x000fc40000004100 */
[----:B------:R-:W-:Y:S01]  /*7970*/  FMUL.FTZ R82, R39, R12 ;  /* 0x0000000c27527220 */ /* 0x000fe20000410000 */
[----:B------:R-:W-:Y:S01]  /*7980*/  HADD2.F32 R14, -RZ, R14.H1_H1 ;  /* 0x3000000eff0e7230 */ /* 0x000fe20000004100 */
[----:B------:R-:W-:Y:S01]  /*7990*/  F2FP.F16.F32.PACK_AB R38, R51, R38 ;  /* 0x000000263326723e */ /* 0x000fe200000000ff */
[----:B------:R-:W-:Y:S02]  /*79a0*/  HADD2.F32 R43, -RZ, R37.H0_H0 ;  /* 0x20000025ff2b7230 */ /* 0x000fe40000004100 */
[----:B------:R-:W-:Y:S01]  /*79b0*/  FMUL.FTZ R37, R40, R12 ;  /* 0x0000000c28257220 */ /* 0x000fe20000410000 */
[----:B------:R-:W-:Y:S02]  /*79c0*/  HADD2.F32 R36, -RZ, R164.H1_H1 ;  /* 0x300000a4ff247230 */ /* 0x000fe40000004100 */
[-C--:B------:R-:W-:Y:S01]  /*79d0*/  FMUL.FTZ R12, R42, R50.reuse ;  /* 0x000000322a0c7220 */ /* 0x080fe20000410000 */
[----:B------:R-:W-:Y:S02]  /*79e0*/  FMUL.FTZ R50, R14, R50 ;  /* 0x000000320e327220 */ /* 0x000fe40000410000 */
[-C--:B------:R-:W-:Y:S01]  /*79f0*/  FFMA.FTZ R37, R39, R36.reuse, -R37 ;  /* 0x0000002427257223 */ /* 0x080fe20000010825 */
[----:B------:R-:W-:Y:S01]  /*7a00*/  FFMA.FTZ R82, R40, R36, R82 ;  /* 0x0000002428527223 */ /* 0x000fe20000010052 */
[-C--:B------:R-:W-:Y:S01]  /*7a10*/  FFMA.FTZ R12, R14, R43.reuse, -R12 ;  /* 0x0000002b0e0c7223 */ /* 0x080fe2000001080c */
[----:B------:R-:W-:Y:S01]  /*7a20*/  FFMA.FTZ R50, R42, R43, R50 ;  /* 0x0000002b2a327223 */ /* 0x000fe20000010032 */
[----:B------:R-:W-:-:S02]  /*7a30*/  MOV R40, R38 ;  /* 0x0000002600287202 */ /* 0x000fc40000000f00 */
[----:B------:R-:W-:Y:S02]  /*7a40*/  MOV R43, R149 ;  /* 0x00000095002b7202 */ /* 0x000fe40000000f00 */
[----:B------:R-:W-:Y:S01]  /*7a50*/  F2FP.F16.F32.PACK_AB R37, R12, R37 ;  /* 0x000000250c25723e */ /* 0x000fe200000000ff */
[----:B------:R-:W-:Y:S01]  /*7a60*/  IMAD.MOV.U32 R12, RZ, RZ, R48 ;  /* 0x000000ffff0c7224 */ /* 0x000fe200078e0030 */
[----:B------:R-:W-:-:S03]  /*7a70*/  F2FP.F16.F32.PACK_AB R50, R50, R82 ;  /* 0x000000523232723e */ /* 0x000fc600000000ff */
[----:B------:R-:W-:Y:S02]  /*7a80*/  IMAD.MOV.U32 R14, RZ, RZ, R37 ;  /* 0x000000ffff0e7224 */ /* 0x000fe400078e0025 */
[----:B------:R-:W-:-:S07]  /*7a90*/  IMAD.MOV.U32 R42, RZ, RZ, R50 ;  /* 0x000000ffff2a7224 */ /* 0x000fce00078e0032 */
.L_x_2777:
[----:B------:R-:W-:Y:S05]  /*7aa0*/  BSYNC B3 ;  /* 0x0000000000037941 */ /* 0x000fea0003800000 */
.L_x_2776:
[----:B------:R-:W-:Y:S01]  /*7ab0*/  ISETP.GE.AND P3, PT, R54, R132, PT ;  /* 0x000000843600720c */ /* 0x000fe20003f66270 */
[----:B--2---:R2:W-:-:S12]  /*7ac0*/  ST.E.128 desc[UR60][R52.64], R12 ;  /* 0x0000000c34007985 */ /* 0x0045d8000c101d3c */
[----:B------:R-:W-:-:S05]  /*7ad0*/  @!P3 IMAD.WIDE R36, R54, 0x2, R116 ;  /* 0x000000023624b825 */ /* 0x000fca00078e0274 */
[----:B---3--:R2:W-:Y:S02]  /*7ae0*/  @!P3 ST.E.128 desc[UR60][R36.64], R40 ;  /* 0x000000282400b985 */ /* 0x0085e4000c101d3c */
.L_x_2775:
[----:B------:R-:W-:Y:S05]  /*7af0*/  BSYNC B2 ;  /* 0x0000000000027941 */ /* 0x000fea0003800000 */
.L_x_2774:
[----:B------:R-:W-:-:S13]  /*7b00*/  ISETP.NE.AND P3, PT, R10, RZ, PT ;  /* 0x000000ff0a00720c */ /* 0x000fda0003f65270 */
[----:B------:R-:W-:Y:S05]  /*7b10*/  @!P3 BRA `(.L_x_2769) ;  /* 0x0000000400c0b947 */ /* 0x000fea0003800000 */
[----:B--2-4-:R-:W2:Y:S01]  /*7b20*/  LDL R12, [R1] ;  /* 0x00000000010c7983 */ /* 0x014ea20000100800 */
[C---:B------:R-:W-:Y:S01]  /*7b30*/  LEA R40, P3, R7.reuse, R11, 0x1 ;  /* 0x0000000b07287211 */ /* 0x040fe200078608ff */
[----:B------:R-:W-:Y:S03]  /*7b40*/  BSSY B2, `(.L_x_2778) ;  /* 0x0000069000027945 */ /* 0x000fe60003800000 */
[----:B------:R-:W-:Y:S02]  /*7b50*/  LEA.HI.X R41, R7, R117, R108, 0x1, P3 ;  /* 0x0000007507297211 */ /* 0x000fe400018f0c6c */
[----:B------:R-:W-:Y:S02]  /*7b60*/  ISETP.GE.AND P3, PT, R194, R118, PT ;  /* 0x00000076c200720c */ /* 0x000fe40003f66270 */
[----:B--2---:R-:W-:-:S04]  /*7b70*/  LOP3.LUT P5, RZ, R12, 0x1, RZ, 0xc0, !PT ;  /* 0x000000010cff7812 */ /* 0x004fc800078ac0ff */
[----:B------:R-:W-:-:S04]  /*7b80*/  SEL R11, R121, R135, !P5 ;  /* 0x00000087790b7207 */ /* 0x000fc80006800000 */
[----:B------:R-:W-:-:S04]  /*7b90*/  SHF.R.S32.HI R12, RZ, 0x1f, R11 ;  /* 0x0000001fff0c7819 */ /* 0x000fc8000001140b */
[----:B------:R-:W-:-:S04]  /*7ba0*/  LEA.HI R11, R12, R11, RZ, 0x4 ;  /* 0x0000000b0c0b7211 */ /* 0x000fc800078f20ff */
        /* <DEDUP_REMOVED lines=44> */
[--C-:B------:R-:W-:Y:S01]  /*7e70*/  HADD2.F32 R39, -RZ, R15.reuse.H0_H0 ;  /* 0x2000000fff277230 */ /* 0x100fe20000004100 */
[----:B------:R-:W-:Y:S01]  /*7e80*/  F2FP.F16.F32.PACK_AB R42, R47, R42 ;  /* 0x0000002a2f2a723e */ /* 0x000fe200000000ff */
[----:B------:R-:W-:Y:S02]  /*7e90*/  HADD2.F32 R15, -RZ, R15.H1_H1 ;  /* 0x3000000fff0f7230 */ /* 0x000fe40000004100 */
[----:B------:R-:W-:Y:S02]  /*7ea0*/  HADD2.F32 R49, -RZ, R35.H0_H0 ;  /* 0x20000023ff317230 */ /* 0x000fe40000004100 */
[-C--:B------:R-:W-:Y:S01]  /*7eb0*/  FMUL.FTZ R35, R45, R37.reuse ;  /* 0x000000252d237220 */ /* 0x080fe20000410000 */
[----:B------:R-:W-:Y:S01]  /*7ec0*/  FMUL.FTZ R50, R39, R37 ;  /* 0x0000002527327220 */ /* 0x000fe20000410000 */
[-C--:B------:R-:W-:Y:S01]  /*7ed0*/  FMUL.FTZ R37, R48, R46.reuse ;  /* 0x0000002e30257220 */ /* 0x080fe20000410000 */
[----:B------:R-:W-:Y:S01]  /*7ee0*/  FMUL.FTZ R46, R15, R46 ;  /* 0x0000002e0f2e7220 */ /* 0x000fe20000410000 */
[----:B------:R-:W-:-:S02]  /*7ef0*/  HADD2.F32 R13, -RZ, R160.H1_H1 ;  /* 0x300000a0ff0d7230 */ /* 0x000fc40000004100 */
[-C--:B------:R-:W-:Y:S01]  /*7f00*/  FFMA.FTZ R52, R15, R49.reuse, -R37 ;  /* 0x000000310f347223 */ /* 0x080fe20000010825 */
[----:B------:R-:W-:Y:S01]  /*7f10*/  FFMA.FTZ R49, R48, R49, R46 ;  /* 0x0000003130317223 */ /* 0x000fe2000001002e */
[----:B------:R-:W-:Y:S02]  /*7f20*/  HADD2.F32 R48, -RZ, R36.H0_H0 ;  /* 0x20000024ff307230 */ /* 0x000fe40000004100 */
[-C--:B------:R-:W-:Y:S01]  /*7f30*/  FFMA.FTZ R35, R39, R13.reuse, -R35 ;  /* 0x0000000d27237223 */ /* 0x080fe20000010823 */
[----:B------:R-:W-:Y:S02]  /*7f40*/  HADD2.F32 R33, -RZ, R33.H0_H0 ;  /* 0x20000021ff217230 */ /* 0x000fe40000004100 */
[----:B------:R-:W-:Y:S01]  /*7f50*/  FFMA.FTZ R50, R45, R13, R50 ;  /* 0x0000000d2d327223 */ /* 0x000fe20000010032 */
[----:B------:R-:W-:Y:S02]  /*7f60*/  HADD2.F32 R46, -RZ, R12.H0_H0 ;  /* 0x2000000cff2e7230 */ /* 0x000fe40000004100 */
[----:B------:R-:W-:Y:S01]  /*7f70*/  HADD2.F32 R36, -RZ, R36.H1_H1 ;  /* 0x30000024ff247230 */ /* 0x000fe20000004100 */
[----:B------:R-:W-:Y:S01]  /*7f80*/  F2FP.F16.F32.PACK_AB R35, R52, R35 ;  /* 0x000000233423723e */ /* 0x000fe200000000ff */
[----:B------:R-:W-:-:S02]  /*7f90*/  HADD2.F32 R12, -RZ, R12.H1_H1 ;  /* 0x3000000cff0c7230 */ /* 0x000fc40000004100 */
[----:B------:R-:W-:Y:S02]  /*7fa0*/  HADD2.F32 R13, -RZ, R32.H0_H0 ;  /* 0x20000020ff0d7230 */ /* 0x000fe40000004100 */
[-C--:B------:R-:W-:Y:S01]  /*7fb0*/  FMUL.FTZ R37, R36, R33.reuse ;  /* 0x0000002124257220 */ /* 0x080fe20000410000 */
[----:B------:R-:W-:Y:S02]  /*7fc0*/  HADD2.F32 R162, -RZ, R162.H0_H0 ;  /* 0x200000a2ffa27230 */ /* 0x000fe40000004100 */
[C---:B------:R-:W-:Y:S01]  /*7fd0*/  FMUL.FTZ R33, R12.reuse, R33 ;  /* 0x000000210c217220 */ /* 0x040fe20000410000 */
[----:B------:R-:W-:Y:S02]  /*7fe0*/  HADD2.F32 R43, -RZ, R43.H0_H0 ;  /* 0x2000002bff2b7230 */ /* 0x000fe40000004100 */
[-C--:B------:R-:W-:Y:S01]  /*7ff0*/  FFMA.FTZ R12, R12, R13.reuse, -R37 ;  /* 0x0000000d0c0c7223 */ /* 0x080fe20000010825 */
[----:B------:R-:W-:Y:S02]  /*8000*/  HADD2.F32 R163, -RZ, R163.H0_H0 ;  /* 0x200000a3ffa37230 */ /* 0x000fe40000004100 */
[----:B------:R-:W-:Y:S01]  /*8010*/  FFMA.FTZ R36, R36, R13, R33 ;  /* 0x0000000d24247223 */ /* 0x000fe20000010021 */
[----:B------:R-:W-:-:S02]  /*8020*/  HADD2.F32 R13, -RZ, R38.H0_H0 ;  /* 0x20000026ff0d7230 */ /* 0x000fc40000004100 */
[----:B------:R-:W-:Y:S02]  /*8030*/  HADD2.F32 R33, -RZ, R14.H0_H0 ;  /* 0x2000000eff217230 */ /* 0x000fe40000004100 */
[----:B------:R-:W-:Y:S01]  /*8040*/  FMUL.FTZ R15, R48, R163 ;  /* 0x000000a3300f7220 */ /* 0x000fe20000410000 */
[----:B------:R-:W-:Y:S02]  /*8050*/  HADD2.F32 R38, -RZ, R38.H1_H1 ;  /* 0x30000026ff267230 */ /* 0x000fe40000004100 */
[-C--:B------:R-:W-:Y:S01]  /*8060*/  FMUL.FTZ R32, R13, R162.reuse ;  /* 0x000000a20d207220 */ /* 0x080fe20000410000 */
[----:B------:R-:W-:Y:S02]  /*8070*/  HADD2.F32 R14, -RZ, R14.H1_H1 ;  /* 0x3000000eff0e7230 */ /* 0x000fe40000004100 */
[----:B------:R-:W-:Y:S01]  /*8080*/  FMUL.FTZ R162, R33, R162 ;  /* 0x000000a221a27220 */ /* 0x000fe20000410000 */
[----:B------:R-:W-:Y:S02]  /*8090*/  HADD2.F32 R161, -RZ, R161.H0_H0 ;  /* 0x200000a1ffa17230 */ /* 0x000fe40000004100 */
[----:B------:R-:W-:Y:S01]  /*80a0*/  FMUL.FTZ R39, R38, R43 ;  /* 0x0000002b26277220 */ /* 0x000fe20000410000 */
[----:B------:R-:W-:-:S02]  /*80b0*/  HADD2.F32 R160, -RZ, R160.H0_H0 ;  /* 0x200000a0ffa07230 */ /* 0x000fc40000004100 */
[----:B------:R-:W-:Y:S01]  /*80c0*/  FMUL.FTZ R43, R14, R43 ;  /* 0x0000002b0e2b7220 */ /* 0x000fe20000410000 */
[----:B------:R-:W-:Y:S02]  /*80d0*/  HADD2.F32 R37, -RZ, R34.H0_H0 ;  /* 0x20000022ff257230 */ /* 0x000fe40000004100 */
[C---:B------:R-:W-:Y:S01]  /*80e0*/  FMUL.FTZ R163, R46.reuse, R163 ;  /* 0x000000a32ea37220 */ /* 0x040fe20000410000 */
[----:B------:R-:W-:Y:S01]  /*80f0*/  FFMA.FTZ R15, R46, R161, -R15 ;  /* 0x000000a12e0f7223 */ /* 0x000fe2000001080f */
[-C--:B------:R-:W-:Y:S01]  /*8100*/  FFMA.FTZ R13, R13, R160.reuse, R162 ;  /* 0x000000a00d0d7223 */ /* 0x080fe200000100a2 */
[----:B------:R-:W-:Y:S01]  /*8110*/  FFMA.FTZ R33, R33, R160, -R32 ;  /* 0x000000a021217223 */ /* 0x000fe20000010820 */
[----:B------:R-:W-:Y:S01]  /*8120*/  FFMA.FTZ R38, R38, R37, R43 ;  /* 0x0000002526267223 */ /* 0x000fe2000001002b */
[----:B------:R-:W-:Y:S01]  /*8130*/  FFMA.FTZ R163, R48, R161, R163 ;  /* 0x000000a130a37223 */ /* 0x000fe200000100a3 */
[----:B------:R-:W-:Y:S01]  /*8140*/  FFMA.FTZ R14, R14, R37, -R39 ;  /* 0x000000250e0e7223 */ /* 0x000fe20000010827 */
[----:B------:R-:W-:-:S02]  /*8150*/  F2FP.F16.F32.PACK_AB R12, R12, R15 ;  /* 0x0000000f0c0c723e */ /* 0x000fc400000000ff */
[----:B------:R-:W-:Y:S01]  /*8160*/  F2FP.F16.F32.PACK_AB R38, R38, R13 ;  /* 0x0000000d2626723e */ /* 0x000fe200000000ff */
[----:B------:R-:W-:Y:S01]  /*8170*/  IMAD.MOV.U32 R13, RZ, RZ, R42 ;  /* 0x000000ffff0d7224 */ /* 0x000fe200078e002a */
[----:B------:R-:W-:Y:S02]  /*8180*/  F2FP.F16.F32.PACK_AB R37, R44, R51 ;  /* 0x000000332c25723e */ /* 0x000fe400000000ff */
[----:B------:R-:W-:Y:S02]  /*8190*/  F2FP.F16.F32.PACK_AB R39, R49, R50 ;  /* 0x000000323127723e */ /* 0x000fe400000000ff */
[----:B------:R-:W-:Y:S02]  /*81a0*/  F2FP.F16.F32.PACK_AB R36, R36, R163 ;  /* 0x000000a32424723e */ /* 0x000fe400000000ff */
[----:B------:R-:W-:Y:S02]  /*81b0*/  F2FP.F16.F32.PACK_AB R14, R14, R33 ;  /* 0x000000210e0e723e */ /* 0x000fe400000000ff */
[----:B------:R-:W-:-:S07]  /*81c0*/  MOV R15, R35 ;  /* 0x00000023000f7202 */ /* 0x000fce0000000f00 */
.L_x_2779:
[----:B------:R-:W-:Y:S05]  /*81d0*/  BSYNC B2 ;  /* 0x0000000000027941 */ /* 0x000fea0003800000 */
.L_x_2778:
[----:B------:R-:W-:Y:S01]  /*81e0*/  ISETP.GE.AND P3, PT, R11, R132, PT ;  /* 0x000000840b00720c */ /* 0x000fe20003f66270 */
[----:B--2---:R2:W-:-:S12]  /*81f0*/  ST.E.128 desc[UR60][R40.64], R12 ;  /* 0x0000000c28007985 */ /* 0x0045d8000c101d3c */
[----:B------:R-:W-:-:S05]  /*8200*/  @!P3 IMAD.WIDE R116, R11, 0x2, R116 ;  /* 0x000000020b74b825 */ /* 0x000fca00078e0274 */
[----:B---3--:R2:W-:Y:S02]  /*8210*/  @!P3 ST.E.128 desc[UR60][R116.64], R36 ;  /* 0x000000247400b985 */ /* 0x0085e4000c101d3c */
.L_x_2769:
[----:B------:R-:W-:Y:S05]  /*8220*/  BSYNC B1 ;  /* 0x0000000000017941 */ /* 0x000fea0003800000 */
.L_x_2768:
[----:B------:R-:W-:-:S03]  /*8230*/  UMOV UR4, 0xffffffff ;  /* 0xffffffff00047882 */ /* 0x000fc60000000000 */
[----:B------:R-:W-:Y:S05]  /*8240*/  BRA.DIV UR4, `(.L_x_2780) ;  /* 0x000001ce048c7947 */ /* 0x000fea000b800000 */
[----:B0-----:R-:W0:Y:S04]  /*8250*/  SHFL.IDX PT, R119, R119, 0x1, 0x1c1f ;  /* 0x003c1f0077777f89 */ /* 0x001e2800000e0000 */
[----:B--2---:R2:W0:Y:S02]  /*8260*/  SHFL.IDX PT, R36, R120, 0x1, 0x1c1f ;  /* 0x003c1f0078247f89 */ /* 0x00442400000e0000 */
.L_x_3070:
[----:B------:R-:W-:Y:S05]  /*8270*/  @P4 BRA `(.L_x_2737) ;  /* 0x0000001c00744947 */ /* 0x000fea0003800000 */
[----:B------:R-:W-:Y:S01]  /*8280*/  ISETP.NE.AND P3, PT, R8, RZ, PT ;  /* 0x000000ff0800720c */ /* 0x000fe20003f65270 */
[----:B------:R-:W-:Y:S01]  /*8290*/  BSSY B1, `(.L_x_2781) ;  /* 0x0000075000017945 */ /* 0x000fe20003800000 */
[----:B0-----:R-:W-:-:S11]  /*82a0*/  IMAD.MOV.U32 R37, RZ, RZ, R119 ;  /* 0x000000ffff257224 */ /* 0x001fd600078e0077 */
[----:B------:R-:W-:Y:S05]  /*82b0*/  @!P3 BRA `(.L_x_2782) ;  /* 0x0000000400c8b947 */ /* 0x000fea0003800000 */
[----:B---3--:R-:W-:Y:S01]  /*82c0*/  SEL R11, R121, R135, !P0 ;  /* 0x00000087790b7207 */ /* 0x008fe20004000000 */
[----:B------:R-:W-:Y:S01]  /*82d0*/  BSSY B2, `(.L_x_2783) ;  /* 0x000006e000027945 */ /* 0x000fe20003800000 */
[----:B----4-:R-:W-:Y:S02]  /*82e0*/  SHF.R.U32.HI R13, RZ, 0x3, R216 ;  /* 0x00000003ff0d7819 */ /* 0x010fe400000116d8 */
        /* <DEDUP_REMOVED lines=23> */
[----:B------:R-:W-:Y:S01]  /*8460*/  SHF.R.U64 R42, R76, 0x10, R77 ;  /* 0x000000104c2a7819 */ /* 0x000fe2000000124d */
[----:B------:R-:W-:Y:S01]  /*8470*/  HADD2.F32 R50, -RZ, R159.H1_H1 ;  /* 0x3000009fff327230 */ /* 0x000fe20000004100 */
[----:B----4-:R-:W-:Y:S01]  /*8480*/  MOV R45, R33 ;  /* 0x00000021002d7202 */ /* 0x010fe20000000f00 */
[----:B---3--:R-:W-:Y:S01]  /*8490*/  IMAD.MOV.U32 R33, RZ, RZ, R15 ;  /* 0x000000ffff217224 */ /* 0x008fe200078e000f */
[----:B------:R-:W-:Y:S01]  /*84a0*/  SHF.R.U32.HI R76, RZ, 0x10, R77 ;  /* 0x00000010ff4c7819 */ /* 0x000fe2000001164d */
        /* <DEDUP_REMOVED lines=11> */
[-C--:B------:R-:W-:Y:S01]  /*8560*/  FMUL.FTZ R49, R45, R76.reuse ;  /* 0x0000004c2d317220 */ /* 0x080fe20000410000 */
[----:B------:R-:W-:Y:S01]  /*8570*/  HADD2.F32 R64, -RZ, R64.H0_H0 ;  /* 0x20000040ff407230 */ /* 0x000fe20000004100 */
[----:B------:R-:W-:Y:S01]  /*8580*/  SHF.R.U32.HI R78, RZ, 0x10, R79 ;  /* 0x00000010ff4e7819 */ /* 0x000fe2000001164f */
[----:B------:R-:W-:Y:S01]  /*8590*/  FMUL.FTZ R76, R46, R76 ;  /* 0x0000004c2e4c7220 */ /* 0x000fe20000410000 */
[-C--:B------:R-:W-:Y:S01]  /*85a0*/  FFMA.FTZ R13, R15, R48.reuse, -R52 ;  /* 0x000000300f0d7223 */ /* 0x080fe20000010834 */
[--C-:B------:R-:W-:Y:S01]  /*85b0*/  SHF.R.U64 R43, R66, 0x10, R67.reuse ;  /* 0x00000010422b7819 */ /* 0x100fe20000001243 */
[----:B------:R-:W-:Y:S01]  /*85c0*/  FFMA.FTZ R15, R47, R48, R50 ;  /* 0x000000302f0f7223 */ /* 0x000fe20000010032 */
[----:B------:R-:W-:Y:S01]  /*85d0*/  SHF.R.U32.HI R66, RZ, 0x10, R67 ;  /* 0x00000010ff427819 */ /* 0x000fe20000011643 */
[-C--:B------:R-:W-:Y:S01]  /*85e0*/  FFMA.FTZ R46, R46, R64.reuse, -R49 ;  /* 0x000000402e2e7223 */ /* 0x080fe20000010831 */
[----:B------:R-:W-:Y:S01]  /*85f0*/  FFMA.FTZ R48, R45, R64, R76 ;  /* 0x000000402d307223 */ /* 0x000fe2000001004c */
[----:B------:R-:W-:-:S02]  /*8600*/  HADD2.F32 R64, -RZ, R158.H1_H1 ;  /* 0x3000009eff407230 */ /* 0x000fc40000004100 */
[--C-:B------:R-:W-:Y:S01]  /*8610*/  HADD2.F32 R45, -RZ, R35.reuse.H0_H0 ;  /* 0x20000023ff2d7230 */ /* 0x100fe20000004100 */
[----:B------:R-:W-:Y:S01]  /*8620*/  F2FP.F16.F32.PACK_AB R13, R46, R13 ;  /* 0x0000000d2e0d723e */ /* 0x000fe200000000ff */
[----:B------:R-:W-:Y:S02]  /*8630*/  HADD2.F32 R52, -RZ, R35.H1_H1 ;  /* 0x30000023ff347230 */ /* 0x000fe40000004100 */
        /* <DEDUP_REMOVED lines=11> */
[----:B------:R-:W-:Y:S01]  /*86f0*/  FFMA.FTZ R35, R45, R54, R64 ;  /* 0x000000362d237223 */ /* 0x000fe20000010040 */
[-C--:B------:R-:W-:Y:S01]  /*8700*/  FFMA.FTZ R50, R50, R47.reuse, -R51 ;  /* 0x0000002f32327223 */ /* 0x080fe20000010833 */
[----:B------:R-:W-:Y:S01]  /*8710*/  FFMA.FTZ R52, R52, R47, R49 ;  /* 0x0000002f34347223 */ /* 0x000fe20000010031 */
[----:B------:R-:W-:-:S02]  /*8720*/  HADD2.F32 R45, -RZ, R32.H0_H0 ;  /* 0x20000020ff2d7230 */ /* 0x000fc40000004100 */
[----:B------:R-:W-:Y:S01]  /*8730*/  HADD2.F32 R47, -RZ, R32.H1_H1 ;  /* 0x30000020ff2f7230 */ /* 0x000fe20000004100 */
[----:B------:R-:W-:Y:S01]  /*8740*/  F2FP.F16.F32.PACK_AB R50, R50, R33 ;  /* 0x000000213232723e */ /* 0x000fe200000000ff */
[----:B------:R-:W-:Y:S01]  /*8750*/  HADD2.F32 R51, -RZ, R42.H0_H0 ;  /* 0x2000002aff337230 */ /* 0x000fe20000004100 */
[----:B------:R-:W-:Y:S01]  /*8760*/  F2FP.F16.F32.PACK_AB R33, R48, R15 ;  /* 0x0000000f3021723e */ /* 0x000fe200000000ff */
[--C-:B------:R-:W-:Y:S01]  /*8770*/  HADD2.F32 R32, -RZ, R12.reuse.H1_H1 ;  /* 0x3000000cff207230 */ /* 0x100fe20000004100 */
[----:B------:R-:W-:Y:S01]  /*8780*/  F2FP.F16.F32.PACK_AB R35, R52, R35 ;  /* 0x000000233423723e */ /* 0x000fe200000000ff */
[----:B------:R-:W-:Y:S02]  /*8790*/  HADD2.F32 R49, -RZ, R11.H0_H0 ;  /* 0x2000000bff317230 */ /* 0x000fe40000004100 */
[-C--:B------:R-:W-:Y:S01]  /*87a0*/  FMUL.FTZ R53, R47, R51.reuse ;  /* 0x000000332f357220 */ /* 0x080fe20000410000 */
[----:B------:R-:W-:Y:S02]  /*87b0*/  HADD2.F32 R157, -RZ, R157.H0_H0 ;  /* 0x2000009dff9d7230 */ /* 0x000fe40000004100 */
[----:B------:R-:W-:Y:S01]  /*87c0*/  FMUL.FTZ R54, R32, R51 ;  /* 0x0000003320367220 */ /* 0x000fe20000410000 */
[----:B------:R-:W-:-:S02]  /*87d0*/  HADD2.F32 R42, -RZ, R12.H0_H0 ;  /* 0x2000000cff2a7230 */ /* 0x000fc40000004100 */
[----:B------:R-:W-:Y:S01]  /*87e0*/  FMUL.FTZ R11, R45, R159 ;  /* 0x0000009f2d0b7220 */ /* 0x000fe20000410000 */
[-C--:B------:R-:W-:Y:S01]  /*87f0*/  FFMA.FTZ R32, R32, R49.reuse, -R53 ;  /* 0x0000003120207223 */ /* 0x080fe20000010835 */
[----:B------:R-:W-:Y:S01]  /*8800*/  FFMA.FTZ R51, R47, R49, R54 ;  /* 0x000000312f337223 */ /* 0x000fe20000010036 */
[----:B------:R-:W-:Y:S02]  /*8810*/  HADD2.F32 R49, -RZ, R44.H0_H0 ;  /* 0x2000002cff317230 */ /* 0x000fe40000004100 */
[C---:B------:R-:W-:Y:S01]  /*8820*/  FMUL.FTZ R12, R42.reuse, R159 ;  /* 0x0000009f2a0c7220 */ /* 0x040fe20000410000 */
[-C--:B------:R-:W-:Y:S01]  /*8830*/  FFMA.FTZ R11, R42, R157.reuse, -R11 ;  /* 0x0000009d2a0b7223 */ /* 0x080fe2000001080b */
[----:B------:R-:W-:Y:S02]  /*8840*/  HADD2.F32 R44, -RZ, R34.H0_H0 ;  /* 0x20000022ff2c7230 */ /* 0x000fe40000004100 */
[----:B------:R-:W-:Y:S02]  /*8850*/  HADD2.F32 R47, -RZ, R158.H0_H0 ;  /* 0x2000009eff2f7230 */ /* 0x000fe40000004100 */
[----:B------:R-:W-:Y:S01]  /*8860*/  FFMA.FTZ R12, R45, R157, R12 ;  /* 0x0000009d2d0c7223 */ /* 0x000fe2000001000c */
[----:B------:R-:W-:Y:S01]  /*8870*/  HADD2.F32 R42, -RZ, R14.H0_H0 ;  /* 0x2000000eff2a7230 */ /* 0x000fe20000004100 */
[----:B------:R-:W-:Y:S01]  /*8880*/  F2FP.F16.F32.PACK_AB R32, R32, R11 ;  /* 0x0000000b2020723e */ /* 0x000fe200000000ff */
[----:B------:R-:W-:-:S02]  /*8890*/  HADD2.F32 R34, -RZ, R34.H1_H1 ;  /* 0x30000022ff227230 */ /* 0x000fc40000004100 */
        /* <DEDUP_REMOVED lines=14> */
[----:B------:R-:W-:Y:S02]  /*8980*/  F2FP.F16.F32.PACK_AB R14, R14, R53 ;  /* 0x000000350e0e723e */ /* 0x000fe400000000ff */
[----:B------:R-:W-:Y:S02]  /*8990*/  F2FP.F16.F32.PACK_AB R34, R34, R47 ;  /* 0x0000002f2222723e */ /* 0x000fe400000000ff */
[----:B------:R-:W-:-:S07]  /*89a0*/  MOV R32, R42 ;  /* 0x0000002a00207202 */ /* 0x000fce0000000f00 */
.L_x_2784:
[----:B------:R-:W-:Y:S05]  /*89b0*/  BSYNC B2 ;  /* 0x0000000000027941 */ /* 0x000fea0003800000 */
.L_x_2783:
[----:B---3--:R3:W-:Y:S04]  /*89c0*/  ST.E.128 desc[UR60][R38.64], R12 ;  /* 0x0000000c26007985 */ /* 0x0087e8000c101d3c */
[----:B----4-:R3:W-:Y:S02]  /*89d0*/  @!P3 ST.E.128 desc[UR60][R40.64], R32 ;  /* 0x000000202800b985 */ /* 0x0107e4000c101d3c */
.L_x_2782:
[----:B------:R-:W-:Y:S05]  /*89e0*/  BSYNC B1 ;  /* 0x0000000000017941 */ /* 0x000fea0003800000 */
.L_x_2781:
[----:B------:R-:W-:Y:S01]  /*89f0*/  ISETP.NE.AND P3, PT, R9, RZ, PT ;  /* 0x000000ff0900720c */ /* 0x000fe20003f65270 */
[----:B------:R-:W-:-:S12]  /*8a00*/  BSSY B1, `(.L_x_2785) ;  /* 0x0000076000017945 */ /* 0x000fd80003800000 */
[----:B------:R-:W-:Y:S05]  /*8a10*/  @!P3 BRA `(.L_x_2786) ;  /* 0x0000000400d0b947 */ /* 0x000fea0003800000 */
[----:B0--3--:R-:W-:Y:S01]  /*8a20*/  SEL R11, R121, R135, !P1 ;  /* 0x00000087790b7207 */ /* 0x009fe20004800000 */
        /* <DEDUP_REMOVED lines=15> */
[----:B------:R-:W-:-:S04]  /*8b20*/  LOP3.LUT R11, R11, R13, RZ, 0x3c, !PT ;  /* 0x0000000d0b0b7212 */ /* 0x000fc800078e3cff */
[----:B------:R-:W-:Y:S01]  /*8b30*/  IADD3 R13, R12, R11, RZ ;  /* 0x0000000b0c0d7210 */ /* 0x000fe20007ffe0ff */
[----:B------:R-:W-:Y:S02]  /*8b40*/  IMAD R11, R18, 0x4800, R129 ;  /* 0x00004800120b7824 */ /* 0x000fe400078e0281 */
[----:B------:R-:W-:-:S04]  /*8b50*/  @!P3 IMAD.WIDE R40, R41, 0x2, R36 ;  /* 0x000000022928b825 */ /* 0x000fc800078e0224 */
[----:B------:R-:W-:Y:S02]  /*8b60*/  IMAD R13, R18, 0x4800, R13 ;  /* 0x00004800120d7824 */ /* 0x000fe400078e020d */
[--C-:B------:R-:W-:Y:S02]  /*8b70*/  IMAD R11, R11, 0x2, R2.reuse ;  /* 0x000000020b0b7824 */ /* 0x100fe400078e0202 */
[----:B------:R-:W-:-:S03]  /*8b80*/  IMAD R32, R13, 0x2, R2 ;  /* 0x000000020d207824 */ /* 0x000fc600078e0202 */
[----:B------:R0:W3:Y:S04]  /*8b90*/  LDS.128 R12, [R11+0x1e400] ;  /* 0x01e400000b0c7984 */ /* 0x0000e80000000c00 */
[----:B------:R-:W4:Y:S01]  /*8ba0*/  LDS.128 R32, [R32+0x1e400] ;  /* 0x01e4000020207984 */ /* 0x000f220000000c00 */
[----:B------:R-:W-:Y:S05]  /*8bb0*/  @P4 BRA `(.L_x_2788) ;  /* 0x00000004005c4947 */ /* 0x000fea0003800000 */
[----:B---3--:R-:W-:Y:S01]  /*8bc0*/  MOV R45, R12 ;  /* 0x0000000c002d7202 */ /* 0x008fe20000000f00 */
[----:B----4-:R-:W-:Y:S01]  /*8bd0*/  IMAD.MOV.U32 R12, RZ, RZ, R33 ;  /* 0x000000ffff0c7224 */ /* 0x010fe200078e0021 */
[----:B------:R-:W-:Y:S01]  /*8be0*/  SHF.R.U32.HI R50, RZ, 0x10, R73 ;  /* 0x00000010ff327819 */ /* 0x000fe20000011649 */
[----:B------:R-:W-:Y:S01]  /*8bf0*/  IMAD.MOV.U32 R46, RZ, RZ, R32 ;  /* 0x000000ffff2e7224 */ /* 0x000fe200078e0020 */
[----:B------:R-:W-:Y:S01]  /*8c00*/  SHF.R.U32.HI R48, RZ, 0x10, R61 ;  /* 0x00000010ff307819 */ /* 0x000fe2000001163d */
[----:B------:R-:W-:Y:S01]  /*8c10*/  IMAD.MOV.U32 R47, RZ, RZ, R35 ;  /* 0x000000ffff2f7224 */ /* 0x000fe200078e0023 */
[----:B------:R-:W-:Y:S01]  /*8c20*/  MOV R33, R15 ;  /* 0x0000000f00217202 */ /* 0x000fe20000000f00 */
[----:B------:R-:W-:Y:S01]  /*8c30*/  HADD2.F32 R51, -RZ, R147.H1_H1 ;  /* 0x30000093ff337230 */ /* 0x000fe20000004100 */
[--C-:B------:R-:W-:Y:S01]  /*8c40*/  SHF.R.U64 R43, R74, 0x10, R75.reuse ;  /* 0x000000104a2b7819 */ /* 0x100fe2000000124b */
[--C-:B------:R-:W-:Y:S01]  /*8c50*/  HADD2.F32 R32, -RZ, R12.reuse.H0_H0 ;  /* 0x2000000cff207230 */ /* 0x100fe20000004100 */
[----:B------:R-:W-:Y:S01]  /*8c60*/  SHF.R.U32.HI R74, RZ, 0x10, R75 ;  /* 0x00000010ff4a7819 */ /* 0x000fe2000001164b */
[----:B------:R-:W-:Y:S01]  /*8c70*/  HADD2.F32 R35, -RZ, R12.H1_H1 ;  /* 0x3000000cff237230 */ /* 0x000fe20000004100 */
[--C-:B0-----:R-:W-:Y:S01]  /*8c80*/  SHF.R.U64 R11, R62, 0x10, R63.reuse ;  /* 0x000000103e0b7819 */ /* 0x101fe2000000123f */
[--C-:B------:R-:W-:Y:S01]  /*8c90*/  HADD2.F32 R12, -RZ, R13.reuse.H0_H0 ;  /* 0x2000000dff0c7230 */ /* 0x100fe20000004100 */
[----:B------:R-:W-:Y:S01]  /*8ca0*/  SHF.R.U32.HI R62, RZ, 0x10, R63 ;  /* 0x00000010ff3e7819 */ /* 0x000fe2000001163f */
        /* <DEDUP_REMOVED lines=13> */
[----:B------:R-:W-:Y:S01]  /*8d80*/  HADD2.F32 R51, -RZ, R146.H1_H1 ;  /* 0x30000092ff337230 */ /* 0x000fe20000004100 */
[----:B------:R-:W-:Y:S01]  /*8d90*/  SHF.R.U64 R44, R72, 0x10, R73 ;  /* 0x00000010482c7819 */ /* 0x000fe20000001249 */
[--C-:B------:R-:W-:Y:S01]  /*8da0*/  HADD2.F32 R48, -RZ, R47.reuse.H0_H0 ;  /* 0x2000002fff307230 */ /* 0x100fe20000004100 */
[----:B------:R-:W-:Y:S01]  /*8db0*/  F2FP.F16.F32.PACK_AB R15, R15, R12 ;  /* 0x0000000c0f0f723e */ /* 0x000fe200000000ff */
[----:B------:R-:W-:-:S02]  /*8dc0*/  HADD2.F32 R49, -RZ, R47.H1_H1 ;  /* 0x3000002fff317230 */ /* 0x000fc40000004100 */
[----:B------:R-:W-:Y:S02]  /*8dd0*/  HADD2.F32 R52, -RZ, R74.H0_H0 ;  /* 0x2000004aff347230 */ /* 0x000fe40000004100 */
[-C--:B------:R-:W-:Y:S01]  /*8de0*/  FMUL.FTZ R54, R48, R51.reuse ;  /* 0x0000003330367220 */ /* 0x080fe20000410000 */
[--C-:B------:R-:W-:Y:S02]  /*8df0*/  HADD2.F32 R35, -RZ, R33.reuse.H0_H0 ;  /* 0x20000021ff237230 */ /* 0x100fe40000004100 */
[----:B------:R-:W-:Y:S02]  /*8e00*/  HADD2.F32 R50, -RZ, R144.H1_H1 ;  /* 0x30000090ff327230 */ /* 0x000fe40000004100 */
[----:B------:R-:W-:Y:S01]  /*8e10*/  FMUL.FTZ R60, R49, R52 ;  /* 0x00000034313c7220 */ /* 0x000fe20000410000 */
[----:B------:R-:W-:Y:S02]  /*8e20*/  HADD2.F32 R47, -RZ, R33.H1_H1 ;  /* 0x30000021ff2f7230 */ /* 0x000fe40000004100 */
[----:B------:R-:W-:Y:S01]  /*8e30*/  FMUL.FTZ R51, R35, R51 ;  /* 0x0000003323337220 */ /* 0x000fe20000410000 */
[----:B------:R-:W-:-:S02]  /*8e40*/  HADD2.F32 R62, -RZ, R62.H0_H0 ;  /* 0x2000003eff3e7230 */ /* 0x000fc40000004100 */
[----:B------:R-:W-:Y:S01]  /*8e50*/  FFMA.FTZ R33, R35, R50, -R54 ;  /* 0x0000003223217223 */ /* 0x000fe20000010836 */
[----:B------:R-:W-:Y:S02]  /*8e60*/  HADD2.F32 R42, -RZ, R42.H0_H0 ;  /* 0x2000002aff2a7230 */ /* 0x000fe40000004100 */
[C---:B------:R-:W-:Y:S01]  /*8e70*/  FMUL.FTZ R52, R47.reuse, R52 ;  /* 0x000000342f347220 */ /* 0x040fe20000410000 */
[----:B------:R-:W-:Y:S01]  /*8e80*/  FFMA.FTZ R35, R48, R50, R51 ;  /* 0x0000003230237223 */ /* 0x000fe20000010033 */
[-C--:B------:R-:W-:Y:S01]  /*8e90*/  FFMA.FTZ R60, R47, R62.reuse, -R60 ;  /* 0x0000003e2f3c7223 */ /* 0x080fe2000001083c */
[----:B------:R-:W-:Y:S02]  /*8ea0*/  HADD2.F32 R47, -RZ, R46.H0_H0 ;  /* 0x2000002eff2f7230 */ /* 0x000fe40000004100 */
[----:B------:R-:W-:Y:S01]  /*8eb0*/  FFMA.FTZ R62, R49, R62, R52 ;  /* 0x0000003e313e7223 */ /* 0x000fe20000010034 */
[----:B------:R-:W-:Y:S02]  /*8ec0*/  HADD2.F32 R48, -RZ, R44.H0_H0 ;  /* 0x2000002cff307230 */ /* 0x000fe40000004100 */
[----:B------:R-:W-:Y:S01]  /*8ed0*/  HADD2.F32 R46, -RZ, R46.H1_H1 ;  /* 0x3000002eff2e7230 */ /* 0x000fe20000004100 */
[----:B------:R-:W-:Y:S01]  /*8ee0*/  F2FP.F16.F32.PACK_AB R60, R60, R33 ;  /* 0x000000213c3c723e */ /* 0x000fe200000000ff */
[--C-:B------:R-:W-:Y:S01]  /*8ef0*/  HADD2.F32 R44, -RZ, R45.reuse.H0_H0 ;  /* 0x2000002dff2c7230 */ /* 0x100fe20000004100 */
[----:B------:R-:W-:Y:S01]  /*8f00*/  F2FP.F16.F32.PACK_AB R33, R32, R13 ;  /* 0x0000000d2021723e */ /* 0x000fe200000000ff */
[----:B------:R-:W-:-:S02]  /*8f10*/  HADD2.F32 R45, -RZ, R45.H1_H1 ;  /* 0x3000002dff2d7230 */ /* 0x000fc40000004100 */
[-C--:B------:R-:W-:Y:S01]  /*8f20*/  FMUL.FTZ R52, R46, R48.reuse ;  /* 0x000000302e347220 */ /* 0x080fe20000410000 */
[----:B------:R-:W-:Y:S01]  /*8f30*/  HADD2.F32 R147, -RZ, R147.H0_H0 ;  /* 0x20000093ff937230 */ /* 0x000fe20000004100 */
[----:B------:R-:W-:Y:S01]  /*8f40*/  F2FP.F16.F32.PACK_AB R35, R62, R35 ;  /* 0x000000233e23723e */ /* 0x000fe200000000ff */
[----:B------:R-:W-:Y:S02]  /*8f50*/  HADD2.F32 R145, -RZ, R145.H0_H0 ;  /* 0x20000091ff917230 */ /* 0x000fe40000004100 */
[C---:B------:R-:W-:Y:S01]  /*8f60*/  FMUL.FTZ R51, R45.reuse, R48 ;  /* 0x000000302d337220 */ /* 0x040fe20000410000 */
[-C--:B------:R-:W-:Y:S01]  /*8f70*/  FFMA.FTZ R52, R45, R42.reuse, -R52 ;  /* 0x0000002a2d347223 */ /* 0x080fe20000010834 */
[----:B------:R-:W-:Y:S02]  /*8f80*/  HADD2.F32 R45, -RZ, R43.H0_H0 ;  /* 0x2000002bff2d7230 */ /* 0x000fe40000004100 */
[----:B------:R-:W-:Y:S01]  /*8f90*/  FMUL.FTZ R50, R44, R147 ;  /* 0x000000932c327220 */ /* 0x000fe20000410000 */
[----:B------:R-:W-:Y:S01]  /*8fa0*/  FFMA.FTZ R51, R46, R42, R51 ;  /* 0x0000002a2e337223 */ /* 0x000fe20000010033 */
[----:B------:R-:W-:-:S02]  /*8fb0*/  HADD2.F32 R43, -RZ, R34.H0_H0 ;  /* 0x20000022ff2b7230 */ /* 0x000fc40000004100 */
[C---:B------:R-:W-:Y:S01]  /*8fc0*/  FMUL.FTZ R49, R47.reuse, R147 ;  /* 0x000000932f317220 */ /* 0x040fe20000410000 */
[----:B------:R-:W-:Y:S02]  /*8fd0*/  HADD2.F32 R146, -RZ, R146.H0_H0 ;  /* 0x20000092ff927230 */ /* 0x000fe40000004100 */
[-C--:B------:R-:W-:Y:S01]  /*8fe0*/  FFMA.FTZ R50, R47, R145.reuse, R50 ;  /* 0x000000912f327223 */ /* 0x080fe20000010032 */
[----:B------:R-:W-:Y:S02]  /*8ff0*/  HADD2.F32 R42, -RZ, R14.H0_H0 ;  /* 0x2000000eff2a7230 */ /* 0x000fe40000004100 */
[----:B------:R-:W-:Y:S01]  /*9000*/  FFMA.FTZ R49, R44, R145, -R49 ;  /* 0x000000912c317223 */ /* 0x000fe20000010831 */
[----:B------:R-:W-:Y:S02]  /*9010*/  HADD2.F32 R34, -RZ, R34.H1_H1 ;  /* 0x30000022ff227230 */ /* 0x000fe40000004100 */
[----:B------:R-:W-:Y:S01]  /*9020*/  FMUL.FTZ R47, R43, R146 ;  /* 0x000000922b2f7220 */ /* 0x000fe20000410000 */
[----:B------:R-:W-:-:S02]  /*9030*/  HADD2.F32 R14, -RZ, R14.H1_H1 ;  /* 0x3000000eff0e7230 */ /* 0x000fc40000004100 */
[----:B------:R-:W-:Y:S01]  /*9040*/  FMUL.FTZ R146, R42, R146 ;  /* 0x000000922a927220 */ /* 0x000fe20000410000 */
[----:B------:R-:W-:Y:S02]  /*9050*/  HADD2.F32 R144, -RZ, R144.H0_H0 ;  /* 0x20000090ff907230 */ /* 0x000fe40000004100 */
[-C--:B------:R-:W-:Y:S01]  /*9060*/  FMUL.FTZ R53, R34, R45.reuse ;  /* 0x0000002d22357220 */ /* 0x080fe20000410000 */
[----:B------:R-:W-:Y:S02]  /*9070*/  HADD2.F32 R11, -RZ, R11.H0_H0 ;  /* 0x2000000bff0b7230 */ /* 0x000fe40000004100 */
[----:B------:R-:W-:Y:S01]  /*9080*/  FMUL.FTZ R45, R14, R45 ;  /* 0x0000002d0e2d7220 */ /* 0x000fe20000410000 */
[----:B------:R-:W-:Y:S02]  /*9090*/  IMAD.MOV.U32 R13, RZ, RZ, R15 ;  /* 0x000000ffff0d7224 */ /* 0x000fe400078e000f */
        /* <DEDUP_REMOVED lines=8> */
[----:B------:R-:W-:-:S07]  /*9120*/  MOV R15, R60 ;  /* 0x0000003c000f7202 */ /* 0x000fce0000000f00 */
.L_x_2788:
[----:B------:R-:W-:Y:S05]  /*9130*/  BSYNC B2 ;  /* 0x0000000000027941 */ /* 0x000fea0003800000 */
.L_x_2787:
[----:B---3--:R3:W-:Y:S04]  /*9140*/  ST.E.128 desc[UR60][R38.64], R12 ;  /* 0x0000000c26007985 */ /* 0x0087e8000c101d3c */
[----:B----4-:R3:W-:Y:S02]  /*9150*/  @!P3 ST.E.128 desc[UR60][R40.64], R32 ;  /* 0x000000202800b985 */ /* 0x0107e4000c101d3c */
.L_x_2786:
[----:B------:R-:W-:Y:S05]  /*9160*/  BSYNC B1 ;  /* 0x0000000000017941 */ /* 0x000fea0003800000 */
.L_x_2785:
[----:B------:R-:W-:-:S13]  /*9170*/  ISETP.NE.AND P3, PT, R10, RZ, PT ;  /* 0x000000ff0a00720c */ /* 0x000fda0003f65270 */
[----:B------:R-:W-:Y:S05]  /*9180*/  @!P3 BRA `(.L_x_2737) ;  /* 0x0000000c00b0b947 */ /* 0x000fea0003800000 */
[----:B0--3--:R-:W3:Y:S01]  /*9190*/  LDL R11, [R1] ;  /* 0x00000000010b7983 */ /* 0x009ee20000100800 */
[----:B----4-:R-:W-:Y:S01]  /*91a0*/  SHF.R.U32.HI R15, RZ, 0x3, R216 ;  /* 0x00000003ff0f7819 */ /* 0x010fe200000116d8 */
[----:B------:R-:W-:Y:S01]  /*91b0*/  BSSY B1, `(.L_x_2789) ;  /* 0x000006c000017945 */ /* 0x000fe20003800000 */
[----:B------:R-:W-:-:S04]  /*91c0*/  LEA R38, P3, R7, R36, 0x1 ;  /* 0x0000002407267211 */ /* 0x000fc800078608ff */
        /* <DEDUP_REMOVED lines=19> */
[----:B------:R-:W0:Y:S04]  /*9300*/  LDS.128 R12, [R13+0x1e400] ;  /* 0x01e400000d0c7984 */ /* 0x000e280000000c00 */
[----:B------:R-:W3:Y:S01]  /*9310*/  LDS.128 R32, [R32+0x1e400] ;  /* 0x01e4000020207984 */ /* 0x000ee20000000c00 */
[----:B------:R-:W-:Y:S05]  /*9320*/  @P3 BRA `(.L_x_2790) ;  /* 0x0000000400503947 */ /* 0x000fea0003800000 */
[----:B------:R-:W-:Y:S01]  /*9330*/  SHF.R.U32.HI R48, RZ, 0x10, R69 ;  /* 0x00000010ff307819 */ /* 0x000fe20000011645 */
[----:B0-----:R-:W-:Y:S01]  /*9340*/  IMAD.MOV.U32 R43, RZ, RZ, R12 ;  /* 0x000000ffff2b7224 */ /* 0x001fe200078e000c */
[----:B---3--:R-:W-:Y:S01]  /*9350*/  MOV R44, R34 ;  /* 0x00000022002c7202 */ /* 0x008fe20000000f00 */
[----:B------:R-:W-:Y:S01]  /*9360*/  HADD2.F32 R34, -RZ, R33.H0_H0 ;  /* 0x20000021ff227230 */ /* 0x000fe20000004100 */
[----:B------:R-:W-:Y:S01]  /*9370*/  SHF.R.U32.HI R46, RZ, 0x10, R57 ;  /* 0x00000010ff2e7819 */ /* 0x000fe20000011639 */
[----:B------:R-:W-:Y:S01]  /*9380*/  HADD2.F32 R47, -RZ, R143.H1_H1 ;  /* 0x3000008fff2f7230 */ /* 0x000fe20000004100 */
[--C-:B------:R-:W-:Y:S01]  /*9390*/  SHF.R.U64 R41, R70, 0x10, R71.reuse ;  /* 0x0000001046297819 */ /* 0x100fe20000001247 */
[----:B------:R-:W-:Y:S01]  /*93a0*/  HADD2.F32 R33, -RZ, R33.H1_H1 ;  /* 0x30000021ff217230 */ /* 0x000fe20000004100 */
[----:B------:R-:W-:Y:S01]  /*93b0*/  SHF.R.U32.HI R70, RZ, 0x10, R71 ;  /* 0x00000010ff467819 */ /* 0x000fe20000011647 */
[--C-:B------:R-:W-:Y:S02]  /*93c0*/  HADD2.F32 R12, -RZ, R13.reuse.H0_H0 ;  /* 0x2000000dff0c7230 */ /* 0x100fe40000004100 */
[----:B------:R-:W-:Y:S01]  /*93d0*/  FMUL.FTZ R49, R34, R47 ;  /* 0x0000002f22317220 */ /* 0x000fe20000410000 */
[----:B------:R-:W-:Y:S01]  /*93e0*/  HADD2.F32 R48, -RZ, R48.H0_H0 ;  /* 0x20000030ff307230 */ /* 0x000fe20000004100 */
[----:B------:R-:W-:Y:S01]  /*93f0*/  SHF.R.U64 R40, R58, 0x10, R59 ;  /* 0x000000103a287819 */ /* 0x000fe2000000123b */
[----:B------:R-:W-:-:S02]  /*9400*/  HADD2.F32 R13, -RZ, R13.H1_H1 ;  /* 0x3000000dff0d7230 */ /* 0x000fc40000004100 */
[C---:B------:R-:W-:Y:S01]  /*9410*/  FMUL.FTZ R47, R12.reuse, R47 ;  /* 0x0000002f0c2f7220 */ /* 0x040fe20000410000 */
[----:B------:R-:W-:Y:S02]  /*9420*/  HADD2.F32 R45, -RZ, R141.H1_H1 ;  /* 0x3000008dff2d7230 */ /* 0x000fe40000004100 */
[-C--:B------:R-:W-:Y:S01]  /*9430*/  FMUL.FTZ R50, R33, R48.reuse ;  /* 0x0000003021327220 */ /* 0x080fe20000410000 */
[----:B------:R-:W-:Y:S02]  /*9440*/  HADD2.F32 R46, -RZ, R46.H0_H0 ;  /* 0x2000002eff2e7230 */ /* 0x000fe40000004100 */
[----:B------:R-:W-:Y:S01]  /*9450*/  FMUL.FTZ R48, R13, R48 ;  /* 0x000000300d307220 */ /* 0x000fe20000410000 */
[----:B------:R-:W-:Y:S01]  /*9460*/  SHF.R.U32.HI R58, RZ, 0x10, R59 ;  /* 0x00000010ff3a7819 */ /* 0x000fe2000001163b */
[-C--:B------:R-:W-:Y:S01]  /*9470*/  FFMA.FTZ R12, R12, R45.reuse, -R49 ;  /* 0x0000002d0c0c7223 */ /* 0x080fe20000010831 */
[----:B------:R-:W-:Y:S01]  /*9480*/  FFMA.FTZ R47, R34, R45, R47 ;  /* 0x0000002d222f7223 */ /* 0x000fe2000001002f */
[-C--:B------:R-:W-:Y:S01]  /*9490*/  FFMA.FTZ R52, R33, R46.reuse, R48 ;  /* 0x0000002e21347223 */ /* 0x080fe20000010030 */
[----:B------:R-:W-:Y:S01]  /*94a0*/  FFMA.FTZ R45, R13, R46, -R50 ;  /* 0x0000002e0d2d7223 */ /* 0x000fe20000010832 */
[--C-:B------:R-:W-:Y:S01]  /*94b0*/  HADD2.F32 R33, -RZ, R35.reuse.H0_H0 ;  /* 0x20000023ff217230 */ /* 0x100fe20000004100 */
[----:B------:R-:W-:Y:S01]  /*94c0*/  SHF.R.U64 R42, R56, 0x10, R57 ;  /* 0x00000010382a7819 */ /* 0x000fe20000001239 */
[----:B------:R-:W-:Y:S01]  /*94d0*/  HADD2.F32 R35, -RZ, R35.H1_H1 ;  /* 0x30000023ff237230 */ /* 0x000fe20000004100 */
[----:B------:R-:W-:Y:S01]  /*94e0*/  SHF.R.U64 R55, R68, 0x10, R69 ;  /* 0x0000001044377819 */ /* 0x000fe20000001245 */
[----:B------:R-:W-:-:S02]  /*94f0*/  HADD2.F32 R13, -RZ, R15.H0_H0 ;  /* 0x2000000fff0d7230 */ /* 0x000fc40000004100 */
[----:B------:R-:W-:Y:S02]  /*9500*/  HADD2.F32 R50, -RZ, R70.H0_H0 ;  /* 0x20000046ff327230 */ /* 0x000fe40000004100 */
[----:B------:R-:W-:Y:S02]  /*9510*/  HADD2.F32 R15, -RZ, R15.H1_H1 ;  /* 0x3000000fff0f7230 */ /* 0x000fe40000004100 */
[----:B------:R-:W-:Y:S02]  /*9520*/  HADD2.F32 R48, -RZ, R142.H1_H1 ;  /* 0x3000008eff307230 */ /* 0x000fe40000004100 */
[-C--:B------:R-:W-:Y:S01]  /*9530*/  FMUL.FTZ R56, R35, R50.reuse ;  /* 0x0000003223387220 */ /* 0x080fe20000410000 */
[----:B------:R-:W-:Y:S02]  /*9540*/  HADD2.F32 R46, -RZ, R58.H0_H0 ;  /* 0x2000003aff2e7230 */ /* 0x000fe40000004100 */
[----:B------:R-:W-:Y:S01]  /*9550*/  FMUL.FTZ R50, R15, R50 ;  /* 0x000000320f327220 */ /* 0x000fe20000410000 */
[----:B------:R-:W-:-:S02]  /*9560*/  HADD2.F32 R34, -RZ, R140.H1_H1 ;  /* 0x3000008cff227230 */ /* 0x000fc40000004100 */
[-C--:B------:R-:W-:Y:S01]  /*9570*/  FMUL.FTZ R54, R33, R48.reuse ;  /* 0x0000003021367220 */ /* 0x080fe20000410000 */
[----:B------:R-:W-:Y:S01]  /*9580*/  FMUL.FTZ R48, R13, R48 ;  /* 0x000000300d307220 */ /* 0x000fe20000410000 */
[-C--:B------:R-:W-:Y:S01]  /*9590*/  FFMA.FTZ R53, R15, R46.reuse, -R56 ;  /* 0x0000002e0f357223 */ /* 0x080fe20000010838 */
[----:B------:R-:W-:Y:S01]  /*95a0*/  FFMA.FTZ R56, R35, R46, R50 ;  /* 0x0000002e23387223 */ /* 0x000fe20000010032 */
[-C--:B------:R-:W-:Y:S01]  /*95b0*/  FFMA.FTZ R54, R13, R34.reuse, -R54 ;  /* 0x000000220d367223 */ /* 0x080fe20000010836 */
[----:B------:R-:W-:Y:S02]  /*95c0*/  HADD2.F32 R46, -RZ, R143.H0_H0 ;  /* 0x2000008fff2e7230 */ /* 0x000fe40000004100 */
[----:B------:R-:W-:Y:S01]  /*95d0*/  FFMA.FTZ R51, R33, R34, R48 ;  /* 0x0000002221337223 */ /* 0x000fe20000010030 */
[----:B------:R-:W-:Y:S02]  /*95e0*/  HADD2.F32 R15, -RZ, R32.H0_H0 ;  /* 0x20000020ff0f7230 */ /* 0x000fe40000004100 */
        /* <DEDUP_REMOVED lines=10> */
[CC--:B------:R-:W-:Y:S01]  /*9690*/  FMUL.FTZ R50, R32.reuse, R33.reuse ;  /* 0x0000002120327220 */ /* 0x0c0fe20000410000 */
[----:B------:R-:W-:Y:S02]  /*96a0*/  HADD2.F32 R15, -RZ, R44.H0_H0 ;  /* 0x2000002cff0f7230 */ /* 0x000fe40000004100 */
[C---:B------:R-:W-:Y:S01]  /*96b0*/  FMUL.FTZ R33, R43.reuse, R33 ;  /* 0x000000212b217220 */ /* 0x040fe20000410000 */
[----:B------:R-:W-:Y:S02]  /*96c0*/  HADD2.F32 R142, -RZ, R142.H0_H0 ;  /* 0x2000008eff8e7230 */ /* 0x000fe40000004100 */
[-C--:B------:R-:W-:Y:S01]  /*96d0*/  FFMA.FTZ R43, R43, R42.reuse, -R50 ;  /* 0x0000002a2b2b7223 */ /* 0x080fe20000010832 */
[----:B------:R-:W-:Y:S02]  /*96e0*/  HADD2.F32 R41, -RZ, R41.H0_H0 ;  /* 0x20000029ff297230 */ /* 0x000fe40000004100 */
[----:B------:R-:W-:Y:S01]  /*96f0*/  FFMA.FTZ R35, R32, R42, R33 ;  /* 0x0000002a20237223 */ /* 0x000fe20000010021 */
[----:B------:R-:W-:-:S02]  /*9700*/  HADD2.F32 R13, -RZ, R14.H0_H0 ;  /* 0x2000000eff0d7230 */ /* 0x000fc40000004100 */
[-C--:B------:R-:W-:Y:S01]  /*9710*/  FMUL.FTZ R32, R15, R142.reuse ;  /* 0x0000008e0f207220 */ /* 0x080fe20000410000 */
[----:B------:R-:W-:Y:S01]  /*9720*/  HADD2.F32 R44, -RZ, R44.H1_H1 ;  /* 0x3000002cff2c7230 */ /* 0x000fe20000004100 */
[----:B------:R-:W-:Y:S01]  /*9730*/  F2FP.F16.F32.PACK_AB R51, R56, R51 ;  /* 0x000000333833723e */ /* 0x000fe200000000ff */
[----:B------:R-:W-:Y:S02]  /*9740*/  HADD2.F32 R14, -RZ, R14.H1_H1 ;  /* 0x3000000eff0e7230 */ /* 0x000fe40000004100 */
[----:B------:R-:W-:Y:S01]  /*9750*/  FMUL.FTZ R142, R13, R142 ;  /* 0x0000008e0d8e7220 */ /* 0x000fe20000410000 */
[----:B------:R-:W-:Y:S02]  /*9760*/  HADD2.F32 R140, -RZ, R140.H0_H0 ;  /* 0x2000008cff8c7230 */ /* 0x000fe40000004100 */
[-C--:B------:R-:W-:Y:S01]  /*9770*/  FMUL.FTZ R49, R44, R41.reuse ;  /* 0x000000292c317220 */ /* 0x080fe20000410000 */
[----:B------:R-:W-:Y:S02]  /*9780*/  HADD2.F32 R33, -RZ, R40.H0_H0 ;  /* 0x20000028ff217230 */ /* 0x000fe40000004100 */
[C---:B------:R-:W-:Y:S01]  /*9790*/  FMUL.FTZ R41, R14.reuse, R41 ;  /* 0x000000290e297220 */ /* 0x040fe20000410000 */
[----:B------:R-:W-:Y:S01]  /*97a0*/  F2FP.F16.F32.PACK_AB R46, R35, R46 ;  /* 0x0000002e232e723e */ /* 0x000fe200000000ff */
[-C--:B------:R-:W-:Y:S01]  /*97b0*/  FFMA.FTZ R32, R13, R140.reuse, -R32 ;  /* 0x0000008c0d207223 */ /* 0x080fe20000010820 */
[----:B------:R-:W-:Y:S01]  /*97c0*/  FFMA.FTZ R142, R15, R140, R142 ;  /* 0x0000008c0f8e7223 */ /* 0x000fe2000001008e */
[-C--:B------:R-:W-:Y:S01]  /*97d0*/  FFMA.FTZ R49, R14, R33.reuse, -R49 ;  /* 0x000000210e317223 */ /* 0x080fe20000010831 */
[----:B------:R-:W-:Y:S01]  /*97e0*/  FFMA.FTZ R41, R44, R33, R41 ;  /* 0x000000212c297223 */ /* 0x000fe20000010029 */
[----:B------:R-:W-:Y:S01]  /*97f0*/  F2FP.F16.F32.PACK_AB R13, R45, R12 ;  /* 0x0000000c2d0d723e */ /* 0x000fe200000000ff */
[----:B------:R-:W-:Y:S01]  /*9800*/  IMAD.MOV.U32 R35, RZ, RZ, R51 ;  /* 0x000000ffff237224 */ /* 0x000fe200078e0033 */
[----:B------:R-:W-:-:S02]  /*9810*/  F2FP.F16.F32.PACK_AB R15, R53, R54 ;  /* 0x00000036350f723e */ /* 0x000fc400000000ff */
[----:B------:R-:W-:Y:S01]  /*9820*/  F2FP.F16.F32.PACK_AB R14, R49, R32 ;  /* 0x00000020310e723e */ /* 0x000fe200000000ff */
[----:B------:R-:W-:Y:S01]  /*9830*/  IMAD.MOV.U32 R32, RZ, RZ, R46 ;  /* 0x000000ffff207224 */ /* 0x000fe200078e002e */
[----:B------:R-:W-:Y:S02]  /*9840*/  F2FP.F16.F32.PACK_AB R33, R52, R47 ;  /* 0x0000002f3421723e */ /* 0x000fe400000000ff */
[----:B------:R-:W-:Y:S02]  /*9850*/  F2FP.F16.F32.PACK_AB R12, R43, R48 ;  /* 0x000000302b0c723e */ /* 0x000fe400000000ff */
[----:B------:R-:W-:-:S07]  /*9860*/  F2FP.F16.F32.PACK_AB R34, R41, R142 ;  /* 0x0000008e2922723e */ /* 0x000fce00000000ff */
.L_x_2790:
[----:B------:R-:W-:Y:S05]  /*9870*/  BSYNC B1 ;  /* 0x0000000000017941 */ /* 0x000fea0003800000 */
.L_x_2789:
[----:B0-----:R0:W-:Y:S01]  /*9880*/  ST.E.128 desc[UR60][R38.64], R12 ;  /* 0x0000000c26007985 */ /* 0x0011e2000c101d3c */
[----:B------:R-:W-:-:S13]  /*9890*/  ISETP.GE.AND P3, PT, R11, R132, PT ;  /* 0x000000840b00720c */ /* 0x000fda0003f66270 */
[----:B------:R-:W-:Y:S05]  /*98a0*/  @P3 BRA `(.L_x_2737) ;  /* 0x0000000400e83947 */ /* 0x000fea0003800000 */
[----:B------:R-:W-:-:S05]  /*98b0*/  IMAD.WIDE R36, R11, 0x2, R36 ;  /* 0x000000020b247825 */ /* 0x000fca00078e0224 */
[----:B---3--:R3:W-:Y:S01]  /*98c0*/  ST.E.128 desc[UR60][R36.64], R32 ;  /* 0x0000002024007985 */ /* 0x0087e2000c101d3c */
[----:B------:R-:W-:Y:S05]  /*98d0*/  BRA `(.L_x_2737) ;  /* 0x0000000400dc7947 */ /* 0x000fea0003800000 */
.L_x_2702:
[----:B------:R-:W2:Y:S02]  /*98e0*/  LDL R11, [R1+0x4] ;  /* 0x00000400010b7983 */ /* 0x000ea40000100800 */
[----:B--2---:R-:W-:-:S13]  /*98f0*/  R2UR UR4, R11 ;  /* 0x000000000b0472ca */ /* 0x004fda00000e0000 */
[----:B------:R-:W-:-:S06]  /*9900*/  UISETP.NE.AND UP0, UPT, UR4, 0x3, UPT ;  /* 0x000000030400788c */ /* 0x000fcc000bf05270 */
[----:B------:R-:W-:-:S13]  /*9910*/  PLOP3.LUT P2, PT, PT, PT, UP0, 0x80, 0x0 ;  /* 0x000000000000781c */ /* 0x000fda0003f4f008 */
[----:B------:R-:W-:Y:S05]  /*9920*/  @!P2 BRA `(.L_x_2791) ;  /* 0x000000000004a947 */ /* 0x000fea0003800000 */
[----:B------:R-:W-:Y:S01]  /*9930*/  BPT.TRAP 0x1 ;  /* 0x000000040000795c */ /* 0x000fe20000300000 */
.L_x_2791:
[----:B------:R-:W-:Y:S01]  /*9940*/  LEA R88, R18, R2, 0x3 ;  /* 0x0000000212587211 */ /* 0x000fe200078e18ff */
[----:B------:R-:W-:Y:S01]  /*9950*/  BSSY B1, `(.L_x_2792) ;  /* 0x0000005000017945 */ /* 0x000fe20003800000 */
[----:B------:R-:W-:Y:S02]  /*9960*/  SHF.L.U32 R89, R204, 0x1f, RZ ;  /* 0x0000001fcc597819 */ /* 0x000fe400000006ff */
[----:B------:R-:W-:Y:S02]  /*9970*/  SHF.R.S32.HI R85, RZ, 0x1f, R29 ;  /* 0x0000001fff557819 */ /* 0x000fe4000001141d */
[----:B------:R-:W0:Y:S02]  /*9980*/  SYNCS.PHASECHK.TRANS64.TRYWAIT P3, [R88+URZ+0x30890], R89 ;  /* 0x03089059580075a7 */ /* 0x000e24000806017f */
[----:B0-----:R-:W-:Y:S05]  /*9990*/  @!P3 BRA `(.L_x_2793) ;  /* 0x000001b80004b947 */ /* 0x001fea0003800000 */
.L_x_3071:
[----:B------:R-:W-:Y:S05]  /*99a0*/  BSYNC B1 ;  /* 0x0000000000017941 */ /* 0x000fea0003800000 */
.L_x_2792:
        /* <DEDUP_REMOVED lines=13> */
[----:B------:R-:W-:Y:S02]  /*9a80*/  IMAD R11, R0, UR4, RZ ;  /* 0x00000004000b7c24 */ /* 0x000fe4000f8e02ff */
[----:B------:R-:W-:Y:S02]  /*9a90*/  IMAD.IADD R13, R13, 0x1, R15 ;  /* 0x000000010d0d7824 */ /* 0x000fe400078e020f */
[C---:B------:R-:W-:Y:S02]  /*9aa0*/  IMAD R11, R30.reuse, UR5, R11 ;  /* 0x000000051e0b7c24 */ /* 0x040fe4000f8e020b */
[----:B------:R-:W-:Y:S01]  /*9ab0*/  IMAD.WIDE.U32 R12, R30, UR4, R12 ;  /* 0x000000041e0c7c25 */ /* 0x000fe2000f8e000c */
[----:B------:R-:W-:-:S03]  /*9ac0*/  ULDC.64 UR4, c[0x0][0x2e8] ;  /* 0x0000ba0000047ab9 */ /* 0x000fc60000000a00 */
[----:B------:R-:W-:Y:S01]  /*9ad0*/  IMAD.IADD R42, R87, 0x1, -R203 ;  /* 0x00000001572a7824 */ /* 0x000fe200078e0acb */
[----:B------:R-:W-:Y:S02]  /*9ae0*/  IADD3 R11, R13, R11, RZ ;  /* 0x0000000b0d0b7210 */ /* 0x000fe40007ffe0ff */
[----:B------:R-:W-:Y:S01]  /*9af0*/  LEA R40, P3, R12, UR4, 0x1 ;  /* 0x000000040c287c11 */ /* 0x000fe2000f8608ff */
[----:B------:R-:W-:-:S03]  /*9b00*/  UMOV UR4, 0xffffffff ;  /* 0xffffffff00047882 */ /* 0x000fc60000000000 */
[----:B------:R-:W-:Y:S02]  /*9b10*/  LEA.HI.X R41, R12, UR5, R11, 0x1, P3 ;  /* 0x000000050c297c11 */ /* 0x000fe400098f0c0b */
[----:B------:R-:W-:Y:S01]  /*9b20*/  ISETP.GE.AND P3, PT, R42, 0x1, PT ;  /* 0x000000012a00780c */ /* 0x000fe20003f66270 */
[----:B------:R-:W-:-:S12]  /*9b30*/  BRA.DIV UR4, `(.L_x_2794) ;  /* 0x000001b604b07947 */ /* 0x000fd8000b800000 */
[----:B------:R1:W2:Y:S04]  /*9b40*/  SHFL.IDX PT, R39, R41, RZ, 0x1c1f ;  /* 0x001c1fff29277589 */ /* 0x0002a800000e0000 */
[----:B------:R1:W3:Y:S02]  /*9b50*/  SHFL.IDX PT, R38, R40, RZ, 0x1c1f ;  /* 0x001c1fff28267589 */ /* 0x0002e400000e0000 */
.L_x_3075:
        /* <DEDUP_REMOVED lines=16> */
[----:B------:R-:W-:Y:S01]  /*9c60*/  @!P5 IMAD.SHL.U32 R11, R197, 0x8, RZ ;  /* 0x00000008c50bd824 */ /* 0x000fe200078e00ff */
[----:B--2---:R-:W-:Y:S01]  /*9c70*/  @!P5 MOV R36, R38 ;  /* 0x000000260024d202 */ /* 0x004fe20000000f00 */
[----:B------:R-:W-:-:S04]  /*9c80*/  @!P5 IMAD.MOV.U32 R37, RZ, RZ, R39 ;  /* 0x000000ffff25d224 */ /* 0x000fc800078e0027 */
        /* <DEDUP_REMOVED lines=18> */
.L_x_2796:
[----:B------:R-:W-:Y:S05]  /*9db0*/  BSYNC B1 ;  /* 0x0000000000017941 */ /* 0x000fea0003800000 */
.L_x_2795:
[----:B------:R-:W-:-:S03]  /*9dc0*/  UMOV UR4, 0xffffffff ;  /* 0xffffffff00047882 */ /* 0x000fc60000000000 */
[----:B------:R-:W-:Y:S05]  /*9dd0*/  BRA.DIV UR4, `(.L_x_2797) ;  /* 0x000001b604547947 */ /* 0x000fea000b800000 */
[----:B--2---:R2:W0:Y:S04]  /*9de0*/  SHFL.IDX PT, R39, R41, 0x1, 0x1c1f ;  /* 0x003c1f0029277f89 */ /* 0x00442800000e0000 */
[----:B---3--:R2:W3:Y:S02]  /*9df0*/  SHFL.IDX PT, R38, R40, 0x1, 0x1c1f ;  /* 0x003c1f0028267f89 */ /* 0x0084e400000e0000 */
.L_x_3079:
        /* <DEDUP_REMOVED lines=17> */
[----:B0-----:R-:W-:Y:S01]  /*9f10*/  @!P5 MOV R36, R38 ;  /* 0x000000260024d202 */ /* 0x001fe20000000f00 */
[----:B------:R-:W-:-:S04]  /*9f20*/  @!P5 IMAD.MOV.U32 R37, RZ, RZ, R39 ;  /* 0x000000ffff25d224 */ /* 0x000fc800078e0027 */
[----:B------:R-:W-:-:S05]  /*9f30*/  @!P5 IMAD.WIDE R36, R11, 0x2, R36 ;  /* 0x000000020b24d825 */ /* 0x000fca00078e0224 */
[----:B---3--:R0:W-:Y:S01]  /*9f40*/  @!P5 ST.E.128 desc[UR60][R36.64], R12 ;  /* 0x0000000c2400d985 */ /* 0x0081e2000c101d3c */
[----:B------:R-:W-:-:S13]  /*9f50*/  ISETP.GE.AND P5, PT, R194, UR4, PT ;  /* 0x00000004c2007c0c */ /* 0x000fda000bfa6270 */
[----:B------:R-:W3:Y:S01]  /*9f60*/  @!P5 LDS.128 R12, [R31+0x23000] ;  /* 0x023000001f0cd984 */ /* 0x000ee20000000c00 */
[----:B------:R-:W-:Y:S01]  /*9f70*/  @!P5 IMAD.SHL.U32 R11, R198, 0x8, RZ ;  /* 0x00000008c60bd824 */ /* 0x000fe200078e00ff */
[----:B0-----:R-:W-:Y:S01]  /*9f80*/  @!P5 MOV R36, R38 ;  /* 0x000000260024d202 */ /* 0x001fe20000000f00 */
[----:B------:R-:W-:-:S04]  /*9f90*/  @!P5 IMAD.MOV.U32 R37, RZ, RZ, R39 ;  /* 0x000000ffff25d224 */ /* 0x000fc800078e0027 */
        /* <DEDUP_REMOVED lines=11> */
.L_x_2737:
[----:B------:R-:W-:Y:S05]  /*a050*/  BSYNC B0 ;  /* 0x0000000000007941 */ /* 0x000fea0003800000 */
.L_x_2701:
        /* <DEDUP_REMOVED lines=12> */
[----:B------:R-:W-:-:S05]  /*a120*/  @!P3 VIADD R11, R88, 0x308a0 ;  /* 0x000308a0580bb836 */ /* 0x000fca0000000000 */
[----:B------:R-:W-:-:S04]  /*a130*/  @!P3 PRMT R11, RZ, 0x654, R11 ;  /* 0x00000654ff0bb816 */ /* 0x000fc8000000000b */
[----:B------:R0:W-:Y:S01]  /*a140*/  @!P3 SYNCS.ARRIVE.TRANS64.RED.A1T0 RZ, [R11+URZ], RZ ;  /* 0x000000ff0bffb9a7 */ /* 0x0001e2000810043f */
[----:B------:R-:W-:Y:S05]  /*a150*/  @!P2 BRA `(.L_x_2799) ;  /* 0x000000000004a947 */ /* 0x000fea0003800000 */
[----:B------:R-:W-:Y:S01]  /*a160*/  BPT.TRAP 0x1 ;  /* 0x000000040000795c */ /* 0x000fe20000300000 */
.L_x_2799:
[----:B------:R-:W-:Y:S05]  /*a170*/  BSYNC B0 ;  /* 0x0000000000007941 */ /* 0x000fea0003800000 */
.L_x_2798:
[----:B------:R-:W3:Y:S01]  /*a180*/  SYNCS.PHASECHK.TRANS64.TRYWAIT P2, [R88+URZ+0x308b0], R89 ;  /* 0x0308b059580075a7 */ /* 0x000ee2000804017f */
[----:B------:R-:W-:Y:S04]  /*a190*/  BSSY B0, `(.L_x_2800) ;  /* 0x0000002000007945 */ /* 0x000fe80003800000 */
[----:B---3--:R-:W-:Y:S05]  /*a1a0*/  @!P2 BRA `(.L_x_2801) ;  /* 0x000001b000aca947 */ /* 0x008fea0003800000 */
.L_x_3080:
[----:B------:R-:W-:Y:S05]  /*a1b0*/  BSYNC B0 ;  /* 0x0000000000007941 */ /* 0x000fea0003800000 */
.L_x_2800:
[----:B------:R-:W-:Y:S01]  /*a1c0*/  ULDC.64 UR4, c[0x0][0x328] ;  /* 0x0000ca0000047ab9 */ /* 0x000fe20000000a00 */
[----:B------:R-:W-:Y:S01]  /*a1d0*/  IADD3 R87, -R203, R87, RZ ;  /* 0x00000057cb577210 */ /* 0x000fe20007ffe1ff */
[----:B----4-:R-:W-:Y:S01]  /*a1e0*/  IMAD R14, R85, UR4, RZ ;  /* 0x00000004550e7c24 */ /* 0x010fe2000f8e02ff */
[----:B------:R-:W-:Y:S01]  /*a1f0*/  BSSY B0, `(.L_x_2802) ;  /* 0x0000036000007945 */ /* 0x000fe20003800000 */
[----:B------:R-:W-:-:S04]  /*a200*/  IMAD.WIDE.U32 R12, R29, UR4, RZ ;  /* 0x000000041d0c7c25 */ /* 0x000fc8000f8e00ff */
[----:B------:R-:W-:Y:S01]  /*a210*/  IMAD R29, R29, UR5, R14 ;  /* 0x000000051d1d7c24 */ /* 0x000fe2000f8e020e */
[----:B------:R-:W-:Y:S02]  /*a220*/  ULDC.64 UR4, c[0x0][0x338] ;  /* 0x0000ce0000047ab9 */ /* 0x000fe40000000a00 */
[----:B0-----:R-:W-:Y:S02]  /*a230*/  IMAD R11, R86, UR4, RZ ;  /* 0x00000004560b7c24 */ /* 0x001fe4000f8e02ff */
[----:B------:R-:W-:Y:S02]  /*a240*/  IADD3 R13, R13, R29, RZ ;  /* 0x0000001d0d0d7210 */ /* 0x000fe40007ffe0ff */
        /* <DEDUP_REMOVED lines=9> */
[----:B------:R-:W-:-:S04]  /*a2e0*/  LEA R38, P2, R12, UR4, 0x1 ;  /* 0x000000040c267c11 */ /* 0x000fc8000f8408ff */
[----:B------:R-:W-:Y:S01]  /*a2f0*/  LEA.HI.X R11, R12, UR5, R11, 0x1, P2 ;  /* 0x000000050c0b7c11 */ /* 0x000fe200090f0c0b */
[----:B------:R0:W4:Y:S01]  /*a300*/  SHFL.IDX PT, R34, R38, RZ, 0x1c1f ;  /* 0x001c1fff26227589 */ /* 0x00012200000e0000 */
[----:B------:R-:W-:-:S03]  /*a310*/  ISETP.GE.AND P2, PT, R87, 0x1, PT ;  /* 0x000000015700780c */ /* 0x000fc60003f46270 */
[----:B------:R0:W0:Y:S10]  /*a320*/  SHFL.IDX PT, R35, R11, RZ, 0x1c1f ;  /* 0x001c1fff0b237589 */ /* 0x00003400000e0000 */
[----:B------:R-:W-:Y:S05]  /*a330*/  @!P2 BRA `(.L_x_2803) ;  /* 0x000000000084a947 */ /* 0x000fea0003800000 */
[----:B------:R-:W-:Y:S02]  /*a340*/  ULDC UR4, c[0x0][0x2f4] ;  /* 0x0000bd0000047ab9 */ /* 0x000fe40000000800 */
        /* <DEDUP_REMOVED lines=32> */
.L_x_2803:
[----:B------:R-:W-:Y:S05]  /*a550*/  BSYNC B0 ;  /* 0x0000000000007941 */ /* 0x000fea0003800000 */
.L_x_2802:
[----:B------:R-:W-:Y:S01]  /*a560*/  ISETP.GE.AND P2, PT, R87, 0x41, PT ;  /* 0x000000415700780c */ /* 0x000fe20003f46270 */
[----:B0-----:R0:W0:Y:S01]  /*a570*/  SHFL.IDX PT, R35, R11, 0x1, 0x1c1f ;  /* 0x003c1f000b237f89 */ /* 0x00102200000e0000 */
[----:B------:R-:W-:Y:S03]  /*a580*/  BSSY B0, `(.L_x_2804) ;  /* 0x0000024000007945 */ /* 0x000fe60003800000 */
[----:B----4-:R4:W0:Y:S08]  /*a590*/  SHFL.IDX PT, R34, R38, 0x1, 0x1c1f ;  /* 0x003c1f0026227f89 */ /* 0x01083000000e0000 */
[----:B----4-:R-:W-:Y:S05]  /*a5a0*/  @!P2 BRA `(.L_x_2805) ;  /* 0x000000000084a947 */ /* 0x010fea0003800000 */
[----:B------:R-:W-:Y:S02]  /*a5b0*/  ULDC UR4, c[0x0][0x2f4] ;  /* 0x0000bd0000047ab9 */ /* 0x000fe40000000800 */
        /* <DEDUP_REMOVED lines=32> */
.L_x_2805:
[----:B------:R-:W-:Y:S05]  /*a7c0*/  BSYNC B0 ;  /* 0x0000000000007941 */ /* 0x000fea0003800000 */
.L_x_2804:
[----:B0-----:R-:W5:Y:S01]  /*a7d0*/  LDL R11, [R1] ;  /* 0x00000000010b7983 */ /* 0x001f620000100800 */
[----:B-1-3--:R-:W-:Y:S01]  /*a7e0*/  @!P3 IADD3 R88, R88, 0x308c0, RZ ;  /* 0x000308c05858b810 */ /* 0x00afe20007ffe0ff */
[----:B------:R-:W-:Y:S01]  /*a7f0*/  VIADD R18, R18, 0x1 ;  /* 0x0000000112127836 */ /* 0x000fe20000000000 */
[----:B------:R-:W-:Y:S01]  /*a800*/  PLOP3.LUT P2, PT, PT, PT, PT, 0x8, 0x0 ;  /* 0x000000000000781c */ /* 0x000fe20003f4e170 */
        /* <DEDUP_REMOVED lines=15> */
.L_x_2696:
[----:B------:R-:W0:Y:S01]  /*a900*/  LDC R0, c[0x0][0x448] ;  /* 0x00011200ff007b82 */ /* 0x000e220000000800 */
[----:B------:R-:W-:Y:S01]  /*a910*/  BSSY B0, `(.L_x_2807) ;  /* 0x0000045000007945 */ /* 0x000fe20003800000 */
[----:B------:R-:W-:Y:S02]  /*a920*/  CS2R R6, SRZ ;  /* 0x0000000000067805 */ /* 0x000fe4000001ff00 */
[----:B------:R-:W-:Y:S02]  /*a930*/  CS2R R118, SRZ ;  /* 0x0000000000767805 */ /* 0x000fe4000001ff00 */
[----:B------:R-:W-:Y:S02]  /*a940*/  CS2R R116, SRZ ;  /* 0x0000000000747805 */ /* 0x000fe4000001ff00 */
[----:B------:R-:W-:Y:S02]  /*a950*/  CS2R R114, SRZ ;  /* 0x0000000000727805 */ /* 0x000fe4000001ff00 */
[----:B------:R-:W-:-:S02]  /*a960*/  CS2R R112, SRZ ;  /* 0x0000000000707805 */ /* 0x000fc4000001ff00 */
[----:B------:R-:W-:Y:S01]  /*a970*/  CS2R R106, SRZ ;  /* 0x00000000006a7805 */ /* 0x000fe2000001ff00 */
[----:B------:R-:W-:Y:S01]  /*a980*/  IMAD.MOV.U32 R110, RZ, RZ, RZ ;  /* 0x000000ffff6e7224 */ /* 0x000fe200078e00ff */
[----:B------:R-:W-:Y:S02]  /*a990*/  CS2R R108, SRZ ;  /* 0x00000000006c7805 */ /* 0x000fe4000001ff00 */
[----:B------:R-:W-:Y:S02]  /*a9a0*/  CS2R R78, SRZ ;  /* 0x00000000004e7805 */ /* 0x000fe4000001ff00 */
[----:B------:R-:W-:Y:S01]  /*a9b0*/  CS2R R104, SRZ ;  /* 0x0000000000687805 */ /* 0x000fe2000001ff00 */
[----:B------:R-:W-:Y:S01]  /*a9c0*/  IMAD.MOV.U32 R103, RZ, RZ, RZ ;  /* 0x000000ffff677224 */ /* 0x000fe200078e00ff */
[----:B------:R-:W-:Y:S02]  /*a9d0*/  CS2R R98, SRZ ;  /* 0x0000000000627805 */ /* 0x000fe4000001ff00 */
[----:B------:R-:W-:-:S02]  /*a9e0*/  CS2R R100, SRZ ;  /* 0x0000000000647805 */ /* 0x000fc4000001ff00 */
[----:B----4-:R-:W-:Y:S02]  /*a9f0*/  CS2R R86, SRZ ;  /* 0x0000000000567805 */ /* 0x010fe4000001ff00 */
[----:B------:R-:W-:Y:S02]  /*aa00*/  CS2R R96, SRZ ;  /* 0x0000000000607805 */ /* 0x000fe4000001ff00 */
[----:B------:R-:W-:Y:S02]  /*aa10*/  MOV R95, RZ ;  /* 0x000000ff005f7202 */ /* 0x000fe40000000f00 */
[----:B------:R-:W-:Y:S02]  /*aa20*/  CS2R R90, SRZ ;  /* 0x00000000005a7805 */ /* 0x000fe4000001ff00 */
[----:B------:R-:W-:Y:S02]  /*aa30*/  CS2R R92, SRZ ;  /* 0x00000000005c7805 */ /* 0x000fe4000001ff00 */
[----:B------:R-:W-:-:S02]  /*aa40*/  CS2R R88, SRZ ;  /* 0x0000000000587805 */ /* 0x000fc4000001ff00 */
[----:B------:R-:W-:Y:S02]  /*aa50*/  CS2R R122, SRZ ;  /* 0x00000000007a7805 */ /* 0x000fe4000001ff00 */
[----:B--2---:R-:W-:Y:S02]  /*aa60*/  CS2R R82, SRZ ;  /* 0x0000000000527805 */ /* 0x004fe4000001ff00 */
[----:B------:R-:W-:Y:S02]  /*aa70*/  CS2R R84, SRZ ;  /* 0x0000000000547805 */ /* 0x000fe4000001ff00 */
[----:B0-----:R-:W-:Y:S01]  /*aa80*/  ISETP.NE.AND P0, PT, R0, 0x1, PT ;  /* 0x000000010000780c */ /* 0x001fe20003f05270 */
[----:B------:R-:W-:Y:S01]  /*aa90*/  VIADD R0, R225, 0x7f ;  /* 0x0000007fe1007836 */ /* 0x000fe20000000000 */
        /* <DEDUP_REMOVED lines=10> */
[----:B------:R-:W-:Y:S01]  /*ab40*/  CS2R R130, SRZ ;  /* 0x0000000000827805 */ /* 0x000fe2000001ff00 */
[----:B------:R-:W0:Y:S01]  /*ab50*/  @P0 LDC R3, c[0x0][0x44c] ;  /* 0x00011300ff030b82 */ /* 0x000e220000000800 */
[----:B------:R-:W-:Y:S02]  /*ab60*/  CS2R R56, SRZ ;  /* 0x0000000000387805 */ /* 0x000fe4000001ff00 */
[----:B------:R-:W-:Y:S02]  /*ab70*/  CS2R R50, SRZ ;  /* 0x0000000000327805 */ /* 0x000fe4000001ff00 */
[----:B------:R-:W-:Y:S02]  /*ab80*/  CS2R R52, SRZ ;  /* 0x0000000000347805 */ /* 0x000fe4000001ff00 */
[----:B------:R-:W-:-:S02]  /*ab90*/  CS2R R132, SRZ ;  /* 0x0000000000847805 */ /* 0x000fc4000001ff00 */
[----:B------:R-:W-:Y:S02]  /*aba0*/  CS2R R48, SRZ ;  /* 0x0000000000307805 */ /* 0x000fe4000001ff00 */
[----:B------:R-:W-:Y:S02]  /*abb0*/  CS2R R42, SRZ ;  /* 0x00000000002a7805 */ /* 0x000fe4000001ff00 */
[----:B------:R-:W-:Y:S01]  /*abc0*/  CS2R R44, SRZ ;  /* 0x00000000002c7805 */ /* 0x000fe2000001ff00 */
[----:B------:R-:W1:Y:S01]  /*abd0*/  @P0 LDC R4, c[0x0][0x450] ;  /* 0x00011400ff040b82 */ /* 0x000e620000000800 */
[----:B------:R-:W-:Y:S02]  /*abe0*/  CS2R R134, SRZ ;  /* 0x0000000000867805 */ /* 0x000fe4000001ff00 */
[----:B------:R-:W-:Y:S02]  /*abf0*/  CS2R R40, SRZ ;  /* 0x0000000000287805 */ /* 0x000fe4000001ff00 */
[----:B------:R-:W-:-:S02]  /*ac00*/  CS2R R34, SRZ ;  /* 0x0000000000227805 */ /* 0x000fc4000001ff00 */
[----:B------:R-:W-:Y:S02]  /*ac10*/  CS2R R36, SRZ ;  /* 0x0000000000247805 */ /* 0x000fe4000001ff00 */
[----:B------:R-:W-:Y:S02]  /*ac20*/  CS2R R32, SRZ ;  /* 0x0000000000207805 */ /* 0x000fe4000001ff00 */
[----:B------:R-:W-:Y:S02]  /*ac30*/  MOV R8, RZ ;  /* 0x000000ff00087202 */ /* 0x000fe40000000f00 */
[----:B------:R-:W-:Y:S01]  /*ac40*/  CS2R R26, SRZ ;  /* 0x00000000001a7805 */ /* 0x000fe2000001ff00 */
[----:B0-----:R-:W-:-:S05]  /*ac50*/  @P0 IMAD.HI.U32 R3, R0, R3, RZ ;  /* 0x0000000300030227 */ /* 0x001fca00078e00ff */
[----:B-1----:R-:W-:Y:S02]  /*ac60*/  @P0 SHF.R.U32.HI R0, RZ, R4, R3 ;  /* 0x00000004ff000219 */ /* 0x002fe40000011603 */
[----:B------:R-:W-:Y:S02]  /*ac70*/  CS2R R4, SRZ ;  /* 0x0000000000047805 */ /* 0x000fe4000001ff00 */
[----:B------:R-:W-:Y:S02]  /*ac80*/  PLOP3.LUT P0, PT, PT, PT, PT, 0x80, 0x0 ;  /* 0x000000000000781c */ /* 0x000fe40003f0f070 */
[----:B------:R-:W-:Y:S01]  /*ac90*/  IADD3 R0, R137, R0, RZ ;  /* 0x0000000089007210 */ /* 0x000fe20007ffe0ff */
[----:B------:R-:W-:-:S04]  /*aca0*/  IMAD.MOV.U32 R137, RZ, RZ, RZ ;  /* 0x000000ffff897224 */ /* 0x000fc800078e00ff */
[----:B------:R-:W-:-:S05]  /*acb0*/  IMAD.HI R0, R0, 0x2aaaaaab, RZ ;  /* 0x2aaaaaab00007827 */ /* 0x000fca00078e02ff */
[----:B------:R-:W-:-:S04]  /*acc0*/  SHF.R.U32.HI R3, RZ, 0x1f, R0 ;  /* 0x0000001fff037819 */ /* 0x000fc80000011600 */
[----:B------:R-:W-:Y:S01]  /*acd0*/  LEA.HI.SX32 R3, R0, R3, 0x1c ;  /* 0x0000000300037211 */ /* 0x000fe200078fe2ff */
[----:B------:R-:W-:-:S03]  /*ace0*/  IMAD.MOV.U32 R0, RZ, RZ, RZ ;  /* 0x000000ffff007224 */ /* 0x000fc600078e00ff */
[----:B------:R-:W-:Y:S02]  /*acf0*/  VIMNMX R72, R138, R3, PT ;  /* 0x000000038a487248 */ /* 0x000fe40003fe0100 */
[----:B------:R-:W-:Y:S01]  /*ad00*/  CS2R R138, SRZ ;  /* 0x00000000008a7805 */ /* 0x000fe2000001ff00 */
[----:B------:R-:W-:Y:S01]  /*ad10*/  IMAD.MOV.U32 R3, RZ, RZ, RZ ;  /* 0x000000ffff037224 */ /* 0x000fe200078e00ff */
[----:B------:R-:W-:Y:S01]  /*ad20*/  ISETP.GE.AND P1, PT, R72, 0x1, PT ;  /* 0x000000014800780c */ /* 0x000fe20003f26270 */
[----:B------:R-:W-:-:S12]  /*ad30*/  @P2 BRA `(.L_x_2808) ;  /* 0x0000000000082947 */ /* 0x000fd80003800000 */
[----:B------:R-:W0:Y:S02]  /*ad40*/  FENCE.VIEW.ASYNC.G ;  /* 0x00000000000073c6 */ /* 0x000e240000000100 */
[----:B0-----:R-:W-:Y:S06]  /*ad50*/  BAR.ARV 0xc, 0x180 ;  /* 0x0306000000007b1d */ /* 0x001fec0000002000 */
.L_x_2808:
[----:B------:R-:W-:Y:S05]  /*ad60*/  BSYNC B0 ;  /* 0x0000000000007941 */ /* 0x000fea0003800000 */
.L_x_2807:
[----:B------:R-:W-:Y:S01]  /*ad70*/  CS2R R24, SRZ ;  /* 0x0000000000187805 */ /* 0x000fe2000001ff00 */
[----:B------:R-:W-:Y:S06]  /*ad80*/  @!P1 BRA `(.L_x_2809) ;  /* 0x00000104007c9947 */ /* 0x000fec0003800000 */
        /* <DEDUP_REMOVED lines=21> */
[----:B------:R-:W-:Y:S01]  /*aee0*/  IMAD.U32 R7, RZ, RZ, UR7 ;  /* 0x00000007ff077e24 */ /* 0x000fe2000f8e00ff */
[----:B------:R-:W-:Y:S01]  /*aef0*/  MOV R11, UR5 ;  /* 0x00000005000b7c02 */ /* 0x000fe20008000f00 */
[----:B------:R-:W-:Y:S01]  /*af00*/  IMAD.U32 R10, RZ, RZ, UR4 ;  /* 0x00000004ff0a7e24 */ /* 0x000fe2000f8e00ff */
[----:B------:R-:W-:Y:S01]  /*af10*/  MOV R13, RZ ;  /* 0x000000ff000d7202 */ /* 0x000fe20000000f00 */
[----:B------:R-:W-:-:S02]  /*af20*/  IMAD.MOV.U32 R8, RZ, RZ, 0x70 ;  /* 0x00000070ff087424 */ /* 0x000fc400078e00ff */
[----:B0-----:R-:W-:-:S07]  /*af30*/  IMAD.MOV.U32 R12, RZ, RZ, 0x1 ;  /* 0x00000001ff0c7424 */ /* 0x001fce00078e00ff */
[----:B------:R-:W-:-:S07]  /*af40*/  LEPC R20, `(.L_x_2810) ;  /* 0x000000001014794e */ /* 0x000fce0000000000 */
[----:B-1---5:R-:W-:Y:S05]  /*af50*/  CALL.ABS.NOINC R14 ;  /* 0x000000000e007343 */ /* 0x022fea0003c00000 */
.L_x_2810:
[----:B------:R-:W-:Y:S02]  /*af60*/  ULDC UR4, c[0x0][0x3f4] ;  /* 0x0000fd0000047ab9 */ /* 0x000fe40000000800 */
[----:B------:R-:W-:-:S13]  /*af70*/  ISETP.LT.AND P0, PT, RZ, UR4, PT ;  /* 0x00000004ff007c0c */ /* 0x000fda000bf01270 */
[----:B------:R-:W-:Y:S05]  /*af80*/  @P0 BRA `(.L_x_2811) ;  /* 0x0000000000400947 */ /* 0x000fea0003800000 */
[----:B------:R-:W2:Y:S02]  /*af90*/  LDL R20, [R1+0x50] ;  /* 0x0000500001147983 */ /* 0x000ea40000100800 */
[----:B--2---:R-:W-:-:S04]  /*afa0*/  LEA.HI R0, R20, R20, RZ, 0x1 ;  /* 0x0000001414007211 */ /* 0x004fc800078f08ff */
[----:B------:R-:W-:-:S05]  /*afb0*/  LOP3.LUT R0, R0, 0xfffffffe, RZ, 0xc0, !PT ;  /* 0xfffffffe00007812 */ /* 0x000fca00078ec0ff */
[----:B------:R-:W-:-:S05]  /*afc0*/  IMAD.IADD R0, R20, 0x1, -R0 ;  /* 0x0000000114007824 */ /* 0x000fca00078e0a00 */
[----:B------:R-:W-:-:S04]  /*afd0*/  SHF.L.U32 R3, R0, 0x1f, RZ ;  /* 0x0000001f00037819 */ /* 0x000fc800000006ff */
[----:B------:R0:W1:Y:S03]  /*afe0*/  SYNCS.PHASECHK.TRANS64.TRYWAIT P0, [R2+URZ+0x30800], R3 ;  /* 0x03080003020075a7 */ /* 0x000066000800017f */
[----:B-1----:R-:W-:Y:S05]  /*aff0*/  @!P0 NANOSLEEP.SYNCS 0x989680 ;  /* 0x009896800000895d */ /* 0x002fea0003900000 */
[----:B------:R-:W1:Y:S01]  /*b000*/  @!P0 SYNCS.PHASECHK.TRANS64 P0, [R2+URZ+0x30800], R3 ;  /* 0x03080003020085a7 */ /* 0x000e62000800007f */
[----:B------:R-:W-:Y:S04]  /*b010*/  BSSY B0, `(.L_x_2812) ;  /* 0x0000006000007945 */ /* 0x000fe80003800000 */
[----:B-1----:R-:W-:Y:S05]  /*b020*/  @P0 BRA `(.L_x_2813) ;  /* 0x0000000000100947 */ /* 0x002fea0003800000 */
.L_x_2814:
[----:B-1----:R1:W2:Y:S02]  /*b030*/  SYNCS.PHASECHK.TRANS64.TRYWAIT P0, [R2+URZ+0x30800], R3 ;  /* 0x03080003020075a7 */ /* 0x0022a4000800017f */
[----:B--2---:R-:W-:Y:S05]  /*b040*/  @!P0 NANOSLEEP.SYNCS 0x989680 ;  /* 0x009896800000895d */ /* 0x004fea0003900000 */
[----:B------:R-:W2:Y:S02]  /*b050*/  @!P0 SYNCS.PHASECHK.TRANS64 P0, [R2+URZ+0x30800], R3 ;  /* 0x03080003020085a7 */ /* 0x000ea4000800007f */
[----:B--2---:R-:W-:Y:S05]  /*b060*/  @!P0 BRA `(.L_x_2814) ;  /* 0xfffffffc00f08947 */ /* 0x004fea000383ffff */
.L_x_2813:
[----:B------:R-:W-:Y:S05]  /*b070*/  BSYNC B0 ;  /* 0x0000000000007941 */ /* 0x000fea0003800000 */
.L_x_2812:
[----:B------:R-:W-:Y:S05]  /*b080*/  BRA `(.L_x_2815) ;  /* 0x0000006c00687947 */ /* 0x000fea0003800000 */
.L_x_2811:
        /* <DEDUP_REMOVED lines=13> */
[----:B------:R-:W-:Y:S01]  /*b160*/  IMAD.IADD R27, R3, 0x1, R25 ;  /* 0x00000001031b7824 */ /* 0x000fe200078e0219 */
[----:B------:R-:W-:Y:S01]  /*b170*/  IADD3 R29, R5, R137, RZ ;  /* 0x00000089051d7210 */ /* 0x000fe20007ffe0ff */
        /* <DEDUP_REMOVED lines=16> */
[----:B-1----:R-:W-:Y:S05]  /*b280*/  CALL.ABS.NOINC R14 ;  /* 0x000000000e007343 */ /* 0x002fea0003c00000 */
.L_x_2816:
[----:B------:R-:W-:Y:S01]  /*b290*/  ULDC.U8 UR4, c[0x0][0x410] ;  /* 0x0001040000047ab9 */ /* 0x000fe20000000000 */
[----:B------:R-:W-:Y:S01]  /*b2a0*/  BSSY B0, `(.L_x_2817) ;  /* 0x00006b0000007945 */ /* 0x000fe20003800000 */
[----:B------:R-:W-:Y:S01]  /*b2b0*/  ISETP.NE.AND P0, PT, RZ, UR4, PT ;  /* 0x00000004ff007c0c */ /* 0x000fe2000bf05270 */
[----:B------:R-:W-:-:S12]  /*b2c0*/  IMAD.IADD R9, R203, 0x1, R225 ;  /* 0x00000001cb097824 */ /* 0x000fd800078e02e1 */
[----:B------:R-:W-:Y:S05]  /*b2d0*/  @!P0 BRA `(.L_x_2818) ;  /* 0x0000003400848947 */ /* 0x000fea0003800000 */
[----:B------:R-:W2:Y:S01]  /*b2e0*/  LDL R20, [R1+0x54] ;  /* 0x0000540001147983 */ /* 0x000ea20000100800 */
[----:B------:R-:W0:Y:S01]  /*b2f0*/  LDC R21, c[0x0][0x448] ;  /* 0x00011200ff157b82 */ /* 0x000e220000000800 */
[----:B------:R-:W-:Y:S01]  /*b300*/  ULDC.64 UR4, c[0x0][0x3f8] ;  /* 0x0000fe0000047ab9 */ /* 0x000fe20000000a00 */
[----:B------:R-:W-:Y:S01]  /*b310*/  MOV R10, R24 ;  /* 0x00000018000a7202 */ /* 0x000fe20000000f00 */
[----:B------:R-:W-:Y:S01]  /*b320*/  ULDC.64 UR6, c[0x0][0x408] ;  /* 0x0001020000067ab9 */ /* 0x000fe20000000a00 */
[----:B------:R-:W-:Y:S01]  /*b330*/  MOV R13, R29 ;  /* 0x0000001d000d7202 */ /* 0x000fe20000000f00 */
[----:B------:R-:W-:Y:S01]  /*b340*/  IMAD.MOV.U32 R11, RZ, RZ, R27 ;  /* 0x000000ffff0b7224 */ /* 0x000fe200078e001b */
[----:B------:R-:W-:Y:S01]  /*b350*/  SHF.R.S32.HI R67, RZ, 0x1f, R208 ;  /* 0x0000001fff437819 */ /* 0x000fe200000114d0 */
[----:B------:R-:W-:Y:S01]  /*b360*/  IMAD.MOV.U32 R12, RZ, RZ, R136 ;  /* 0x000000ffff0c7224 */ /* 0x000fe200078e0088 */
[----:B------:R-:W-:Y:S02]  /*b370*/  SHF.R.S32.HI R65, RZ, 0x1f, R206 ;  /* 0x0000001fff417819 */ /* 0x000fe400000114ce */
        /* <DEDUP_REMOVED lines=30> */
.L_x_3086:
        /* <DEDUP_REMOVED lines=26> */
[----:B------:R-:W-:Y:S01]  /*b700*/  @!P2 IMAD.SHL.U32 R25, R206, 0x2, RZ ;  /* 0x00000002ce19a824 */ /* 0x000fe200078e00ff */
[-C--:B--2---:R-:W-:Y:S01]  /*b710*/  @!P3 IADD3 R26, P6, R0, R29.reuse, RZ ;  /* 0x0000001d001ab210 */ /* 0x084fe20007fde0ff */
[----:B------:R-:W-:Y:S01]  /*b720*/  @!P1 IMAD.SHL.U32 R13, R207, 0x2, RZ ;  /* 0x00000002cf0d9824 */ /* 0x000fe200078e00ff */
[----:B------:R-:W-:Y:S01]  /*b730*/  @!P2 SHF.L.U64.HI R12, R206, 0x1, R65 ;  /* 0x00000001ce0ca819 */ /* 0x000fe20000010241 */
[----:B------:R-:W-:Y:S01]  /*b740*/  @!P0 IMAD.SHL.U32 R45, R205, 0x2, RZ ;  /* 0x00000002cd2d8824 */ /* 0x000fe200078e00ff */
[----:B-1----:R-:W-:Y:S01]  /*b750*/  @!P3 IADD3.X R27, R3, R10, RZ, P6, !PT ;  /* 0x0000000a031bb210 */ /* 0x002fe200037fe4ff */
[----:B------:R-:W-:Y:S01]  /*b760*/  @!P4 IMAD.MOV.U32 R31, RZ, RZ, R3 ;  /* 0x000000ffff1fc224 */ /* 0x000fe200078e0003 */
[----:B----4-:R-:W-:-:S02]  /*b770*/  @!P3 IADD3 R28, P5, R14, R29, RZ ;  /* 0x0000001d0e1cb210 */ /* 0x010fc40007fbe0ff */
[-C--:B------:R-:W-:Y:S02]  /*b780*/  @!P2 IADD3 R20, P6, R0, R25.reuse, RZ ;  /* 0x000000190014a210 */ /* 0x080fe40007fde0ff */
[----:B------:R-:W-:Y:S01]  /*b790*/  @!P1 SHF.L.U64.HI R32, R207, 0x1, R66 ;  /* 0x00000001cf209819 */ /* 0x000fe20000010242 */
[----:B---3--:R-:W-:Y:S01]  /*b7a0*/  @!P3 IMAD.X R29, R5, 0x1, R10, P5 ;  /* 0x00000001051db824 */ /* 0x008fe200028e060a */
[----:B------:R-:W-:Y:S01]  /*b7b0*/  @!P2 IADD3 R24, P5, R14, R25, RZ ;  /* 0x000000190e18a210 */ /* 0x000fe20007fbe0ff */
[----:B------:R-:W-:Y:S01]  /*b7c0*/  @!P2 IMAD.X R21, R3, 0x1, R12, P6 ;  /* 0x000000010315a824 */ /* 0x000fe200030e060c */
[-C--:B------:R-:W-:Y:S02]  /*b7d0*/  @!P1 IADD3 R10, P6, R0, R13.reuse, RZ ;  /* 0x0000000d000a9210 */ /* 0x080fe40007fde0ff */
[----:B------:R-:W-:Y:S02]  /*b7e0*/  @!P2 IADD3.X R25, R5, R12, RZ, P5, !PT ;  /* 0x0000000c0519a210 */ /* 0x000fe40002ffe4ff */
[----:B------:R-:W-:Y:S01]  /*b7f0*/  ISETP.GE.AND P5, PT, R215, UR4, PT ;  /* 0x00000004d7007c0c */ /* 0x000fe2000bfa6270 */
[----:B------:R-:W-:Y:S01]  /*b800*/  @!P1 IMAD.X R11, R3, 0x1, R32, P6 ;  /* 0x00000001030b9824 */ /* 0x000fe200030e0620 */
[----:B------:R-:W-:-:S02]  /*b810*/  @!P1 IADD3 R12, P6, R14, R13, RZ ;  /* 0x0000000d0e0c9210 */ /* 0x000fc40007fde0ff */
[----:B------:R-:W-:Y:S02]  /*b820*/  @!P0 SHF.L.U64.HI R38, R205, 0x1, R64 ;  /* 0x00000001cd268819 */ /* 0x000fe40000010240 */
[----:B------:R-:W-:Y:S01]  /*b830*/  @!P4 MOV R30, R0 ;  /* 0x00000000001ec202 */ /* 0x000fe20000000f00 */
[----:B------:R-:W-:Y:S01]  /*b840*/  @!P1 IMAD.X R13, R5, 0x1, R32, P6 ;  /* 0x00000001050d9824 */ /* 0x000fe200030e0620 */
[----:B------:R-:W-:Y:S02]  /*b850*/  @!P0 IADD3 R34, P6, R0, R45, RZ ;  /* 0x0000002d00228210 */ /* 0x000fe40007fde0ff */
[----:B------:R-:W-:Y:S01]  /*b860*/  @!P4 MOV R15, R5 ;  /* 0x00000005000fc202 */ /* 0x000fe20000000f00 */
        /* <DEDUP_REMOVED lines=33> */
.L_x_2821:
[----:B------:R-:W-:Y:S05]  /*ba80*/  BSYNC B1 ;  /* 0x0000000000017941 */ /* 0x000fea0003800000 */
.L_x_2820:
[----:B-1---5:R-:W-:Y:S01]  /*ba90*/  IMAD.MOV.U32 R3, RZ, RZ, R55 ;  /* 0x000000ffff037224 */ /* 0x022fe200078e0037 */
[----:B--2---:R-:W-:Y:S01]  /*baa0*/  MOV R0, R54 ;  /* 0x0000003600007202 */ /* 0x004fe20000000f00 */
[----:B---3--:R-:W-:Y:S01]  /*bab0*/  IMAD.MOV.U32 R5, RZ, RZ, R58 ;  /* 0x000000ffff057224 */ /* 0x008fe200078e003a */
[----:B------:R-:W-:Y:S01]  /*bac0*/  MOV R10, R59 ;  /* 0x0000003b000a7202 */ /* 0x000fe20000000f00 */
[----:B------:R-:W-:Y:S01]  /*bad0*/  UMOV UR4, 0xffffffff ;  /* 0xffffffff00047882 */ /* 0x000fe20000000000 */
[----:B------:R-:W-:Y:S01]  /*bae0*/  PRMT R86, R0, 0x5410, R3 ;  /* 0x0000541000567816 */ /* 0x000fe20000000003 */
[----:B------:R-:W-:Y:S01]  /*baf0*/  IMAD.MOV.U32 R0, RZ, RZ, R52 ;  /* 0x000000ffff007224 */ /* 0x000fe200078e0034 */
[----:B------:R-:W-:Y:S01]  /*bb00*/  PRMT R88, R88, 0x5410, R10 ;  /* 0x0000541058587816 */ /* 0x000fe2000000000a */
[----:B------:R-:W-:Y:S01]  /*bb10*/  IMAD.MOV.U32 R3, RZ, RZ, R53 ;  /* 0x000000ffff037224 */ /* 0x000fe200078e0035 */
[----:B------:R-:W-:Y:S01]  /*bb20*/  PRMT R89, R5, 0x7610, R89 ;  /* 0x0000761005597816 */ /* 0x000fe20000000059 */
[----:B------:R-:W-:Y:S01]  /*bb30*/  IMAD.MOV.U32 R10, RZ, RZ, R49 ;  /* 0x000000ffff0a7224 */ /* 0x000fe200078e0031 */
[----:B------:R-:W-:-:S02]  /*bb40*/  MOV R5, R48 ;  /* 0x0000003000057202 */ /* 0x000fc40000000f00 */
[----:B------:R-:W-:Y:S02]  /*bb50*/  CS2R R30, SRZ ;  /* 0x00000000001e7805 */ /* 0x000fe4000001ff00 */
        /* <DEDUP_REMOVED lines=32> */
.L_x_3092:
[----:B------:R-:W-:Y:S01]  /*bd60*/  IADD3 R9, R9, 0x40, RZ ;  /* 0x0000004009097810 */ /* 0x000fe20007ffe0ff */
[----:B------:R-:W-:Y:S01]  /*bd70*/  BSSY B1, `(.L_x_2823) ;  /* 0x0000054000017945 */ /* 0x000fe20003800000 */
[----:B-1----:R-:W-:Y:S02]  /*bd80*/  LOP3.LUT R6, R219, 0x18, R16, 0xf8, !PT ;  /* 0x00000018db067812 */ /* 0x002fe400078ef810 */
[----:B------:R-:W-:Y:S02]  /*bd90*/  CS2R R32, SRZ ;  /* 0x0000000000207805 */ /* 0x000fe4000001ff00 */
[----:B------:R-:W-:Y:S02]  /*bda0*/  ISETP.GE.AND P1, PT, R9, R80, PT ;  /* 0x000000500900720c */ /* 0x000fe40003f26270 */
[----:B------:R-:W-:Y:S02]  /*bdb0*/  CS2R R26, SRZ ;  /* 0x00000000001a7805 */ /* 0x000fe4000001ff00 */
[----:B------:R-:W-:-:S02]  /*bdc0*/  LOP3.LUT R7, R6, R221, RZ, 0x3c, !PT ;  /* 0x000000dd06077212 */ /* 0x000fc400078e3cff */
[----:B------:R-:W-:Y:S02]  /*bdd0*/  CS2R R20, SRZ ;  /* 0x0000000000147805 */ /* 0x000fe4000001ff00 */
[----:B------:R-:W-:Y:S02]  /*bde0*/  LOP3.LUT P0, RZ, R228, 0x4, RZ, 0xc0, !PT ;  /* 0x00000004e4ff7812 */ /* 0x000fe4000780c0ff */
[----:B------:R-:W-:Y:S02]  /*bdf0*/  CS2R R12, SRZ ;  /* 0x00000000000c7805 */ /* 0x000fe4000001ff00 */
[----:B------:R-:W-:Y:S01]  /*be00*/  CS2R R8, SRZ ;  /* 0x0000000000087805 */ /* 0x000fe2000001ff00 */
[----:B------:R-:W-:Y:S01]  /*be10*/  IMAD.IADD R7, R222, 0x1, R7 ;  /* 0x00000001de077824 */ /* 0x000fe200078e0207 */
[----:B------:R-:W-:Y:S02]  /*be20*/  CS2R R44, SRZ ;  /* 0x00000000002c7805 */ /* 0x000fe4000001ff00 */
[----:B------:R-:W-:-:S02]  /*be30*/  CS2R R34, SRZ ;  /* 0x0000000000227805 */ /* 0x000fc4000001ff00 */
[----:B------:R-:W-:Y:S02]  /*be40*/  CS2R R28, SRZ ;  /* 0x00000000001c7805 */ /* 0x000fe4000001ff00 */
[----:B------:R-:W-:Y:S02]  /*be50*/  CS2R R24, SRZ ;  /* 0x0000000000187805 */ /* 0x000fe4000001ff00 */
[----:B----4-:R-:W-:Y:S01]  /*be60*/  CS2R R14, SRZ ;  /* 0x00000000000e7805 */ /* 0x010fe2000001ff00 */
[----:B------:R-:W-:Y:S01]  /*be70*/  IMAD R62, R7, 0x2, R2 ;  /* 0x00000002073e7824 */ /* 0x000fe200078e0202 */
        /* <DEDUP_REMOVED lines=13> */
[----:B------:R-:W-:Y:S02]  /*bf50*/  @!P3 SHF.L.U64.HI R12, R206, 0x1, R65 ;  /* 0x00000001ce0cb819 */ /* 0x000fe40000010241 */
[----:B0-----:R-:W-:Y:S01]  /*bf60*/  @!P4 IADD3 R8, P6, R4, R9, RZ ;  /* 0x000000090408c210 */ /* 0x001fe20007fde0ff */
[----:B--2---:R-:W-:Y:S01]  /*bf70*/  @!P4 IMAD.X R11, R3, 0x1, R6, P5 ;  /* 0x00000001030bc824 */ /* 0x004fe200028e0606 */
[----:B------:R-:W-:-:S02]  /*bf80*/  @!P3 IADD3 R78, P5, R0, R75, RZ ;  /* 0x0000004b004eb210 */ /* 0x000fc40007fbe0ff */
[----:B------:R-:W-:Y:S01]  /*bf90*/  @!P2 SHF.L.U32 R67, R207, 0x1, RZ ;  /* 0x00000001cf43a819 */ /* 0x000fe200000006ff */
[----:B------:R-:W-:Y:S01]  /*bfa0*/  @!P4 IMAD.X R9, R5, 0x1, R6, P6 ;  /* 0x000000010509c824 */ /* 0x000fe200030e0606 */
[----:B------:R-:W-:Y:S01]  /*bfb0*/  @!P2 SHF.L.U64.HI R14, R207, 0x1, R66 ;  /* 0x00000001cf0ea819 */ /* 0x000fe20000010242 */
[----:B------:R-:W-:Y:S01]  /*bfc0*/  @!P3 IMAD.X R79, R3, 0x1, R12, P5 ;  /* 0x00000001034fb824 */ /* 0x000fe200028e060c */
[----:B------:R-:W-:Y:S02]  /*bfd0*/  @!P2 IADD3 R70, P5, R0, R67, RZ ;  /* 0x000000430046a210 */ /* 0x000fe40007fbe0ff */
[----:B------:R-:W-:Y:S02]  /*bfe0*/  @!P3 IADD3 R74, P6, R4, R75, RZ ;  /* 0x0000004b044ab210 */ /* 0x000fe40007fde0ff */
[----:B------:R-:W-:Y:S01]  /*bff0*/  @!P1 SHF.L.U32 R7, R205, 0x1, RZ ;  /* 0x00000001cd079819 */ /* 0x000fe200000006ff */
[----:B------:R-:W-:Y:S01]  /*c000*/  @!P2 IMAD.X R71, R3, 0x1, R14, P5 ;  /* 0x000000010347a824 */ /* 0x000fe200028e060e */
[----:B------:R-:W-:Y:S01]  /*c010*/  @!P1 SHF.L.U64.HI R20, R205, 0x1, R64 ;  /* 0x00000001cd149819 */ /* 0x000fe20000010240 */
[----:B------:R-:W-:Y:S01]  /*c020*/  @!P3 IMAD.X R75, R5, 0x1, R12, P6 ;  /* 0x00000001054bb824 */ /* 0x000fe200030e060c */
[----:B------:R-:W-:-:S02]  /*c030*/  @!P1 IADD3 R64, P5, R0, R7, RZ ;  /* 0x0000000700409210 */ /* 0x000fc40007fbe0ff */
[----:B------:R-:W-:-:S03]  /*c040*/  @!P2 IADD3 R66, P6, R4, R67, RZ ;  /* 0x000000430442a210 */ /* 0x000fc60007fde0ff */
[----:B------:R-:W-:Y:S01]  /*c050*/  @!P1 IMAD.X R65, R3, 0x1, R20, P5 ;  /* 0x0000000103419824 */ /* 0x000fe200028e0614 */
[----:B------:R-:W-:Y:S02]  /*c060*/  @!P2 IADD3.X R67, R5, R14, RZ, P6, !PT ;  /* 0x0000000e0543a210 */ /* 0x000fe400037fe4ff */
[----:B------:R-:W-:Y:S02]  /*c070*/  ISETP.GE.AND P6, PT, R192, UR4, PT ;  /* 0x00000004c0007c0c */ /* 0x000fe4000bfc6270 */
[----:B------:R-:W-:-:S05]  /*c080*/  @!P1 IADD3 R6, P5, R4, R7, RZ ;  /* 0x0000000704069210 */ /* 0x000fca0007fbe0ff */
[----:B------:R-:W-:Y:S01]  /*c090*/  @!P1 IMAD.X R7, R5, 0x1, R20, P5 ;  /* 0x0000000105079824 */ /* 0x000fe200028e0614 */
[----:B------:R-:W-:-:S05]  /*c0a0*/  ISETP.GE.AND P5, PT, R215, UR4, PT ;  /* 0x00000004d7007c0c */ /* 0x000fca000bfa6270 */
[----:B------:R-:W-:Y:S01]  /*c0b0*/  @!P6 MOV R12, R0 ;  /* 0x00000000000ce202 */ /* 0x000fe20000000f00 */
        /* <DEDUP_REMOVED lines=31> */
.L_x_2824:
[----:B------:R-:W-:Y:S05]  /*c2b0*/  BSYNC B1 ;  /* 0x0000000000017941 */ /* 0x000fea0003800000 */
.L_x_2823:
[----:B-1----:R-:W2:Y:S01]  /*c2c0*/  LDL R7, [R1+0x50] ;  /* 0x0000500001077983 */ /* 0x002ea20000100800 */
[C---:B------:R-:W-:Y:S01]  /*c2d0*/  VIADD R5, R62.reuse, 0x12400 ;  /* 0x000124003e057836 */ /* 0x040fe20000000000 */
[----:B---3--:R-:W-:Y:S01]  /*c2e0*/  IADD3 R0, R62, 0x12440, RZ ;  /* 0x000124403e007810 */ /* 0x008fe20007ffe0ff */
[----:B-----5:R-:W-:Y:S01]  /*c2f0*/  IMAD.MOV.U32 R6, RZ, RZ, R33 ;  /* 0x000000ffff067224 */ /* 0x020fe200078e0021 */
[----:B------:R-:W-:Y:S01]  /*c300*/  VIADDMNMX R80, R80, -R225, 0x80, PT ;  /* 0x0000008050507446 */ /* 0x000fe200038009e1 */
[----:B------:R-:W-:Y:S01]  /*c310*/  @P0 VIADD R0, R5, 0xffffffc0 ;  /* 0xffffffc005000836 */ /* 0x000fe20000000000 */
[----:B------:R-:W-:Y:S01]  /*c320*/  BSSY B1, `(.L_x_2825) ;  /* 0x000002e000017945 */ /* 0x000fe20003800000 */
[----:B------:R-:W-:Y:S01]  /*c330*/  IMAD.MOV.U32 R5, RZ, RZ, R32 ;  /* 0x000000ffff057224 */ /* 0x000fe200078e0020 */
[----:B------:R-:W-:Y:S01]  /*c340*/  ISETP.GE.AND P1, PT, R203, R80, PT ;  /* 0x00000050cb00720c */ /* 0x000fe20003f26270 */
[----:B0-----:R-:W-:Y:S02]  /*c350*/  IMAD.MOV.U32 R4, RZ, RZ, R30 ;  /* 0x000000ffff047224 */ /* 0x001fe400078e001e */
[----:B------:R-:W-:Y:S01]  /*c360*/  IMAD.MOV.U32 R64, RZ, RZ, R34 ;  /* 0x000000ffff407224 */ /* 0x000fe200078e0022 */
[----:B------:R-:W-:Y:S01]  /*c370*/  PRMT R75, R5, 0x5410, R6 ;  /* 0x00005410054b7816 */ /* 0x000fe20000000006 */
[----:B------:R-:W-:Y:S01]  /*c380*/  IMAD.MOV.U32 R6, RZ, RZ, R27 ;  /* 0x000000ffff067224 */ /* 0x000fe200078e001b */
[----:B------:R-:W-:-:S02]  /*c390*/  PRMT R77, R4, 0x7610, R77 ;  /* 0x00007610044d7816 */ /* 0x000fc4000000004d */
[----:B------:R-:W-:Y:S02]  /*c3a0*/  MOV R4, R31 ;  /* 0x0000001f00047202 */ /* 0x000fe40000000f00 */
[----:B------:R-:W-:Y:S02]  /*c3b0*/  PRMT R76, R64, 0x7610, R76 ;  /* 0x00007610404c7816 */ /* 0x000fe4000000004c */
[----:B------:R-:W-:Y:S01]  /*c3c0*/  PRMT R77, R77, 0x5410, R4 ;  /* 0x000054104d4d7816 */ /* 0x000fe20000000004 */
[----:B------:R-:W-:Y:S01]  /*c3d0*/  IMAD.MOV.U32 R4, RZ, RZ, R26 ;  /* 0x000000ffff047224 */ /* 0x000fe200078e001a */
[----:B------:R-:W-:-:S04]  /*c3e0*/  MOV R64, R15 ;  /* 0x0000000f00407202 */ /* 0x000fc80000000f00 */
[----:B------:R-:W-:Y:S01]  /*c3f0*/  PRMT R71, R4, 0x5410, R6 ;  /* 0x0000541004477816 */ /* 0x000fe20000000006 */
[----:B------:R-:W-:Y:S01]  /*c400*/  IMAD.MOV.U32 R4, RZ, RZ, R12 ;  /* 0x000000ffff047224 */ /* 0x000fe200078e000c */
[----:B------:R-:W-:-:S04]  /*c410*/  MOV R6, R13 ;  /* 0x0000000d00067202 */ /* 0x000fc80000000f00 */
[----:B------:R-:W-:Y:S01]  /*c420*/  PRMT R65, R4, 0x5410, R6 ;  /* 0x0000541004417816 */ /* 0x000fe20000000006 */
[----:B------:R-:W-:Y:S01]  /*c430*/  IMAD.MOV.U32 R4, RZ, RZ, R9 ;  /* 0x000000ffff047224 */ /* 0x000fe200078e0009 */
[----:B------:R-:W-:Y:S02]  /*c440*/  MOV R6, R44 ;  /* 0x0000002c00067202 */ /* 0x000fe40000000f00 */
[----:B--2---:R-:W-:-:S04]  /*c450*/  LEA.HI R3, R7, R7, RZ, 0x1 ;  /* 0x0000000707037211 */ /* 0x004fc800078f08ff */
[----:B------:R-:W-:-:S04]  /*c460*/  LOP3.LUT R3, R3, 0xfffffffe, RZ, 0xc0, !PT ;  /* 0xfffffffe03037812 */ /* 0x000fc800078ec0ff */
[----:B------:R-:W-:Y:S02]  /*c470*/  IADD3 R3, R7, -R3, RZ ;  /* 0x8000000307037210 */ /* 0x000fe40007ffe0ff */
[----:B------:R-:W-:Y:S02]  /*c480*/  MOV R7, R20 ;  /* 0x0000001400077202 */ /* 0x000fe40000000f00 */
[----:B------:R-:W-:Y:S01]  /*c490*/  SHF.L.U32 R5, R3, 0x1f, RZ ;  /* 0x0000001f03057819 */ /* 0x000fe200000006ff */
[----:B------:R-:W-:Y:S01]  /*c4a0*/  IMAD.MOV.U32 R3, RZ, RZ, R21 ;  /* 0x000000ffff037224 */ /* 0x000fe200078e0015 */
[----:B------:R-:W-:Y:S01]  /*c4b0*/  PRMT R67, R7, 0x7610, R67 ;  /* 0x0000761007437816 */ /* 0x000fe20000000043 */
[----:B------:R-:W-:Y:S01]  /*c4c0*/  IMAD.MOV.U32 R7, RZ, RZ, R8 ;  /* 0x000000ffff077224 */ /* 0x000fe200078e0008 */
[----:B------:R-:W0:Y:S02]  /*c4d0*/  SYNCS.PHASECHK.TRANS64.TRYWAIT P0, [R2+URZ+0x30800], R5 ;  /* 0x03080005020075a7 */ /* 0x000e24000800017f */
[----:B------:R-:W-:-:S02]  /*c4e0*/  PRMT R67, R67, 0x5410, R3 ;  /* 0x0000541043437816 */ /* 0x000fc40000000003 */
[----:B------:R-:W-:Y:S01]  /*c4f0*/  PRMT R3, R7, 0x7610, R3 ;  /* 0x0000761007037816 */ /* 0x000fe20000000003 */
[----:B------:R-:W-:-:S03]  /*c500*/  IMAD.MOV.U32 R7, RZ, RZ, R45 ;  /* 0x000000ffff077224 */ /* 0x000fc600078e002d */
[----:B------:R-:W-:Y:S02]  /*c510*/  PRMT R3, R3, 0x5410, R4 ;  /* 0x0000541003037816 */ /* 0x000fe40000000004 */
[----:B------:R-:W-:Y:S01]  /*c520*/  PRMT R78, R6, 0x5410, R7 ;  /* 0x00005410064e7816 */ /* 0x000fe20000000007 */
[----:B------:R-:W-:Y:S01]  /*c530*/  IMAD.MOV.U32 R6, RZ, RZ, R28 ;  /* 0x000000ffff067224 */ /* 0x000fe200078e001c */
[----:B------:R-:W-:Y:S01]  /*c540*/  MOV R4, R35 ;  /* 0x0000002300047202 */ /* 0x000fe20000000f00 */
        /* <DEDUP_REMOVED lines=10> */
[----:B0-----:R-:W-:Y:S06]  /*c5f0*/  @!P0 BRA `(.L_x_2826) ;  /* 0x0000019000908947 */ /* 0x001fec0003800000 */
.L_x_3093:
[----:B------:R-:W-:Y:S05]  /*c600*/  BSYNC B1 ;  /* 0x0000000000017941 */ /* 0x000fea0003800000 */
.L_x_2825:
[----:B------:R-:W-:Y:S01]  /*c610*/  BSSY B1, `(.L_x_2827) ;  /* 0x0000116000017945 */ /* 0x000fe20003800000 */
[----:B------:R-:W-:-:S03]  /*c620*/  PRMT R64, R4, 0x5410, R6 ;  /* 0x0000541004407816 */ /* 0x000fc60000000006 */
[----:B------:R-:W-:Y:S05]  /*c630*/  @P1 BRA `(.L_x_2828) ;  /* 0x00000010004c1947 */ /* 0x000fea0003800000 */
[----:B------:R-:W1:Y:S01]  /*c640*/  LDC R4, c[0x0][0x3f4] ;  /* 0x0000fd00ff047b82 */ /* 0x000e620000000800 */
[----:B------:R-:W-:Y:S01]  /*c650*/  BSSY B2, `(.L_x_2829) ;  /* 0x0000032000027945 */ /* 0x000fe20003800000 */
[-C--:B-1----:R-:W-:Y:S02]  /*c660*/  ISETP.GE.AND P0, PT, R192, R4.reuse, PT ;  /* 0x00000004c000720c */ /* 0x082fe40003f06270 */
[-C--:B------:R-:W-:Y:S02]  /*c670*/  ISETP.GE.AND P1, PT, R208, R4.reuse, PT ;  /* 0x00000004d000720c */ /* 0x080fe40003f26270 */
[-C--:B------:R-:W-:Y:S02]  /*c680*/  ISETP.GE.AND P2, PT, R206, R4.reuse, PT ;  /* 0x00000004ce00720c */ /* 0x080fe40003f46270 */
[-C--:B------:R-:W-:Y:S02]  /*c690*/  ISETP.GE.AND P3, PT, R207, R4.reuse, PT ;  /* 0x00000004cf00720c */ /* 0x080fe40003f66270 */
[----:B------:R-:W-:-:S02]  /*c6a0*/  ISETP.GE.AND P4, PT, R205, R4, PT ;  /* 0x00000004cd00720c */ /* 0x000fc40003f86270 */
[----:B------:R-:W-:-:S03]  /*c6b0*/  ISETP.GE.AND P5, PT, R215, R4, PT ;  /* 0x00000004d700720c */ /* 0x000fc60003fa6270 */
[----:B------:R-:W-:Y:S10]  /*c6c0*/  @P0 BRA `(.L_x_2830) ;  /* 0x0000000000a80947 */ /* 0x000ff40003800000 */
[----:B0-----:R-:W0:Y:S01]  /*c6d0*/  LDS.128 R4, [R62+0x12400] ;  /* 0x012400003e047984 */ /* 0x001e220000000c00 */
        /* <DEDUP_REMOVED lines=41> */
.L_x_2830:
[----:B------:R-:W-:Y:S05]  /*c970*/  BSYNC B2 ;  /* 0x0000000000027941 */ /* 0x000fea0003800000 */
.L_x_2829:
[----:B------:R-:W-:Y:S04]  /*c980*/  BSSY B2, `(.L_x_2831) ;  /* 0x000002c000027945 */ /* 0x000fe80003800000 */
[----:B------:R-:W-:Y:S05]  /*c990*/  @P1 BRA `(.L_x_2832) ;  /* 0x0000000000a81947 */ /* 0x000fea0003800000 */
[----:B01----:R-:W0:Y:S01]  /*c9a0*/  LDS.128 R4, [R0] ;  /* 0x0000000000047984 */ /* 0x003e220000000c00 */
        /* <DEDUP_REMOVED lines=40> */
[----:B------:R2:W-:Y:S02]  /*cc30*/  STS.128 [R0], R4 ;  /* 0x0000000400007388 */ /* 0x0005e40000000c00 */
.L_x_2832:
[----:B------:R-:W-:Y:S05]  /*cc40*/  BSYNC B2 ;  /* 0x0000000000027941 */ /* 0x000fea0003800000 */
.L_x_2831:
[----:B------:R-:W-:Y:S04]  /*cc50*/  BSSY B2, `(.L_x_2833) ;  /* 0x000002c000027945 */ /* 0x000fe80003800000 */
[----:B------:R-:W-:Y:S05]  /*cc60*/  @P2 BRA `(.L_x_2834) ;  /* 0x0000000000a82947 */ /* 0x000fea0003800000 */
[----:B012---:R-:W0:Y:S01]  /*cc70*/  LDS.128 R4, [R62+0x16400] ;  /* 0x016400003e047984 */ /* 0x007e220000000c00 */
[----:B------:R-:W-:Y:S01]  /*cc80*/  SHF.R.U32.HI R55, RZ, 0x10, R51 ;  /* 0x00000010ff377819 */ /* 0x000fe20000011633 */
[----:B------:R-:W-:Y:S01]  /*cc90*/  HADD2.F32 R54, -RZ, R85.H0_H0 ;  /* 0x20000055ff367230 */ /* 0x000fe20000004100 */
[--C-:B------:R-:W-:Y:S01]  /*cca0*/  SHF.R.U32.HI R57, RZ, 0x10, R53.reuse ;  /* 0x00000010ff397819 */ /* 0x100fe20000011635 */
        /* <DEDUP_REMOVED lines=38> */
.L_x_2834:
[----:B------:R-:W-:Y:S05]  /*cf10*/  BSYNC B2 ;  /* 0x0000000000027941 */ /* 0x000fea0003800000 */
.L_x_2833:
[----:B------:R-:W-:Y:S04]  /*cf20*/  BSSY B2, `(.L_x_2835) ;  /* 0x000002c000027945 */ /* 0x000fe80003800000 */
[----:B------:R-:W-:Y:S05]  /*cf30*/  @P3 BRA `(.L_x_2836) ;  /* 0x0000000000a83947 */ /* 0x000fea0003800000 */
[----:B0123--:R-:W0:Y:S01]  /*cf40*/  LDS.128 R4, [R0+0x4000] ;  /* 0x0040000000047984 */ /* 0x00fe220000000c00 */
        /* <DEDUP_REMOVED lines=41> */
.L_x_2836:
[----:B------:R-:W-:Y:S05]  /*d1e0*/  BSYNC B2 ;  /* 0x0000000000027941 */ /* 0x000fea0003800000 */
.L_x_2835:
[----:B------:R-:W-:Y:S04]  /*d1f0*/  BSSY B2, `(.L_x_2837) ;  /* 0x000002c000027945 */ /* 0x000fe80003800000 */
        /* <DEDUP_REMOVED lines=43> */
.L_x_2838:
[----:B------:R-:W-:Y:S05]  /*d4b0*/  BSYNC B2 ;  /* 0x0000000000027941 */ /* 0x000fea0003800000 */
.L_x_2837:
[----:B------:R-:W-:Y:S05]  /*d4c0*/  @P5 BRA `(.L_x_2828) ;  /* 0x0000000000a85947 */ /* 0x000fea0003800000 */
[----:B01234-:R-:W0:Y:S01]  /*d4d0*/  LDS.128 R4, [R0+0x8000] ;  /* 0x0080000000047984 */ /* 0x01fe220000000c00 */
        /* <DEDUP_REMOVED lines=41> */
.L_x_2828:
[----:B------:R-:W-:Y:S05]  /*d770*/  BSYNC B1 ;  /* 0x0000000000017941 */ /* 0x000fea0003800000 */
.L_x_2827:
        /* <DEDUP_REMOVED lines=41> */
[CC--:B------:R-:W-:Y:S01]  /*da10*/  FMUL.FTZ R39, R31.reuse, R77.reuse ;  /* 0x0000004d1f277220 */ /* 0x0c0fe20000410000 */
[----:B------:R-:W-:Y:S01]  /*da20*/  FMUL.FTZ R38, R31, R78 ;  /* 0x0000004e1f267220 */ /* 0x000fe20000410000 */
        /* <DEDUP_REMOVED lines=11> */
.L_x_2841:
[----:B------:R-:W-:Y:S05]  /*dae0*/  BSYNC B1 ;  /* 0x0000000000017941 */ /* 0x000fea0003800000 */
.L_x_2840:
[----:B------:R-:W-:Y:S04]  /*daf0*/  BSSY B1, `(.L_x_2842) ;  /* 0x000002c000017945 */ /* 0x000fe80003800000 */
[----:B------:R-:W-:Y:S05]  /*db00*/  @P1 BRA `(.L_x_2843) ;  /* 0x0000000000a81947 */ /* 0x000fea0003800000 */
[----:B0-----:R-:W0:Y:S01]  /*db10*/  LDS.128 R4, [R0+0x2000] ;  /* 0x0020000000047984 */ /* 0x001e220000000c00 */
[--C-:B------:R-:W-:Y:S01]  /*db20*/  SHF.R.U64 R43, R34, 0x10, R35.reuse ;  /* 0x00000010222b7819 */ /* 0x100fe20000001223 */
[----:B------:R-:W-:Y:S01]  /*db30*/  HADD2.F32 R34, -RZ, R76.H0_H0 ;  /* 0x2000004cff227230 */ /* 0x000fe20000004100 */
[----:B------:R-:W-:Y:S01]  /*db40*/  SHF.R.U32.HI R35, RZ, 0x10, R35 ;  /* 0x00000010ff237819 */ /* 0x000fe20000011623 */
[--C-:B------:R-:W-:Y:S01]  /*db50*/  HADD2.F32 R36, -RZ, R75.reuse.H0_H0 ;  /* 0x2000004bff247230 */ /* 0x100fe20000004100 */
[--C-:B------:R-:W-:Y:S01]  /*db60*/  SHF.R.U32.HI R37, RZ, 0x10, R33.reuse ;  /* 0x00000010ff257819 */ /* 0x100fe20000011621 */
[----:B------:R-:W-:Y:S01]  /*db70*/  HADD2.F32 R75, -RZ, R75.H1_H1 ;  /* 0x3000004bff4b7230 */ /* 0x000fe20000004100 */
[----:B------:R-:W-:Y:S01]  /*db80*/  SHF.R.U64 R41, R32, 0x10, R33 ;  /* 0x0000001020297819 */ /* 0x000fe20000001221 */
[----:B------:R-:W-:Y:S02]  /*db90*/  HADD2.F32 R35, -RZ, R35.H0_H0 ;  /* 0x20000023ff237230 */ /* 0x000fe40000004100 */
        /* <DEDUP_REMOVED lines=33> */
.L_x_2843:
[----:B------:R-:W-:Y:S05]  /*ddb0*/  BSYNC B1 ;  /* 0x0000000000017941 */ /* 0x000fea0003800000 */
.L_x_2842:
[----:B------:R-:W-:Y:S04]  /*ddc0*/  BSSY B1, `(.L_x_2844) ;  /* 0x000002c000017945 */ /* 0x000fe80003800000 */
[----:B------:R-:W-:Y:S05]  /*ddd0*/  @P2 BRA `(.L_x_2845) ;  /* 0x0000000000a82947 */ /* 0x000fea0003800000 */
[----:B01----:R-:W0:Y:S01]  /*dde0*/  LDS.128 R4, [R62+0x18400] ;  /* 0x018400003e047984 */ /* 0x003e220000000c00 */
        /* <DEDUP_REMOVED lines=41> */
.L_x_2845:
[----:B------:R-:W-:Y:S05]  /*e080*/  BSYNC B1 ;  /* 0x0000000000017941 */ /* 0x000fea0003800000 */
.L_x_2844:
[----:B------:R-:W-:Y:S04]  /*e090*/  BSSY B1, `(.L_x_2846) ;  /* 0x000002c000017945 */ /* 0x000fe80003800000 */
[----:B------:R-:W-:Y:S05]  /*e0a0*/  @P3 BRA `(.L_x_2847) ;  /* 0x0000000000a83947 */ /* 0x000fea0003800000 */
[----:B012---:R-:W0:Y:S01]  /*e0b0*/  LDS.128 R4, [R0+0x6000] ;  /* 0x0060000000047984 */ /* 0x007e220000000c00 */
        /* <DEDUP_REMOVED lines=41> */
.L_x_2847:
[----:B------:R-:W-:Y:S05]  /*e350*/  BSYNC B1 ;  /* 0x0000000000017941 */ /* 0x000fea0003800000 */
.L_x_2846:
        /* <DEDUP_REMOVED lines=44> */
.L_x_2849:
[----:B------:R-:W-:Y:S05]  /*e620*/  BSYNC B1 ;  /* 0x0000000000017941 */ /* 0x000fea0003800000 */
.L_x_2848:
        /* <DEDUP_REMOVED lines=44> */
.L_x_2818:
[----:B------:R-:W2:Y:S01]  /*e8f0*/  LDL R3, [R1+0x54] ;  /* 0x0000540001037983 */ /* 0x000ea20000100800 */
[----:B------:R-:W0:Y:S01]  /*e900*/  LDC R25, c[0x0][0x448] ;  /* 0x00011200ff197b82 */ /* 0x000e220000000800 */
[----:B------:R-:W-:Y:S01]  /*e910*/  ULDC.64 UR4, c[0x0][0x3f8] ;  /* 0x0000fe0000047ab9 */ /* 0x000fe20000000a00 */
[----:B------:R-:W-:Y:S01]  /*e920*/  ULDC.64 UR6, c[0x0][0x408] ;  /* 0x0001020000067ab9 */ /* 0x000fe20000000a00 */
[----:B------:R-:W-:Y:S02]  /*e930*/  IMAD.MOV.U32 R4, RZ, RZ, R24 ;  /* 0x000000ffff047224 */ /* 0x000fe400078e0018 */
[----:B------:R-:W-:Y:S02]  /*e940*/  IMAD.MOV.U32 R10, RZ, RZ, R136 ;  /* 0x000000ffff0a7224 */ /* 0x000fe400078e0088 */
[----:B------:R-:W-:Y:S01]  /*e950*/  IMAD.MOV.U32 R11, RZ, RZ, R29 ;  /* 0x000000ffff0b7224 */ /* 0x000fe200078e001d */
[----:B0-----:R-:W-:-:S13]  /*e960*/  ISETP.NE.AND P0, PT, R25, 0x1, PT ;  /* 0x000000011900780c */ /* 0x001fda0003f05270 */
[----:B------:R-:W0:Y:S08]  /*e970*/  @P0 LDC R0, c[0x0][0x44c] ;  /* 0x00011300ff000b82 */ /* 0x000e300000000800 */
[----:B------:R-:W1:Y:S01]  /*e980*/  @P0 LDC R5, c[0x0][0x450] ;  /* 0x00011400ff050b82 */ /* 0x000e620000000800 */
[----:B--2---:R-:W-:-:S04]  /*e990*/  IMAD R3, R3, 0x40, R9 ;  /* 0x0000004003037824 */ /* 0x004fc800078e0209 */
[----:B0-----:R-:W-:-:S05]  /*e9a0*/  @P0 IMAD.HI.U32 R0, R3, R0, RZ ;  /* 0x0000000003000227 */ /* 0x001fca00078e00ff */
[----:B-1----:R-:W-:Y:S02]  /*e9b0*/  @P0 SHF.R.U32.HI R3, RZ, R5, R0 ;  /* 0x00000005ff030219 */ /* 0x002fe40000011600 */
[----:B------:R-:W-:Y:S02]  /*e9c0*/  MOV R5, R27 ;  /* 0x0000001b00057202 */ /* 0x000fe40000000f00 */
[----:B------:R-:W-:Y:S01]  /*e9d0*/  SHF.R.S32.HI R0, RZ, 0x1f, R3 ;  /* 0x0000001fff007819 */ /* 0x000fe20000011403 */
[----:B------:R-:W-:-:S04]  /*e9e0*/  IMAD.WIDE.U32 R10, R3, UR6, R10 ;  /* 0x00000006030a7c25 */ /* 0x000fc8000f8e000a */
[C---:B------:R-:W-:Y:S02]  /*e9f0*/  IMAD R6, R0.reuse, UR4, RZ ;  /* 0x0000000400067c24 */ /* 0x040fe4000f8e02ff */
[----:B------:R-:W-:Y:S02]  /*ea00*/  IMAD R0, R0, UR6, RZ ;  /* 0x0000000600007c24 */ /* 0x000fe4000f8e02ff */
[----:B------:R-:W-:-:S04]  /*ea10*/  IMAD.WIDE.U32 R4, R3, UR4, R4 ;  /* 0x0000000403047c25 */ /* 0x000fc8000f8e0004 */
[C---:B------:R-:W-:Y:S01]  /*ea20*/  IMAD R7, R3.reuse, UR5, R6 ;  /* 0x0000000503077c24 */ /* 0x040fe2000f8e0206 */
[----:B------:R-:W-:Y:S01]  /*ea30*/  ULDC.64 UR4, c[0x0][0x3e8] ;  /* 0x0000fa0000047ab9 */ /* 0x000fe20000000a00 */
[----:B------:R-:W-:Y:S01]  /*ea40*/  IMAD R21, R3, UR7, R0 ;  /* 0x0000000703157c24 */ /* 0x000fe2000f8e0200 */
[----:B------:R-:W-:Y:S01]  /*ea50*/  ULDC.64 UR6, c[0x0][0x400] ;  /* 0x0001000000067ab9 */ /* 0x000fe20000000a00 */
[----:B------:R-:W-:Y:S01]  /*ea60*/  LEA R6, P0, R4, UR4, 0x1 ;  /* 0x0000000404067c11 */ /* 0x000fe2000f8008ff */
[----:B------:R-:W-:Y:S01]  /*ea70*/  UMOV UR4, 0xffffffff ;  /* 0xffffffff00047882 */ /* 0x000fe20000000000 */
[----:B------:R-:W-:Y:S01]  /*ea80*/  IMAD.IADD R21, R11, 0x1, R21 ;  /* 0x000000010b157824 */ /* 0x000fe200078e0215 */
[----:B------:R-:W-:Y:S02]  /*ea90*/  IADD3 R7, R5, R7, RZ ;  /* 0x0000000705077210 */ /* 0x000fe40007ffe0ff */
[----:B------:R-:W-:Y:S02]  /*eaa0*/  LEA R20, P1, R10, UR6, 0x1 ;  /* 0x000000060a147c11 */ /* 0x000fe4000f8208ff */
[----:B------:R-:W-:-:S02]  /*eab0*/  LEA.HI.X R7, R4, UR5, R7, 0x1, P0 ;  /* 0x0000000504077c11 */ /* 0x000fc400080f0c07 */
[----:B------:R-:W-:Y:S01]  /*eac0*/  LEA.HI.X R21, R10, UR7, R21, 0x1, P1 ;  /* 0x000000070a157c11 */ /* 0x000fe200088f0c15 */
[----:B------:R-:W-:Y:S08]  /*ead0*/  BRA.DIV UR4, `(.L_x_2850) ;  /* 0x0000016e046c7947 */ /* 0x000ff0000b800000 */
[----:B------:R0:W1:Y:S04]  /*eae0*/  SHFL.IDX PT, R3, R7, RZ, 0x1c1f ;  /* 0x001c1fff07037589 */ /* 0x00006800000e0000 */
[----:B------:R0:W2:Y:S04]  /*eaf0*/  SHFL.IDX PT, R0, R6, RZ, 0x1c1f ;  /* 0x001c1fff06007589 */ /* 0x0000a800000e0000 */
[----:B------:R0:W3:Y:S04]  /*eb00*/  SHFL.IDX PT, R5, R21, RZ, 0x1c1f ;  /* 0x001c1fff15057589 */ /* 0x0000e800000e0000 */
[----:B------:R0:W4:Y:S02]  /*eb10*/  SHFL.IDX PT, R14, R20, RZ, 0x1c1f ;  /* 0x001c1fff140e7589 */ /* 0x00012400000e0000 */
.L_x_3099:
        /* <DEDUP_REMOVED lines=17> */
[----:B--2---:R-:W-:Y:S01]  /*ec30*/  MOV R12, R0 ;  /* 0x00000000000c7202 */ /* 0x004fe20000000f00 */
[----:B-1----:R-:W-:Y:S01]  /*ec40*/  IMAD.MOV.U32 R13, RZ, RZ, R3 ;  /* 0x000000ffff0d7224 */ /* 0x002fe200078e0003 */
        /* <DEDUP_REMOVED lines=10> */
[----:B------:R-:W-:Y:S02]  /*ecf0*/  @!P4 SHF.L.U32 R49, R198, 0x3, RZ ;  /* 0x00000003c631c819 */ /* 0x000fe400000006ff */
        /* <DEDUP_REMOVED lines=24> */
.L_x_2852:
[----:B------:R-:W-:Y:S05]  /*ee80*/  BSYNC B1 ;  /* 0x0000000000017941 */ /* 0x000fea0003800000 */
.L_x_2851:
[----:B-1---5:R-:W-:Y:S01]  /*ee90*/  IMAD.MOV.U32 R4, RZ, RZ, R46 ;  /* 0x000000ffff047224 */ /* 0x022fe200078e002e */
[----:B------:R-:W-:Y:S01]  /*eea0*/  MOV R3, R45 ;  /* 0x0000002d00037202 */ /* 0x000fe20000000f00 */
[----:B---3--:R-:W-:Y:S01]  /*eeb0*/  IMAD.MOV.U32 R5, RZ, RZ, R47 ;  /* 0x000000ffff057224 */ /* 0x008fe200078e002f */
[----:B------:R-:W-:Y:S01]  /*eec0*/  UMOV UR4, 0xffffffff ;  /* 0xffffffff00047882 */ /* 0x000fe20000000000 */
[----:B--2---:R-:W-:Y:S01]  /*eed0*/  IMAD.MOV.U32 R0, RZ, RZ, R44 ;  /* 0x000000ffff007224 */ /* 0x004fe200078e002c */
[----:B------:R-:W-:Y:S01]  /*eee0*/  PRMT R91, R91, 0x5410, R4 ;  /* 0x000054105b5b7816 */ /* 0x000fe20000000004 */
[----:B------:R-:W-:Y:S01]  /*eef0*/  IMAD.MOV.U32 R4, RZ, RZ, R42 ;  /* 0x000000ffff047224 */ /* 0x000fe200078e002a */
[----:B------:R-:W-:Y:S02]  /*ef00*/  PRMT R90, R5, 0x7610, R90 ;  /* 0x00007610055a7816 */ /* 0x000fe4000000005a */
[----:B------:R-:W-:Y:S01]  /*ef10*/  PRMT R94, R3, 0x7610, R94 ;  /* 0x00007610035e7816 */ /* 0x000fe2000000005e */
[----:B------:R-:W-:Y:S01]  /*ef20*/  IMAD.MOV.U32 R3, RZ, RZ, R41 ;  /* 0x000000ffff037224 */ /* 0x000fe200078e0029 */
[----:B------:R-:W-:-:S02]  /*ef30*/  MOV R5, R43 ;  /* 0x0000002b00057202 */ /* 0x000fc40000000f00 */
[----:B------:R-:W-:Y:S02]  /*ef40*/  PRMT R93, R93, 0x5410, R0 ;  /* 0x000054105d5d7816 */ /* 0x000fe40000000000 */
        /* <DEDUP_REMOVED lines=35> */
.L_x_3105:
        /* <DEDUP_REMOVED lines=26> */
[----:B------:R-:W-:Y:S02]  /*f320*/  CS2R R58, SRZ ;  /* 0x00000000003a7805 */ /* 0x000fe4000001ff00 */
[----:B------:R-:W-:Y:S02]  /*f330*/  @!P2 SHF.L.U32 R63, R16, 0x1, RZ ;  /* 0x00000001103fa819 */ /* 0x000fe400000006ff */
[----:B------:R-:W-:Y:S01]  /*f340*/  @!P3 SHF.L.U32 R75, R197, 0x3, RZ ;  /* 0x00000003c54bb819 */ /* 0x000fe200000006ff */
[----:B------:R-:W-:Y:S01]  /*f350*/  @!P4 IMAD.SHL.U32 R65, R198, 0x8, RZ ;  /* 0x00000008c641c824 */ /* 0x000fe200078e00ff */
[----:B------:R-:W-:-:S02]  /*f360*/  @!P2 IADD3 R60, P0, R0, R63, RZ ;  /* 0x0000003f003ca210 */ /* 0x000fc40007f1e0ff */
[----:B------:R-:W-:Y:S01]  /*f370*/  @!P2 SHF.L.U64.HI R0, R16, 0x1, R17 ;  /* 0x000000011000a819 */ /* 0x000fe20000010211 */
[--C-:B------:R-:W-:Y:S01]  /*f380*/  @!P3 IMAD.WIDE R66, R75, 0x2, R4.reuse ;  /* 0x000000024b42b825 */ /* 0x100fe200078e0204 */
[----:B0-----:R-:W-:Y:S02]  /*f390*/  @!P2 IADD3 R62, P1, R20, R63, RZ ;  /* 0x0000003f143ea210 */ /* 0x001fe40007f3e0ff */
[----:B------:R-:W-:Y:S02]  /*f3a0*/  CS2R R12, SRZ ;  /* 0x00000000000c7805 */ /* 0x000fe4000001ff00 */
[----:B------:R-:W-:Y:S01]  /*f3b0*/  CS2R R14, SRZ ;  /* 0x00000000000e7805 */ /* 0x000fe2000001ff00 */
[----:B------:R-:W-:Y:S01]  /*f3c0*/  @!P4 IMAD.WIDE R70, R65, 0x2, R4 ;  /* 0x000000024146c825 */ /* 0x000fe200078e0204 */
[----:B------:R-:W-:Y:S02]  /*f3d0*/  CS2R R48, SRZ ;  /* 0x0000000000307805 */ /* 0x000fe4000001ff00 */
[----:B------:R-:W-:-:S02]  /*f3e0*/  CS2R R50, SRZ ;  /* 0x0000000000327805 */ /* 0x000fc4000001ff00 */
[----:B------:R-:W-:Y:S02]  /*f3f0*/  CS2R R4, SRZ ;  /* 0x0000000000047805 */ /* 0x000fe4000001ff00 */
[----:B------:R-:W-:Y:S01]  /*f400*/  CS2R R6, SRZ ;  /* 0x0000000000067805 */ /* 0x000fe2000001ff00 */
[--C-:B------:R-:W-:Y:S01]  /*f410*/  @!P3 IMAD.WIDE R74, R75, 0x2, R20.reuse ;  /* 0x000000024b4ab825 */ /* 0x100fe200078e0214 */
[----:B------:R-:W-:Y:S01]  /*f420*/  @!P2 IADD3.X R63, R21, R0, RZ, P1, !PT ;  /* 0x00000000153fa210 */ /* 0x000fe20000ffe4ff */
[----:B------:R1:W5:Y:S02]  /*f430*/  @!P3 LD.E.128 R52, desc[UR60][R66.64] ;  /* 0x0000003c4234b980 */ /* 0x000364000c101d00 */
[----:B------:R-:W-:Y:S02]  /*f440*/  @!P4 IMAD.WIDE R64, R65, 0x2, R20 ;  /* 0x000000024140c825 */ /* 0x000fe400078e0214 */
[----:B------:R1:W5:Y:S02]  /*f450*/  @!P3 LD.E.128 R8, desc[UR60][R74.64] ;  /* 0x0000003c4a08b980 */ /* 0x000364000c101d00 */
[----:B------:R-:W-:-:S02]  /*f460*/  @!P2 IMAD.X R61, R3, 0x1, R0, P0 ;  /* 0x00000001033da824 */ /* 0x000fc400000e0600 */
[----:B------:R1:W5:Y:S04]  /*f470*/  @!P4 LD.E.128 R56, desc[UR60][R70.64] ;  /* 0x0000003c4638c980 */ /* 0x000368000c101d00 */
[----:B------:R1:W5:Y:S04]  /*f480*/  @!P4 LD.E.128 R12, desc[UR60][R64.64] ;  /* 0x0000003c400cc980 */ /* 0x000368000c101d00 */
[----:B------:R1:W5:Y:S04]  /*f490*/  @!P2 LD.E.128 R48, desc[UR60][R60.64] ;  /* 0x0000003c3c30a980 */ /* 0x000368000c101d00 */
[----:B------:R1:W5:Y:S02]  /*f4a0*/  @!P2 LD.E.128 R4, desc[UR60][R62.64] ;  /* 0x0000003c3e04a980 */ /* 0x000364000c101d00 */
.L_x_2855:
[----:B------:R-:W-:Y:S05]  /*f4b0*/  BSYNC B1 ;  /* 0x0000000000017941 */ /* 0x000fea0003800000 */
.L_x_2854:
[----:B-1----:R-:W3:Y:S01]  /*f4c0*/  LDL R60, [R1+0x50] ;  /* 0x00005000013c7983 */ /* 0x002ee20000100800 */
[----:B--2--5:R-:W-:Y:S01]  /*f4d0*/  IMAD.MOV.U32 R3, RZ, RZ, R4 ;  /* 0x000000ffff037224 */ /* 0x024fe200078e0004 */
[----:B------:R-:W-:Y:S01]  /*f4e0*/  BSSY B1, `(.L_x_2856) ;  /* 0x000002e000017945 */ /* 0x000fe20003800000 */
[----:B0-----:R-:W-:Y:S02]  /*f4f0*/  IMAD.MOV.U32 R20, RZ, RZ, R5 ;  /* 0x000000ffff147224 */ /* 0x001fe400078e0005 */
[----:B------:R-:W-:Y:S02]  /*f500*/  IMAD.MOV.U32 R21, RZ, RZ, R7 ;  /* 0x000000ffff157224 */ /* 0x000fe400078e0007 */
        /* <DEDUP_REMOVED lines=14> */
[----:B------:R-:W-:Y:S02]  /*f5f0*/  MOV R21, R14 ;  /* 0x0000000e00157202 */ /* 0x000fe40000000f00 */
[----:B---3--:R-:W-:-:S04]  /*f600*/  LEA.HI R0, R60, R60, RZ, 0x1 ;  /* 0x0000003c3c007211 */ /* 0x008fc800078f08ff */
[----:B------:R-:W-:-:S05]  /*f610*/  LOP3.LUT R0, R0, 0xfffffffe, RZ, 0xc0, !PT ;  /* 0xfffffffe00007812 */ /* 0x000fca00078ec0ff */
[----:B------:R-:W-:Y:S01]  /*f620*/  IMAD.IADD R0, R60, 0x1, -R0 ;  /* 0x000000013c007824 */ /* 0x000fe200078e0a00 */
[----:B------:R-:W-:-:S04]  /*f630*/  MOV R60, R49 ;  /* 0x00000031003c7202 */ /* 0x000fc80000000f00 */
[----:B------:R-:W-:Y:S02]  /*f640*/  SHF.L.U32 R61, R0, 0x1f, RZ ;  /* 0x0000001f003d7819 */ /* 0x000fe400000006ff */
[----:B------:R-:W-:Y:S02]  /*f650*/  MOV R0, R11 ;  /* 0x0000000b00007202 */ /* 0x000fe40000000f00 */
[----:B------:R-:W0:Y:S02]  /*f660*/  SYNCS.PHASECHK.TRANS64.TRYWAIT P0, [R2+URZ+0x30800], R61 ;  /* 0x0308003d020075a7 */ /* 0x000e24000800017f */
        /* <DEDUP_REMOVED lines=8> */
[----:B------:R-:W-:Y:S02]  /*f6f0*/  MOV R60, R52 ;  /* 0x00000034003c7202 */ /* 0x000fe40000000f00 */
[----:B------:R-:W-:Y:S02]  /*f700*/  VIADDMNMX R20, R88, -R225, 0x80, PT ;  /* 0x0000008058147446 */ /* 0x000fe400038009e1 */
[----:B------:R-:W-:Y:S01]  /*f710*/  PRMT R83, R83, 0x5410, R21 ;  /* 0x0000541053537816 */ /* 0x000fe20000000015 */
[----:B------:R-:W-:Y:S01]  /*f720*/  IMAD.MOV.U32 R21, RZ, RZ, R54 ;  /* 0x000000ffff157224 */ /* 0x000fe200078e0036 */
[----:B------:R-:W-:Y:S01]  /*f730*/  PRMT R73, R60, 0x5410, R62 ;  /* 0x000054103c497816 */ /* 0x000fe2000000003e */
[----:B------:R-:W-:Y:S01]  /*f740*/  IMAD.MOV.U32 R62, RZ, RZ, R56 ;  /* 0x000000ffff3e7224 */ /* 0x000fe200078e0038 */
[----:B------:R-:W-:-:S02]  /*f750*/  MOV R60, R55 ;  /* 0x00000037003c7202 */ /* 0x000fc40000000f00 */
[----:B------:R-:W-:Y:S02]  /*f760*/  ISETP.GE.AND P1, PT, R203, R20, PT ;  /* 0x00000014cb00720c */ /* 0x000fe40003f26270 */
[----:B------:R-:W-:Y:S02]  /*f770*/  PRMT R74, R21, 0x5410, R60 ;  /* 0x00005410154a7816 */ /* 0x000fe4000000003c */
[----:B------:R-:W-:Y:S01]  /*f780*/  PRMT R21, R62, 0x5410, R63 ;  /* 0x000054103e157816 */ /* 0x000fe2000000003f */
[----:B------:R-:W-:Y:S01]  /*f790*/  IMAD.MOV.U32 R62, RZ, RZ, R59 ;  /* 0x000000ffff3e7224 */ /* 0x000fe200078e003b */
[----:B------:R-:W-:Y:S01]  /*f7a0*/  MOV R60, R58 ;  /* 0x0000003a003c7202 */ /* 0x000fe20000000f00 */
[----:B0-----:R-:W-:Y:S06]  /*f7b0*/  @!P0 BRA `(.L_x_2857) ;  /* 0x0000016400188947 */ /* 0x001fec0003800000 */
.L_x_3106:
[----:B------:R-:W-:Y:S05]  /*f7c0*/  BSYNC B1 ;  /* 0x0000000000017941 */ /* 0x000fea0003800000 */
.L_x_2856:
        /* <DEDUP_REMOVED lines=9> */
[----:B------:R-:W2:Y:S01]  /*f860*/  LDL R63, [R1+0x54] ;  /* 0x00005400013f7983 */ /* 0x000ea20000100800 */
[----:B------:R-:W-:Y:S01]  /*f870*/  LOP3.LUT R60, R219, 0x38, R16, 0xf8, !PT ;  /* 0x00000038db3c7812 */ /* 0x000fe200078ef810 */
[--C-:B------:R-:W-:Y:S01]  /*f880*/  HADD2.F32 R101, -RZ, R94.reuse.H0_H0 ;  /* 0x2000005eff657230 */ /* 0x100fe20000004100 */
[--C-:B------:R-:W-:Y:S01]  /*f890*/  SHF.R.U64 R44, R44, 0x10, R45.reuse ;  /* 0x000000102c2c7819 */ /* 0x100fe2000000122d */
[----:B------:R-:W-:Y:S01]  /*f8a0*/  HADD2.F32 R98, -RZ, R94.H1_H1 ;  /* 0x3000005eff627230 */ /* 0x000fe20000004100 */
[----:B0-----:R-:W-:Y:S02]  /*f8b0*/  LOP3.LUT R61, R60, R221, RZ, 0x3c, !PT ;  /* 0x000000dd3c3d7212 */ /* 0x001fe400078e3cff */
[----:B------:R-:W-:Y:S02]  /*f8c0*/  SHF.R.U32.HI R102, RZ, 0x10, R45 ;  /* 0x00000010ff667819 */ /* 0x000fe4000001162d */
[----:B------:R-:W-:Y:S02]  /*f8d0*/  IADD3 R61, R222, R61, RZ ;  /* 0x0000003dde3d7210 */ /* 0x000fe40007ffe0ff */
[--C-:B------:R-:W-:Y:S01]  /*f8e0*/  SHF.R.U64 R32, R32, 0x10, R33.reuse ;  /* 0x0000001020207819 */ /* 0x100fe20000001221 */
[----:B------:R-:W-:Y:S01]  /*f8f0*/  HADD2.F32 R102, -RZ, R102.H0_H0 ;  /* 0x20000066ff667230 */ /* 0x000fe20000004100 */
[----:B------:R-:W-:Y:S01]  /*f900*/  SHF.R.U32.HI R100, RZ, 0x10, R33 ;  /* 0x00000010ff647819 */ /* 0x000fe20000011621 */
[----:B------:R-:W-:Y:S01]  /*f910*/  IMAD R88, R61, 0x2, R2 ;  /* 0x000000023d587824 */ /* 0x000fe200078e0202 */
[----:B------:R-:W-:-:S02]  /*f920*/  SHF.R.U64 R33, R34, 0x10, R35 ;  /* 0x0000001022217819 */ /* 0x000fc40000001223 */
[----:B------:R-:W-:Y:S02]  /*f930*/  SHF.R.U64 R34, R46, 0x10, R47 ;  /* 0x000000102e227819 */ /* 0x000fe4000000122f */
[----:B------:R-:W-:Y:S01]  /*f940*/  SHF.R.U32.HI R92, RZ, 0x10, R35 ;  /* 0x00000010ff5c7819 */ /* 0x000fe20000011623 */
[----:B------:R-:W-:Y:S01]  /*f950*/  HADD2.F32 R33, -RZ, R33.H0_H0 ;  /* 0x20000021ff217230 */ /* 0x000fe20000004100 */
[----:B------:R-:W-:-:S03]  /*f960*/  SHF.R.U32.HI R105, RZ, 0x10, R47 ;  /* 0x00000010ff697819 */ /* 0x000fc6000001162f */
[----:B------:R-:W-:Y:S01]  /*f970*/  HADD2.F32 R92, -RZ, R92.H0_H0 ;  /* 0x2000005cff5c7230 */ /* 0x000fe20000004100 */
        /* <DEDUP_REMOVED lines=9> */
[----:B------:R-:W-:-:S04]  /*fa10*/  IADD3 R65, R64, R65, R222 ;  /* 0x0000004140417210 */ /* 0x000fc80007ffe0de */
[----:B------:R-:W-:-:S05]  /*fa20*/  LEA R89, R65, R2, 0x1 ;  /* 0x0000000241597211 */ /* 0x000fca00078e08ff */
[----:B------:R-:W1:Y:S01]  /*fa30*/  LDS.128 R64, [R89+0x12400] ;  /* 0x0124000059407984 */ /* 0x000e620000000c00 */
[--C-:B0-----:R-:W-:Y:S02]  /*fa40*/  HADD2.F32 R46, -RZ, R61.reuse.H0_H0 ;  /* 0x2000003dff2e7230 */ /* 0x101fe40000004100 */
[----:B------:R-:W-:Y:S02]  /*fa50*/  HADD2.F32 R95, -RZ, R61.H1_H1 ;  /* 0x3000003dff5f7230 */ /* 0x000fe40000004100 */
[----:B------:R-:W-:Y:S02]  /*fa60*/  HADD2.F32 R61, -RZ, R60.H0_H0 ;  /* 0x2000003cff3d7230 */ /* 0x000fe40000004100 */
[----:B------:R-:W-:Y:S02]  /*fa70*/  HADD2.F32 R47, -RZ, R62.H0_H0 ;  /* 0x2000003eff2f7230 */ /* 0x000fe40000004100 */
[--C-:B------:R-:W-:Y:S02]  /*fa80*/  HADD2.F32 R35, -RZ, R63.reuse.H0_H0 ;  /* 0x2000003fff237230 */ /* 0x100fe40000004100 */
[----:B------:R-:W-:-:S02]  /*fa90*/  HADD2.F32 R63, -RZ, R63.H1_H1 ;  /* 0x3000003fff3f7230 */ /* 0x000fc40000004100 */
[--C-:B-1----:R-:W-:Y:S02]  /*faa0*/  HADD2.F32 R45, -RZ, R65.reuse.H0_H0 ;  /* 0x20000041ff2d7230 */ /* 0x102fe40000004100 */
[----:B------:R-:W-:Y:S02]  /*fab0*/  HADD2.F32 R94, -RZ, R65.H1_H1 ;  /* 0x30000041ff5e7230 */ /* 0x000fe40000004100 */
[----:B------:R-:W-:Y:S02]  /*fac0*/  HADD2.F32 R65, -RZ, R64.H0_H0 ;  /* 0x20000040ff417230 */ /* 0x000fe40000004100 */
[C---:B------:R-:W-:Y:S01]  /*fad0*/  FMUL.FTZ R99, R45.reuse, R101 ;  /* 0x000000652d637220 */ /* 0x040fe20000410000 */
[----:B------:R-:W-:Y:S01]  /*fae0*/  FMUL.FTZ R103, R45, R98 ;  /* 0x000000622d677220 */ /* 0x000fe20000410000 */
[----:B------:R-:W-:Y:S01]  /*faf0*/  FMUL.FTZ R104, R94, R102 ;  /* 0x000000665e687220 */ /* 0x000fe20000410000 */
[----:B------:R-:W-:Y:S02]  /*fb00*/  HADD2.F32 R96, -RZ, R66.H0_H0 ;  /* 0x20000042ff607230 */ /* 0x000fe40000004100 */
[----:B------:R-:W-:Y:S01]  /*fb10*/  FFMA.FTZ R45, R46, R98, -R99 ;  /* 0x000000622e2d7223 */ /* 0x000fe20000010863 */
[----:B------:R-:W-:-:S02]  /*fb20*/  HADD2.F32 R99, -RZ, R100.H0_H0 ;  /* 0x20000064ff637230 */ /* 0x000fc40000004100 */
[----:B------:R-:W-:Y:S01]  /*fb30*/  FFMA.FTZ R46, R46, R101, R103 ;  /* 0x000000652e2e7223 */ /* 0x000fe20000010067 */
[--C-:B------:R-:W-:Y:S02]  /*fb40*/  HADD2.F32 R100, -RZ, R93.reuse.H1_H1 ;  /* 0x3000005dff647230 */ /* 0x100fe40000004100 */
[----:B------:R-:W-:Y:S02]  /*fb50*/  HADD2.F32 R98, -RZ, R93.H0_H0 ;  /* 0x2000005dff627230 */ /* 0x000fe40000004100 */
[-C--:B------:R-:W-:Y:S01]  /*fb60*/  FMUL.FTZ R106, R94, R99.reuse ;  /* 0x000000635e6a7220 */ /* 0x080fe20000410000 */
[----:B------:R-:W-:Y:S01]  /*fb70*/  FFMA.FTZ R94, R95, R99, -R104 ;  /* 0x000000635f5e7223 */ /* 0x000fe20000010868 */
[C---:B------:R-:W-:Y:S01]  /*fb80*/  FMUL.FTZ R104, R65.reuse, R100 ;  /* 0x0000006441687220 */ /* 0x040fe20000410000 */
[----:B------:R-:W-:Y:S02]  /*fb90*/  HADD2.F32 R93, -RZ, R91.H1_H1 ;  /* 0x3000005bff5d7230 */ /* 0x000fe40000004100 */
[----:B------:R-:W-:Y:S01]  /*fba0*/  FMUL.FTZ R65, R65, R98 ;  /* 0x0000006241417220 */ /* 0x000fe20000410000 */
[----:B------:R-:W-:-:S02]  /*fbb0*/  HADD2.F32 R97, -RZ, R67.H0_H0 ;  /* 0x20000043ff617230 */ /* 0x000fc40000004100 */
[----:B------:R-:W-:Y:S01]  /*fbc0*/  FFMA.FTZ R104, R61, R98, -R104 ;  /* 0x000000623d687223 */ /* 0x000fe20000010868 */
[--C-:B------:R-:W-:Y:S02]  /*fbd0*/  HADD2.F32 R98, -RZ, R90.reuse.H1_H1 ;  /* 0x3000005aff627230 */ /* 0x100fe40000004100 */
[----:B------:R-:W-:Y:S01]  /*fbe0*/  FFMA.FTZ R95, R95, R102, R106 ;  /* 0x000000665f5f7223 */ /* 0x000fe2000001006a */
[----:B------:R-:W-:Y:S02]  /*fbf0*/  HADD2.F32 R91, -RZ, R91.H0_H0 ;  /* 0x2000005bff5b7230 */ /* 0x000fe40000004100 */
[----:B------:R-:W-:Y:S01]  /*fc00*/  FFMA.FTZ R65, R61, R100, R65 ;  /* 0x000000643d417223 */ /* 0x000fe20000010041 */
[----:B------:R-:W-:Y:S02]  /*fc10*/  HADD2.F32 R90, -RZ, R90.H0_H0 ;  /* 0x2000005aff5a7230 */ /* 0x000fe40000004100 */
[----:B------:R-:W-:Y:S01]  /*fc20*/  FMUL.FTZ R100, R96, R93 ;  /* 0x0000005d60647220 */ /* 0x000fe20000410000 */
[----:B------:R-:W-:-:S02]  /*fc30*/  HADD2.F32 R67, -RZ, R67.H1_H1 ;  /* 0x30000043ff437230 */ /* 0x000fc40000004100 */
[-C--:B------:R-:W-:Y:S01]  /*fc40*/  FMUL.FTZ R102, R96, R91.reuse ;  /* 0x0000005b60667220 */ /* 0x080fe20000410000 */
[----:B------:R-:W-:Y:S02]  /*fc50*/  HADD2.F32 R96, -RZ, R105.H0_H0 ;  /* 0x20000069ff607230 */ /* 0x000fe40000004100 */
[C---:B------:R-:W-:Y:S01]  /*fc60*/  FMUL.FTZ R106, R97.reuse, R90 ;  /* 0x0000005a616a7220 */ /* 0x040fe20000410000 */
[----:B------:R-:W-:Y:S01]  /*fc70*/  FMUL.FTZ R97, R97, R98 ;  /* 0x0000006261617220 */ /* 0x000fe20000410000 */
[C---:B------:R-:W-:Y:S01]  /*fc80*/  FFMA.FTZ R100, R47.reuse, R91, -R100 ;  /* 0x0000005b2f647223 */ /* 0x040fe20000010864 */
[----:B------:R-:W-:Y:S01]  /*fc90*/  FFMA.FTZ R102, R47, R93, R102 ;  /* 0x0000005d2f667223 */ /* 0x000fe20000010066 */
[----:B------:R-:W-:Y:S02]  /*fca0*/  HADD2.F32 R64, -RZ, R64.H1_H1 ;  /* 0x30000040ff407230 */ /* 0x000fe40000004100 */
[----:B------:R-:W-:Y:S01]  /*fcb0*/  FFMA.FTZ R97, R35, R90, R97 ;  /* 0x0000005a23617223 */ /* 0x000fe20000010061 */
[----:B------:R-:W-:-:S02]  /*fcc0*/  HADD2.F32 R66, -RZ, R66.H1_H1 ;  /* 0x30000042ff427230 */ /* 0x000fc40000004100 */
[----:B------:R-:W-:Y:S01]  /*fcd0*/  FMUL.FTZ R108, R67, R96 ;  /* 0x00000060436c7220 */ /* 0x000fe20000410000 */
[----:B------:R-:W-:Y:S01]  /*fce0*/  FFMA.FTZ R106, R35, R98, -R106 ;  /* 0x00000062236a7223 */ /* 0x000fe2000001086a */
[-C--:B------:R-:W-:Y:S01]  /*fcf0*/  FMUL.FTZ R90, R67, R92.reuse ;  /* 0x0000005c435a7220 */ /* 0x080fe20000410000 */
        /* <DEDUP_REMOVED lines=25> */
.L_x_2861:
[----:B------:R-:W-:Y:S05]  /*fe90*/  BSYNC B2 ;  /* 0x0000000000027941 */ /* 0x000fea0003800000 */
.L_x_2860:
[----:B------:R-:W-:Y:S04]  /*fea0*/  BSSY B2, `(.L_x_2862) ;  /* 0x0000061000027945 */ /* 0x000fe80003800000 */
[----:B------:R-:W-:Y:S05]  /*feb0*/  @P1 BRA `(.L_x_2863) ;  /* 0x00000004007c1947 */ /* 0x000fea0003800000 */
[----:B------:R-:W2:Y:S01]  /*fec0*/  LDL R95, [R1+0x74] ;  /* 0x00007400015f7983 */ /* 0x000ea20000100800 */
[----:B-1----:R-:W-:Y:S01]  /*fed0*/  LEA.HI R32, R75, R197, RZ, 0x1d ;  /* 0x000000c54b207211 */ /* 0x002fe200078fe8ff */
        /* <DEDUP_REMOVED lines=17> */
[----:B------:R-:W-:Y:S02]  /*fff0*/  IADD3 R45, R44, R45, R222 ;  /* 0x0000002d2c2d7210 */ /* 0x000fe40007ffe0de */
[----:B------:R-:W-:Y:S02]  /*10000*/  SHF.R.U64 R28, R28, 0x10, R29 ;  /* 0x000000101c1c7819 */ /* 0x000fe4000000121d */
[----:B------:R-:W-:-:S02]  /*10010*/  LEA R60, R45, R2, 0x1 ;  /* 0x000000022d3c7211 */ /* 0x000fc400078e08ff */
[----:B------:R-:W-:Y:S02]  /*10020*/  SHF.R.U32.HI R90, RZ, 0x10, R43 ;  /* 0x00000010ff5a7819 */ /* 0x000fe4000001162b */
[----:B------:R-:W-:Y:S01]  /*10030*/  SHF.R.U32.HI R93, RZ, 0x10, R31 ;  /* 0x00000010ff5d7819 */ /* 0x000fe2000001161f */
[----:B------:R-:W1:Y:S02]  /*10040*/  LDS.128 R44, [R60+0x12400] ;  /* 0x012400003c2c7984 */ /* 0x000e640000000c00 */
[--C-:B-1----:R-:W-:Y:S02]  /*10050*/  HADD2.F32 R42, -RZ, R45.reuse.H0_H0 ;  /* 0x2000002dff2a7230 */ /* 0x102fe40000004100 */
[----:B------:R-:W-:Y:S02]  /*10060*/  HADD2.F32 R45, -RZ, R45.H1_H1 ;  /* 0x3000002dff2d7230 */ /* 0x000fe40000004100 */
[----:B------:R-:W-:Y:S02]  /*10070*/  HADD2.F32 R41, -RZ, R44.H0_H0 ;  /* 0x2000002cff297230 */ /* 0x000fe40000004100 */
[C---:B------:R-:W-:Y:S01]  /*10080*/  FMUL.FTZ R67, R42.reuse, R65 ;  /* 0x000000412a437220 */ /* 0x040fe20000410000 */
[----:B------:R-:W-:Y:S01]  /*10090*/  FMUL.FTZ R89, R42, R63 ;  /* 0x0000003f2a597220 */ /* 0x000fe20000410000 */
[----:B------:R-:W-:-:S02]  /*100a0*/  HADD2.F32 R42, -RZ, R64.H0_H0 ;  /* 0x20000040ff2a7230 */ /* 0x000fc40000004100 */
[C---:B------:R-:W-:Y:S01]  /*100b0*/  FMUL.FTZ R64, R45.reuse, R62 ;  /* 0x0000003e2d407220 */ /* 0x040fe20000410000 */
[----:B------:R-:W-:Y:S02]  /*100c0*/  HADD2.F32 R43, -RZ, R46.H0_H0 ;  /* 0x2000002eff2b7230 */ /* 0x000fe40000004100 */
[--C-:B0-----:R-:W-:Y:S02]  /*100d0*/  HADD2.F32 R61, -RZ, R47.reuse.H0_H0 ;  /* 0x2000002fff3d7230 */ /* 0x101fe40000004100 */
[----:B------:R-:W-:Y:S01]  /*100e0*/  FMUL.FTZ R66, R45, R42 ;  /* 0x0000002a2d427220 */ /* 0x000fe20000410000 */
[----:B------:R-:W-:Y:S02]  /*100f0*/  HADD2.F32 R47, -RZ, R47.H1_H1 ;  /* 0x3000002fff2f7230 */ /* 0x000fe40000004100 */
[----:B------:R-:W-:Y:S02]  /*10100*/  HADD2.F32 R44, -RZ, R44.H1_H1 ;  /* 0x3000002cff2c7230 */ /* 0x000fe40000004100 */
[----:B------:R-:W-:Y:S01]  /*10110*/  HADD2.F32 R46, -RZ, R46.H1_H1 ;  /* 0x3000002eff2e7230 */ /* 0x000fe20000004100 */
[----:B--2---:R-:W0:Y:S02]  /*10120*/  LDS.128 R32, [R95] ;  /* 0x000000005f207984 */ /* 0x004e240000000c00 */
[----:B0-----:R-:W-:-:S02]  /*10130*/  HADD2.F32 R30, -RZ, R33.H0_H0 ;  /* 0x20000021ff1e7230 */ /* 0x001fc40000004100 */
[----:B------:R-:W-:Y:S02]  /*10140*/  HADD2.F32 R33, -RZ, R33.H1_H1 ;  /* 0x30000021ff217230 */ /* 0x000fe40000004100 */
[----:B------:R-:W-:Y:S02]  /*10150*/  HADD2.F32 R29, -RZ, R32.H0_H0 ;  /* 0x20000020ff1d7230 */ /* 0x000fe40000004100 */
[C---:B------:R-:W-:Y:S01]  /*10160*/  FFMA.FTZ R67, R30.reuse, R63, -R67 ;  /* 0x0000003f1e437223 */ /* 0x040fe20000010843 */
[----:B------:R-:W-:Y:S01]  /*10170*/  FFMA.FTZ R89, R30, R65, R89 ;  /* 0x000000411e597223 */ /* 0x000fe20000010059 */
[----:B------:R-:W-:Y:S01]  /*10180*/  FFMA.FTZ R64, R33, R42, -R64 ;  /* 0x0000002a21407223 */ /* 0x000fe20000010840 */
[C---:B------:R-:W-:Y:S01]  /*10190*/  FMUL.FTZ R30, R41.reuse, R84 ;  /* 0x00000054291e7220 */ /* 0x040fe20000410000 */
[----:B------:R-:W-:Y:S02]  /*101a0*/  HADD2.F32 R42, -RZ, R85.H0_H0 ;  /* 0x20000055ff2a7230 */ /* 0x000fe40000004100 */
[----:B------:R-:W-:Y:S01]  /*101b0*/  FMUL.FTZ R41, R41, R86 ;  /* 0x0000005629297220 */ /* 0x000fe20000410000 */
[----:B------:R-:W-:-:S02]  /*101c0*/  HADD2.F32 R31, -RZ, R34.H0_H0 ;  /* 0x20000022ff1f7230 */ /* 0x000fc40000004100 */
[----:B------:R-:W-:Y:S01]  /*101d0*/  FFMA.FTZ R86, R29, R86, -R30 ;  /* 0x000000561d567223 */ /* 0x000fe2000001081e */
[----:B------:R-:W-:Y:S01]  /*101e0*/  FFMA.FTZ R66, R33, R62, R66 ;  /* 0x0000003e21427223 */ /* 0x000fe20000010042 */
[--C-:B------:R-:W-:Y:S02]  /*101f0*/  HADD2.F32 R30, -RZ, R87.reuse.H0_H0 ;  /* 0x20000057ff1e7230 */ /* 0x100fe40000004100 */
[----:B------:R-:W-:Y:S01]  /*10200*/  FMUL.FTZ R62, R43, R42 ;  /* 0x0000002a2b3e7220 */ /* 0x000fe20000410000 */
[----:B------:R-:W-:Y:S02]  /*10210*/  HADD2.F32 R87, -RZ, R87.H1_H1 ;  /* 0x30000057ff577230 */ /* 0x000fe40000004100 */
[----:B------:R-:W-:Y:S01]  /*10220*/  FFMA.FTZ R84, R29, R84, R41 ;  /* 0x000000541d547223 */ /* 0x000fe20000010029 */
[----:B------:R-:W-:Y:S02]  /*10230*/  HADD2.F32 R85, -RZ, R85.H1_H1 ;  /* 0x30000055ff557230 */ /* 0x000fe40000004100 */
[----:B------:R-:W-:Y:S01]  /*10240*/  FFMA.FTZ R63, R31, R30, -R62 ;  /* 0x0000001e1f3f7223 */ /* 0x000fe2000001083e */
[----:B------:R-:W-:-:S02]  /*10250*/  HADD2.F32 R40, -RZ, R35.H0_H0 ;  /* 0x20000023ff287230 */ /* 0x000fc40000004100 */
[----:B------:R-:W-:Y:S01]  /*10260*/  FMUL.FTZ R88, R43, R30 ;  /* 0x0000001e2b587220 */ /* 0x000fe20000410000 */
[----:B------:R-:W-:Y:S02]  /*10270*/  HADD2.F32 R62, -RZ, R90.H0_H0 ;  /* 0x2000005aff3e7230 */ /* 0x000fe40000004100 */
[C---:B------:R-:W-:Y:S01]  /*10280*/  FMUL.FTZ R29, R61.reuse, R85 ;  /* 0x000000553d1d7220 */ /* 0x040fe20000410000 */
[----:B------:R-:W-:Y:S02]  /*10290*/  HADD2.F32 R30, -RZ, R93.H0_H0 ;  /* 0x2000005dff1e7230 */ /* 0x000fe40000004100 */
[-C--:B------:R-:W-:Y:S01]  /*102a0*/  FMUL.FTZ R90, R61, R87.reuse ;  /* 0x000000573d5a7220 */ /* 0x080fe20000410000 */
[----:B------:R-:W-:Y:S02]  /*102b0*/  HADD2.F32 R35, -RZ, R35.H1_H1 ;  /* 0x30000023ff237230 */ /* 0x000fe40000004100 */
[----:B------:R-:W-:Y:S01]  /*102c0*/  FFMA.FTZ R88, R31, R42, R88 ;  /* 0x0000002a1f587223 */ /* 0x000fe20000010058 */
[C---:B------:R-:W-:Y:S01]  /*102d0*/  FFMA.FTZ R87, R40.reuse, R87, -R29 ;  /* 0x0000005728577223 */ /* 0x040fe2000001081d */
[----:B------:R-:W-:Y:S01]  /*102e0*/  FFMA.FTZ R90, R40, R85, R90 ;  /* 0x00000055285a7223 */ /* 0x000fe2000001005a */
[C---:B------:R-:W-:Y:S01]  /*102f0*/  FMUL.FTZ R42, R47.reuse, R62 ;  /* 0x0000003e2f2a7220 */ /* 0x040fe20000410000 */
[----:B------:R-:W-:Y:S01]  /*10300*/  FMUL.FTZ R40, R47, R30 ;  /* 0x0000001e2f287220 */ /* 0x000fe20000410000 */
[----:B------:R-:W-:-:S02]  /*10310*/  HADD2.F32 R33, -RZ, R92.H0_H0 ;  /* 0x2000005cff217230 */ /* 0x000fc40000004100 */
[----:B------:R-:W-:Y:S02]  /*10320*/  HADD2.F32 R41, -RZ, R91.H0_H0 ;  /* 0x2000005bff297230 */ /* 0x000fe40000004100 */
[C---:B------:R-:W-:Y:S01]  /*10330*/  FFMA.FTZ R42, R35.reuse, R30, -R42 ;  /* 0x0000001e232a7223 */ /* 0x040fe2000001082a */
[----:B------:R-:W-:Y:S02]  /*10340*/  HADD2.F32 R29, -RZ, R28.H0_H0 ;  /* 0x2000001cff1d7230 */ /* 0x000fe40000004100 */
[----:B------:R-:W-:Y:S01]  /*10350*/  FFMA.FTZ R61, R35, R62, R40 ;  /* 0x0000003e233d7223 */ /* 0x000fe20000010028 */
[----:B------:R-:W-:Y:S02]  /*10360*/  HADD2.F32 R31, -RZ, R94.H0_H0 ;  /* 0x2000005eff1f7230 */ /* 0x000fe40000004100 */
[----:B------:R-:W-:Y:S01]  /*10370*/  FMUL.FTZ R35, R44, R33 ;  /* 0x000000212c237220 */ /* 0x000fe20000410000 */
[----:B------:R-:W-:Y:S02]  /*10380*/  HADD2.F32 R32, -RZ, R32.H1_H1 ;  /* 0x30000020ff207230 */ /* 0x000fe40000004100 */
[----:B------:R-:W-:Y:S01]  /*10390*/  FMUL.FTZ R47, R46, R41 ;  /* 0x000000292e2f7220 */ /* 0x000fe20000410000 */
[----:B------:R-:W-:-:S02]  /*103a0*/  HADD2.F32 R34, -RZ, R34.H1_H1 ;  /* 0x30000022ff227230 */ /* 0x000fc40000004100 */
[----:B------:R-:W-:Y:S01]  /*103b0*/  FMUL.FTZ R44, R44, R29 ;  /* 0x0000001d2c2c7220 */ /* 0x000fe20000410000 */
[----:B------:R-:W-:Y:S01]  /*103c0*/  FMUL.FTZ R46, R46, R31 ;  /* 0x0000001f2e2e7220 */ /* 0x000fe20000410000 */
[----:B------:R-:W-:Y:S01]  /*103d0*/  FFMA.FTZ R43, R32, R29, -R35 ;  /* 0x0000001d202b7223 */ /* 0x000fe20000010823 */
[----:B------:R-:W-:Y:S01]  /*103e0*/  F2FP.F16.F32.PACK_AB R29, R64, R67 ;  /* 0x00000043401d723e */ /* 0x000fe200000000ff */
[----:B------:R-:W-:Y:S01]  /*103f0*/  FFMA.FTZ R30, R34, R31, -R47 ;  /* 0x0000001f221e7223 */ /* 0x000fe2000001082f */
[----:B------:R-:W-:Y:S01]  /*10400*/  FFMA.FTZ R45, R32, R33, R44 ;  /* 0x00000021202d7223 */ /* 0x000fe2000001002c */
[----:B------:R-:W-:Y:S01]  /*10410*/  FFMA.FTZ R41, R34, R41, R46 ;  /* 0x0000002922297223 */ /* 0x000fe2000001002e */
[----:B------:R-:W-:Y:S02]  /*10420*/  F2FP.F16.F32.PACK_AB R31, R42, R87 ;  /* 0x000000572a1f723e */ /* 0x000fe400000000ff */
[----:B------:R-:W-:Y:S02]  /*10430*/  F2FP.F16.F32.PACK_AB R28, R43, R86 ;  /* 0x000000562b1c723e */ /* 0x000fe400000000ff */
[----:B------:R-:W-:-:S02]  /*10440*/  F2FP.F16.F32.PACK_AB R30, R30, R63 ;  /* 0x0000003f1e1e723e */ /* 0x000fc400000000ff */
[----:B------:R-:W-:Y:S02]  /*10450*/  F2FP.F16.F32.PACK_AB R35, R61, R90 ;  /* 0x0000005a3d23723e */ /* 0x000fe400000000ff */
[----:B------:R-:W-:Y:S01]  /*10460*/  F2FP.F16.F32.PACK_AB R33, R66, R89 ;  /* 0x000000594221723e */ /* 0x000fe200000000ff */
[----:B------:R2:W-:Y:S01]  /*10470*/  STS.128 [R95], R28 ;  /* 0x0000001c5f007388 */ /* 0x0005e20000000c00 */
[----:B------:R-:W-:Y:S02]  /*10480*/  F2FP.F16.F32.PACK_AB R32, R45, R84 ;  /* 0x000000542d20723e */ /* 0x000fe400000000ff */
[----:B------:R-:W-:-:S05]  /*10490*/  F2FP.F16.F32.PACK_AB R34, R41, R88 ;  /* 0x000000582922723e */ /* 0x000fca00000000ff */
[----:B------:R2:W-:Y:S02]  /*104a0*/  STS.128 [R60+0x12400], R32 ;  /* 0x012400203c007388 */ /* 0x0005e40000000c00 */
.L_x_2863:
[----:B------:R-:W-:Y:S05]  /*104b0*/  BSYNC B2 ;  /* 0x0000000000027941 */ /* 0x000fea0003800000 */
.L_x_2862:
[----:B------:R-:W-:Y:S05]  /*104c0*/  @P2 BRA `(.L_x_2859) ;  /* 0x00000004007c2947 */ /* 0x000fea0003800000 */
[----:B------:R-:W3:Y:S01]  /*104d0*/  LDL R66, [R1+0x6c] ;  /* 0x00006c0001427983 */ /* 0x000ee20000100800 */
[----:B------:R-:W-:Y:S01]  /*104e0*/  LEA.HI R75, R75, R198, RZ, 0x1d ;  /* 0x000000c64b4b7211 */ /* 0x000fe200078fe8ff */
[----:B------:R-:W-:Y:S01]  /*104f0*/  HADD2.F32 R41, -RZ, R78.H1_H1 ;  /* 0x3000004eff297230 */ /* 0x000fe20000004100 */
[----:B------:R-:W-:Y:S01]  /*10500*/  SHF.R.U64 R63, R36, 0x10, R37 ;  /* 0x00000010243f7819 */ /* 0x000fe20000001225 */
[--C-:B------:R-:W-:Y:S01]  /*10510*/  HADD2.F32 R42, -RZ, R76.reuse.H1_H1 ;  /* 0x3000004cff2a7230 */ /* 0x100fe20000004100 */
[----:B--2---:R-:W-:Y:S01]  /*10520*/  SHF.R.S32.HI R30, RZ, 0x1f, R75 ;  /* 0x0000001fff1e7819 */ /* 0x004fe2000001144b */
[----:B------:R-:W-:Y:S01]  /*10530*/  IMAD.SHL.U32 R28, R75, 0x8, RZ ;  /* 0x000000084b1c7824 */ /* 0x000fe200078e00ff */
[----:B------:R-:W-:Y:S01]  /*10540*/  SHF.R.U32.HI R43, RZ, 0x10, R25 ;  /* 0x00000010ff2b7819 */ /* 0x000fe20000011619 */
[----:B------:R-:W-:Y:S01]  /*10550*/  HADD2.F32 R76, -RZ, R76.H0_H0 ;  /* 0x2000004cff4c7230 */ /* 0x000fe20000004100 */
[----:B------:R-:W-:Y:S01]  /*10560*/  LEA.HI R30, R30, R75, RZ, 0x3 ;  /* 0x0000004b1e1e7211 */ /* 0x000fe200078f18ff */
[----:B------:R-:W-:Y:S01]  /*10570*/  HADD2.F32 R78, -RZ, R78.H0_H0 ;  /* 0x2000004eff4e7230 */ /* 0x000fe20000004100 */
[----:B------:R-:W-:-:S02]  /*10580*/  LOP3.LUT R28, R219, 0x38, R28, 0xf8, !PT ;  /* 0x00000038db1c7812 */ /* 0x000fc400078ef81c */
[----:B-1----:R-:W-:Y:S01]  /*10590*/  SHF.R.U32.HI R44, RZ, 0x10, R37 ;  /* 0x00000010ff2c7819 */ /* 0x002fe20000011625 */
[----:B------:R-:W-:Y:S01]  /*105a0*/  IMAD.SHL.U32 R30, R30, 0x400, RZ ;  /* 0x000004001e1e7824 */ /* 0x000fe200078e00ff */
[----:B------:R-:W-:Y:S02]  /*105b0*/  LOP3.LUT R32, R28, R221, RZ, 0x3c, !PT ;  /* 0x000000dd1c207212 */ /* 0x000fe400078e3cff */
[----:B------:R-:W-:Y:S01]  /*105c0*/  SHF.R.U64 R65, R24, 0x10, R25 ;  /* 0x0000001018417819 */ /* 0x000fe20000001219 */
[----:B------:R-:W-:Y:S01]  /*105d0*/  HADD2.F32 R44, -RZ, R44.H0_H0 ;  /* 0x2000002cff2c7230 */ /* 0x000fe20000004100 */
[----:B------:R-:W-:Y:S02]  /*105e0*/  LOP3.LUT R33, R30, 0x7fffe000, RZ, 0xc0, !PT ;  /* 0x7fffe0001e217812 */ /* 0x000fe400078ec0ff */
[----:B0-----:R-:W-:Y:S02]  /*105f0*/  SHF.R.U64 R61, R38, 0x10, R39 ;  /* 0x00000010263d7819 */ /* 0x001fe40000001227 */
[----:B------:R-:W-:-:S02]  /*10600*/  IADD3 R33, R32, R33, R222 ;  /* 0x0000002120217210 */ /* 0x000fc40007ffe0de */
[----:B------:R-:W-:Y:S02]  /*10610*/  SHF.R.U64 R64, R26, 0x10, R27 ;  /* 0x000000101a407819 */ /* 0x000fe4000000121b */
[----:B------:R-:W-:Y:S02]  /*10620*/  LEA R40, R33, R2, 0x1 ;  /* 0x0000000221287211 */ /* 0x000fe400078e08ff */
[----:B------:R-:W-:Y:S02]  /*10630*/  SHF.R.U32.HI R45, RZ, 0x10, R39 ;  /* 0x00000010ff2d7819 */ /* 0x000fe40000011627 */
[----:B------:R-:W-:Y:S01]  /*10640*/  SHF.R.U32.HI R47, RZ, 0x10, R27 ;  /* 0x00000010ff2f7819 */ /* 0x000fe2000001161b */
[----:B------:R-:W0:Y:S02]  /*10650*/  LDS.128 R32, [R40+0x12400] ;  /* 0x0124000028207984 */ /* 0x000e240000000c00 */
[--C-:B0-----:R-:W-:Y:S02]  /*10660*/  HADD2.F32 R36, -RZ, R33.reuse.H0_H0 ;  /* 0x20000021ff247230 */ /* 0x101fe40000004100 */
[----:B------:R-:W-:-:S02]  /*10670*/  HADD2.F32 R37, -RZ, R33.H1_H1 ;  /* 0x30000021ff257230 */ /* 0x000fc40000004100 */
[----:B------:R-:W-:Y:S02]  /*10680*/  HADD2.F32 R33, -RZ, R32.H0_H0 ;  /* 0x20000020ff217230 */ /* 0x000fe40000004100 */
[C---:B------:R-:W-:Y:S01]  /*10690*/  FMUL.FTZ R46, R36.reuse, R42 ;  /* 0x0000002a242e7220 */ /* 0x040fe20000410000 */
[----:B------:R-:W-:Y:S01]  /*106a0*/  FMUL.FTZ R60, R36, R41 ;  /* 0x00000029243c7220 */ /* 0x000fe20000410000 */
[----:B------:R-:W-:Y:S02]  /*106b0*/  HADD2.F32 R36, -RZ, R43.H0_H0 ;  /* 0x2000002bff247230 */ /* 0x000fe40000004100 */
[----:B------:R-:W-:Y:S01]  /*106c0*/  FMUL.FTZ R62, R37, R44 ;  /* 0x0000002c253e7220 */ /* 0x000fe20000410000 */
[----:B------:R-:W-:Y:S02]  /*106d0*/  HADD2.F32 R38, -RZ, R34.H0_H0 ;  /* 0x20000022ff267230 */ /* 0x000fe40000004100 */
[--C-:B------:R-:W-:Y:S02]  /*106e0*/  HADD2.F32 R39, -RZ, R35.reuse.H0_H0 ;  /* 0x20000023ff277230 */ /* 0x100fe40000004100 */
[----:B------:R-:W-:-:S02]  /*106f0*/  HADD2.F32 R35, -RZ, R35.H1_H1 ;  /* 0x30000023ff237230 */ /* 0x000fc40000004100 */
[----:B------:R-:W-:Y:S02]  /*10700*/  HADD2.F32 R32, -RZ, R32.H1_H1 ;  /* 0x30000020ff207230 */ /* 0x000fe40000004100 */
[----:B------:R-:W-:Y:S01]  /*10710*/  HADD2.F32 R34, -RZ, R34.H1_H1 ;  /* 0x30000022ff227230 */ /* 0x000fe20000004100 */
[----:B---3--:R-:W0:Y:S02]  /*10720*/  LDS.128 R28, [R66] ;  /* 0x00000000421c7984 */ /* 0x008e240000000c00 */
[--C-:B0-----:R-:W-:Y:S02]  /*10730*/  HADD2.F32 R25, -RZ, R29.reuse.H0_H0 ;  /* 0x2000001dff197230 */ /* 0x101fe40000004100 */
[----:B------:R-:W-:Y:S02]  /*10740*/  HADD2.F32 R24, -RZ, R28.H0_H0 ;  /* 0x2000001cff187230 */ /* 0x000fe40000004100 */
[----:B------:R-:W-:Y:S02]  /*10750*/  HADD2.F32 R29, -RZ, R29.H1_H1 ;  /* 0x3000001dff1d7230 */ /* 0x000fe40000004100 */
[C---:B------:R-:W-:Y:S01]  /*10760*/  FFMA.FTZ R46, R25.reuse, R41, -R46 ;  /* 0x00000029192e7223 */ /* 0x040fe2000001082e */
[----:B------:R-:W-:Y:S01]  /*10770*/  FFMA.FTZ R60, R25, R42, R60 ;  /* 0x0000002a193c7223 */ /* 0x000fe2000001003c */
[----:B------:R-:W-:Y:S01]  /*10780*/  FMUL.FTZ R25, R33, R76 ;  /* 0x0000004c21197220 */ /* 0x000fe20000410000 */
[----:B------:R-:W-:Y:S01]  /*10790*/  FMUL.FTZ R42, R37, R36 ;  /* 0x00000024252a7220 */ /* 0x000fe20000410000 */
[----:B------:R-:W-:-:S02]  /*107a0*/  HADD2.F32 R37, -RZ, R77.H0_H0 ;  /* 0x2000004dff257230 */ /* 0x000fc40000004100 */
[-C--:B------:R-:W-:Y:S01]  /*107b0*/  FMUL.FTZ R33, R33, R78.reuse ;  /* 0x0000004e21217220 */ /* 0x080fe20000410000 */
[C---:B------:R-:W-:Y:S01]  /*107c0*/  FFMA.FTZ R78, R24.reuse, R78, -R25 ;  /* 0x0000004e184e7223 */ /* 0x040fe20000010819 */
[C---:B------:R-:W-:Y:S01]  /*107d0*/  FFMA.FTZ R43, R29.reuse, R44, R42 ;  /* 0x0000002c1d2b7223 */ /* 0x040fe2000001002a */
[----:B------:R-:W-:Y:S02]  /*107e0*/  HADD2.F32 R25, -RZ, R79.H0_H0 ;  /* 0x2000004fff197230 */ /* 0x000fe40000004100 */
[----:B------:R-:W-:Y:S01]  /*107f0*/  FFMA.FTZ R41, R29, R36, -R62 ;  /* 0x000000241d297223 */ /* 0x000fe2000001083e */
[----:B------:R-:W-:Y:S02]  /*10800*/  HADD2.F32 R26, -RZ, R30.H0_H0 ;  /* 0x2000001eff1a7230 */ /* 0x000fe40000004100 */
[----:B------:R-:W-:Y:S01]  /*10810*/  FFMA.FTZ R76, R24, R76, R33 ;  /* 0x0000004c184c7223 */ /* 0x000fe20000010021 */
[----:B------:R-:W-:Y:S02]  /*10820*/  HADD2.F32 R42, -RZ, R77.H1_H1 ;  /* 0x3000004dff2a7230 */ /* 0x000fe40000004100 */
[----:B------:R-:W-:Y:S01]  /*10830*/  FMUL.FTZ R29, R38, R37 ;  /* 0x00000025261d7220 */ /* 0x000fe20000410000 */
[----:B------:R-:W-:-:S02]  /*10840*/  HADD2.F32 R24, -RZ, R79.H1_H1 ;  /* 0x3000004fff187230 */ /* 0x000fc40000004100 */
[-C--:B------:R-:W-:Y:S01]  /*10850*/  FMUL.FTZ R33, R38, R25.reuse ;  /* 0x0000001926217220 */ /* 0x080fe20000410000 */
[----:B------:R-:W-:Y:S02]  /*10860*/  HADD2.F32 R27, -RZ, R31.H0_H0 ;  /* 0x2000001fff1b7230 */ /* 0x000fe40000004100 */
[----:B------:R-:W-:Y:S01]  /*10870*/  FFMA.FTZ R44, R26, R25, -R29 ;  /* 0x000000191a2c7223 */ /* 0x000fe2000001081d */
[----:B------:R-:W-:Y:S02]  /*10880*/  HADD2.F32 R38, -RZ, R45.H0_H0 ;  /* 0x2000002dff267230 */ /* 0x000fe40000004100 */
[C---:B------:R-:W-:Y:S01]  /*10890*/  FMUL.FTZ R62, R39.reuse, R42 ;  /* 0x0000002a273e7220 */ /* 0x040fe20000410000 */
[----:B------:R-:W-:Y:S02]  /*108a0*/  HADD2.F32 R36, -RZ, R47.H0_H0 ;  /* 0x2000002fff247230 */ /* 0x000fe40000004100 */
[----:B------:R-:W-:Y:S01]  /*108b0*/  FMUL.FTZ R25, R39, R24 ;  /* 0x0000001827197220 */ /* 0x000fe20000410000 */
[----:B------:R-:W-:-:S02]  /*108c0*/  HADD2.F32 R31, -RZ, R31.H1_H1 ;  /* 0x3000001fff1f7230 */ /* 0x000fc40000004100 */
        /* <DEDUP_REMOVED lines=31> */
.L_x_2859:
[----:B------:R-:W-:Y:S05]  /*10ac0*/  BSYNC B1 ;  /* 0x0000000000017941 */ /* 0x000fea0003800000 */
.L_x_2858:
[----:B---3--:R-:W-:-:S05]  /*10ad0*/  VIADD R24, R203, 0x40 ;  /* 0x00000040cb187836 */ /* 0x008fca0000000000 */
[----:B------:R-:W-:-:S13]  /*10ae0*/  ISETP.GE.AND P0, PT, R24, R20, PT ;  /* 0x000000141800720c */ /* 0x000fda0003f06270 */
[----:B------:R-:W-:Y:S05]  /*10af0*/  @P0 BRA `(.L_x_2839) ;  /* 0x0000001000a80947 */ /* 0x000fea0003800000 */
[----:B-12---:R-:W1:Y:S01]  /*10b00*/  LDC R33, c[0x0][0x3f4] ;  /* 0x0000fd00ff217b82 */ /* 0x006e620000000800 */
[----:B------:R-:W-:Y:S01]  /*10b10*/  BSSY B1, `(.L_x_2864) ;  /* 0x0000066000017945 */ /* 0x000fe20003800000 */
[----:B0-----:R-:W-:Y:S02]  /*10b20*/  SHF.R.U32.HI R61, RZ, 0x3, R216 ;  /* 0x00000003ff3d7819 */ /* 0x001fe400000116d8 */
[-C--:B-1----:R-:W-:Y:S02]  /*10b30*/  ISETP.GE.AND P0, PT, R16, R33.reuse, PT ;  /* 0x000000211000720c */ /* 0x082fe40003f06270 */
[-C--:B------:R-:W-:Y:S02]  /*10b40*/  ISETP.GE.AND P1, PT, R195, R33.reuse, PT ;  /* 0x00000021c300720c */ /* 0x080fe40003f26270 */
[----:B------:R-:W-:-:S09]  /*10b50*/  ISETP.GE.AND P2, PT, R194, R33, PT ;  /* 0x00000021c200720c */ /* 0x000fd20003f46270 */
[----:B------:R-:W-:Y:S05]  /*10b60*/  @P0 BRA `(.L_x_2865) ;  /* 0x0000000400800947 */ /* 0x000fea0003800000 */
[----:B------:R-:W2:Y:S04]  /*10b70*/  LDL R24, [R1+0x54] ;  /* 0x0000540001187983 */ /* 0x000ea80000100800 */
[----:B------:R-:W3:Y:S01]  /*10b80*/  LDL R62, [R1+0x70] ;  /* 0x00007000013e7983 */ /* 0x000ee20000100800 */
[----:B------:R-:W-:Y:S01]  /*10b90*/  SHF.R.U32.HI R39, RZ, 0x10, R5 ;  /* 0x00000010ff277819 */ /* 0x000fe20000011605 */
[----:B------:R-:W-:Y:S01]  /*10ba0*/  HADD2.F32 R37, -RZ, R82.H1_H1 ;  /* 0x30000052ff257230 */ /* 0x000fe20000004100 */
[--C-:B------:R-:W-:Y:S01]  /*10bb0*/  SHF.R.U64 R60, R48, 0x10, R49.reuse ;  /* 0x00000010303c7819 */ /* 0x100fe20000001231 */
[--C-:B------:R-:W-:Y:S01]  /*10bc0*/  HADD2.F32 R38, -RZ, R80.reuse.H1_H1 ;  /* 0x30000050ff267230 */ /* 0x100fe20000004100 */
[----:B------:R-:W-:Y:S01]  /*10bd0*/  SHF.R.U32.HI R49, RZ, 0x10, R49 ;  /* 0x00000010ff317819 */ /* 0x000fe20000011631 */
[----:B------:R-:W-:Y:S01]  /*10be0*/  HADD2.F32 R39, -RZ, R39.H0_H0 ;  /* 0x20000027ff277230 */ /* 0x000fe20000004100 */
[----:B------:R-:W-:Y:S01]  /*10bf0*/  SHF.R.U64 R47, R4, 0x10, R5 ;  /* 0x00000010042f7819 */ /* 0x000fe20000001205 */
[----:B------:R-:W-:Y:S01]  /*10c00*/  HADD2.F32 R80, -RZ, R80.H0_H0 ;  /* 0x20000050ff507230 */ /* 0x000fe20000004100 */
[--C-:B------:R-:W-:Y:S01]  /*10c10*/  SHF.R.U64 R48, R50, 0x10, R51.reuse ;  /* 0x0000001032307819 */ /* 0x100fe20000001233 */
[----:B------:R-:W-:Y:S01]  /*10c20*/  HADD2.F32 R82, -RZ, R82.H0_H0 ;  /* 0x20000052ff527230 */ /* 0x000fe20000004100 */
[----:B------:R-:W-:-:S02]  /*10c30*/  SHF.R.U32.HI R50, RZ, 0x10, R51 ;  /* 0x00000010ff327819 */ /* 0x000fc40000011633 */
[--C-:B------:R-:W-:Y:S02]  /*10c40*/  SHF.R.U32.HI R41, RZ, 0x10, R7.reuse ;  /* 0x00000010ff297819 */ /* 0x100fe40000011607 */
[----:B------:R-:W-:Y:S02]  /*10c50*/  SHF.R.U64 R45, R6, 0x10, R7 ;  /* 0x00000010062d7819 */ /* 0x000fe40000001207 */
[----:B--2---:R-:W-:-:S04]  /*10c60*/  LEA.HI R20, R33, R24, RZ, 0x1d ;  /* 0x0000001821147211 */ /* 0x004fc800078fe8ff */
[----:B------:R-:W-:Y:S01]  /*10c70*/  SHF.R.S32.HI R27, RZ, 0x1f, R20 ;  /* 0x0000001fff1b7819 */ /* 0x000fe20000011414 */
[----:B------:R-:W-:-:S03]  /*10c80*/  IMAD.SHL.U32 R25, R20, 0x8, RZ ;  /* 0x0000000814197824 */ /* 0x000fc600078e00ff */
[----:B------:R-:W-:Y:S02]  /*10c90*/  LEA.HI R27, R27, R20, RZ, 0x3 ;  /* 0x000000141b1b7211 */ /* 0x000fe400078f18ff */
[----:B------:R-:W-:Y:S02]  /*10ca0*/  LOP3.LUT R20, R216, 0x38, R25, 0xf8, !PT ;  /* 0x00000038d8147812 */ /* 0x000fe400078ef819 */
[----:B------:R-:W-:Y:S02]  /*10cb0*/  SHF.L.U32 R27, R27, 0xa, RZ ;  /* 0x0000000a1b1b7819 */ /* 0x000fe400000006ff */
[----:B------:R-:W-:Y:S02]  /*10cc0*/  LOP3.LUT R20, R20, R61, RZ, 0x3c, !PT ;  /* 0x0000003d14147212 */ /* 0x000fe400078e3cff */
[----:B------:R-:W-:Y:S02]  /*10cd0*/  LOP3.LUT R29, R27, 0x7fffe000, RZ, 0xc0, !PT ;  /* 0x7fffe0001b1d7812 */ /* 0x000fe400078ec0ff */
[----:B---3--:R-:W0:Y:S02]  /*10ce0*/  LDS.128 R24, [R62] ;  /* 0x000000003e187984 */ /* 0x008e240000000c00 */
        /* <DEDUP_REMOVED lines=12> */
[CC--:B------:R-:W-:Y:S01]  /*10db0*/  FMUL.FTZ R40, R32.reuse, R38.reuse ;  /* 0x0000002620287220 */ /* 0x0c0fe20000410000 */
[----:B------:R-:W-:Y:S01]  /*10dc0*/  FMUL.FTZ R42, R32, R37 ;  /* 0x00000025202a7220 */ /* 0x000fe20000410000 */
[----:B------:R-:W-:Y:S02]  /*10dd0*/  HADD2.F32 R32, -RZ, R49.H0_H0 ;  /* 0x20000031ff207230 */ /* 0x000fe40000004100 */
[C---:B------:R-:W-:Y:S01]  /*10de0*/  FMUL.FTZ R44, R34.reuse, R39 ;  /* 0x00000027222c7220 */ /* 0x040fe20000410000 */
[C---:B------:R-:W-:Y:S01]  /*10df0*/  FFMA.FTZ R40, R5.reuse, R37, -R40 ;  /* 0x0000002505287223 */ /* 0x040fe20000010828 */
[----:B------:R-:W-:Y:S01]  /*10e00*/  FFMA.FTZ R42, R5, R38, R42 ;  /* 0x00000026052a7223 */ /* 0x000fe2000001002a */
[----:B------:R-:W-:Y:S01]  /*10e10*/  FMUL.FTZ R5, R29, R80 ;  /* 0x000000501d057220 */ /* 0x000fe20000410000 */
[-C--:B------:R-:W-:Y:S01]  /*10e20*/  FMUL.FTZ R34, R34, R32.reuse ;  /* 0x0000002022227220 */ /* 0x080fe20000410000 */
[----:B------:R-:W-:Y:S01]  /*10e30*/  FFMA.FTZ R37, R25, R32, -R44 ;  /* 0x0000002019257223 */ /* 0x000fe2000001082c */
[----:B------:R-:W-:Y:S01]  /*10e40*/  FMUL.FTZ R29, R29, R82 ;  /* 0x000000521d1d7220 */ /* 0x000fe20000410000 */
[----:B------:R-:W-:-:S02]  /*10e50*/  HADD2.F32 R35, -RZ, R30.H0_H0 ;  /* 0x2000001eff237230 */ /* 0x000fc40000004100 */
[C---:B------:R-:W-:Y:S01]  /*10e60*/  FFMA.FTZ R82, R4.reuse, R82, -R5 ;  /* 0x0000005204527223 */ /* 0x040fe20000010805 */
[----:B------:R-:W-:Y:S02]  /*10e70*/  HADD2.F32 R32, -RZ, R81.H0_H0 ;  /* 0x20000051ff207230 */ /* 0x000fe40000004100 */
[----:B------:R-:W-:Y:S01]  /*10e80*/  FFMA.FTZ R39, R25, R39, R34 ;  /* 0x0000002719277223 */ /* 0x000fe20000010022 */
[----:B------:R-:W-:Y:S02]  /*10e90*/  HADD2.F32 R36, -RZ, R31.H0_H0 ;  /* 0x2000001fff247230 */ /* 0x000fe40000004100 */
[----:B------:R-:W-:Y:S01]  /*10ea0*/  FFMA.FTZ R80, R4, R80, R29 ;  /* 0x0000005004507223 */ /* 0x000fe2000001001d */
[----:B------:R-:W-:Y:S02]  /*10eb0*/  HADD2.F32 R5, -RZ, R83.H0_H0 ;  /* 0x20000053ff057230 */ /* 0x000fe40000004100 */
[----:B------:R-:W-:Y:S01]  /*10ec0*/  FMUL.FTZ R25, R35, R32 ;  /* 0x0000002023197220 */ /* 0x000fe20000410000 */
[----:B------:R-:W-:-:S02]  /*10ed0*/  HADD2.F32 R81, -RZ, R81.H1_H1 ;  /* 0x30000051ff517230 */ /* 0x000fc40000004100 */
[----:B------:R-:W-:Y:S02]  /*10ee0*/  HADD2.F32 R83, -RZ, R83.H1_H1 ;  /* 0x30000053ff537230 */ /* 0x000fe40000004100 */
[----:B------:R-:W-:Y:S01]  /*10ef0*/  FMUL.FTZ R35, R35, R5 ;  /* 0x0000000523237220 */ /* 0x000fe20000410000 */
[----:B------:R-:W-:Y:S02]  /*10f00*/  HADD2.F32 R31, -RZ, R31.H1_H1 ;  /* 0x3000001fff1f7230 */ /* 0x000fe40000004100 */
[C---:B------:R-:W-:Y:S01]  /*10f10*/  FMUL.FTZ R44, R36.reuse, R81 ;  /* 0x00000051242c7220 */ /* 0x040fe20000410000 */
[----:B------:R-:W-:Y:S02]  /*10f20*/  HADD2.F32 R34, -RZ, R41.H0_H0 ;  /* 0x20000029ff227230 */ /* 0x000fe40000004100 */
[----:B------:R-:W-:Y:S01]  /*10f30*/  FMUL.FTZ R36, R36, R83 ;  /* 0x0000005324247220 */ /* 0x000fe20000410000 */
[----:B------:R-:W-:Y:S02]  /*10f40*/  HADD2.F32 R4, -RZ, R50.H0_H0 ;  /* 0x20000032ff047230 */ /* 0x000fe40000004100 */
[C---:B------:R-:W-:Y:S01]  /*10f50*/  FFMA.FTZ R38, R6.reuse, R5, -R25 ;  /* 0x0000000506267223 */ /* 0x040fe20000010819 */
[----:B------:R-:W-:Y:S01]  /*10f60*/  FFMA.FTZ R32, R6, R32, R35 ;  /* 0x0000002006207223 */ /* 0x000fe20000010023 */
[----:B------:R-:W-:-:S02]  /*10f70*/  HADD2.F32 R28, -RZ, R28.H1_H1 ;  /* 0x3000001cff1c7230 */ /* 0x000fc40000004100 */
[----:B------:R-:W-:Y:S01]  /*10f80*/  FMUL.FTZ R6, R31, R34 ;  /* 0x000000221f067220 */ /* 0x000fe20000410000 */
[----:B------:R-:W-:Y:S02]  /*10f90*/  HADD2.F32 R30, -RZ, R30.H1_H1 ;  /* 0x3000001eff1e7230 */ /* 0x000fe40000004100 */
[C---:B------:R-:W-:Y:S01]  /*10fa0*/  FFMA.FTZ R44, R7.reuse, R83, -R44 ;  /* 0x00000053072c7223 */ /* 0x040fe2000001082c */
        /* <DEDUP_REMOVED lines=28> */
.L_x_2865:
[----:B------:R-:W-:Y:S05]  /*11170*/  BSYNC B1 ;  /* 0x0000000000017941 */ /* 0x000fea0003800000 */
.L_x_2864:
        /* <DEDUP_REMOVED lines=18> */
[----:B------:R-:W-:Y:S02]  /*112a0*/  IADD3 R25, R20, R25, R223 ;  /* 0x0000001914197210 */ /* 0x000fe40007ffe0df */
[----:B------:R-:W-:-:S02]  /*112b0*/  SHF.R.U64 R44, R8, 0x10, R9 ;  /* 0x00000010082c7819 */ /* 0x000fc40000001209 */
[----:B------:R-:W-:Y:S01]  /*112c0*/  SHF.R.U32.HI R38, RZ, 0x10, R11 ;  /* 0x00000010ff267819 */ /* 0x000fe2000001160b */
[----:B------:R-:W-:Y:S01]  /*112d0*/  IMAD R20, R25, 0x2, R2 ;  /* 0x0000000219147824 */ /* 0x000fe200078e0202 */
[--C-:B------:R-:W-:Y:S02]  /*112e0*/  SHF.R.U64 R45, R54, 0x10, R55.reuse ;  /* 0x00000010362d7819 */ /* 0x100fe40000001237 */
[----:B------:R-:W-:Y:S02]  /*112f0*/  SHF.R.U32.HI R54, RZ, 0x10, R55 ;  /* 0x00000010ff367819 */ /* 0x000fe40000011637 */
[----:B------:R-:W0:Y:S01]  /*11300*/  LDS.128 R24, [R20+0x12400] ;  /* 0x0124000014187984 */ /* 0x000e220000000c00 */
[----:B------:R-:W-:Y:S01]  /*11310*/  SHF.R.U64 R43, R10, 0x10, R11 ;  /* 0x000000100a2b7819 */ /* 0x000fe2000000120b */
[--C-:B0-----:R-:W-:Y:S02]  /*11320*/  HADD2.F32 R28, -RZ, R25.reuse.H0_H0 ;  /* 0x20000019ff1c7230 */ /* 0x101fe40000004100 */
[----:B------:R-:W-:-:S02]  /*11330*/  HADD2.F32 R29, -RZ, R25.H1_H1 ;  /* 0x30000019ff1d7230 */ /* 0x000fc40000004100 */
[----:B------:R-:W-:Y:S02]  /*11340*/  HADD2.F32 R25, -RZ, R24.H0_H0 ;  /* 0x20000018ff197230 */ /* 0x000fe40000004100 */
[C---:B------:R-:W-:Y:S01]  /*11350*/  FMUL.FTZ R39, R28.reuse, R37 ;  /* 0x000000251c277220 */ /* 0x040fe20000410000 */
[----:B------:R-:W-:Y:S01]  /*11360*/  FMUL.FTZ R41, R28, R35 ;  /* 0x000000231c297220 */ /* 0x000fe20000410000 */
[----:B------:R-:W-:Y:S02]  /*11370*/  HADD2.F32 R28, -RZ, R52.H0_H0 ;  /* 0x20000034ff1c7230 */ /* 0x000fe40000004100 */
[C---:B------:R-:W-:Y:S01]  /*11380*/  FMUL.FTZ R34, R29.reuse, R32 ;  /* 0x000000201d227220 */ /* 0x040fe20000410000 */
[----:B------:R-:W-:Y:S02]  /*11390*/  HADD2.F32 R30, -RZ, R26.H0_H0 ;  /* 0x2000001aff1e7230 */ /* 0x000fe40000004100 */
[----:B------:R-:W-:Y:S02]  /*113a0*/  HADD2.F32 R31, -RZ, R27.H0_H0 ;  /* 0x2000001bff1f7230 */ /* 0x000fe40000004100 */
[----:B------:R-:W-:Y:S01]  /*113b0*/  FMUL.FTZ R36, R29, R28 ;  /* 0x0000001c1d247220 */ /* 0x000fe20000410000 */
[----:B------:R-:W-:-:S02]  /*113c0*/  HADD2.F32 R29, -RZ, R71.H0_H0 ;  /* 0x20000047ff1d7230 */ /* 0x000fc40000004100 */
[----:B------:R-:W-:Y:S02]  /*113d0*/  HADD2.F32 R27, -RZ, R27.H1_H1 ;  /* 0x3000001bff1b7230 */ /* 0x000fe40000004100 */
[----:B------:R-:W-:Y:S02]  /*113e0*/  HADD2.F32 R24, -RZ, R24.H1_H1 ;  /* 0x30000018ff187230 */ /* 0x000fe40000004100 */
[----:B------:R-:W-:Y:S01]  /*113f0*/  HADD2.F32 R26, -RZ, R26.H1_H1 ;  /* 0x3000001aff1a7230 */ /* 0x000fe20000004100 */
[----:B--2---:R-:W0:Y:S02]  /*11400*/  LDS.128 R4, [R47] ;  /* 0x000000002f047984 */ /* 0x004e240000000c00 */
[--C-:B0-----:R-:W-:Y:S02]  /*11410*/  HADD2.F32 R8, -RZ, R5.reuse.H0_H0 ;  /* 0x20000005ff087230 */ /* 0x101fe40000004100 */
[----:B------:R-:W-:Y:S02]  /*11420*/  HADD2.F32 R9, -RZ, R5.H1_H1 ;  /* 0x30000005ff097230 */ /* 0x000fe40000004100 */
[----:B------:R-:W-:-:S02]  /*11430*/  HADD2.F32 R5, -RZ, R4.H0_H0 ;  /* 0x20000004ff057230 */ /* 0x000fc40000004100 */
[C---:B------:R-:W-:Y:S01]  /*11440*/  FFMA.FTZ R39, R8.reuse, R35, -R39 ;  /* 0x0000002308277223 */ /* 0x040fe20000010827 */
[----:B------:R-:W-:Y:S01]  /*11450*/  FFMA.FTZ R41, R8, R37, R41 ;  /* 0x0000002508297223 */ /* 0x000fe20000010029 */
[----:B------:R-:W-:Y:S02]  /*11460*/  HADD2.F32 R8, -RZ, R73.H0_H0 ;  /* 0x20000049ff087230 */ /* 0x000fe40000004100 */
[----:B------:R-:W-:Y:S01]  /*11470*/  FFMA.FTZ R34, R9, R28, -R34 ;  /* 0x0000001c09227223 */ /* 0x000fe20000010822 */
[----:B------:R-:W-:Y:S01]  /*11480*/  FMUL.FTZ R28, R25, R70 ;  /* 0x00000046191c7220 */ /* 0x000fe20000410000 */
[----:B------:R-:W-:Y:S01]  /*11490*/  FFMA.FTZ R36, R9, R32, R36 ;  /* 0x0000002009247223 */ /* 0x000fe20000010024 */
[----:B------:R-:W-:Y:S02]  /*114a0*/  HADD2.F32 R9, -RZ, R74.H0_H0 ;  /* 0x2000004aff097230 */ /* 0x000fe40000004100 */
[-C--:B------:R-:W-:Y:S01]  /*114b0*/  FMUL.FTZ R25, R25, R8.reuse ;  /* 0x0000000819197220 */ /* 0x080fe20000410000 */
[----:B------:R-:W-:Y:S01]  /*114c0*/  FFMA.FTZ R32, R5, R8, -R28 ;  /* 0x0000000805207223 */ /* 0x000fe2000001081c */
[----:B------:R-:W-:-:S02]  /*114d0*/  HADD2.F32 R28, -RZ, R71.H1_H1 ;  /* 0x30000047ff1c7230 */ /* 0x000fc40000004100 */
[----:B------:R-:W-:Y:S02]  /*114e0*/  HADD2.F32 R74, -RZ, R74.H1_H1 ;  /* 0x3000004aff4a7230 */ /* 0x000fe40000004100 */
[----:B------:R-:W-:Y:S01]  /*114f0*/  FFMA.FTZ R70, R5, R70, R25 ;  /* 0x0000004605467223 */ /* 0x000fe20000010019 */
[C---:B------:R-:W-:Y:S01]  /*11500*/  FMUL.FTZ R5, R30.reuse, R29 ;  /* 0x0000001d1e057220 */ /* 0x040fe20000410000 */
[----:B------:R-:W-:Y:S01]  /*11510*/  FMUL.FTZ R25, R30, R9 ;  /* 0x000000091e197220 */ /* 0x000fe20000410000 */
[----:B------:R-:W-:Y:S02]  /*11520*/  HADD2.F32 R30, -RZ, R38.H0_H0 ;  /* 0x20000026ff1e7230 */ /* 0x000fe40000004100 */
[C---:B------:R-:W-:Y:S01]  /*11530*/  FMUL.FTZ R38, R31.reuse, R28 ;  /* 0x0000001c1f267220 */ /* 0x040fe20000410000 */
[----:B------:R-:W-:Y:S02]  /*11540*/  HADD2.F32 R11, -RZ, R7.H0_H0 ;  /* 0x20000007ff0b7230 */ /* 0x000fe40000004100 */
[----:B------:R-:W-:Y:S01]  /*11550*/  FMUL.FTZ R31, R31, R74 ;  /* 0x0000004a1f1f7220 */ /* 0x000fe20000410000 */
[----:B------:R-:W-:-:S02]  /*11560*/  HADD2.F32 R10, -RZ, R6.H0_H0 ;  /* 0x20000006ff0a7230 */ /* 0x000fc40000004100 */
[----:B------:R-:W-:Y:S01]  /*11570*/  FMUL.FTZ R40, R27, R30 ;  /* 0x0000001e1b287220 */ /* 0x000fe20000410000 */
[----:B------:R-:W-:Y:S02]  /*11580*/  HADD2.F32 R8, -RZ, R54.H0_H0 ;  /* 0x20000036ff087230 */ /* 0x000fe40000004100 */
[C---:B------:R-:W-:Y:S01]  /*11590*/  FFMA.FTZ R38, R11.reuse, R74, -R38 ;  /* 0x0000004a0b267223 */ /* 0x040fe20000010826 */
[----:B------:R-:W-:Y:S02]  /*115a0*/  HADD2.F32 R7, -RZ, R7.H1_H1 ;  /* 0x30000007ff077230 */ /* 0x000fe40000004100 */
[----:B------:R-:W-:Y:S01]  /*115b0*/  FFMA.FTZ R28, R11, R28, R31 ;  /* 0x0000001c0b1c7223 */ /* 0x000fe2000001001f */
[C---:B------:R-:W-:Y:S01]  /*115c0*/  FFMA.FTZ R35, R10.reuse, R9, -R5 ;  /* 0x000000090a237223 */ /* 0x040fe20000010805 */
[----:B------:R-:W-:Y:S01]  /*115d0*/  FMUL.FTZ R42, R27, R8 ;  /* 0x000000081b2a7220 */ /* 0x000fe20000410000 */
[----:B------:R-:W-:Y:S02]  /*115e0*/  HADD2.F32 R11, -RZ, R44.H0_H0 ;  /* 0x2000002cff0b7230 */ /* 0x000fe40000004100 */
[----:B------:R-:W-:Y:S01]  /*115f0*/  FFMA.FTZ R10, R10, R29, R25 ;  /* 0x0000001d0a0a7223 */ /* 0x000fe20000010019 */
[----:B------:R-:W-:-:S02]  /*11600*/  HADD2.F32 R5, -RZ, R46.H0_H0 ;  /* 0x2000002eff057230 */ /* 0x000fc40000004100 */
[C---:B------:R-:W-:Y:S01]  /*11610*/  FFMA.FTZ R37, R7.reuse, R8, -R40 ;  /* 0x0000000807257223 */ /* 0x040fe20000010828 */
[----:B------:R-:W-:Y:S02]  /*11620*/  HADD2.F32 R25, -RZ, R43.H0_H0 ;  /* 0x2000002bff197230 */ /* 0x000fe40000004100 */
[----:B------:R-:W-:Y:S01]  /*11630*/  FFMA.FTZ R43, R7, R30, R42 ;  /* 0x0000001e072b7223 */ /* 0x000fe2000001002a */
[----:B------:R-:W-:Y:S02]  /*11640*/  HADD2.F32 R9, -RZ, R45.H0_H0 ;  /* 0x2000002dff097230 */ /* 0x000fe40000004100 */
[C---:B------:R-:W-:Y:S01]  /*11650*/  FMUL.FTZ R7, R24.reuse, R11 ;  /* 0x0000000b18077220 */ /* 0x040fe20000410000 */
[----:B------:R-:W-:Y:S02]  /*11660*/  HADD2.F32 R4, -RZ, R4.H1_H1 ;  /* 0x30000004ff047230 */ /* 0x000fe40000004100 */
[----:B------:R-:W-:Y:S01]  /*11670*/  FMUL.FTZ R24, R24, R5 ;  /* 0x0000000518187220 */ /* 0x000fe20000410000 */
[----:B------:R-:W-:-:S02]  /*11680*/  HADD2.F32 R6, -RZ, R6.H1_H1 ;  /* 0x30000006ff067230 */ /* 0x000fc40000004100 */
[C---:B------:R-:W-:Y:S01]  /*11690*/  FMUL.FTZ R31, R26.reuse, R25 ;  /* 0x000000191a1f7220 */ /* 0x040fe20000410000 */
[----:B------:R-:W-:Y:S01]  /*116a0*/  FMUL.FTZ R26, R26, R9 ;  /* 0x000000091a1a7220 */ /* 0x000fe20000410000 */
[C---:B------:R-:W-:Y:S01]  /*116b0*/  FFMA.FTZ R29, R4.reuse, R11, R24 ;  /* 0x0000000b041d7223 */ /* 0x040fe20000010018 */
[----:B------:R-:W-:Y:S01]  /*116c0*/  FFMA.FTZ R27, R4, R5, -R7 ;  /* 0x00000005041b7223 */ /* 0x000fe20000010807 */
[C---:B------:R-:W-:Y:S01]  /*116d0*/  FFMA.FTZ R24, R6.reuse, R9, -R31 ;  /* 0x0000000906187223 */ /* 0x040fe2000001081f */
[----:B------:R-:W-:Y:S01]  /*116e0*/  FFMA.FTZ R25, R6, R25, R26 ;  /* 0x0000001906197223 */ /* 0x000fe2000001001a */
[----:B------:R-:W-:Y:S02]  /*116f0*/  F2FP.F16.F32.PACK_AB R7, R37, R38 ;  /* 0x000000262507723e */ /* 0x000fe400000000ff */
[----:B------:R-:W-:Y:S02]  /*11700*/  F2FP.F16.F32.PACK_AB R5, R34, R39 ;  /* 0x000000272205723e */ /* 0x000fe400000000ff */
[----:B------:R-:W-:-:S02]  /*11710*/  F2FP.F16.F32.PACK_AB R4, R27, R32 ;  /* 0x000000201b04723e */ /* 0x000fc400000000ff */
[----:B------:R-:W-:Y:S02]  /*11720*/  F2FP.F16.F32.PACK_AB R6, R24, R35 ;  /* 0x000000231806723e */ /* 0x000fe400000000ff */
[----:B------:R-:W-:Y:S02]  /*11730*/  F2FP.F16.F32.PACK_AB R11, R43, R28 ;  /* 0x0000001c2b0b723e */ /* 0x000fe400000000ff */
[----:B------:R-:W-:Y:S01]  /*11740*/  F2FP.F16.F32.PACK_AB R9, R36, R41 ;  /* 0x000000292409723e */ /* 0x000fe200000000ff */
[----:B------:R1:W-:Y:S01]  /*11750*/  STS.128 [R47], R4 ;  /* 0x000000042f007388 */ /* 0x0003e20000000c00 */
[----:B------:R-:W-:Y:S02]  /*11760*/  F2FP.F16.F32.PACK_AB R8, R29, R70 ;  /* 0x000000461d08723e */ /* 0x000fe400000000ff */
[----:B------:R-:W-:-:S05]  /*11770*/  F2FP.F16.F32.PACK_AB R10, R25, R10 ;  /* 0x0000000a190a723e */ /* 0x000fca00000000ff */
[----:B------:R1:W-:Y:S02]  /*11780*/  STS.128 [R20+0x12400], R8 ;  /* 0x0124000814007388 */ /* 0x0003e40000000c00 */
.L_x_2867:
[----:B------:R-:W-:Y:S05]  /*11790*/  BSYNC B1 ;  /* 0x0000000000017941 */ /* 0x000fea0003800000 */
.L_x_2866:
[----:B------:R-:W-:Y:S05]  /*117a0*/  @P2 BRA `(.L_x_2839) ;  /* 0x00000004007c2947 */ /* 0x000fea0003800000 */
[----:B------:R-:W2:Y:S01]  /*117b0*/  LDL R41, [R1+0x64] ;  /* 0x0000640001297983 */ /* 0x000ea20000100800 */
[----:B------:R-:W-:Y:S01]  /*117c0*/  LEA.HI R33, R33, R198, RZ, 0x1d ;  /* 0x000000c621217211 */ /* 0x000fe200078fe8ff */
[--C-:B------:R-:W-:Y:S01]  /*117d0*/  HADD2.F32 R29, -RZ, R21.reuse.H1_H1 ;  /* 0x30000015ff1d7230 */ /* 0x100fe20000004100 */
[----:B------:R-:W-:Y:S01]  /*117e0*/  SHF.R.U32.HI R30, RZ, 0x10, R13 ;  /* 0x00000010ff1e7819 */ /* 0x000fe2000001160d */
[----:B------:R-:W-:Y:S01]  /*117f0*/  HADD2.F32 R31, -RZ, R0.H1_H1 ;  /* 0x30000000ff1f7230 */ /* 0x000fe20000004100 */
[----:B01----:R-:W-:Y:S01]  /*11800*/  SHF.R.S32.HI R4, RZ, 0x1f, R33 ;  /* 0x0000001fff047819 */ /* 0x003fe20000011421 */
[----:B------:R-:W-:Y:S01]  /*11810*/  IMAD.SHL.U32 R5, R33, 0x8, RZ ;  /* 0x0000000821057824 */ /* 0x000fe200078e00ff */
[----:B------:R-:W-:Y:S01]  /*11820*/  SHF.R.U64 R40, R56, 0x10, R57 ;  /* 0x0000001038287819 */ /* 0x000fe20000001239 */
[----:B------:R-:W-:Y:S01]  /*11830*/  HADD2.F32 R30, -RZ, R30.H0_H0 ;  /* 0x2000001eff1e7230 */ /* 0x000fe20000004100 */
[----:B------:R-:W-:Y:S01]  /*11840*/  LEA.HI R33, R4, R33, RZ, 0x3 ;  /* 0x0000002104217211 */ /* 0x000fe200078f18ff */
[----:B------:R-:W-:Y:S01]  /*11850*/  HADD2.F32 R28, -RZ, R0.H0_H0 ;  /* 0x20000000ff1c7230 */ /* 0x000fe20000004100 */
[----:B------:R-:W-:Y:S01]  /*11860*/  LOP3.LUT R4, R216, 0x38, R5, 0xf8, !PT ;  /* 0x00000038d8047812 */ /* 0x000fe200078ef805 */
[----:B------:R-:W-:Y:S01]  /*11870*/  HADD2.F32 R0, -RZ, R21.H0_H0 ;  /* 0x20000015ff007230 */ /* 0x000fe20000004100 */
[----:B------:R-:W-:Y:S01]  /*11880*/  SHF.L.U32 R33, R33, 0xa, RZ ;  /* 0x0000000a21217819 */ /* 0x000fe200000006ff */
[----:B------:R-:W-:Y:S01]  /*11890*/  HADD2.F32 R21, -RZ, R3.H0_H0 ;  /* 0x20000003ff157230 */ /* 0x000fe20000004100 */
[----:B------:R-:W-:-:S02]  /*118a0*/  LOP3.LUT R8, R4, R61, RZ, 0x3c, !PT ;  /* 0x0000003d04087212 */ /* 0x000fc400078e3cff */
[----:B------:R-:W-:Y:S02]  /*118b0*/  LOP3.LUT R9, R33, 0x7fffe000, RZ, 0xc0, !PT ;  /* 0x7fffe00021097812 */ /* 0x000fe400078ec0ff */
[----:B------:R-:W-:Y:S02]  /*118c0*/  SHF.R.U32.HI R56, RZ, 0x10, R57 ;  /* 0x00000010ff387819 */ /* 0x000fe40000011639 */
[----:B------:R-:W-:Y:S02]  /*118d0*/  IADD3 R9, R8, R9, R223 ;  /* 0x0000000908097210 */ /* 0x000fe40007ffe0df */
[----:B------:R-:W-:Y:S02]  /*118e0*/  SHF.R.U64 R38, R12, 0x10, R13 ;  /* 0x000000100c267819 */ /* 0x000fe4000000120d */
[--C-:B------:R-:W-:Y:S01]  /*118f0*/  SHF.R.U64 R39, R58, 0x10, R59.reuse ;  /* 0x000000103a277819 */ /* 0x100fe2000000123b */
[----:B------:R-:W-:Y:S01]  /*11900*/  IMAD R20, R9, 0x2, R2 ;  /* 0x0000000209147824 */ /* 0x000fe200078e0202 */
[----:B------:R-:W-:-:S02]  /*11910*/  SHF.R.U32.HI R58, RZ, 0x10, R59 ;  /* 0x00000010ff3a7819 */ /* 0x000fc4000001163b */
[--C-:B------:R-:W-:Y:S02]  /*11920*/  SHF.R.U32.HI R36, RZ, 0x10, R15.reuse ;  /* 0x00000010ff247819 */ /* 0x100fe4000001160f */
[----:B------:R-:W0:Y:S01]  /*11930*/  LDS.128 R8, [R20+0x12400] ;  /* 0x0124000014087984 */ /* 0x000e220000000c00 */
[----:B------:R-:W-:Y:S01]  /*11940*/  SHF.R.U64 R37, R14, 0x10, R15 ;  /* 0x000000100e257819 */ /* 0x000fe2000000120f */
        /* <DEDUP_REMOVED lines=20> */
[----:B------:R-:W-:Y:S01]  /*11a90*/  FMUL.FTZ R12, R9, R28 ;  /* 0x0000001c090c7220 */ /* 0x000fe20000410000 */
[C---:B------:R-:W-:Y:S01]  /*11aa0*/  FFMA.FTZ R32, R13.reuse, R24, -R32 ;  /* 0x000000180d207223 */ /* 0x040fe20000010820 */
[----:B------:R-:W-:Y:S02]  /*11ab0*/  HADD2.F32 R9, -RZ, R69.H0_H0 ;  /* 0x20000045ff097230 */ /* 0x000fe40000004100 */
[----:B------:R-:W-:Y:S01]  /*11ac0*/  FFMA.FTZ R34, R13, R30, R34 ;  /* 0x0000001e0d227223 */ /* 0x000fe20000010022 */
[----:B------:R-:W-:-:S02]  /*11ad0*/  HADD2.F32 R24, -RZ, R3.H1_H1 ;  /* 0x30000003ff187230 */ /* 0x000fc40000004100 */
[C---:B------:R-:W-:Y:S01]  /*11ae0*/  FFMA.FTZ R13, R5.reuse, R0, -R12 ;  /* 0x00000000050d7223 */ /* 0x040fe2000001080c */
[----:B------:R-:W-:Y:S01]  /*11af0*/  FFMA.FTZ R25, R5, R28, R25 ;  /* 0x0000001c05197223 */ /* 0x000fe20000010019 */
[----:B------:R-:W-:Y:S02]  /*11b00*/  HADD2.F32 R15, -RZ, R7.H0_H0 ;  /* 0x20000007ff0f7230 */ /* 0x000fe40000004100 */
[C---:B------:R-:W-:Y:S01]  /*11b10*/  FMUL.FTZ R5, R26.reuse, R21 ;  /* 0x000000151a057220 */ /* 0x040fe20000410000 */
[----:B------:R-:W-:Y:S02]  /*11b20*/  HADD2.F32 R0, -RZ, R69.H1_H1 ;  /* 0x30000045ff007230 */ /* 0x000fe40000004100 */
[----:B------:R-:W-:Y:S01]  /*11b30*/  FMUL.FTZ R3, R26, R9 ;  /* 0x000000091a037220 */ /* 0x000fe20000410000 */
[----:B------:R-:W-:Y:S02]  /*11b40*/  HADD2.F32 R14, -RZ, R6.H0_H0 ;  /* 0x20000006ff0e7230 */ /* 0x000fe40000004100 */
[----:B------:R-:W-:Y:S01]  /*11b50*/  FMUL.FTZ R30, R27, R24 ;  /* 0x000000181b1e7220 */ /* 0x000fe20000410000 */
[----:B------:R-:W-:-:S02]  /*11b60*/  HADD2.F32 R26, -RZ, R36.H0_H0 ;  /* 0x20000024ff1a7230 */ /* 0x000fc40000004100 */
[-C--:B------:R-:W-:Y:S01]  /*11b70*/  FMUL.FTZ R27, R27, R0.reuse ;  /* 0x000000001b1b7220 */ /* 0x080fe20000410000 */
[----:B------:R-:W-:Y:S02]  /*11b80*/  HADD2.F32 R12, -RZ, R58.H0_H0 ;  /* 0x2000003aff0c7230 */ /* 0x000fe40000004100 */
[----:B------:R-:W-:Y:S01]  /*11b90*/  FFMA.FTZ R30, R15, R0, -R30 ;  /* 0x000000000f1e7223 */ /* 0x000fe2000001081e */
[----:B------:R-:W-:Y:S02]  /*11ba0*/  HADD2.F32 R7, -RZ, R7.H1_H1 ;  /* 0x30000007ff077230 */ /* 0x000fe40000004100 */
[C---:B------:R-:W-:Y:S01]  /*11bb0*/  FFMA.FTZ R28, R14.reuse, R9, -R5 ;  /* 0x000000090e1c7223 */ /* 0x040fe20000010805 */
[C---:B------:R-:W-:Y:S01]  /*11bc0*/  FMUL.FTZ R36, R11.reuse, R26 ;  /* 0x0000001a0b247220 */ /* 0x040fe20000410000 */
[----:B------:R-:W-:Y:S01]  /*11bd0*/  FMUL.FTZ R0, R11, R12 ;  /* 0x0000000c0b007220 */ /* 0x000fe20000410000 */
[----:B------:R-:W-:Y:S01]  /*11be0*/  FFMA.FTZ R14, R14, R21, R3 ;  /* 0x000000150e0e7223 */ /* 0x000fe20000010003 */
[----:B------:R-:W-:-:S02]  /*11bf0*/  HADD2.F32 R9, -RZ, R38.H0_H0 ;  /* 0x20000026ff097230 */ /* 0x000fc40000004100 */
[----:B------:R-:W-:Y:S01]  /*11c00*/  FFMA.FTZ R27, R15, R24, R27 ;  /* 0x000000180f1b7223 */ /* 0x000fe2000001001b */
        /* <DEDUP_REMOVED lines=25> */
.L_x_2839:
[----:B------:R-:W-:Y:S05]  /*11da0*/  BSYNC B0 ;  /* 0x0000000000007941 */ /* 0x000fea0003800000 */
.L_x_2817:
        /* <DEDUP_REMOVED lines=8> */
.L_x_2815:
[----:B01-3--:R-:W3:Y:S02]  /*11e30*/  LDL R0, [R1+0x4] ;  /* 0x0000040001007983 */ /* 0x00bee40000100800 */
[----:B---3--:R-:W-:-:S13]  /*11e40*/  R2UR UR4, R0 ;  /* 0x00000000000472ca */ /* 0x008fda00000e0000 */
[----:B------:R-:W-:-:S05]  /*11e50*/  IMAD.U32 R0, RZ, RZ, UR4 ;  /* 0x00000004ff007e24 */ /* 0x000fca000f8e00ff */
[----:B------:R-:W-:-:S13]  /*11e60*/  ISETP.NE.AND P0, PT, R0, 0x3, PT ;  /* 0x000000030000780c */ /* 0x000fda0003f05270 */
[----:B------:R-:W-:Y:S05]  /*11e70*/  @!P0 BRA `(.L_x_2868) ;  /* 0x0000000000048947 */ /* 0x000fea0003800000 */
[----:B------:R-:W-:Y:S01]  /*11e80*/  BPT.TRAP 0x1 ;  /* 0x000000040000795c */ /* 0x000fe20000300000 */
.L_x_2868:
[----:B--2-4-:R-:W-:Y:S02]  /*11e90*/  LEA R5, R196, R2, 0x3 ;  /* 0x00000002c4057211 */ /* 0x014fe400078e18ff */
[----:B------:R-:W-:-:S04]  /*11ea0*/  SHF.L.U32 R0, R199, 0x1f, RZ ;  /* 0x0000001fc7007819 */ /* 0x000fc800000006ff */
[----:B------:R0:W1:Y:S01]  /*11eb0*/  SYNCS.PHASECHK.TRANS64.TRYWAIT P1, [R5+URZ+0x30830], R0 ;  /* 0x03083000050075a7 */ /* 0x000062000802017f */
[----:B------:R-:W-:Y:S05]  /*11ec0*/  @!P0 BRA `(.L_x_2869) ;  /* 0x0000000000048947 */ /* 0x000fea0003800000 */
[----:B------:R-:W-:Y:S01]  /*11ed0*/  BPT.TRAP 0x1 ;  /* 0x000000040000795c */ /* 0x000fe20000300000 */
.L_x_2869:
[----:B-1----:R-:W-:Y:S05]  /*11ee0*/  @P1 BRA `(.L_x_2870) ;  /* 0x0000000000081947 */ /* 0x002fea0003800000 */
[----:B------:R-:W1:Y:S02]  /*11ef0*/  SYNCS.PHASECHK.TRANS64.TRYWAIT P1, [R5+URZ+0x30830], R0 ;  /* 0x03083000050075a7 */ /* 0x000e64000802017f */
[----:B-1----:R-:W-:Y:S05]  /*11f00*/  @!P1 BRA `(.L_x_2871) ;  /* 0x0000013c00589947 */ /* 0x002fea0003800000 */
.L_x_2870:
[----:B------:R-:W-:Y:S05]  /*11f10*/  WARPSYNC.ALL ;  /* 0x0000000000007948 */ /* 0x000fea0003800000 */
[----:B01----:R-:W-:Y:S01]  /*11f20*/  VIADD R0, R2, 0x1e400 ;  /* 0x0001e40002007836 */ /* 0x003fe20000000000 */
[----:B------:R-:W-:Y:S01]  /*11f30*/  R2UR UR4, R68 ;  /* 0x00000000440472ca */ /* 0x000fe200000e0000 */
[----:B------:R-:W-:Y:S01]  /*11f40*/  IMAD.MOV.U32 R7, RZ, RZ, 0x40000040 ;  /* 0x40000040ff077424 */ /* 0x000fe200078e00ff */
[----:B------:R-:W-:Y:S01]  /*11f50*/  WARPGROUP.ARRIVE ;  /* 0x00000000000079c5 */ /* 0x000fe20000000000 */
[----:B------:R-:W-:Y:S01]  /*11f60*/  UMOV UR9, 0x40000040 ;  /* 0x4000004000097882 */ /* 0x000fe20000000000 */
[----:B------:R-:W-:Y:S01]  /*11f70*/  SHF.R.U32.HI R0, RZ, 0x4, R0 ;  /* 0x00000004ff007819 */ /* 0x000fe20000011600 */
[----:B------:R-:W-:Y:S01]  /*11f80*/  IMAD.U32 R11, RZ, RZ, UR9 ;  /* 0x00000009ff0b7e24 */ /* 0x000fe2000f8e00ff */
[----:B------:R-:W-:Y:S01]  /*11f90*/  R2UR UR11, R7 ;  /* 0x00000000070b72ca */ /* 0x000fe200000e0000 */
[----:B------:R-:W-:Y:S01]  /*11fa0*/  UMOV UR57, 0x40000040 ;  /* 0x4000004000397882 */ /* 0x000fe20000000000 */
[----:B------:R-:W-:Y:S01]  /*11fb0*/  LOP3.LUT R0, R0, 0x3fff, RZ, 0xc0, !PT ;  /* 0x00003fff00007812 */ /* 0x000fe200078ec0ff */
[----:B------:R-:W-:Y:S01]  /*11fc0*/  UMOV UR53, 0x40000040 ;  /* 0x4000004000357882 */ /* 0x000fe20000000000 */
[----:B------:R-:W-:Y:S01]  /*11fd0*/  MOV R9, 0x40000040 ;  /* 0x4000004000097802 */ /* 0x000fe20000000f00 */
        /* <DEDUP_REMOVED lines=12> */
[----:B------:R-:W-:Y:S01]  /*120a0*/  UIADD3 UR56, UR4, 0x404, URZ ;  /* 0x0000040404387890 */ /* 0x000fe2000fffe03f */
[----:B------:R-:W-:Y:S01]  /*120b0*/  MOV R10, UR8 ;  /* 0x00000008000a7c02 */ /* 0x000fe20008000f00 */
[----:B------:R-:W-:-:S02]  /*120c0*/  UIADD3 UR52, UR4, 0x406, URZ ;  /* 0x0000040604347890 */ /* 0x000fc4000fffe03f */
[----:B------:R-:W-:Y:S02]  /*120d0*/  UIADD3 UR48, UR4, 0x800, URZ ;  /* 0x0000080004307890 */ /* 0x000fe4000fffe03f */
[----:B------:R0:W-:Y:S01]  /*120e0*/  STL.64 [R1+0x30], R10 ;  /* 0x0000300a01007387 */ /* 0x0001e20000100a00 */
[----:B------:R-:W-:Y:S02]  /*120f0*/  UIADD3 UR44, UR4, 0x802, URZ ;  /* 0x00000802042c7890 */ /* 0x000fe4000fffe03f */
[----:B------:R-:W-:Y:S02]  /*12100*/  UIADD3 UR40, UR4, 0x804, URZ ;  /* 0x0000080404287890 */ /* 0x000fe4000fffe03f */
[----:B------:R-:W-:Y:S01]  /*12110*/  UIADD3 UR36, UR4, 0x806, URZ ;  /* 0x0000080604247890 */ /* 0x000fe2000fffe03f */
        /* <DEDUP_REMOVED lines=9> */
[----:B------:R-:W-:Y:S01]  /*121b0*/  UMOV UR37, 0x40000040 ;  /* 0x4000004000257882 */ /* 0x000fe20000000000 */
        /* <DEDUP_REMOVED lines=52> */
[----:B------:R-:W-:-:S02]  /*12500*/  R2UR UR58, R8 ;  /* 0x00000000083a72ca */ /* 0x000fc400000e0000 */
[----:B------:R-:W-:Y:S01]  /*12510*/  R2UR UR59, R9 ;  /* 0x00000000093b72ca */ /* 0x000fe200000e0000 */
[----:B------:R-:W-:Y:S01]  /*12520*/  IMAD.MOV.U32 R9, RZ, RZ, 0x40000040 ;  /* 0x40000040ff097424 */ /* 0x000fe200078e00ff */
[----:B------:R-:W-:Y:S01]  /*12530*/  IADD3 R8, R6, 0x306, RZ ;  /* 0x0000030606087810 */ /* 0x000fe20007ffe0ff */
[----:B------:R0:W-:Y:S03]  /*12540*/  STL.64 [R1+0x8], R10 ;  /* 0x0000080a01007387 */ /* 0x0001e60000100a00 */
[----:B------:R-:W-:Y:S01]  /*12550*/  R2UR UR54, R8 ;  /* 0x00000000083672ca */ /* 0x000fe200000e0000 */
[----:B------:R-:W-:Y:S01]  /*12560*/  VIADD R8, R6, 0x600 ;  /* 0x0000060006087836 */ /* 0x000fe20000000000 */
[----:B------:R-:W-:Y:S02]  /*12570*/  R2UR UR55, R9 ;  /* 0x00000000093772ca */ /* 0x000fe400000e0000 */
[----:B------:R-:W-:-:S02]  /*12580*/  MOV R9, 0x40000040 ;  /* 0x4000004000097802 */ /* 0x000fc40000000f00 */
        /* <DEDUP_REMOVED lines=36> */
.L_x_2872:
[----:B------:R-:W2:Y:S01]  /*127d0*/  LDL R12, [R1+0x38] ;  /* 0x00003800010c7983 */ /* 0x000ea20000100800 */
[----:B------:R-:W0:Y:S01]  /*127e0*/  LDC R4, c[0x0][0x448] ;  /* 0x00011200ff047b82 */ /* 0x000e220000000800 */
        /* <DEDUP_REMOVED lines=8> */
[----:B------:R1:W-:Y:S01]  /*12870*/  MUFU.TANH R82, R27 ;  /* 0x0000001b00527308 */ /* 0x0003e20000002400 */
        /* <DEDUP_REMOVED lines=14> */
[----:B0-----:R-:W-:Y:S01]  /*12960*/  ISETP.NE.AND P1, PT, R4, 0x1, PT ;  /* 0x000000010400780c */ /* 0x001fe20003f25270 */
        /* <DEDUP_REMOVED lines=12> */
[----:B------:R-:W1:Y:S01]  /*12a30*/  @P1 LDC R21, c[0x0][0x44c] ;  /* 0x00011300ff151b82 */ /* 0x000e620000000800 */
[----:B------:R-:W-:Y:S01]  /*12a40*/  FMUL.FTZ R71, R71, UR4 ;  /* 0x0000000447477c20 */ /* 0x000fe20008410000 */
[----:B------:R-:W-:Y:S01]  /*12a50*/  FMUL.FTZ R7, R29, UR4 ;  /* 0x000000041d077c20 */ /* 0x000fe20008410000 */
[----:B------:R-:W-:Y:S01]  /*12a60*/  FMUL.FTZ R9, R33, UR4 ;  /* 0x0000000421097c20 */ /* 0x000fe20008410000 */
[----:B------:R-:W4:Y:S01]  /*12a70*/  MUFU.TANH R34, R34 ;  /* 0x0000002200227308 */ /* 0x000f220000002400 */
[----:B------:R-:W-:Y:S01]  /*12a80*/  FMUL.FTZ R10, R37, UR4 ;  /* 0x00000004250a7c20 */ /* 0x000fe20008410000 */
[----:B------:R-:W-:Y:S01]  /*12a90*/  FMUL.FTZ R13, R41, UR4 ;  /* 0x00000004290d7c20 */ /* 0x000fe20008410000 */
[----:B------:R-:W-:Y:S01]  /*12aa0*/  FMUL.FTZ R45, R45, UR4 ;  /* 0x000000042d2d7c20 */ /* 0x000fe20008410000 */
[----:B------:R-:W3:Y:S01]  /*12ab0*/  @P1 LDC R25, c[0x0][0x450] ;  /* 0x00011400ff191b82 */ /* 0x000ee20000000800 */
        /* <DEDUP_REMOVED lines=13> */
[----:B------:R-:W-:Y:S01]  /*12b90*/  ULDC UR39, c[0x0][0x9d8] ;  /* 0x0002760000277ab9 */ /* 0x000fe20000000800 */
[----:B------:R-:W-:Y:S01]  /*12ba0*/  ULDC UR42, c[0x0][0x988] ;  /* 0x00026200002a7ab9 */ /* 0x000fe20000000800 */
[----:B------:R-:W-:Y:S01]  /*12bb0*/  ULDC UR43, c[0x0][0x988] ;  /* 0x00026200002b7ab9 */ /* 0x000fe20000000800 */
[----:B------:R-:W-:Y:S01]  /*12bc0*/  BSSY B0, `(.L_x_2873) ;  /* 0x00004c7000007945 */ /* 0x000fe20003800000 */
[----:B------:R-:W-:-:S02]  /*12bd0*/  CS2R R118, SRZ ;  /* 0x0000000000767805 */ /* 0x000fc4000001ff00 */
[----:B------:R-:W-:Y:S01]  /*12be0*/  CS2R R116, SRZ ;  /* 0x0000000000747805 */ /* 0x000fe2000001ff00 */
[----:B------:R-:W4:Y:S01]  /*12bf0*/  MUFU.TANH R28, R39 ;  /* 0x00000027001c7308 */ /* 0x000f220000002400 */
[----:B------:R-:W-:Y:S02]  /*12c00*/  CS2R R114, SRZ ;  /* 0x0000000000727805 */ /* 0x000fe4000001ff00 */
[----:B------:R-:W-:Y:S02]  /*12c10*/  CS2R R112, SRZ ;  /* 0x0000000000707805 */ /* 0x000fe4000001ff00 */
[----:B------:R-:W-:Y:S02]  /*12c20*/  CS2R R110, SRZ ;  /* 0x00000000006e7805 */ /* 0x000fe4000001ff00 */
[----:B------:R-:W-:Y:S02]  /*12c30*/  CS2R R108, SRZ ;  /* 0x00000000006c7805 */ /* 0x000fe4000001ff00 */
[----:B------:R-:W-:-:S02]  /*12c40*/  CS2R R106, SRZ ;  /* 0x00000000006a7805 */ /* 0x000fc4000001ff00 */
[----:B------:R-:W-:Y:S02]  /*12c50*/  CS2R R104, SRZ ;  /* 0x0000000000687805 */ /* 0x000fe4000001ff00 */
[----:B------:R-:W-:Y:S01]  /*12c60*/  CS2R R102, SRZ ;  /* 0x0000000000667805 */ /* 0x000fe2000001ff00 */
[----:B------:R-:W4:Y:S08]  /*12c70*/  MUFU.TANH R42, R42 ;  /* 0x0000002a002a7308 */ /* 0x000f300000002400 */
[----:B------:R-:W4:Y:S08]  /*12c80*/  MUFU.TANH R43, R43 ;  /* 0x0000002b002b7308 */ /* 0x000f300000002400 */
[----:B------:R4:W4:Y:S08]  /*12c90*/  MUFU.TANH R24, R46 ;  /* 0x0000002e00187308 */ /* 0x0009300000002400 */
[----:B------:R-:W4:Y:S08]  /*12ca0*/  MUFU.TANH R47, R47 ;  /* 0x0000002f002f7308 */ /* 0x000f300000002400 */
[----:B------:R-:W4:Y:S08]  /*12cb0*/  MUFU.TANH R50, R50 ;  /* 0x0000003200327308 */ /* 0x000f300000002400 */
[----:B------:R-:W4:Y:S08]  /*12cc0*/  MUFU.TANH R51, R51 ;  /* 0x0000003300337308 */ /* 0x000f300000002400 */
[----:B------:R-:W4:Y:S08]  /*12cd0*/  MUFU.TANH R32, R54 ;  /* 0x0000003600207308 */ /* 0x000f300000002400 */
[----:B------:R-:W4:Y:S08]  /*12ce0*/  MUFU.TANH R55, R55 ;  /* 0x0000003700377308 */ /* 0x000f300000002400 */
[----:B------:R-:W4:Y:S08]  /*12cf0*/  MUFU.TANH R36, R58 ;  /* 0x0000003a00247308 */ /* 0x000f300000002400 */
[----:B------:R-:W-:Y:S08]  /*12d00*/  MUFU.TANH R40, R62 ;  /* 0x0000003e00287308 */ /* 0x000ff00000002400 */
        /* <DEDUP_REMOVED lines=18> */
[----:B------:R-:W-:Y:S01]  /*12e30*/  MUFU.TANH R53, R53 ;  /* 0x0000003500357308 */ /* 0x000fe20000002400 */
[----:B--2---:R-:W-:-:S04]  /*12e40*/  IMAD.IADD R4, R12, 0x1, R225 ;  /* 0x000000010c047824 */ /* 0x004fc800078e02e1 */
[----:B-1----:R-:W-:-:S03]  /*12e50*/  @P1 IMAD.HI.U32 R12, R4, R21, RZ ;  /* 0x00000015040c1227 */ /* 0x002fc600078e00ff */
[----:B------:R-:W-:Y:S01]  /*12e60*/  MUFU.TANH R56, R56 ;  /* 0x0000003800387308 */ /* 0x000fe20000002400 */
[----:B------:R-:W-:Y:S01]  /*12e70*/  IMAD.MOV.U32 R21, RZ, RZ, -0x60 ;  /* 0xffffffa0ff157424 */ /* 0x000fe200078e00ff */
[----:B---3--:R-:W-:Y:S01]  /*12e80*/  @P1 SHF.R.U32.HI R4, RZ, R25, R12 ;  /* 0x00000019ff041219 */ /* 0x008fe2000001160c */
[C-C-:B------:R-:W-:Y:S02]  /*12e90*/  IMAD R12, R72.reuse, -0x60, R227.reuse ;  /* 0xffffffa0480c7824 */ /* 0x140fe400078e02e3 */
[----:B------:R-:W-:Y:S02]  /*12ea0*/  IMAD R14, R72, R21, 0x61 ;  /* 0x00000061480e7424 */ /* 0x000fe400078e0215 */
[----:B------:R-:W1:Y:S01]  /*12eb0*/  SHFL.IDX PT, R20, R4, 0x1, 0x1c1f ;  /* 0x003c1f0004147f89 */ /* 0x000e6200000e0000 */
[----:B------:R-:W-:Y:S01]  /*12ec0*/  IADD3 R12, R12, 0x60, RZ ;  /* 0x000000600c0c7810 */ /* 0x000fe20007ffe0ff */
[C---:B------:R-:W-:Y:S01]  /*12ed0*/  IMAD R14, R229.reuse, -0x2, R14 ;  /* 0xfffffffee50e7824 */ /* 0x040fe200078e020e */
[----:B------:R-:W-:Y:S01]  /*12ee0*/  MUFU.TANH R57, R57 ;  /* 0x0000003900397308 */ /* 0x000fe20000002400 */
[----:B------:R-:W2:Y:S02]  /*12ef0*/  SHFL.IDX PT, R4, R4, RZ, 0x1c1f ;  /* 0x001c1fff04047589 */ /* 0x000ea400000e0000 */
[----:B------:R-:W-:Y:S01]  /*12f00*/  IMAD R21, R229, -0x2, R12 ;  /* 0xfffffffee5157824 */ /* 0x000fe200078e020c */
[----:B------:R-:W-:-:S04]  /*12f10*/  IADD3 R86, -R226, R14, R227 ;  /* 0x0000000ee2567210 */ /* 0x000fc80007ffe1e3 */
[----:B------:R-:W-:Y:S08]  /*12f20*/  MUFU.TANH R60, R60 ;  /* 0x0000003c003c7308 */ /* 0x000ff00000002400 */
[----:B------:R-:W-:Y:S01]  /*12f30*/  MUFU.TANH R61, R61 ;  /* 0x0000003d003d7308 */ /* 0x000fe20000002400 */
[----:B-1----:R-:W-:-:S07]  /*12f40*/  VIADDMNMX R27, R20, R86, R21, PT ;  /* 0x00000056141b7246 */ /* 0x002fce0003800115 */
[----:B------:R-:W-:Y:S01]  /*12f50*/  MUFU.TANH R33, R64 ;  /* 0x0000004000217308 */ /* 0x000fe20000002400 */
[C---:B------:R-:W-:Y:S02]  /*12f60*/  ISETP.GT.AND P2, PT, R27.reuse, RZ, PT ;  /* 0x000000ff1b00720c */ /* 0x040fe40003f44270 */
[C---:B------:R-:W-:Y:S02]  /*12f70*/  ISETP.GT.AND P3, PT, R27.reuse, 0x1, PT ;  /* 0x000000011b00780c */ /* 0x040fe40003f64270 */
[C---:B------:R-:W-:Y:S02]  /*12f80*/  ISETP.GT.AND P4, PT, R27.reuse, 0x8, PT ;  /* 0x000000081b00780c */ /* 0x040fe40003f84270 */
[----:B------:R-:W-:Y:S01]  /*12f90*/  FSEL R84, R26, -INF , P2 ;  /* 0xff8000001a547808 */ /* 0x000fe20001000000 */
[----:B------:R-:W-:Y:S01]  /*12fa0*/  MUFU.TANH R65, R65 ;  /* 0x0000004100417308 */ /* 0x000fe20000002400 */
[----:B------:R-:W-:Y:S02]  /*12fb0*/  FSEL R82, R82, -INF , P3 ;  /* 0xff80000052527808 */ /* 0x000fe40001800000 */
[----:B------:R-:W-:-:S02]  /*12fc0*/  ISETP.GT.AND P2, PT, R27, 0x9, PT ;  /* 0x000000091b00780c */ /* 0x000fc40003f44270 */
[----:B0-----:R-:W-:Y:S02]  /*12fd0*/  FSEL R80, R30, -INF , P4 ;  /* 0xff8000001e507808 */ /* 0x001fe40002000000 */
[----:B------:R-:W-:Y:S01]  /*12fe0*/  FMNMX.FTZ R25, R84, R82, !PT ;  /* 0x0000005254197209 */ /* 0x000fe20007810000 */
[----:B------:R-:W-:Y:S01]  /*12ff0*/  MUFU.TANH R69, R69 ;  /* 0x0000004500457308 */ /* 0x000fe20000002400 */
[----:B------:R-:W-:Y:S02]  /*13000*/  ISETP.GT.AND P3, PT, R27, 0x10, PT ;  /* 0x000000101b00780c */ /* 0x000fe40003f64270 */
[----:B----4-:R-:W-:Y:S02]  /*13010*/  FSEL R78, R31, -INF , P2 ;  /* 0xff8000001f4e7808 */ /* 0x010fe40001000000 */
[----:B------:R-:W-:Y:S02]  /*13020*/  FMNMX.FTZ R25, R80, R25, !PT ;  /* 0x0000001950197209 */ /* 0x000fe40007810000 */
[----:B------:R-:W-:-:S02]  /*13030*/  ISETP.GT.AND P2, PT, R27, 0x11, PT ;  /* 0x000000111b00780c */ /* 0x000fc40003f44270 */
[----:B------:R-:W-:Y:S02]  /*13040*/  FSEL R76, R34, -INF , P3 ;  /* 0xff800000224c7808 */ /* 0x000fe40001800000 */
[----:B------:R-:W-:Y:S02]  /*13050*/  FMNMX.FTZ R25, R78, R25, !PT ;  /* 0x000000194e197209 */ /* 0x000fe40007810000 */
[----:B------:R-:W-:Y:S02]  /*13060*/  ISETP.GT.AND P3, PT, R27, 0x18, PT ;  /* 0x000000181b00780c */ /* 0x000fe40003f64270 */
[----:B------:R-:W-:Y:S02]  /*13070*/  FSEL R74, R35, -INF , P2 ;  /* 0xff800000234a7808 */ /* 0x000fe40001000000 */
[----:B------:R-:W-:Y:S02]  /*13080*/  FMNMX.FTZ R25, R76, R25, !PT ;  /* 0x000000194c197209 */ /* 0x000fe40007810000 */
[----:B------:R-:W-:-:S02]  /*13090*/  ISETP.GT.AND P2, PT, R27, 0x19, PT ;  /* 0x000000191b00780c */ /* 0x000fc40003f44270 */
[----:B------:R-:W-:Y:S02]  /*130a0*/  FSEL R46, R38, -INF , P3 ;  /* 0xff800000262e7808 */ /* 0x000fe40001800000 */
[----:B------:R-:W-:Y:S01]  /*130b0*/  FMNMX.FTZ R25, R74, R25, !PT ;  /* 0x000000194a197209 */ /* 0x000fe20007810000 */
[----:B------:R-:W0:Y:S01]  /*130c0*/  MUFU.TANH R38, R59 ;  /* 0x0000003b00267308 */ /* 0x000e220000002400 */
[C---:B------:R-:W-:Y:S02]  /*130d0*/  ISETP.GT.AND P3, PT, R27.reuse, 0x20, PT ;  /* 0x000000201b00780c */ /* 0x040fe40003f64270 */
[----:B------:R-:W-:Y:S02]  /*130e0*/  FSEL R28, R28, -INF , P2 ;  /* 0xff8000001c1c7808 */ /* 0x000fe40001000000 */
[----:B------:R-:W-:Y:S02]  /*130f0*/  FMNMX.FTZ R25, R46, R25, !PT ;  /* 0x000000192e197209 */ /* 0x000fe40007810000 */
[----:B------:R-:W-:-:S02]  /*13100*/  ISETP.GT.AND P2, PT, R27, 0x21, PT ;  /* 0x000000211b00780c */ /* 0x000fc40003f44270 */
[----:B------:R-:W-:Y:S02]  /*13110*/  FSEL R12, R42, -INF , P3 ;  /* 0xff8000002a0c7808 */ /* 0x000fe40001800000 */
[----:B------:R-:W-:Y:S01]  /*13120*/  FMNMX.FTZ R25, R28, R25, !PT ;  /* 0x000000191c197209 */ /* 0x000fe20007810000 */
[----:B------:R-:W1:Y:S01]  /*13130*/  MUFU.TANH R42, R66 ;  /* 0x00000042002a7308 */ /* 0x000e620000002400 */
[----:B------:R-:W-:Y:S02]  /*13140*/  ISETP.GT.AND P3, PT, R27, 0x28, PT ;  /* 0x000000281b00780c */ /* 0x000fe40003f64270 */
[----:B------:R-:W-:Y:S02]  /*13150*/  FSEL R14, R43, -INF , P2 ;  /* 0xff8000002b0e7808 */ /* 0x000fe40001000000 */
        /* <DEDUP_REMOVED lines=22> */
[C---:B------:R-:W-:Y:S02]  /*132c0*/  ISETP.GT.AND P3, PT, R27.reuse, 0x48, PT ;  /* 0x000000481b00780c */ /* 0x040fe40003f64270 */
[----:B0-----:R-:W-:Y:S02]  /*132d0*/  FSEL R38, R38, -INF , P2 ;  /* 0xff80000026267808 */ /* 0x001fe40001000000 */
[----:B------:R-:W-:Y:S02]  /*132e0*/  FMNMX.FTZ R25, R36, R25, !PT ;  /* 0x0000001924197209 */ /* 0x000fe40007810000 */
[----:B------:R-:W-:-:S02]  /*132f0*/  ISETP.GT.AND P2, PT, R27, 0x49, PT ;  /* 0x000000491b00780c */ /* 0x000fc40003f44270 */
[----:B------:R-:W-:Y:S02]  /*13300*/  FSEL R40, R40, -INF , P3 ;  /* 0xff80000028287808 */ /* 0x000fe40001800000 */
[----:B------:R-:W-:Y:S02]  /*13310*/  FMNMX.FTZ R25, R38, R25, !PT ;  /* 0x0000001926197209 */ /* 0x000fe40007810000 */
[----:B------:R-:W-:Y:S02]  /*13320*/  ISETP.GT.AND P3, PT, R27, 0x50, PT ;  /* 0x000000501b00780c */ /* 0x000fe40003f64270 */
[----:B------:R-:W-:Y:S02]  /*13330*/  FSEL R50, R63, -INF , P2 ;  /* 0xff8000003f327808 */ /* 0x000fe40001000000 */
[----:B------:R-:W-:Y:S01]  /*13340*/  FMNMX.FTZ R29, R40, R25, !PT ;  /* 0x00000019281d7209 */ /* 0x000fe20007810000 */
[----:B------:R-:W-:Y:S01]  /*13350*/  FMUL.FTZ R25, R44, UR4 ;  /* 0x000000042c197c20 */ /* 0x000fe20008410000 */
[----:B------:R-:W-:-:S02]  /*13360*/  ISETP.GT.AND P2, PT, R27, 0x51, PT ;  /* 0x000000511b00780c */ /* 0x000fc40003f44270 */
[----:B-1----:R-:W-:Y:S01]  /*13370*/  FSEL R42, R42, -INF , P3 ;  /* 0xff8000002a2a7808 */ /* 0x002fe20001800000 */
[----:B------:R0:W1:Y:S01]  /*13380*/  MUFU.TANH R31, R25 ;  /* 0x00000019001f7308 */ /* 0x0000620000002400 */
[----:B------:R-:W-:Y:S02]  /*13390*/  FMNMX.FTZ R29, R50, R29, !PT ;  /* 0x0000001d321d7209 */ /* 0x000fe40007810000 */
[----:B------:R-:W-:Y:S02]  /*133a0*/  ISETP.GT.AND P3, PT, R27, 0x58, PT ;  /* 0x000000581b00780c */ /* 0x000fe40003f64270 */
[----:B------:R-:W-:Y:S02]  /*133b0*/  FSEL R44, R67, -INF , P2 ;  /* 0xff800000432c7808 */ /* 0x000fe40001000000 */
[----:B------:R-:W-:Y:S02]  /*133c0*/  FMNMX.FTZ R29, R42, R29, !PT ;  /* 0x0000001d2a1d7209 */ /* 0x000fe40007810000 */
[----:B------:R-:W-:Y:S01]  /*133d0*/  ISETP.GT.AND P2, PT, R27, 0x59, PT ;  /* 0x000000591b00780c */ /* 0x000fe20003f44270 */
[----:B0-----:R-:W-:Y:S01]  /*133e0*/  FMUL.FTZ R25, R68, UR4 ;  /* 0x0000000444197c20 */ /* 0x001fe20008410000 */
[----:B------:R-:W-:Y:S01]  /*133f0*/  FSEL R58, R58, -INF , P3 ;  /* 0xff8000003a3a7808 */ /* 0x000fe20001800000 */
[----:B------:R-:W-:Y:S01]  /*13400*/  ULDC UR4, c[0x0][0x988] ;  /* 0x0002620000047ab9 */ /* 0x000fe20000000800 */
[----:B------:R-:W-:-:S02]  /*13410*/  FMNMX.FTZ R29, R44, R29, !PT ;  /* 0x0000001d2c1d7209 */ /* 0x000fc40007810000 */
[----:B------:R-:W-:Y:S01]  /*13420*/  FSEL R54, R54, -INF , P2 ;  /* 0xff80000036367808 */ /* 0x000fe20001000000 */
[----:B------:R-:W0:Y:S01]  /*13430*/  MUFU.TANH R25, R25 ;  /* 0x0000001900197308 */ /* 0x000e220000002400 */
[----:B------:R-:W-:Y:S02]  /*13440*/  FMNMX.FTZ R29, R58, R29, !PT ;  /* 0x0000001d3a1d7209 */ /* 0x000fe40007810000 */
[----:B--2---:R-:W-:Y:S02]  /*13450*/  VIADDMNMX R27, R4, R86, R21, PT ;  /* 0x00000056041b7246 */ /* 0x004fe40003800115 */
[----:B------:R-:W-:Y:S02]  /*13460*/  FMNMX.FTZ R29, R54, R29, !PT ;  /* 0x0000001d361d7209 */ /* 0x000fe40007810000 */
[C---:B------:R-:W-:Y:S02]  /*13470*/  ISETP.GT.AND P2, PT, R27.reuse, RZ, PT ;  /* 0x000000ff1b00720c */ /* 0x040fe40003f44270 */
[C---:B------:R-:W-:Y:S01]  /*13480*/  ISETP.GT.AND P3, PT, R27.reuse, 0x1, PT ;  /* 0x000000011b00780c */ /* 0x040fe20003f64270 */
[----:B------:R-:W2:Y:S01]  /*13490*/  SHFL.BFLY PT, R62, R29, 0x2, 0x1f ;  /* 0x0c401f001d3e7f89 */ /* 0x000ea200000e0000 */
[----:B------:R-:W-:-:S02]  /*134a0*/  ISETP.GT.AND P4, PT, R27, 0x8, PT ;  /* 0x000000081b00780c */ /* 0x000fc40003f84270 */
[----:B------:R-:W-:Y:S02]  /*134b0*/  FSEL R21, R0, -INF , P2 ;  /* 0xff80000000157808 */ /* 0x000fe40001000000 */
[----:B------:R-:W-:Y:S01]  /*134c0*/  FSEL R88, R3, -INF , P3 ;  /* 0xff80000003587808 */ /* 0x000fe20001800000 */
[----:B------:R-:W-:Y:S01]  /*134d0*/  IMAD.U32 R3, RZ, RZ, UR4 ;  /* 0x00000004ff037e24 */ /* 0x000fe2000f8e00ff */
[C---:B------:R-:W-:Y:S02]  /*134e0*/  ISETP.GT.AND P2, PT, R27.reuse, 0x9, PT ;  /* 0x000000091b00780c */ /* 0x040fe40003f44270 */
[----:B------:R-:W-:Y:S02]  /*134f0*/  FSEL R66, R6, -INF , P4 ;  /* 0xff80000006427808 */ /* 0x000fe40002000000 */
[----:B------:R-:W-:Y:S02]  /*13500*/  ISETP.GT.AND P3, PT, R27, 0x10, PT ;  /* 0x000000101b00780c */ /* 0x000fe40003f64270 */
[----:B------:R-:W-:-:S02]  /*13510*/  FSEL R68, R7, -INF , P2 ;  /* 0xff80000007447808 */ /* 0x000fc40001000000 */
[C---:B------:R-:W-:Y:S02]  /*13520*/  ISETP.GT.AND P2, PT, R27.reuse, 0x11, PT ;  /* 0x000000111b00780c */ /* 0x040fe40003f44270 */
[----:B------:R-:W-:Y:S02]  /*13530*/  FSEL R70, R8, -INF , P3 ;  /* 0xff80000008467808 */ /* 0x000fe40001800000 */
[----:B------:R-:W-:Y:S02]  /*13540*/  ISETP.GT.AND P4, PT, R27, 0x18, PT ;  /* 0x000000181b00780c */ /* 0x000fe40003f84270 */
[----:B------:R-:W-:Y:S02]  /*13550*/  FSEL R86, R9, -INF , P2 ;  /* 0xff80000009567808 */ /* 0x000fe40001000000 */
[----:B------:R-:W-:Y:S02]  /*13560*/  ISETP.GT.AND P2, PT, R27, 0x19, PT ;  /* 0x000000191b00780c */ /* 0x000fe40003f44270 */
[----:B--2---:R-:W-:-:S02]  /*13570*/  FMNMX.FTZ R62, R29, R62, !PT ;  /* 0x0000003e1d3e7209 */ /* 0x004fc40007810000 */
[----:B------:R-:W-:Y:S02]  /*13580*/  FSEL R90, R11, -INF , P4 ;  /* 0xff8000000b5a7808 */ /* 0x000fe40002000000 */
[----:B------:R-:W-:Y:S01]  /*13590*/  FSEL R92, R10, -INF , P2 ;  /* 0xff8000000a5c7808 */ /* 0x000fe20001000000 */
[----:B------:R-:W2:Y:S01]  /*135a0*/  SHFL.BFLY PT, R29, R62, 0x1, 0x1f ;  /* 0x0c201f003e1d7f89 */ /* 0x000ea200000e0000 */
[----:B------:R-:W-:Y:S02]  /*135b0*/  ISETP.GT.AND P2, PT, R27, 0x21, PT ;  /* 0x000000211b00780c */ /* 0x000fe40003f44270 */
[----:B------:R-:W-:Y:S02]  /*135c0*/  MOV R35, R225 ;  /* 0x000000e100237202 */ /* 0x000fe40000000f00 */
[----:B------:R-:W-:Y:S02]  /*135d0*/  FSEL R94, R13, -INF , P2 ;  /* 0xff8000000d5e7808 */ /* 0x000fe40001000000 */
[----:B------:R-:W-:-:S04]  /*135e0*/  ISETP.GT.AND P2, PT, R27, 0x29, PT ;  /* 0x000000291b00780c */ /* 0x000fc80003f44270 */
[----:B------:R-:W-:Y:S02]  /*135f0*/  FSEL R96, R45, -INF , P2 ;  /* 0xff8000002d607808 */ /* 0x000fe40001000000 */
[----:B------:R-:W-:-:S04]  /*13600*/  ISETP.GT.AND P2, PT, R27, 0x31, PT ;  /* 0x000000311b00780c */ /* 0x000fc80003f44270 */
[----:B------:R-:W-:Y:S02]  /*13610*/  FSEL R100, R49, -INF , P2 ;  /* 0xff80000031647808 */ /* 0x000fe40001000000 */
[----:B------:R-:W-:Y:S02]  /*13620*/  ISETP.GT.AND P2, PT, R27, 0x39, PT ;  /* 0x000000391b00780c */ /* 0x000fe40003f44270 */
[----:B--2---:R-:W-:Y:S02]  /*13630*/  FMNMX.FTZ R4, R62, R29, !PT ;  /* 0x0000001d3e047209 */ /* 0x004fe40007810000 */
[----:B------:R-:W-:Y:S02]  /*13640*/  FMNMX.FTZ R29, R21, R88, !PT ;  /* 0x00000058151d7209 */ /* 0x000fe40007810000 */
[C---:B------:R-:W-:Y:S01]  /*13650*/  FSETP.NEU.FTZ.AND P3, PT, R4.reuse, -INF , PT ;  /* 0xff8000000400780b */ /* 0x040fe20003f7d000 */
[----:B------:R-:W-:Y:S01]  /*13660*/  FMUL.FTZ R7, R4, R3 ;  /* 0x0000000304077220 */ /* 0x000fe20000410000 */
[----:B------:R-:W-:-:S04]  /*13670*/  FMNMX.FTZ R29, R66, R29, !PT ;  /* 0x0000001d421d7209 */ /* 0x000fc80007810000 */
[----:B------:R-:W-:Y:S02]  /*13680*/  FMNMX.FTZ R29, R68, R29, !PT ;  /* 0x0000001d441d7209 */ /* 0x000fe40007810000 */
[----:B------:R-:W-:Y:S02]  /*13690*/  FSEL R7, R7, RZ, P3 ;  /* 0x000000ff07077208 */ /* 0x000fe40001800000 */
[----:B------:R-:W-:Y:S02]  /*136a0*/  FMNMX.FTZ R29, R70, R29, !PT ;  /* 0x0000001d461d7209 */ /* 0x000fe40007810000 */
[----:B------:R-:W-:Y:S01]  /*136b0*/  ISETP.GT.AND P3, PT, R27, 0x20, PT ;  /* 0x000000201b00780c */ /* 0x000fe20003f64270 */
[--C-:B------:R-:W-:Y:S01]  /*136c0*/  FFMA.FTZ R189, R84, R3, -R7.reuse ;  /* 0x0000000354bd7223 */ /* 0x100fe20000010807 */
[----:B------:R-:W-:Y:S01]  /*136d0*/  FMNMX.FTZ R29, R86, R29, !PT ;  /* 0x0000001d561d7209 */ /* 0x000fe20007810000 */
[-CC-:B------:R-:W-:Y:S01]  /*136e0*/  FFMA.FTZ R6, R82, R3.reuse, -R7.reuse ;  /* 0x0000000352067223 */ /* 0x180fe20000010807 */
[----:B------:R-:W-:Y:S01]  /*136f0*/  FSEL R84, R15, -INF , P3 ;  /* 0xff8000000f547808 */ /* 0x000fe20001800000 */
[--C-:B------:R-:W-:Y:S01]  /*13700*/  FFMA.FTZ R191, R80, R3, -R7.reuse ;  /* 0x0000000350bf7223 */ /* 0x100fe20000010807 */
[----:B------:R-:W-:Y:S01]  /*13710*/  FMNMX.FTZ R29, R90, R29, !PT ;  /* 0x0000001d5a1d7209 */ /* 0x000fe20007810000 */
[-CC-:B------:R-:W-:Y:S01]  /*13720*/  FFMA.FTZ R8, R78, R3.reuse, -R7.reuse ;  /* 0x000000034e087223 */ /* 0x180fe20000010807 */
[----:B------:R-:W-:Y:S01]  /*13730*/  ISETP.GT.AND P3, PT, R27, 0x28, PT ;  /* 0x000000281b00780c */ /* 0x000fe20003f64270 */
[--C-:B------:R-:W-:Y:S01]  /*13740*/  FFMA.FTZ R185, R76, R3, -R7.reuse ;  /* 0x000000034cb97223 */ /* 0x100fe20000010807 */
[----:B------:R-:W-:Y:S01]  /*13750*/  FMNMX.FTZ R29, R92, R29, !PT ;  /* 0x0000001d5c1d7209 */ /* 0x000fe20007810000 */
[-CC-:B------:R-:W-:Y:S01]  /*13760*/  FFMA.FTZ R187, R46, R3.reuse, -R7.reuse ;  /* 0x000000032ebb7223 */ /* 0x180fe20000010807 */
[----:B-1----:R-:W-:Y:S01]  /*13770*/  FSEL R82, R31, -INF , P3 ;  /* 0xff8000001f527808 */ /* 0x002fe20001800000 */
[--C-:B------:R-:W-:Y:S01]  /*13780*/  FFMA.FTZ R173, R36, R3, -R7.reuse ;  /* 0x0000000324ad7223 */ /* 0x100fe20000010807 */
[----:B------:R-:W-:Y:S01]  /*13790*/  FMNMX.FTZ R29, R84, R29, !PT ;  /* 0x0000001d541d7209 */ /* 0x000fe20007810000 */
[----:B------:R-:W-:Y:S01]  /*137a0*/  MUFU.EX2 R189, R189 ;  /* 0x000000bd00bd7308 */ /* 0x000fe20000000800 */
[C---:B------:R-:W-:Y:S01]  /*137b0*/  ISETP.GT.AND P3, PT, R27.reuse, 0x30, PT ;  /* 0x000000301b00780c */ /* 0x040fe20003f64270 */
[----:B------:R-:W1:Y:S01]  /*137c0*/  @P1 LDC R36, c[0x0][0x44c] ;  /* 0x00011300ff241b82 */ /* 0x000e620000000800 */
[----:B------:R-:W-:Y:S01]  /*137d0*/  FMNMX.FTZ R29, R94, R29, !PT ;  /* 0x0000001d5e1d7209 */ /* 0x000fe20007810000 */
[-CC-:B------:R-:W-:Y:S01]  /*137e0*/  FFMA.FTZ R179, R32, R3.reuse, -R7.reuse ;  /* 0x0000000320b37223 */ /* 0x180fe20000010807 */
[----:B------:R-:W-:Y:S01]  /*137f0*/  FSEL R80, R48, -INF , P3 ;  /* 0xff80000030507808 */ /* 0x000fe20001800000 */
[--C-:B------:R-:W-:Y:S01]  /*13800*/  FFMA.FTZ R32, R34, R3, -R7.reuse ;  /* 0x0000000322207223 */ /* 0x100fe20000010807 */
[----:B------:R-:W-:Y:S01]  /*13810*/  FMNMX.FTZ R29, R82, R29, !PT ;  /* 0x0000001d521d7209 */ /* 0x000fe20007810000 */
[----:B------:R-:W2:Y:S01]  /*13820*/  MUFU.EX2 R6, R6 ;  /* 0x0000000600067308 */ /* 0x000ea20000000800 */
[----:B------:R-:W-:Y:S01]  /*13830*/  ISETP.GT.AND P3, PT, R27, 0x38, PT ;  /* 0x000000381b00780c */ /* 0x000fe20003f64270 */
[----:B------:R-:W-:Y:S01]  /*13840*/  VIADD R34, R5, 0x30840 ;  /* 0x0003084005227836 */ /* 0x000fe20000000000 */
[----:B------:R-:W-:Y:S01]  /*13850*/  FMNMX.FTZ R29, R96, R29, !PT ;  /* 0x0000001d601d7209 */ /* 0x000fe20007810000 */
[-CC-:B------:R-:W-:Y:S01]  /*13860*/  FFMA.FTZ R10, R74, R3.reuse, -R7.reuse ;  /* 0x000000034a0a7223 */ /* 0x180fe20000010807 */
[----:B------:R-:W-:Y:S01]  /*13870*/  FSEL R98, R52, -INF , P3 ;  /* 0xff80000034627808 */ /* 0x000fe20001800000 */
[--C-:B------:R-:W-:Y:S01]  /*13880*/  FFMA.FTZ R28, R28, R3, -R7.reuse ;  /* 0x000000031c1c7223 */ /* 0x100fe20000010807 */
[----:B------:R-:W-:Y:S01]  /*13890*/  FMNMX.FTZ R29, R80, R29, !PT ;  /* 0x0000001d501d7209 */ /* 0x000fe20007810000 */
[----:B------:R-:W3:Y:S01]  /*138a0*/  MUFU.EX2 R191, R191 ;  /* 0x000000bf00bf7308 */ /* 0x000ee20000000800 */
[----:B------:R-:W-:Y:S01]  /*138b0*/  ISETP.GT.AND P3, PT, R27, 0x40, PT ;  /* 0x000000401b00780c */ /* 0x000fe20003f64270 */
[--C-:B------:R-:W-:Y:S01]  /*138c0*/  FFMA.FTZ R181, R12, R3, -R7.reuse ;  /* 0x000000030cb57223 */ /* 0x100fe20000010807 */
[----:B------:R-:W-:Y:S01]  /*138d0*/  FMNMX.FTZ R29, R100, R29, !PT ;  /* 0x0000001d641d7209 */ /* 0x000fe20007810000 */
[-CC-:B------:R-:W-:Y:S01]  /*138e0*/  FFMA.FTZ R183, R20, R3.reuse, -R7.reuse ;  /* 0x0000000314b77223 */ /* 0x180fe20000010807 */
[----:B------:R-:W-:Y:S01]  /*138f0*/  FSEL R78, R53, -INF , P2 ;  /* 0xff800000354e7808 */ /* 0x000fe20001000000 */
[--C-:B------:R-:W-:Y:S01]  /*13900*/  FFMA.FTZ R177, R26, R3, -R7.reuse ;  /* 0x000000031ab17223 */ /* 0x100fe20000010807 */
[----:B------:R-:W-:Y:S01]  /*13910*/  FMNMX.FTZ R29, R98, R29, !PT ;  /* 0x0000001d621d7209 */ /* 0x000fe20007810000 */
[----:B------:R-:W4:Y:S01]  /*13920*/  MUFU.EX2 R8, R8 ;  /* 0x0000000800087308 */ /* 0x000f220000000800 */
[C---:B------:R-:W-:Y:S01]  /*13930*/  ISETP.GT.AND P2, PT, R27.reuse, 0x41, PT ;  /* 0x000000411b00780c */ /* 0x040fe20003f44270 */
[-CC-:B------:R-:W-:Y:S01]  /*13940*/  FFMA.FTZ R12, R14, R3.reuse, -R7.reuse ;  /* 0x000000030e0c7223 */ /* 0x180fe20000010807 */
[----:B------:R-:W-:Y:S01]  /*13950*/  FSEL R76, R56, -INF , P3 ;  /* 0xff800000384c7808 */ /* 0x000fe20001800000 */
[--C-:B------:R-:W-:Y:S01]  /*13960*/  FFMA.FTZ R20, R24, R3, -R7.reuse ;  /* 0x0000000318147223 */ /* 0x100fe20000010807 */
[----:B------:R-:W-:Y:S01]  /*13970*/  FMNMX.FTZ R29, R78, R29, !PT ;  /* 0x0000001d4e1d7209 */ /* 0x000fe20007810000 */
[----:B------:R-:W-:Y:S01]  /*13980*/  FFMA.FTZ R26, R30, R3, -R7 ;  /* 0x000000031e1a7223 */ /* 0x000fe20000010807 */
[----:B------:R-:W-:Y:S01]  /*13990*/  ISETP.GT.AND P3, PT, R27, 0x48, PT ;  /* 0x000000481b00780c */ /* 0x000fe20003f64270 */
[----:B------:R-:W-:Y:S01]  /*139a0*/  MUFU.EX2 R185, R185 ;  /* 0x000000b900b97308 */ /* 0x000fe20000000800 */
[----:B------:R-:W-:Y:S01]  /*139b0*/  FSEL R62, R57, -INF , P2 ;  /* 0xff800000393e7808 */ /* 0x000fe20001000000 */
[----:B-1----:R-:W-:Y:S01]  /*139c0*/  @P1 IMAD.HI.U32 R5, R225, R36, RZ ;  /* 0x00000024e1051227 */ /* 0x002fe200078e00ff */
[----:B------:R-:W-:-:S03]  /*139d0*/  FMNMX.FTZ R29, R76, R29, !PT ;  /* 0x0000001d4c1d7209 */ /* 0x000fc60007810000 */
[-CC-:B------:R-:W-:Y:S01]  /*139e0*/  FFMA.FTZ R14, R38, R3.reuse, -R7.reuse ;  /* 0x00000003260e7223 */ /* 0x180fe20000010807 */
[C---:B------:R-:W-:Y:S01]  /*139f0*/  ISETP.GT.AND P2, PT, R27.reuse, 0x49, PT ;  /* 0x000000491b00780c */ /* 0x040fe20003f44270 */
[--C-:B------:R-:W-:Y:S01]  /*13a00*/  FFMA.FTZ R175, R40, R3, -R7.reuse ;  /* 0x0000000328af7223 */ /* 0x100fe20000010807 */
[----:B------:R-:W-:Y:S01]  /*13a10*/  FSEL R64, R60, -INF , P3 ;  /* 0xff8000003c407808 */ /* 0x000fe20001800000 */
[----:B------:R-:W-:Y:S01]  /*13a20*/  MUFU.EX2 R10, R10 ;  /* 0x0000000a000a7308 */ /* 0x000fe20000000800 */
[----:B------:R-:W-:Y:S01]  /*13a30*/  FMNMX.FTZ R29, R62, R29, !PT ;  /* 0x0000001d3e1d7209 */ /* 0x000fe20007810000 */
[-CC-:B------:R-:W-:Y:S01]  /*13a40*/  FFMA.FTZ R24, R50, R3.reuse, -R7.reuse ;  /* 0x0000000332187223 */ /* 0x180fe20000010807 */
[----:B------:R-:W-:Y:S01]  /*13a50*/  ISETP.GT.AND P3, PT, R27, 0x50, PT ;  /* 0x000000501b00780c */ /* 0x000fe20003f64270 */
[-CC-:B------:R-:W-:Y:S01]  /*13a60*/  FFMA.FTZ R169, R42, R3.reuse, -R7.reuse ;  /* 0x000000032aa97223 */ /* 0x180fe20000010807 */
[----:B------:R-:W-:Y:S01]  /*13a70*/  FSEL R48, R61, -INF , P2 ;  /* 0xff8000003d307808 */ /* 0x000fe20001000000 */
[--C-:B------:R-:W-:Y:S01]  /*13a80*/  FFMA.FTZ R30, R44, R3, -R7.reuse ;  /* 0x000000032c1e7223 */ /* 0x100fe20000010807 */
[----:B------:R-:W-:Y:S01]  /*13a90*/  FMNMX.FTZ R29, R64, R29, !PT ;  /* 0x0000001d401d7209 */ /* 0x000fe20007810000 */
[----:B------:R-:W-:Y:S01]  /*13aa0*/  MUFU.EX2 R187, R187 ;  /* 0x000000bb00bb7308 */ /* 0x000fe20000000800 */
[----:B------:R-:W-:Y:S01]  /*13ab0*/  ISETP.GT.AND P2, PT, R27, 0x51, PT ;  /* 0x000000511b00780c */ /* 0x000fe20003f44270 */
[-CC-:B------:R-:W-:Y:S01]  /*13ac0*/  FFMA.FTZ R171, R58, R3.reuse, -R7.reuse ;  /* 0x000000033aab7223 */ /* 0x180fe20000010807 */
[----:B------:R-:W-:Y:S01]  /*13ad0*/  FSEL R46, R33, -INF , P3 ;  /* 0xff800000212e7808 */ /* 0x000fe20001800000 */
[----:B------:R-:W-:Y:S01]  /*13ae0*/  FFMA.FTZ R54, R54, R3, -R7 ;  /* 0x0000000336367223 */ /* 0x000fe20000010807 */
[----:B------:R-:W-:Y:S01]  /*13af0*/  FMNMX.FTZ R29, R48, R29, !PT ;  /* 0x0000001d301d7209 */ /* 0x000fe20007810000 */
[----:B------:R-:W1:Y:S01]  /*13b00*/  @P1 LDC R38, c[0x0][0x450] ;  /* 0x00011400ff261b82 */ /* 0x000e620000000800 */
[----:B------:R-:W-:Y:S01]  /*13b10*/  ISETP.GT.AND P3, PT, R27, 0x58, PT ;  /* 0x000000581b00780c */ /* 0x000fe20003f64270 */
[----:B------:R-:W-:Y:S01]  /*13b20*/  MUFU.EX2 R28, R28 ;  /* 0x0000001c001c7308 */ /* 0x000fe20000000800 */
[----:B------:R-:W-:-:S02]  /*13b30*/  FSEL R52, R65, -INF , P2 ;  /* 0xff80000041347808 */ /* 0x000fc40001000000 */
[----:B------:R-:W-:Y:S02]  /*13b40*/  CS2R R74, SRZ ;  /* 0x00000000004a7805 */ /* 0x000fe4000001ff00 */
[----:B------:R-:W-:Y:S02]  /*13b50*/  FMNMX.FTZ R29, R46, R29, !PT ;  /* 0x0000001d2e1d7209 */ /* 0x000fe40007810000 */
[----:B------:R-:W-:Y:S02]  /*13b60*/  CS2R R58, SRZ ;  /* 0x00000000003a7805 */ /* 0x000fe4000001ff00 */
[----:B------:R-:W-:Y:S02]  /*13b70*/  ISETP.GT.AND P2, PT, R27, 0x59, PT ;  /* 0x000000591b00780c */ /* 0x000fe40003f44270 */
[----:B------:R-:W-:Y:S02]  /*13b80*/  CS2R R50, SRZ ;  /* 0x0000000000327805 */ /* 0x000fe4000001ff00 */
[----:B0-----:R-:W-:Y:S01]  /*13b90*/  FSEL R56, R25, -INF , P3 ;  /* 0xff80000019387808 */ /* 0x001fe20001800000 */
[----:B------:R-:W-:Y:S01]  /*13ba0*/  MUFU.EX2 R181, R181 ;  /* 0x000000b500b57308 */ /* 0x000fe20000000800 */
[----:B------:R-:W-:-:S02]  /*13bb0*/  FMNMX.FTZ R29, R52, R29, !PT ;  /* 0x0000001d341d7209 */ /* 0x000fc40007810000 */
[----:B------:R-:W-:Y:S02]  /*13bc0*/  CS2R R44, SRZ ;  /* 0x00000000002c7805 */ /* 0x000fe4000001ff00 */
[----:B------:R-:W-:Y:S02]  /*13bd0*/  FSEL R60, R69, -INF , P2 ;  /* 0xff800000453c7808 */ /* 0x000fe40001000000 */
[----:B------:R-:W-:Y:S02]  /*13be0*/  CS2R R42, SRZ ;  /* 0x00000000002a7805 */ /* 0x000fe4000001ff00 */
[----:B------:R-:W-:Y:S02]  /*13bf0*/  FMNMX.FTZ R29, R56, R29, !PT ;  /* 0x0000001d381d7209 */ /* 0x000fe40007810000 */
[----:B------:R-:W-:Y:S02]  /*13c00*/  CS2R R40, SRZ ;  /* 0x0000000000287805 */ /* 0x000fe4000001ff00 */
[----:B------:R-:W-:Y:S01]  /*13c10*/  PRMT R34, R217, 0x654, R34 ;  /* 0x00000654d9227816 */ /* 0x000fe20000000022 */
[----:B------:R-:W-:Y:S01]  /*13c20*/  MUFU.EX2 R12, R12 ;  /* 0x0000000c000c7308 */ /* 0x000fe20000000800 */
[----:B------:R-:W-:-:S02]  /*13c30*/  FMNMX.FTZ R29, R60, R29, !PT ;  /* 0x0000001d3c1d7209 */ /* 0x000fc40007810000 */
[----:B------:R2:W-:Y:S03]  /*13c40*/  SYNCS.ARRIVE.TRANS64.RED.A1T0 RZ, [R34+URZ], RZ ;  /* 0x000000ff22ff79a7 */ /* 0x0005e6000810043f */
[----:B------:R-:W0:Y:S01]  /*13c50*/  SHFL.BFLY PT, R0, R29, 0x2, 0x1f ;  /* 0x0c401f001d007f89 */ /* 0x000e2200000e0000 */
[----:B-1----:R-:W-:Y:S01]  /*13c60*/  @P1 SHF.R.U32.HI R35, RZ, R38, R5 ;  /* 0x00000026ff231219 */ /* 0x002fe20000011605 */
[----:B------:R-:W-:Y:S01]  /*13c70*/  MUFU.EX2 R183, R183 ;  /* 0x000000b700b77308 */ /* 0x000fe20000000800 */
[----:B------:R-:W-:Y:S01]  /*13c80*/  CS2R R38, SRZ ;  /* 0x0000000000267805 */ /* 0x000fe2000001ff00 */
[----:B--2---:R-:W-:Y:S01]  /*13c90*/  FADD.FTZ R34, R189, R6 ;  /* 0x00000006bd227221 */ /* 0x004fe20000010000 */
[----:B------:R-:W-:Y:S02]  /*13ca0*/  IADD3 R35, R35, R227, -R226 ;  /* 0x000000e323237210 */ /* 0x000fe40007ffe8e2 */
[----:B------:R-:W-:Y:S01]  /*13cb0*/  F2FP.F16.F32.PACK_AB R189, R6, R189 ;  /* 0x000000bd06bd723e */ /* 0x000fe200000000ff */
[----:B---3--:R-:W-:-:S02]  /*13cc0*/  FADD.FTZ R33, R191, R34 ;  /* 0x00000022bf217221 */ /* 0x008fc40000010000 */
[----:B------:R-:W-:Y:S01]  /*13cd0*/  MUFU.EX2 R20, R20 ;  /* 0x0000001400147308 */ /* 0x000fe20000000800 */
[----:B------:R-:W-:Y:S01]  /*13ce0*/  IMAD.HI R35, R35, 0x2aaaaaab, RZ ;  /* 0x2aaaaaab23237827 */ /* 0x000fe200078e02ff */
[----:B----4-:R-:W-:-:S03]  /*13cf0*/  F2FP.F16.F32.PACK_AB R191, R8, R191 ;  /* 0x000000bf08bf723e */ /* 0x010fc600000000ff */
[----:B------:R-:W-:Y:S01]  /*13d00*/  FADD.FTZ R36, R8, R33 ;  /* 0x0000002108247221 */ /* 0x000fe20000010000 */
[----:B------:R-:W-:Y:S02]  /*13d10*/  SHF.R.U32.HI R220, RZ, 0x1f, R35 ;  /* 0x0000001fffdc7819 */ /* 0x000fe40000011623 */
[----:B------:R-:W-:Y:S02]  /*13d20*/  MUFU.EX2 R177, R177 ;  /* 0x000000b100b17308 */ /* 0x000fe40000000800 */
[----:B------:R-:W-:Y:S02]  /*13d30*/  LEA.HI.SX32 R220, R35, R220, 0x1c ;  /* 0x000000dc23dc7211 */ /* 0x000fe400078fe2ff */
[----:B0-----:R-:W-:-:S04]  /*13d40*/  FMNMX.FTZ R9, R29, R0, !PT ;  /* 0x000000001d097209 */ /* 0x001fc80007810000 */
[----:B------:R-:W-:Y:S01]  /*13d50*/  MUFU.EX2 R26, R26 ;  /* 0x0000001a001a7308 */ /* 0x000fe20000000800 */
[----:B------:R-:W-:Y:S01]  /*13d60*/  VIMNMX R220, RZ, R220, !PT ;  /* 0x000000dcffdc7248 */ /* 0x000fe20007fe0100 */
[----:B------:R-:W0:Y:S06]  /*13d70*/  SHFL.BFLY PT, R0, R9, 0x1, 0x1f ;  /* 0x0c201f0009007f89 */ /* 0x000e2c00000e0000 */
[----:B------:R-:W-:Y:S08]  /*13d80*/  MUFU.EX2 R179, R179 ;  /* 0x000000b300b37308 */ /* 0x000ff00000000800 */
[----:B------:R-:W-:Y:S08]  /*13d90*/  MUFU.EX2 R32, R32 ;  /* 0x0000002000207308 */ /* 0x000ff00000000800 */
[----:B------:R-:W-:Y:S01]  /*13da0*/  MUFU.EX2 R173, R173 ;  /* 0x000000ad00ad7308 */ /* 0x000fe20000000800 */
[----:B0-----:R-:W-:-:S04]  /*13db0*/  FMNMX.FTZ R0, R9, R0, !PT ;  /* 0x0000000009007209 */ /* 0x001fc80007810000 */
        /* <DEDUP_REMOVED lines=31> */
[----:B------:R-:W-:-:S05]  /*13fb0*/  FFMA.FTZ R60, R60, R3, -R9 ;  /* 0x000000033c3c7223 */ /* 0x000fca0000010809 */
[----:B------:R2:W3:Y:S01]  /*13fc0*/  MUFU.EX2 R11, R68 ;  /* 0x00000044000b7308 */ /* 0x0004e20000000800 */
[----:B0-----:R-:W-:Y:S01]  /*13fd0*/  FADD.FTZ R31, R21, R88 ;  /* 0x00000058151f7221 */ /* 0x001fe20000010000 */
[----:B------:R-:W-:Y:S02]  /*13fe0*/  F2FP.F16.F32.PACK_AB R188, R88, R21 ;  /* 0x0000001558bc723e */ /* 0x000fe400000000ff */
[----:B------:R-:W-:-:S04]  /*13ff0*/  CS2R R88, SRZ ;  /* 0x0000000000587805 */ /* 0x000fc8000001ff00 */
[----:B------:R-:W0:Y:S01]  /*14000*/  MUFU.EX2 R70, R70 ;  /* 0x0000004600467308 */ /* 0x000e220000000800 */
[----:B-1----:R-:W-:Y:S01]  /*14010*/  FADD.FTZ R34, R66, R31 ;  /* 0x0000001f42227221 */ /* 0x002fe20000010000 */
[----:B------:R-:W-:Y:S01]  /*14020*/  FADD.FTZ R31, R185, R36 ;  /* 0x00000024b91f7221 */ /* 0x000fe20000010000 */
[C---:B------:R-:W-:Y:S02]  /*14030*/  F2FP.F16.F32.PACK_AB R185, R10.reuse, R185 ;  /* 0x000000b90ab9723e */ /* 0x040fe400000000ff */
[----:B--2---:R-:W-:Y:S01]  /*14040*/  CS2R R68, SRZ ;  /* 0x0000000000447805 */ /* 0x004fe2000001ff00 */
[----:B------:R-:W-:Y:S02]  /*14050*/  FADD.FTZ R36, R10, R31 ;  /* 0x0000001f0a247221 */ /* 0x000fe40000010000 */
[----:B------:R1:W2:Y:S01]  /*14060*/  MUFU.EX2 R13, R86 ;  /* 0x00000056000d7308 */ /* 0x0002a20000000800 */
[----:B---3--:R-:W-:Y:S01]  /*14070*/  FADD.FTZ R7, R11, R34 ;  /* 0x000000220b077221 */ /* 0x008fe20000010000 */
[----:B------:R-:W-:Y:S01]  /*14080*/  FADD.FTZ R33, R187, R36 ;  /* 0x00000024bb217221 */ /* 0x000fe20000010000 */
[----:B------:R-:W-:-:S02]  /*14090*/  F2FP.F16.F32.PACK_AB R190, R11, R66 ;  /* 0x000000420bbe723e */ /* 0x000fc400000000ff */
[----:B------:R-:W-:Y:S02]  /*140a0*/  CS2R R66, SRZ ;  /* 0x0000000000427805 */ /* 0x000fe4000001ff00 */
[C---:B------:R-:W-:Y:S01]  /*140b0*/  F2FP.F16.F32.PACK_AB R187, R28.reuse, R187 ;  /* 0x000000bb1cbb723e */ /* 0x040fe200000000ff */
[----:B------:R-:W-:Y:S01]  /*140c0*/  FADD.FTZ R36, R28, R33 ;  /* 0x000000211c247221 */ /* 0x000fe20000010000 */
[----:B------:R-:W3:Y:S01]  /*140d0*/  MUFU.EX2 R90, R90 ;  /* 0x0000005a005a7308 */ /* 0x000ee20000000800 */
[----:B0-----:R-:W-:Y:S02]  /*140e0*/  FADD.FTZ R34, R70, R7 ;  /* 0x0000000746227221 */ /* 0x001fe40000010000 */
[----:B------:R-:W-:Y:S01]  /*140f0*/  FADD.FTZ R33, R181, R36 ;  /* 0x00000024b5217221 */ /* 0x000fe20000010000 */
[C---:B------:R-:W-:Y:S02]  /*14100*/  F2FP.F16.F32.PACK_AB R181, R12.reuse, R181 ;  /* 0x000000b50cb5723e */ /* 0x040fe400000000ff */
[----:B-1----:R-:W-:Y:S01]  /*14110*/  CS2R R86, SRZ ;  /* 0x0000000000567805 */ /* 0x002fe2000001ff00 */
[----:B------:R-:W-:Y:S01]  /*14120*/  FADD.FTZ R36, R12, R33 ;  /* 0x000000210c247221 */ /* 0x000fe20000010000 */
[----:B------:R-:W-:Y:S01]  /*14130*/  VIADD R12, R72, 0xfffffffe ;  /* 0xfffffffe480c7836 */ /* 0x000fe20000000000 */
[----:B------:R0:W1:Y:S01]  /*14140*/  MUFU.EX2 R15, R92 ;  /* 0x0000005c000f7308 */ /* 0x0000620000000800 */
[----:B--2---:R-:W-:Y:S01]  /*14150*/  FADD.FTZ R31, R13, R34 ;  /* 0x000000220d1f7221 */ /* 0x004fe20000010000 */
[----:B------:R-:W-:Y:S01]  /*14160*/  FADD.FTZ R33, R183, R36 ;  /* 0x00000024b7217221 */ /* 0x000fe20000010000 */
[----:B------:R-:W-:-:S02]  /*14170*/  F2FP.F16.F32.PACK_AB R184, R13, R70 ;  /* 0x000000460db8723e */ /* 0x000fc400000000ff */
[----:B------:R-:W-:Y:S02]  /*14180*/  CS2R R72, SRZ ;  /* 0x0000000000487805 */ /* 0x000fe4000001ff00 */
[----:B------:R-:W-:Y:S01]  /*14190*/  ISETP.GE.AND P2, PT, R12, R220, PT ;  /* 0x000000dc0c00720c */ /* 0x000fe20003f46270 */
[C---:B------:R-:W-:Y:S01]  /*141a0*/  FADD.FTZ R6, R20.reuse, R33 ;  /* 0x0000002114067221 */ /* 0x040fe20000010000 */
[----:B------:R-:W-:Y:S01]  /*141b0*/  F2FP.F16.F32.PACK_AB R183, R20, R183 ;  /* 0x000000b714b7723e */ /* 0x000fe200000000ff */
[----:B------:R-:W2:Y:S01]  /*141c0*/  MUFU.EX2 R84, R84 ;  /* 0x0000005400547308 */ /* 0x000ea20000000800 */
[----:B---3--:R-:W-:Y:S01]  /*141d0*/  FADD.FTZ R34, R90, R31 ;  /* 0x0000001f5a227221 */ /* 0x008fe20000010000 */
[----:B------:R-:W-:Y:S01]  /*141e0*/  FADD.FTZ R33, R177, R6 ;  /* 0x00000006b1217221 */ /* 0x000fe20000010000 */
[----:B------:R-:W-:Y:S02]  /*141f0*/  F2FP.F16.F32.PACK_AB R177, R26, R177 ;  /* 0x000000b11ab1723e */ /* 0x000fe400000000ff */
[----:B0-----:R-:W-:-:S02]  /*14200*/  CS2R R92, SRZ ;  /* 0x00000000005c7805 */ /* 0x001fc4000001ff00 */
[----:B------:R-:W-:Y:S01]  /*14210*/  CS2R R70, SRZ ;  /* 0x0000000000467805 */ /* 0x000fe2000001ff00 */
[----:B------:R-:W-:Y:S01]  /*14220*/  FADD.FTZ R8, R26, R33 ;  /* 0x000000211a087221 */ /* 0x000fe20000010000 */
[----:B------:R-:W-:Y:S01]  /*14230*/  CS2R R36, SRZ ;  /* 0x0000000000247805 */ /* 0x000fe2000001ff00 */
[----:B------:R0:W3:Y:S01]  /*14240*/  MUFU.EX2 R25, R94 ;  /* 0x0000005e00197308 */ /* 0x0000e20000000800 */
[----:B-1----:R-:W-:Y:S01]  /*14250*/  FADD.FTZ R31, R15, R34 ;  /* 0x000000220f1f7221 */ /* 0x002fe20000010000 */
[----:B------:R-:W-:Y:S01]  /*14260*/  FADD.FTZ R35, R179, R8 ;  /* 0x00000008b3237221 */ /* 0x000fe20000010000 */
[----:B------:R-:W-:Y:S02]  /*14270*/  F2FP.F16.F32.PACK_AB R186, R15, R90 ;  /* 0x0000005a0fba723e */ /* 0x000fe400000000ff */
[----:B------:R-:W-:Y:S02]  /*14280*/  CS2R R90, SRZ ;  /* 0x00000000005a7805 */ /* 0x000fe4000001ff00 */
[C---:B------:R-:W-:Y:S01]  /*14290*/  F2FP.F16.F32.PACK_AB R179, R32.reuse, R179 ;  /* 0x000000b320b3723e */ /* 0x040fe200000000ff */
[----:B------:R-:W-:Y:S01]  /*142a0*/  FADD.FTZ R8, R32, R35 ;  /* 0x0000002320087221 */ /* 0x000fe20000010000 */
[----:B------:R-:W1:Y:S01]  /*142b0*/  MUFU.EX2 R82, R82 ;  /* 0x0000005200527308 */ /* 0x000e620000000800 */
[----:B--2---:R-:W-:-:S02]  /*142c0*/  FADD.FTZ R34, R84, R31 ;  /* 0x0000001f54227221 */ /* 0x004fc40000010000 */
[----:B------:R-:W-:Y:S01]  /*142d0*/  FADD.FTZ R13, R173, R8 ;  /* 0x00000008ad0d7221 */ /* 0x000fe20000010000 */
[----:B------:R-:W-:Y:S02]  /*142e0*/  F2FP.F16.F32.PACK_AB R173, R14, R173 ;  /* 0x000000ad0ead723e */ /* 0x000fe400000000ff */
[----:B0-----:R-:W-:Y:S02]  /*142f0*/  CS2R R94, SRZ ;  /* 0x00000000005e7805 */ /* 0x001fe4000001ff00 */
[----:B------:R0:W2:Y:S01]  /*14300*/  MUFU.EX2 R27, R96 ;  /* 0x00000060001b7308 */ /* 0x0000a20000000800 */
[C---:B---3--:R-:W-:Y:S01]  /*14310*/  FADD.FTZ R31, R25.reuse, R34 ;  /* 0x00000022191f7221 */ /* 0x048fe20000010000 */
[----:B------:R-:W-:Y:S02]  /*14320*/  F2FP.F16.F32.PACK_AB R180, R25, R84 ;  /* 0x0000005419b4723e */ /* 0x000fe400000000ff */
[----:B------:R-:W-:-:S04]  /*14330*/  CS2R R84, SRZ ;  /* 0x0000000000547805 */ /* 0x000fc8000001ff00 */
[----:B------:R-:W3:Y:S01]  /*14340*/  MUFU.EX2 R80, R80 ;  /* 0x0000005000507308 */ /* 0x000ee20000000800 */
[----:B-1----:R-:W-:Y:S01]  /*14350*/  FADD.FTZ R34, R82, R31 ;  /* 0x0000001f52227221 */ /* 0x002fe20000010000 */
[----:B0-----:R-:W-:-:S06]  /*14360*/  CS2R R96, SRZ ;  /* 0x0000000000607805 */ /* 0x001fcc000001ff00 */
[----:B------:R0:W1:Y:S01]  /*14370*/  MUFU.EX2 R29, R100 ;  /* 0x00000064001d7308 */ /* 0x0000620000000800 */
[C---:B--2---:R-:W-:Y:S01]  /*14380*/  FADD.FTZ R31, R27.reuse, R34 ;  /* 0x000000221b1f7221 */ /* 0x044fe20000010000 */
[----:B------:R-:W-:Y:S02]  /*14390*/  F2FP.F16.F32.PACK_AB R182, R27, R82 ;  /* 0x000000521bb6723e */ /* 0x000fe400000000ff */
[----:B------:R-:W-:Y:S02]  /*143a0*/  CS2R R82, SRZ ;  /* 0x0000000000527805 */ /* 0x000fe4000001ff00 */
[----:B------:R-:W-:Y:S02]  /*143b0*/  CS2R R34, SRZ ;  /* 0x0000000000227805 */ /* 0x000fe4000001ff00 */
[----:B------:R-:W-:Y:S01]  /*143c0*/  CS2R R26, SRZ ;  /* 0x00000000001a7805 */ /* 0x000fe2000001ff00 */
[----:B------:R-:W2:Y:S01]  /*143d0*/  MUFU.EX2 R98, R98 ;  /* 0x0000006200627308 */ /* 0x000ea20000000800 */
[----:B---3--:R-:W-:Y:S01]  /*143e0*/  FADD.FTZ R6, R80, R31 ;  /* 0x0000001f50067221 */ /* 0x008fe20000010000 */
[----:B0-----:R-:W-:-:S06]  /*143f0*/  CS2R R100, SRZ ;  /* 0x0000000000647805 */ /* 0x001fcc000001ff00 */
[----:B------:R0:W3:Y:S01]  /*14400*/  MUFU.EX2 R5, R78 ;  /* 0x0000004e00057308 */ /* 0x0000e20000000800 */
[C---:B-1----:R-:W-:Y:S01]  /*14410*/  FADD.FTZ R33, R29.reuse, R6 ;  /* 0x000000061d217221 */ /* 0x042fe20000010000 */
[----:B------:R-:W-:Y:S02]  /*14420*/  F2FP.F16.F32.PACK_AB R176, R29, R80 ;  /* 0x000000501db0723e */ /* 0x000fe400000000ff */
[----:B------:R-:W-:Y:S02]  /*14430*/  CS2R R80, SRZ ;  /* 0x0000000000507805 */ /* 0x000fe4000001ff00 */
[----:B------:R-:W-:Y:S02]  /*14440*/  CS2R R28, SRZ ;  /* 0x00000000001c7805 */ /* 0x000fe4000001ff00 */
[----:B------:R-:W1:Y:S01]  /*14450*/  MUFU.EX2 R76, R76 ;  /* 0x0000004c004c7308 */ /* 0x000e620000000800 */
[----:B--2---:R-:W-:Y:S01]  /*14460*/  FADD.FTZ R6, R98, R33 ;  /* 0x0000002162067221 */ /* 0x004fe20000010000 */
[----:B0-----:R-:W-:-:S06]  /*14470*/  CS2R R78, SRZ ;  /* 0x00000000004e7805 */ /* 0x001fcc000001ff00 */
[----:B------:R0:W2:Y:S01]  /*14480*/  MUFU.EX2 R7, R62 ;  /* 0x0000003e00077308 */ /* 0x0000a20000000800 */
[C---:B---3--:R-:W-:Y:S01]  /*14490*/  FADD.FTZ R33, R5.reuse, R6 ;  /* 0x0000000605217221 */ /* 0x048fe20000010000 */
[----:B------:R-:W-:Y:S02]  /*144a0*/  F2FP.F16.F32.PACK_AB R178, R5, R98 ;  /* 0x0000006205b2723e */ /* 0x000fe400000000ff */
[----:B------:R-:W-:-:S04]  /*144b0*/  CS2R R98, SRZ ;  /* 0x0000000000627805 */ /* 0x000fc8000001ff00 */
[----:B------:R-:W3:Y:S01]  /*144c0*/  MUFU.EX2 R64, R64 ;  /* 0x0000004000407308 */ /* 0x000ee20000000800 */
[----:B-1----:R-:W-:Y:S01]  /*144d0*/  FADD.FTZ R6, R76, R33 ;  /* 0x000000214c067221 */ /* 0x002fe20000010000 */
[----:B0-----:R-:W-:Y:S02]  /*144e0*/  CS2R R62, SRZ ;  /* 0x00000000003e7805 */ /* 0x001fe4000001ff00 */
[----:B------:R-:W-:-:S04]  /*144f0*/  CS2R R32, SRZ ;  /* 0x0000000000207805 */ /* 0x000fc8000001ff00 */
[----:B------:R-:W0:Y:S01]  /*14500*/  MUFU.EX2 R24, R24 ;  /* 0x0000001800187308 */ /* 0x000e220000000800 */
[C---:B--2---:R-:W-:Y:S01]  /*14510*/  FADD.FTZ R15, R7.reuse, R6 ;  /* 0x00000006070f7221 */ /* 0x044fe20000010000 */
[----:B------:R-:W-:Y:S01]  /*14520*/  FADD.FTZ R6, R14, R13 ;  /* 0x0000000d0e067221 */ /* 0x000fe20000010000 */
[----:B------:R-:W-:Y:S02]  /*14530*/  F2FP.F16.F32.PACK_AB R172, R7, R76 ;  /* 0x0000004c07ac723e */ /* 0x000fe400000000ff */
[----:B------:R-:W-:Y:S02]  /*14540*/  CS2R R76, SRZ ;  /* 0x00000000004c7805 */ /* 0x000fe4000001ff00 */
[----:B------:R-:W-:Y:S01]  /*14550*/  MOV R14, 0x3f800000 ;  /* 0x3f800000000e7802 */ /* 0x000fe20000000f00 */
[----:B------:R-:W-:Y:S01]  /*14560*/  FADD.FTZ R13, R175, R6 ;  /* 0x00000006af0d7221 */ /* 0x000fe20000010000 */
[----:B------:R1:W2:Y:S01]  /*14570*/  MUFU.EX2 R9, R48 ;  /* 0x0000003000097308 */ /* 0x0002a20000000800 */
[----:B---3--:R-:W-:-:S07]  /*14580*/  FADD.FTZ R8, R64, R15 ;  /* 0x0000000f40087221 */ /* 0x008fce0000010000 */
[----:B------:R-:W3:Y:S01]  /*14590*/  MUFU.EX2 R169, R169 ;  /* 0x000000a900a97308 */ /* 0x000ee20000000800 */
[C---:B0-----:R-:W-:Y:S01]  /*145a0*/  FADD.FTZ R6, R24.reuse, R13 ;  /* 0x0000000d18067221 */ /* 0x041fe20000010000 */
[----:B------:R-:W-:Y:S02]  /*145b0*/  F2FP.F16.F32.PACK_AB R175, R24, R175 ;  /* 0x000000af18af723e */ /* 0x000fe400000000ff */
[----:B-1----:R-:W-:Y:S02]  /*145c0*/  CS2R R48, SRZ ;  /* 0x0000000000307805 */ /* 0x002fe4000001ff00 */
[----:B------:R-:W-:Y:S02]  /*145d0*/  CS2R R24, SRZ ;  /* 0x0000000000187805 */ /* 0x000fe4000001ff00 */
[----:B------:R-:W0:Y:S01]  /*145e0*/  MUFU.EX2 R46, R46 ;  /* 0x0000002e002e7308 */ /* 0x000e220000000800 */
[C---:B--2---:R-:W-:Y:S01]  /*145f0*/  FADD.FTZ R15, R9.reuse, R8 ;  /* 0x00000008090f7221 */ /* 0x044fe20000010000 */
[----:B------:R-:W-:-:S02]  /*14600*/  F2FP.F16.F32.PACK_AB R174, R9, R64 ;  /* 0x0000004009ae723e */ /* 0x000fc400000000ff */
[----:B------:R-:W-:-:S04]  /*14610*/  CS2R R64, SRZ ;  /* 0x0000000000407805 */ /* 0x000fc8000001ff00 */
[----:B------:R-:W1:Y:S01]  /*14620*/  MUFU.EX2 R30, R30 ;  /* 0x0000001e001e7308 */ /* 0x000e620000000800 */
[----:B---3--:R-:W-:-:S07]  /*14630*/  FADD.FTZ R5, R169, R6 ;  /* 0x00000006a9057221 */ /* 0x008fce0000010000 */
[----:B------:R2:W3:Y:S01]  /*14640*/  MUFU.EX2 R31, R52 ;  /* 0x00000034001f7308 */ /* 0x0004e20000000800 */
[----:B0-----:R-:W-:-:S07]  /*14650*/  FADD.FTZ R8, R46, R15 ;  /* 0x0000000f2e087221 */ /* 0x001fce0000010000 */
[----:B------:R-:W0:Y:S01]  /*14660*/  MUFU.EX2 R171, R171 ;  /* 0x000000ab00ab7308 */ /* 0x000e220000000800 */
[C---:B-1----:R-:W-:Y:S01]  /*14670*/  FADD.FTZ R6, R30.reuse, R5 ;  /* 0x000000051e067221 */ /* 0x042fe20000010000 */
[----:B------:R-:W-:Y:S02]  /*14680*/  F2FP.F16.F32.PACK_AB R169, R30, R169 ;  /* 0x000000a91ea9723e */ /* 0x000fe400000000ff */
[----:B--2---:R-:W-:-:S04]  /*14690*/  CS2R R52, SRZ ;  /* 0x0000000000347805 */ /* 0x004fc8000001ff00 */
[----:B------:R-:W1:Y:S01]  /*146a0*/  MUFU.EX2 R56, R56 ;  /* 0x0000003800387308 */ /* 0x000e620000000800 */
[C---:B---3--:R-:W-:Y:S01]  /*146b0*/  FADD.FTZ R7, R31.reuse, R8 ;  /* 0x000000081f077221 */ /* 0x048fe20000010000 */
[----:B------:R-:W-:Y:S02]  /*146c0*/  F2FP.F16.F32.PACK_AB R168, R31, R46 ;  /* 0x0000002e1fa8723e */ /* 0x000fe400000000ff */
[----:B------:R-:W-:Y:S02]  /*146d0*/  CS2R R46, SRZ ;  /* 0x00000000002e7805 */ /* 0x000fe4000001ff00 */
[----:B------:R-:W-:Y:S02]  /*146e0*/  CS2R R30, SRZ ;  /* 0x00000000001e7805 */ /* 0x000fe4000001ff00 */
[----:B------:R2:W3:Y:S01]  /*146f0*/  MUFU.EX2 R11, R60 ;  /* 0x0000003c000b7308 */ /* 0x0004e20000000800 */
[----:B0-----:R-:W-:-:S07]  /*14700*/  FADD.FTZ R5, R171, R6 ;  /* 0x00000006ab057221 */ /* 0x001fce0000010000 */
[----:B------:R-:W0:Y:S01]  /*14710*/  MUFU.EX2 R54, R54 ;  /* 0x0000003600367308 */ /* 0x000e220000000800 */
[----:B-1----:R-:W-:Y:S01]  /*14720*/  FADD.FTZ R8, R56, R7 ;  /* 0x0000000738087221 */ /* 0x002fe20000010000 */
[----:B--2---:R-:W-:Y:S02]  /*14730*/  CS2R R60, SRZ ;  /* 0x00000000003c7805 */ /* 0x004fe4000001ff00 */
[C---:B---3--:R-:W-:Y:S01]  /*14740*/  F2FP.F16.F32.PACK_AB R170, R11.reuse, R56 ;  /* 0x000000380baa723e */ /* 0x048fe200000000ff */
[----:B------:R-:W-:Y:S01]  /*14750*/  FADD.FTZ R7, R11, R8 ;  /* 0x000000080b077221 */ /* 0x000fe20000010000 */
[----:B------:R-:W-:Y:S01]  /*14760*/  CS2R R56, SRZ ;  /* 0x0000000000387805 */ /* 0x000fe2000001ff00 */
[C---:B0-----:R-:W-:Y:S01]  /*14770*/  FADD.FTZ R6, R54.reuse, R5 ;  /* 0x0000000536067221 */ /* 0x041fe20000010000 */
[----:B------:R-:W-:Y:S01]  /*14780*/  F2FP.F16.F32.PACK_AB R171, R54, R171 ;  /* 0x000000ab36ab723e */ /* 0x000fe200000000ff */
[----:B------:R-:W-:Y:S01]  /*14790*/  IMAD.MOV.U32 R5, RZ, RZ, 0x3f800000 ;  /* 0x3f800000ff057424 */ /* 0x000fe200078e00ff */
[----:B------:R-:W-:Y:S01]  /*147a0*/  CS2R R54, SRZ ;  /* 0x0000000000367805 */ /* 0x000fe2000001ff00 */
[----:B------:R-:W-:Y:S06]  /*147b0*/  @!P2 BRA `(.L_x_2874) ;  /* 0x00000030001ca947 */ /* 0x000fec0003800000 */
[----:B------:R-:W-:Y:S01]  /*147c0*/  BSSY B1, `(.L_x_2874) ;  /* 0x0000306000017945 */ /* 0x000fe20003800000 */
[----:B------:R-:W-:Y:S01]  /*147d0*/  IMAD.MOV.U32 R10, RZ, RZ, R4 ;  /* 0x000000ffff0a7224 */ /* 0x000fe200078e0004 */
[----:B------:R-:W-:Y:S01]  /*147e0*/  MOV R8, R199 ;  /* 0x000000c700087202 */ /* 0x000fe20000000f00 */
[----:B------:R-:W-:Y:S01]  /*147f0*/  IMAD.MOV.U32 R11, RZ, RZ, R0 ;  /* 0x000000ffff0b7224 */ /* 0x000fe200078e0000 */
[----:B------:R-:W-:Y:S01]  /*14800*/  MOV R119, RZ ;  /* 0x000000ff00777202 */ /* 0x000fe20000000f00 */
[----:B------:R-:W-:Y:S02]  /*14810*/  IMAD.MOV.U32 R9, RZ, RZ, R196 ;  /* 0x000000ffff097224 */ /* 0x000fe400078e00c4 */
[----:B------:R-:W-:-:S07]  /*14820*/  IMAD.MOV.U32 R5, RZ, RZ, 0x3f800000 ;  /* 0x3f800000ff057424 */ /* 0x000fce00078e00ff */
.L_x_2887:
[----:B------:R-:W-:-:S04]  /*14830*/  ISETP.NE.AND P2, PT, R9, 0x1, PT ;  /* 0x000000010900780c */ /* 0x000fc80003f45270 */
[----:B------:R-:W-:-:S04]  /*14840*/  SEL R199, RZ, 0x1, P2 ;  /* 0x00000001ffc77807 */ /* 0x000fc80001000000 */
[----:B------:R-:W-:Y:S01]  /*14850*/  LOP3.LUT R199, R8, R199, RZ, 0x3c, !PT ;  /* 0x000000c708c77212 */ /* 0x000fe200078e3cff */
[----:B------:R-:W-:Y:S06]  /*14860*/  @!P0 BRA `(.L_x_2875) ;  /* 0x0000000000048947 */ /* 0x000fec0003800000 */
[----:B------:R-:W-:Y:S01]  /*14870*/  BPT.TRAP 0x1 ;  /* 0x000000040000795c */ /* 0x000fe20000300000 */
.L_x_2875:
[----:B------:R-:W-:Y:S01]  /*14880*/  VIADD R196, R9, 0x1 ;  /* 0x0000000109c47836 */ /* 0x000fe20000000000 */
[----:B------:R-:W-:-:S04]  /*14890*/  SHF.L.U32 R0, R199, 0x1f, RZ ;  /* 0x0000001fc7007819 */ /* 0x000fc800000006ff */
[----:B------:R-:W-:-:S04]  /*148a0*/  ISETP.NE.AND P2, PT, R196, 0x2, PT ;  /* 0x00000002c400780c */ /* 0x000fc80003f45270 */
[----:B------:R-:W-:-:S05]  /*148b0*/  SEL R196, R196, RZ, P2 ;  /* 0x000000ffc4c47207 */ /* 0x000fca0001000000 */
[----:B------:R-:W-:-:S04]  /*148c0*/  IMAD R13, R196, 0x8, R2 ;  /* 0x00000008c40d7824 */ /* 0x000fc800078e0202 */
[----:B------:R0:W1:Y:S01]  /*148d0*/  SYNCS.PHASECHK.TRANS64.TRYWAIT P2, [R13+URZ+0x30830], R0 ;  /* 0x030830000d0075a7 */ /* 0x000062000804017f */
[----:B------:R-:W-:Y:S05]  /*148e0*/  @!P0 BRA `(.L_x_2876) ;  /* 0x0000000000048947 */ /* 0x000fea0003800000 */
[----:B------:R-:W-:Y:S01]  /*148f0*/  BPT.TRAP 0x1 ;  /* 0x000000040000795c */ /* 0x000fe20000300000 */
.L_x_2876:
[----:B------:R-:W-:Y:S01]  /*14900*/  IMAD R126, R196, 0x900, R218 ;  /* 0x00000900c47e7824 */ /* 0x000fe200078e02da */
[----:B------:R-:W-:Y:S03]  /*14910*/  BSSY B2, `(.L_x_2877) ;  /* 0x0000006000027945 */ /* 0x000fe60003800000 */
[C---:B------:R-:W-:Y:S01]  /*14920*/  VIADD R124, R126.reuse, 0x4 ;  /* 0x000000047e7c7836 */ /* 0x040fe20000000000 */
[----:B------:R-:W-:Y:S01]  /*14930*/  IADD3 R122, R126, 0x2, RZ ;  /* 0x000000027e7a7810 */ /* 0x000fe20007ffe0ff */
[----:B-1----:R-:W-:Y:S06]  /*14940*/  @P2 BRA `(.L_x_2878) ;  /* 0x0000000000082947 */ /* 0x002fec0003800000 */
[----:B------:R-:W1:Y:S02]  /*14950*/  SYNCS.PHASECHK.TRANS64.TRYWAIT P2, [R13+URZ+0x30830], R0 ;  /* 0x030830000d0075a7 */ /* 0x000e64000804017f */
[----:B-1----:R-:W-:Y:S05]  /*14960*/  @!P2 BRA `(.L_x_2879) ;  /* 0x0000011000d4a947 */ /* 0x002fea0003800000 */
.L_x_2878:
[----:B------:R-:W-:Y:S05]  /*14970*/  BSYNC B2 ;  /* 0x0000000000027941 */ /* 0x000fea0003800000 */
.L_x_2877:
[----:B------:R-:W2:Y:S04]  /*14980*/  LDL.64 R128, [R1+0x30] ;  /* 0x0000300001807983 */ /* 0x000ea80000100a00 */
[----:B------:R3:W-:Y:S04]  /*14990*/  STL.64 [R1+0x90], R6 ;  /* 0x0000900601007387 */ /* 0x0007e80000100a00 */
[----:B---3--:R-:W3:Y:S01]  /*149a0*/  LDL.64 R6, [R1+0x28] ;  /* 0x0000280001067983 */ /* 0x008ee20000100a00 */
[----:B------:R-:W-:Y:S01]  /*149b0*/  IMAD.MOV.U32 R120, RZ, RZ, R126 ;  /* 0x000000ffff787224 */ /* 0x000fe200078e007e */
[----:B------:R-:W-:Y:S01]  /*149c0*/  R2UR UR46, R122 ;  /* 0x000000007a2e72ca */ /* 0x000fe200000e0000 */
[----:B------:R-:W-:Y:S01]  /*149d0*/  IMAD.MOV.U32 R123, RZ, RZ, 0x40000040 ;  /* 0x40000040ff7b7424 */ /* 0x000fe200078e00ff */
[----:B------:R-:W-:Y:S01]  /*149e0*/  MOV R122, R124 ;  /* 0x0000007c007a7202 */ /* 0x000fe20000000f00 */
[----:B------:R-:W-:Y:S01]  /*149f0*/  VIADD R124, R126, 0x302 ;  /* 0x000003027e7c7836 */ /* 0x000fe20000000000 */
[----:B------:R-:W-:Y:S01]  /*14a00*/  R2UR UR50, R120 ;  /* 0x00000000783272ca */ /* 0x000fe200000e0000 */
[----:B------:R-:W-:Y:S01]  /*14a10*/  VIADD R120, R126, 0x6 ;  /* 0x000000067e787836 */ /* 0x000fe20000000000 */
[----:B------:R-:W-:Y:S01]  /*14a20*/  MOV R21, UR42 ;  /* 0x0000002a00157c02 */ /* 0x000fe20008000f00 */
[----:B------:R-:W-:Y:S01]  /*14a30*/  IMAD.MOV.U32 R125, RZ, RZ, 0x40000040 ;  /* 0x40000040ff7d7424 */ /* 0x000fe200078e00ff */
[----:B------:R-:W-:Y:S01]  /*14a40*/  MOV R3, UR38 ;  /* 0x0000002600037c02 */ /* 0x000fe20008000f00 */
[-C--:B------:R-:W-:Y:S01]  /*14a50*/  FMUL.FTZ R24, R24, R14.reuse ;  /* 0x0000000e18187220 */ /* 0x080fe20000410000 */
[----:B------:R-:W-:Y:S01]  /*14a60*/  R2UR UR42, R122 ;  /* 0x000000007a2a72ca */ /* 0x000fe200000e0000 */
[----:B------:R-:W-:Y:S01]  /*14a70*/  VIADD R122, R126, 0x300 ;  /* 0x000003007e7a7836 */ /* 0x000fe20000000000 */
[----:B------:R-:W-:Y:S01]  /*14a80*/  R2UR UR38, R120 ;  /* 0x00000000782672ca */ /* 0x000fe200000e0000 */
[-C--:B------:R-:W-:Y:S01]  /*14a90*/  FMUL.FTZ R25, R25, R14.reuse ;  /* 0x0000000e19197220 */ /* 0x080fe20000410000 */
[----:B------:R-:W-:Y:S01]  /*14aa0*/  IADD3 R120, R126, 0x304, RZ ;  /* 0x000003047e787810 */ /* 0x000fe20007ffe0ff */
[-C--:B------:R-:W-:Y:S01]  /*14ab0*/  FMUL.FTZ R28, R28, R14.reuse ;  /* 0x0000000e1c1c7220 */ /* 0x080fe20000410000 */
[----:B------:R-:W-:Y:S01]  /*14ac0*/  R2UR UR34, R122 ;  /* 0x000000007a2272ca */ /* 0x000fe200000e0000 */
[----:B------:R-:W-:Y:S01]  /*14ad0*/  VIADD R122, R126, 0x306 ;  /* 0x000003067e7a7836 */ /* 0x000fe20000000000 */
[----:B------:R-:W-:Y:S01]  /*14ae0*/  R2UR UR26, R120 ;  /* 0x00000000781a72ca */ /* 0x000fe200000e0000 */
[----:B------:R-:W-:Y:S01]  /*14af0*/  VIADD R120, R126, 0x602 ;  /* 0x000006027e787836 */ /* 0x000fe20000000000 */
[----:B------:R-:W-:Y:S01]  /*14b00*/  MOV R121, 0x40000040 ;  /* 0x4000004000797802 */ /* 0x000fe20000000f00 */
        /* <DEDUP_REMOVED lines=12> */
[-C--:B------:R-:W-:Y:S01]  /*14bd0*/  FMUL.FTZ R40, R40, R14.reuse ;  /* 0x0000000e28287220 */ /* 0x080fe20000410000 */
[C---:B------:R-:W-:Y:S01]  /*14be0*/  IADD3 R124, R126.reuse, 0x600, RZ ;  /* 0x000006007e7c7810 */ /* 0x040fe20007ffe0ff */
[-C--:B------:R-:W-:Y:S01]  /*14bf0*/  FMUL.FTZ R41, R41, R14.reuse ;  /* 0x0000000e29297220 */ /* 0x080fe20000410000 */
[----:B------:R-:W-:Y:S01]  /*14c00*/  IADD3 R120, R126, 0x606, RZ ;  /* 0x000006067e787810 */ /* 0x000fe20007ffe0ff */
        /* <DEDUP_REMOVED lines=116> */
[----:B------:R-:W-:Y:S01]  /*15350*/  UMOV UR24, UR56 ;  /* 0x0000003800187c82 */ /* 0x000fe20008000000 */
[----:B------:R-:W-:Y:S01]  /*15360*/  UMOV UR25, UR57 ;  /* 0x0000003900197c82 */ /* 0x000fe20008000000 */
[----:B------:R-:W-:Y:S01]  /*15370*/  UMOV UR20, UR52 ;  /* 0x0000003400147c82 */ /* 0x000fe20008000000 */
[----:B------:R-:W-:Y:S01]  /*15380*/  UMOV UR21, UR53 ;  /* 0x0000003500157c82 */ /* 0x000fe20008000000 */
[----:B------:R-:W-:Y:S01]  /*15390*/  R2UR UR48, R214 ;  /* 0x00000000d63072ca */ /* 0x000fe200000e0000 */
[----:B------:R-:W-:-:S02]  /*153a0*/  WARPGROUP.DEPBAR.LE gsb0, 0x0 ;  /* 0x00008000000079c5 */ /* 0x000fc40000010000 */
[----:B------:R-:W-:-:S06]  /*153b0*/  WARPGROUP.ARRIVE ;  /* 0x00000000000079c5 */ /* 0x000fcc0000000000 */
        /* <DEDUP_REMOVED lines=14> */
[----:B------:R-:W4:Y:S01]  /*154a0*/  LDL.64 R20, [R1+0x10] ;  /* 0x0000100001147983 */ /* 0x000f220000100a00 */
[----:B------:R-:W-:Y:S02]  /*154b0*/  WARPGROUP.DEPBAR.LE gsb0, 0x0 ;  /* 0x00008000000079c5 */ /* 0x000fe40000010000 */
[----:B------:R-:W-:Y:S01]  /*154c0*/  WARPGROUP.ARRIVE ;  /* 0x00000000000079c5 */ /* 0x000fe20000000000 */
[----:B---3--:R-:W-:Y:S02]  /*154d0*/  R2UR UR36, R210 ;  /* 0x00000000d22472ca */ /* 0x008fe400000e0000 */
[----:B------:R-:W-:-:S13]  /*154e0*/  R2UR UR37, R211 ;  /* 0x00000000d32572ca */ /* 0x000fda00000e0000 */
[----:B------:R-:W-:Y:S01]  /*154f0*/  HGMMA.64x96x16.F32 R120, gdesc[UR36], R120, gsb0 ;  /* 0x01600000247879f0 */ /* 0x000fe20008000878 */
[----:B----4-:R-:W-:Y:S02]  /*15500*/  R2UR UR32, R20 ;  /* 0x00000000142072ca */ /* 0x010fe400000e0000 */
[----:B------:R-:W-:Y:S02]  /*15510*/  R2UR UR33, R21 ;  /* 0x00000000152172ca */ /* 0x000fe400000e0000 */
[----:B--2---:R-:W-:Y:S02]  /*15520*/  R2UR UR28, R212 ;  /* 0x00000000d41c72ca */ /* 0x004fe400000e0000 */
        /* <DEDUP_REMOVED lines=24> */
[----:B------:R-:W-:-:S03]  /*156b0*/  UMOV UR4, UR40 ;  /* 0x0000002800047c82 */ /* 0x000fc60008000000 */
        /* <DEDUP_REMOVED lines=13> */
[----:B------:R-:W-:Y:S02]  /*15790*/  WARPGROUP.DEPBAR.LE gsb0, 0x0 ;  /* 0x00008000000079c5 */ /* 0x000fe40000010000 */
[----:B0-----:R-:W-:Y:S11]  /*157a0*/  @!P0 BRA `(.L_x_2880) ;  /* 0x0000000000048947 */ /* 0x001ff60003800000 */
[----:B------:R-:W-:Y:S01]  /*157b0*/  BPT.TRAP 0x1 ;  /* 0x000000040000795c */ /* 0x000fe20000300000 */
.L_x_2880:
[----:B------:R-:W-:Y:S01]  /*157c0*/  SHF.L.U32 R0, R8, 0x1f, RZ ;  /* 0x0000001f08007819 */ /* 0x000fe200000006ff */
[----:B------:R-:W-:-:S04]  /*157d0*/  IMAD R15, R9, 0x8, R2 ;  /* 0x00000008090f7824 */ /* 0x000fc800078e0202 */
[----:B------:R0:W1:Y:S01]  /*157e0*/  SYNCS.PHASECHK.TRANS64.TRYWAIT P2, [R15+URZ+0x30850], R0 ;  /* 0x030850000f0075a7 */ /* 0x000062000804017f */
[----:B------:R-:W-:Y:S05]  /*157f0*/  @!P0 BRA `(.L_x_2881) ;  /* 0x0000000000048947 */ /* 0x000fea0003800000 */
[----:B------:R-:W-:Y:S01]  /*15800*/  BPT.TRAP 0x1 ;  /* 0x000000040000795c */ /* 0x000fe20000300000 */
.L_x_2881:
[----:B------:R-:W-:Y:S04]  /*15810*/  BSSY B2, `(.L_x_2882) ;  /* 0x0000004000027945 */ /* 0x000fe80003800000 */
[----:B-1----:R-:W-:Y:S05]  /*15820*/  @P2 BRA `(.L_x_2883) ;  /* 0x0000000000082947 */ /* 0x002fea0003800000 */
[----:B------:R-:W1:Y:S02]  /*15830*/  SYNCS.PHASECHK.TRANS64.TRYWAIT P2, [R15+URZ+0x30850], R0 ;  /* 0x030850000f0075a7 */ /* 0x000e64000804017f */
[----:B-1----:R-:W-:Y:S05]  /*15840*/  @!P2 BRA `(.L_x_2884) ;  /* 0x000001040030a947 */ /* 0x002fea0003800000 */
.L_x_2883:
[----:B------:R-:W-:Y:S05]  /*15850*/  BSYNC B2 ;  /* 0x0000000000027941 */ /* 0x000fea0003800000 */
.L_x_2882:
[----:B01----:R-:W-:Y:S01]  /*15860*/  VIADD R0, R2, 0x400 ;  /* 0x0000040002007836 */ /* 0x003fe20000000000 */
[----:B------:R-:W-:Y:S01]  /*15870*/  MOV R5, 0x40000040 ;  /* 0x4000004000057802 */ /* 0x000fe20000000f00 */
[----:B------:R-:W-:-:S03]  /*15880*/  WARPGROUP.ARRIVE ;  /* 0x00000000000079c5 */ /* 0x000fc60000000000 */
[----:B------:R-:W-:Y:S02]  /*15890*/  SHF.R.U32.HI R0, RZ, 0x4, R0 ;  /* 0x00000004ff007819 */ /* 0x000fe40000011600 */
[----:B------:R-:W-:Y:S01]  /*158a0*/  R2UR UR7, R5 ;  /* 0x00000000050772ca */ /* 0x000fe200000e0000 */
[----:B------:R-:W-:Y:S01]  /*158b0*/  IMAD.MOV.U32 R5, RZ, RZ, 0x40000040 ;  /* 0x40000040ff057424 */ /* 0x000fe200078e00ff */
[----:B------:R-:W-:-:S04]  /*158c0*/  LOP3.LUT R0, R0, 0x3fff, RZ, 0xc0, !PT ;  /* 0x00003fff00007812 */ /* 0x000fc800078ec0ff */
[----:B------:R-:W-:-:S05]  /*158d0*/  LOP3.LUT R0, R0, 0x3000000, RZ, 0xfc, !PT ;  /* 0x0300000000007812 */ /* 0x000fca00078efcff */
[----:B------:R-:W-:Y:S02]  /*158e0*/  IMAD R4, R9, 0x900, R0 ;  /* 0x0000090009047824 */ /* 0x000fe400078e0200 */
[----:B------:R-:W-:Y:S02]  /*158f0*/  IMAD.MOV.U32 R9, RZ, RZ, 0x40000040 ;  /* 0x40000040ff097424 */ /* 0x000fe400078e00ff */
        /* <DEDUP_REMOVED lines=20> */
[----:B------:R-:W-:Y:S01]  /*15a40*/  IMAD.MOV.U32 R9, RZ, RZ, 0x40000040 ;  /* 0x40000040ff097424 */ /* 0x000fe200078e00ff */
[----:B------:R-:W-:Y:S01]  /*15a50*/  IADD3 R4, R4, 0x280, RZ ;  /* 0x0000028004047810 */ /* 0x000fe20007ffe0ff */
        /* <DEDUP_REMOVED lines=16> */
.L_x_2885:
[----:B------:R-:W2:Y:S01]  /*15b60*/  LDL R0, [R1+0x38] ;  /* 0x0000380001007983 */ /* 0x000ea20000100800 */
        /* <DEDUP_REMOVED lines=37> */
[----:B------:R-:W-:-:S05]  /*15dc0*/  VIADD R13, R13, 0x30840 ;  /* 0x000308400d0d7836 */ /* 0x000fca0000000000 */
[----:B------:R-:W-:Y:S02]  /*15dd0*/  PRMT R13, R217, 0x654, R13 ;  /* 0x00000654d90d7816 */ /* 0x000fe4000000000d */
[----:B------:R-:W-:Y:S02]  /*15de0*/  MUFU.TANH R126, R126 ;  /* 0x0000007e007e7308 */ /* 0x000fe40000002400 */
[----:B------:R4:W-:Y:S06]  /*15df0*/  SYNCS.ARRIVE.TRANS64.RED.A1T0 RZ, [R13+URZ], RZ ;  /* 0x000000ff0dff79a7 */ /* 0x0009ec000810043f */
        /* <DEDUP_REMOVED lines=21> */
[----:B0-----:R-:W-:-:S05]  /*15f50*/  @P1 IMAD.HI.U32 R4, R0, R4, RZ ;  /* 0x0000000400041227 */ /* 0x001fca00078e00ff */
[----:B-1----:R-:W-:Y:S01]  /*15f60*/  @P1 SHF.R.U32.HI R0, RZ, R3, R4 ;  /* 0x00000003ff001219 */ /* 0x002fe20000011604 */
[----:B------:R-:W-:Y:S01]  /*15f70*/  FMUL.FTZ R3, R122, UR39 ;  /* 0x000000277a037c20 */ /* 0x000fe20008410000 */
[----:B------:R-:W-:Y:S01]  /*15f80*/  FMUL.FTZ R122, R125, UR39 ;  /* 0x000000277d7a7c20 */ /* 0x000fe20008410000 */
[----:B------:R-:W-:Y:S01]  /*15f90*/  FMUL.FTZ R125, R132, UR39 ;  /* 0x00000027847d7c20 */ /* 0x000fe20008410000 */
[----:B------:R-:W-:Y:S01]  /*15fa0*/  MOV R132, 0xffffffa0 ;  /* 0xffffffa000847802 */ /* 0x000fe20000000f00 */
[----:B------:R-:W0:Y:S01]  /*15fb0*/  SHFL.IDX PT, R141, R0, RZ, 0x1c1f ;  /* 0x001c1fff008d7589 */ /* 0x000e2200000e0000 */
[----:B------:R-:W-:Y:S01]  /*15fc0*/  FMUL.FTZ R4, R123, UR39 ;  /* 0x000000277b047c20 */ /* 0x000fe20008410000 */
[----:B------:R-:W-:Y:S01]  /*15fd0*/  FMUL.FTZ R123, R128, UR39 ;  /* 0x00000027807b7c20 */ /* 0x000fe20008410000 */
[----:B------:R-:W1:Y:S01]  /*15fe0*/  MUFU.TANH R122, R122 ;  /* 0x0000007a007a7308 */ /* 0x000e620000002400 */
[----:B------:R-:W-:Y:S02]  /*15ff0*/  IMAD R132, R12, R132, 0x1 ;  /* 0x000000010c847424 */ /* 0x000fe400078e0284 */
[----:B------:R-:W-:Y:S01]  /*16000*/  FMUL.FTZ R128, R148, UR39 ;  /* 0x0000002794807c20 */ /* 0x000fe20008410000 */
[----:B------:R-:W-:Y:S01]  /*16010*/  FMUL.FTZ R148, R160, UR39 ;  /* 0x00000027a0947c20 */ /* 0x000fe20008410000 */
[----:B------:R-:W2:Y:S01]  /*16020*/  SHFL.IDX PT, R161, R0, 0x1, 0x1c1f ;  /* 0x003c1f0000a17f89 */ /* 0x000ea200000e0000 */
[----:B------:R-:W-:-:S02]  /*16030*/  IMAD R140, R229, -0x2, R132 ;  /* 0xfffffffee58c7824 */ /* 0x000fc400078e0284 */
[----:B------:R-:W1:Y:S03]  /*16040*/  MUFU.TANH R123, R123 ;  /* 0x0000007b007b7308 */ /* 0x000e660000002400 */
[----:B------:R-:W-:-:S05]  /*16050*/  IADD3 R140, -R226, R140, R227 ;  /* 0x0000008ce28c7210 */ /* 0x000fca0007ffe1e3 */
[----:B------:R-:W1:Y:S01]  /*16060*/  MUFU.TANH R125, R125 ;  /* 0x0000007d007d7308 */ /* 0x000e620000002400 */
[----:B0-----:R-:W-:-:S07]  /*16070*/  IMAD.IADD R141, R140, 0x1, R141 ;  /* 0x000000018c8d7824 */ /* 0x001fce00078e028d */
[----:B------:R-:W0:Y:S01]  /*16080*/  MUFU.TANH R128, R128 ;  /* 0x0000008000807308 */ /* 0x000e220000002400 */
[C---:B------:R-:W-:Y:S02]  /*16090*/  ISETP.GT.AND P5, PT, R141.reuse, RZ, PT ;  /* 0x000000ff8d00720c */ /* 0x040fe40003fa4270 */
[C---:B------:R-:W-:Y:S01]  /*160a0*/  ISETP.GT.AND P2, PT, R141.reuse, 0x1, PT ;  /* 0x000000018d00780c */ /* 0x040fe20003f44270 */
[----:B--2---:R-:W-:Y:S01]  /*160b0*/  IMAD.IADD R140, R140, 0x1, R161 ;  /* 0x000000018c8c7824 */ /* 0x004fe200078e02a1 */
[C---:B------:R-:W-:Y:S02]  /*160c0*/  ISETP.GT.AND P4, PT, R141.reuse, 0x8, PT ;  /* 0x000000088d00780c */ /* 0x040fe40003f84270 */
[C---:B------:R-:W-:Y:S01]  /*160d0*/  ISETP.GT.AND P3, PT, R141.reuse, 0x9, PT ;  /* 0x000000098d00780c */ /* 0x040fe20003f64270 */
[----:B------:R2:W0:Y:S01]  /*160e0*/  MUFU.TANH R132, R153 ;  /* 0x0000009900847308 */ /* 0x0004220000002400 */
[----:B------:R-:W-:Y:S02]  /*160f0*/  ISETP.GT.AND P6, PT, R141, 0x10, PT ;  /* 0x000000108d00780c */ /* 0x000fe40003fc4270 */
[----:B---3--:R-:W-:-:S02]  /*16100*/  FSEL R135, R21, -INF , P5 ;  /* 0xff80000015877808 */ /* 0x008fc40002800000 */
[C---:B------:R-:W-:Y:S02]  /*16110*/  ISETP.GT.AND P5, PT, R141.reuse, 0x11, PT ;  /* 0x000000118d00780c */ /* 0x040fe40003fa4270 */
[----:B----4-:R-:W-:Y:S01]  /*16120*/  FSEL R21, R120, -INF , P2 ;  /* 0xff80000078157808 */ /* 0x010fe20001000000 */
[----:B------:R-:W3:Y:S01]  /*16130*/  MUFU.TANH R148, R148 ;  /* 0x0000009400947308 */ /* 0x000ee20000002400 */
[----:B------:R-:W-:Y:S01]  /*16140*/  ISETP.GT.AND P2, PT, R141, 0x18, PT ;  /* 0x000000188d00780c */ /* 0x000fe20003f44270 */
[----:B--2---:R-:W-:Y:S01]  /*16150*/  FMUL.FTZ R153, R165, UR39 ;  /* 0x00000027a5997c20 */ /* 0x004fe20008410000 */
[----:B------:R-:W-:Y:S02]  /*16160*/  FSEL R120, R121, -INF , P4 ;  /* 0xff80000079787808 */ /* 0x000fe40002000000 */
[C---:B------:R-:W-:Y:S02]  /*16170*/  ISETP.GT.AND P4, PT, R141.reuse, 0x19, PT ;  /* 0x000000198d00780c */ /* 0x040fe40003f84270 */
[----:B-1----:R-:W-:Y:S01]  /*16180*/  FSEL R121, R122, -INF , P3 ;  /* 0xff8000007a797808 */ /* 0x002fe20001800000 */
[----:B------:R-:W-:Y:S01]  /*16190*/  MUFU.TANH R153, R153 ;  /* 0x0000009900997308 */ /* 0x000fe20000002400 */
[----:B------:R-:W-:-:S02]  /*161a0*/  ISETP.GT.AND P3, PT, R141, 0x20, PT ;  /* 0x000000208d00780c */ /* 0x000fc40003f64270 */
[----:B------:R-:W-:Y:S02]  /*161b0*/  FSEL R122, R123, -INF , P6 ;  /* 0xff8000007b7a7808 */ /* 0x000fe40003000000 */
[----:B------:R-:W-:Y:S02]  /*161c0*/  FSEL R123, R124, -INF , P5 ;  /* 0xff8000007c7b7808 */ /* 0x000fe40002800000 */
[----:B------:R-:W-:Y:S01]  /*161d0*/  FSEL R124, R125, -INF , P2 ;  /* 0xff8000007d7c7808 */ /* 0x000fe20001000000 */
[----:B------:R-:W1:Y:S01]  /*161e0*/  MUFU.TANH R3, R3 ;  /* 0x0000000300037308 */ /* 0x000e620000002400 */
[----:B------:R-:W-:Y:S02]  /*161f0*/  FSEL R125, R126, -INF , P4 ;  /* 0xff8000007e7d7808 */ /* 0x000fe40002000000 */
[----:B------:R-:W-:Y:S02]  /*16200*/  FSEL R126, R127, -INF , P3 ;  /* 0xff8000007f7e7808 */ /* 0x000fe40001800000 */
[----:B------:R-:W-:-:S02]  /*16210*/  ISETP.GT.AND P6, PT, R141, 0x21, PT ;  /* 0x000000218d00780c */ /* 0x000fc40003fc4270 */
[C---:B------:R-:W-:Y:S01]  /*16220*/  ISETP.GT.AND P5, PT, R141.reuse, 0x28, PT ;  /* 0x000000288d00780c */ /* 0x040fe20003fa4270 */
[----:B------:R-:W-:Y:S01]  /*16230*/  MUFU.TANH R4, R4 ;  /* 0x0000000400047308 */ /* 0x000fe20000002400 */
[C---:B------:R-:W-:Y:S02]  /*16240*/  ISETP.GT.AND P2, PT, R141.reuse, 0x29, PT ;  /* 0x000000298d00780c */ /* 0x040fe40003f44270 */
[C---:B------:R-:W-:Y:S02]  /*16250*/  ISETP.GT.AND P4, PT, R141.reuse, 0x30, PT ;  /* 0x000000308d00780c */ /* 0x040fe40003f84270 */
[----:B------:R-:W-:Y:S02]  /*16260*/  ISETP.GT.AND P3, PT, R141, 0x31, PT ;  /* 0x000000318d00780c */ /* 0x000fe40003f64270 */
[----:B------:R-:W-:Y:S02]  /*16270*/  FSEL R134, R134, -INF , P6 ;  /* 0xff80000086867808 */ /* 0x000fe40003000000 */
[----:B------:R-:W-:-:S02]  /*16280*/  FSEL R137, R137, -INF , P5 ;  /* 0xff80000089897808 */ /* 0x000fc40002800000 */
[----:B------:R-:W-:Y:S02]  /*16290*/  FSEL R136, R136, -INF , P2 ;  /* 0xff80000088887808 */ /* 0x000fe40001000000 */
[----:B------:R-:W-:Y:S02]  /*162a0*/  FSEL R127, R133, -INF , P4 ;  /* 0xff800000857f7808 */ /* 0x000fe40002000000 */
[----:B------:R-:W-:Y:S02]  /*162b0*/  FSEL R131, R131, -INF , P3 ;  /* 0xff80000083837808 */ /* 0x000fe40001800000 */
[C---:B------:R-:W-:Y:S02]  /*162c0*/  ISETP.GT.AND P6, PT, R141.reuse, 0x38, PT ;  /* 0x000000388d00780c */ /* 0x040fe40003fc4270 */
[C---:B------:R-:W-:Y:S02]  /*162d0*/  ISETP.GT.AND P5, PT, R141.reuse, 0x39, PT ;  /* 0x000000398d00780c */ /* 0x040fe40003fa4270 */
[----:B------:R-:W-:-:S02]  /*162e0*/  ISETP.GT.AND P2, PT, R141, 0x40, PT ;  /* 0x000000408d00780c */ /* 0x000fc40003f44270 */
[C---:B------:R-:W-:Y:S02]  /*162f0*/  ISETP.GT.AND P4, PT, R141.reuse, 0x41, PT ;  /* 0x000000418d00780c */ /* 0x040fe40003f84270 */
[----:B------:R-:W-:Y:S02]  /*16300*/  ISETP.GT.AND P3, PT, R141, 0x48, PT ;  /* 0x000000488d00780c */ /* 0x000fe40003f64270 */
[----:B0-----:R-:W-:Y:S02]  /*16310*/  FSEL R128, R128, -INF , P6 ;  /* 0xff80000080807808 */ /* 0x001fe40003000000 */
[----:B------:R-:W-:Y:S02]  /*16320*/  FSEL R129, R129, -INF , P5 ;  /* 0xff80000081817808 */ /* 0x000fe40002800000 */
[----:B------:R-:W-:Y:S02]  /*16330*/  FSEL R130, R130, -INF , P2 ;  /* 0xff80000082827808 */ /* 0x000fe40001000000 */
[----:B------:R-:W-:-:S02]  /*16340*/  FSEL R132, R132, -INF , P4 ;  /* 0xff80000084847808 */ /* 0x000fc40002000000 */
[----:B------:R-:W-:Y:S02]  /*16350*/  FSEL R133, R145, -INF , P3 ;  /* 0xff80000091857808 */ /* 0x000fe40001800000 */
[C---:B------:R-:W-:Y:S02]  /*16360*/  ISETP.GT.AND P6, PT, R141.reuse, 0x49, PT ;  /* 0x000000498d00780c */ /* 0x040fe40003fc4270 */
[C---:B------:R-:W-:Y:S02]  /*16370*/  ISETP.GT.AND P5, PT, R141.reuse, 0x50, PT ;  /* 0x000000508d00780c */ /* 0x040fe40003fa4270 */
[C---:B------:R-:W-:Y:S02]  /*16380*/  ISETP.GT.AND P2, PT, R141.reuse, 0x51, PT ;  /* 0x000000518d00780c */ /* 0x040fe40003f44270 */
[C---:B------:R-:W-:Y:S02]  /*16390*/  ISETP.GT.AND P4, PT, R141.reuse, 0x58, PT ;  /* 0x000000588d00780c */ /* 0x040fe40003f84270 */
[----:B------:R-:W-:-:S02]  /*163a0*/  ISETP.GT.AND P3, PT, R141, 0x59, PT ;  /* 0x000000598d00780c */ /* 0x000fc40003f64270 */
[----:B------:R0:W-:Y:S01]  /*163b0*/  MUFU.TANH R141, R144 ;  /* 0x00000090008d7308 */ /* 0x0001e20000002400 */
[----:B---3--:R-:W-:Y:S02]  /*163c0*/  FSEL R148, R148, -INF , P5 ;  /* 0xff80000094947808 */ /* 0x008fe40002800000 */
[----:B------:R-:W-:Y:S02]  /*163d0*/  FSEL R149, R149, -INF , P2 ;  /* 0xff80000095957808 */ /* 0x000fe40001000000 */
[C---:B------:R-:W-:Y:S02]  /*163e0*/  ISETP.GT.AND P5, PT, R140.reuse, RZ, PT ;  /* 0x000000ff8c00720c */ /* 0x040fe40003fa4270 */
[----:B------:R-:W-:Y:S02]  /*163f0*/  ISETP.GT.AND P2, PT, R140, 0x9, PT ;  /* 0x000000098c00780c */ /* 0x000fe40003f44270 */
[----:B0-----:R-:W-:Y:S02]  /*16400*/  FMNMX.FTZ R144, R135, R11, !PT ;  /* 0x0000000b87907209 */ /* 0x001fe40007810000 */
[----:B-1----:R-:W-:-:S02]  /*16410*/  FSEL R161, R3, -INF , P5 ;  /* 0xff80000003a17808 */ /* 0x002fc40002800000 */
[----:B------:R-:W-:Y:S02]  /*16420*/  FMNMX.FTZ R144, R21, R144, !PT ;  /* 0x0000009015907209 */ /* 0x000fe40007810000 */
[----:B------:R-:W-:Y:S02]  /*16430*/  FSEL R8, R8, -INF , P2 ;  /* 0xff80000008087808 */ /* 0x000fe40001000000 */
[----:B------:R-:W-:Y:S02]  /*16440*/  FMNMX.FTZ R144, R120, R144, !PT ;  /* 0x0000009078907209 */ /* 0x000fe40007810000 */
[----:B------:R-:W-:Y:S02]  /*16450*/  ISETP.GT.AND P5, PT, R140, 0x11, PT ;  /* 0x000000118c00780c */ /* 0x000fe40003fa4270 */
[----:B------:R-:W-:Y:S02]  /*16460*/  FMNMX.FTZ R144, R121, R144, !PT ;  /* 0x0000009079907209 */ /* 0x000fe40007810000 */
[----:B------:R-:W-:-:S02]  /*16470*/  FSEL R14, R14, -INF , P5 ;  /* 0xff8000000e0e7808 */ /* 0x000fc40002800000 */
[----:B------:R-:W-:Y:S02]  /*16480*/  FMNMX.FTZ R144, R122, R144, !PT ;  /* 0x000000907a907209 */ /* 0x000fe40007810000 */
[----:B------:R-:W-:Y:S02]  /*16490*/  ISETP.GT.AND P2, PT, R140, 0x20, PT ;  /* 0x000000208c00780c */ /* 0x000fe40003f44270 */
[----:B------:R-:W-:Y:S02]  /*164a0*/  FMNMX.FTZ R144, R123, R144, !PT ;  /* 0x000000907b907209 */ /* 0x000fe40007810000 */
[----:B------:R-:W-:Y:S02]  /*164b0*/  FSEL R138, R138, -INF , P2 ;  /* 0xff8000008a8a7808 */ /* 0x000fe40001000000 */
[----:B------:R-:W-:Y:S02]  /*164c0*/  FMNMX.FTZ R144, R124, R144, !PT ;  /* 0x000000907c907209 */ /* 0x000fe40007810000 */
[----:B------:R-:W-:-:S02]  /*164d0*/  ISETP.GT.AND P5, PT, R140, 0x28, PT ;  /* 0x000000288c00780c */ /* 0x000fc40003fa4270 */
[----:B------:R-:W-:Y:S02]  /*164e0*/  FMNMX.FTZ R144, R125, R144, !PT ;  /* 0x000000907d907209 */ /* 0x000fe40007810000 */
[----:B------:R-:W-:Y:S02]  /*164f0*/  FSEL R142, R142, -INF , P5 ;  /* 0xff8000008e8e7808 */ /* 0x000fe40002800000 */
[----:B------:R-:W-:Y:S02]  /*16500*/  FMNMX.FTZ R144, R126, R144, !PT ;  /* 0x000000907e907209 */ /* 0x000fe40007810000 */
[----:B------:R-:W-:Y:S02]  /*16510*/  ISETP.GT.AND P2, PT, R140, 0x31, PT ;  /* 0x000000318c00780c */ /* 0x000fe40003f44270 */
[----:B------:R-:W-:Y:S02]  /*16520*/  FMNMX.FTZ R145, R134, R144, !PT ;  /* 0x0000009086917209 */ /* 0x000fe40007810000 */
[----:B------:R-:W0:Y:S01]  /*16530*/  MUFU.TANH R144, R157 ;  /* 0x0000009d00907308 */ /* 0x000e220000002400 */
[----:B------:R-:W-:-:S02]  /*16540*/  FSEL R147, R147, -INF , P2 ;  /* 0xff80000093937808 */ /* 0x000fc40001000000 */
[----:B------:R-:W-:Y:S02]  /*16550*/  FMNMX.FTZ R145, R137, R145, !PT ;  /* 0x0000009189917209 */ /* 0x000fe40007810000 */
[----:B------:R-:W-:Y:S02]  /*16560*/  ISETP.GT.AND P5, PT, R140, 0x39, PT ;  /* 0x000000398c00780c */ /* 0x000fe40003fa4270 */
[----:B------:R-:W-:Y:S02]  /*16570*/  FMNMX.FTZ R145, R136, R145, !PT ;  /* 0x0000009188917209 */ /* 0x000fe40007810000 */
[----:B------:R-:W-:Y:S02]  /*16580*/  ISETP.GT.AND P2, PT, R140, 0x48, PT ;  /* 0x000000488c00780c */ /* 0x000fe40003f44270 */
[----:B------:R-:W-:Y:S02]  /*16590*/  FMNMX.FTZ R145, R127, R145, !PT ;  /* 0x000000917f917209 */ /* 0x000fe40007810000 */
[----:B------:R-:W-:-:S02]  /*165a0*/  MOV R3, UR43 ;  /* 0x0000002b00037c02 */ /* 0x000fc40008000f00 */
[----:B------:R-:W-:Y:S02]  /*165b0*/  FMNMX.FTZ R145, R131, R145, !PT ;  /* 0x0000009183917209 */ /* 0x000fe40007810000 */
[----:B0-----:R-:W-:Y:S02]  /*165c0*/  FSEL R144, R144, -INF , P6 ;  /* 0xff80000090907808 */ /* 0x001fe40003000000 */
        /* <DEDUP_REMOVED lines=12> */
[----:B0-----:R-:W-:Y:S01]  /*16690*/  FSEL R145, R145, -INF , P4 ;  /* 0xff80000091917808 */ /* 0x001fe20002000000 */
[----:B------:R0:W1:Y:S01]  /*166a0*/  MUFU.TANH R152, R146 ;  /* 0x0000009200987308 */ /* 0x0000620000002400 */
[----:B------:R-:W-:Y:S02]  /*166b0*/  FMNMX.FTZ R156, R148, R156, !PT ;  /* 0x0000009c949c7209 */ /* 0x000fe40007810000 */
[----:B------:R-:W-:Y:S02]  /*166c0*/  ISETP.GT.AND P4, PT, R140, 0x8, PT ;  /* 0x000000088c00780c */ /* 0x000fe40003f84270 */
[----:B------:R-:W-:Y:S02]  /*166d0*/  FMNMX.FTZ R156, R149, R156, !PT ;  /* 0x0000009c959c7209 */ /* 0x000fe40007810000 */
[----:B------:R-:W-:-:S02]  /*166e0*/  FSEL R5, R5, -INF , P4 ;  /* 0xff80000005057808 */ /* 0x000fc40002000000 */
[----:B0-----:R-:W-:Y:S01]  /*166f0*/  FSEL R146, R153, -INF , P3 ;  /* 0xff80000099927808 */ /* 0x001fe20001800000 */
[----:B------:R-:W-:Y:S01]  /*16700*/  FMUL.FTZ R153, R150, UR39 ;  /* 0x0000002796997c20 */ /* 0x000fe20008410000 */
[----:B------:R-:W-:Y:S01]  /*16710*/  FMNMX.FTZ R156, R145, R156, !PT ;  /* 0x0000009c919c7209 */ /* 0x000fe20007810000 */
[----:B------:R-:W-:Y:S01]  /*16720*/  FMUL.FTZ R150, R151, UR39 ;  /* 0x0000002797967c20 */ /* 0x000fe20008410000 */
[----:B------:R-:W-:Y:S01]  /*16730*/  ISETP.GT.AND P3, PT, R140, 0x1, PT ;  /* 0x000000018c00780c */ /* 0x000fe20003f64270 */
[----:B------:R-:W-:Y:S01]  /*16740*/  FMUL.FTZ R151, R154, UR39 ;  /* 0x000000279a977c20 */ /* 0x000fe20008410000 */
[----:B------:R-:W-:Y:S01]  /*16750*/  FMNMX.FTZ R156, R146, R156, !PT ;  /* 0x0000009c929c7209 */ /* 0x000fe20007810000 */
[----:B------:R-:W0:Y:S01]  /*16760*/  MUFU.TANH R153, R153 ;  /* 0x0000009900997308 */ /* 0x000e220000002400 */
[----:B------:R-:W-:Y:S01]  /*16770*/  ISETP.GT.AND P4, PT, R140, 0x19, PT ;  /* 0x000000198c00780c */ /* 0x000fe20003f84270 */
[----:B------:R-:W-:Y:S01]  /*16780*/  FMUL.FTZ R154, R155, UR39 ;  /* 0x000000279b9a7c20 */ /* 0x000fe20008410000 */
[----:B------:R-:W-:Y:S01]  /*16790*/  FMUL.FTZ R155, R158, UR39 ;  /* 0x000000279e9b7c20 */ /* 0x000fe20008410000 */
[----:B------:R-:W2:Y:S01]  /*167a0*/  SHFL.BFLY PT, R157, R156, 0x2, 0x1f ;  /* 0x0c401f009c9d7f89 */ /* 0x000ea200000e0000 */
[----:B------:R-:W-:Y:S01]  /*167b0*/  FSEL R141, R141, -INF , P4 ;  /* 0xff8000008d8d7808 */ /* 0x000fe20002000000 */
[----:B------:R-:W-:Y:S01]  /*167c0*/  FMUL.FTZ R158, R163, UR39 ;  /* 0x00000027a39e7c20 */ /* 0x000fe20008410000 */
[----:B------:R-:W-:Y:S01]  /*167d0*/  ISETP.GT.AND P4, PT, R140, 0x30, PT ;  /* 0x000000308c00780c */ /* 0x000fe20003f84270 */
[----:B------:R-:W3:Y:S03]  /*167e0*/  MUFU.TANH R150, R150 ;  /* 0x0000009600967308 */ /* 0x000ee60000002400 */
[----:B-1----:R-:W-:-:S02]  /*167f0*/  FSEL R152, R152, -INF , P4 ;  /* 0xff80000098987808 */ /* 0x002fc40002000000 */
[----:B------:R-:W-:-:S03]  /*16800*/  ISETP.GT.AND P4, PT, R140, 0x41, PT ;  /* 0x000000418c00780c */ /* 0x000fc60003f84270 */
[----:B------:R-:W1:Y:S01]  /*16810*/  MUFU.TANH R151, R151 ;  /* 0x0000009700977308 */ /* 0x000e620000002400 */
[----:B0-----:R-:W-:Y:S02]  /*16820*/  FSEL R153, R153, -INF , P6 ;  /* 0xff80000099997808 */ /* 0x001fe40003000000 */
[----:B------:R-:W-:-:S05]  /*16830*/  ISETP.GT.AND P6, PT, R140, 0x49, PT ;  /* 0x000000498c00780c */ /* 0x000fca0003fc4270 */
[----:B------:R-:W0:Y:S01]  /*16840*/  MUFU.TANH R154, R154 ;  /* 0x0000009a009a7308 */ /* 0x000e220000002400 */
[----:B---3--:R-:W-:Y:S02]  /*16850*/  FSEL R150, R150, -INF , P5 ;  /* 0xff80000096967808 */ /* 0x008fe40002800000 */
[----:B------:R-:W-:Y:S02]  /*16860*/  ISETP.GT.AND P5, PT, R140, 0x50, PT ;  /* 0x000000508c00780c */ /* 0x000fe40003fa4270 */
[----:B--2---:R-:W-:Y:S01]  /*16870*/  FMNMX.FTZ R160, R156, R157, !PT ;  /* 0x0000009d9ca07209 */ /* 0x004fe20007810000 */
[----:B------:R-:W-:Y:S01]  /*16880*/  FMUL.FTZ R157, R162, UR39 ;  /* 0x00000027a29d7c20 */ /* 0x000fe20008410000 */
[----:B------:R-:W-:Y:S01]  /*16890*/  FSEL R162, R4, -INF , P3 ;  /* 0xff80000004a27808 */ /* 0x000fe20001800000 */
[----:B------:R-:W-:Y:S01]  /*168a0*/  FMUL.FTZ R156, R159, UR39 ;  /* 0x000000279f9c7c20 */ /* 0x000fe20008410000 */
[----:B------:R-:W-:Y:S01]  /*168b0*/  FMNMX.FTZ R4, R161, R10, !PT ;  /* 0x0000000aa1047209 */ /* 0x000fe20007810000 */
[----:B------:R-:W2:Y:S01]  /*168c0*/  SHFL.BFLY PT, R0, R160, 0x1, 0x1f ;  /* 0x0c201f00a0007f89 */ /* 0x000ea200000e0000 */
[----:B------:R-:W-:Y:S01]  /*168d0*/  ISETP.GT.AND P3, PT, R140, 0x18, PT ;  /* 0x000000188c00780c */ /* 0x000fe20003f64270 */
[----:B------:R-:W3:Y:S01]  /*168e0*/  MUFU.TANH R155, R155 ;  /* 0x0000009b009b7308 */ /* 0x000ee20000002400 */
[----:B------:R-:W-:Y:S01]  /*168f0*/  FMNMX.FTZ R4, R162, R4, !PT ;  /* 0x00000004a2047209 */ /* 0x000fe20007810000 */
[----:B------:R-:W-:Y:S01]  /*16900*/  FMUL.FTZ R159, R166, UR39 ;  /* 0x00000027a69f7c20 */ /* 0x000fe20008410000 */
[----:B------:R-:W-:-:S02]  /*16910*/  FSEL R20, R20, -INF , P3 ;  /* 0xff80000014147808 */ /* 0x000fc40001800000 */
[----:B------:R-:W-:Y:S02]  /*16920*/  FMNMX.FTZ R4, R5, R4, !PT ;  /* 0x0000000405047209 */ /* 0x000fe40007810000 */
[----:B------:R-:W-:Y:S01]  /*16930*/  ISETP.GT.AND P3, PT, R140, 0x29, PT ;  /* 0x000000298c00780c */ /* 0x000fe20003f64270 */
[----:B------:R-:W4:Y:S01]  /*16940*/  MUFU.TANH R156, R156 ;  /* 0x0000009c009c7308 */ /* 0x000f220000002400 */
[----:B------:R-:W-:Y:S02]  /*16950*/  FMNMX.FTZ R4, R8, R4, !PT ;  /* 0x0000000408047209 */ /* 0x000fe40007810000 */
[----:B------:R-:W-:Y:S02]  /*16960*/  FSEL R143, R143, -INF , P3 ;  /* 0xff8000008f8f7808 */ /* 0x000fe40001800000 */
[----:B------:R-:W-:Y:S02]  /*16970*/  FMNMX.FTZ R4, R9, R4, !PT ;  /* 0x0000000409047209 */ /* 0x000fe40007810000 */
[----:B------:R-:W-:Y:S01]  /*16980*/  ISETP.GT.AND P3, PT, R140, 0x40, PT ;  /* 0x000000408c00780c */ /* 0x000fe20003f64270 */
[----:B------:R-:W4:Y:S01]  /*16990*/  MUFU.TANH R157, R157 ;  /* 0x0000009d009d7308 */ /* 0x000f220000002400 */
[----:B------:R-:W-:-:S02]  /*169a0*/  FMNMX.FTZ R4, R14, R4, !PT ;  /* 0x000000040e047209 */ /* 0x000fc40007810000 */
[----:B-1----:R-:W-:Y:S02]  /*169b0*/  FSEL R151, R151, -INF , P3 ;  /* 0xff80000097977808 */ /* 0x002fe40001800000 */
[----:B------:R-:W-:Y:S02]  /*169c0*/  FMNMX.FTZ R4, R20, R4, !PT ;  /* 0x0000000414047209 */ /* 0x000fe40007810000 */
[----:B0-----:R-:W-:Y:S01]  /*169d0*/  FSEL R154, R154, -INF , P4 ;  /* 0xff8000009a9a7808 */ /* 0x001fe20002000000 */
[----:B------:R-:W0:Y:S01]  /*169e0*/  MUFU.TANH R158, R158 ;  /* 0x0000009e009e7308 */ /* 0x000e220000002400 */
[----:B------:R-:W-:Y:S02]  /*169f0*/  FMNMX.FTZ R4, R141, R4, !PT ;  /* 0x000000048d047209 */ /* 0x000fe40007810000 */
[----:B---3--:R-:W-:Y:S02]  /*16a00*/  FSEL R155, R155, -INF , P2 ;  /* 0xff8000009b9b7808 */ /* 0x008fe40001000000 */
[----:B------:R-:W-:-:S02]  /*16a10*/  FMNMX.FTZ R4, R138, R4, !PT ;  /* 0x000000048a047209 */ /* 0x000fc40007810000 */
[----:B--2---:R-:W-:Y:S01]  /*16a20*/  FMNMX.FTZ R0, R160, R0, !PT ;  /* 0x00000000a0007209 */ /* 0x004fe20007810000 */
[----:B------:R-:W1:Y:S01]  /*16a30*/  MUFU.TANH R159, R159 ;  /* 0x0000009f009f7308 */ /* 0x000e620000002400 */
[----:B------:R-:W-:Y:S02]  /*16a40*/  FMNMX.FTZ R4, R139, R4, !PT ;  /* 0x000000048b047209 */ /* 0x000fe40007810000 */
[----:B----4-:R-:W-:Y:S01]  /*16a50*/  FSEL R156, R156, -INF , P6 ;  /* 0xff8000009c9c7808 */ /* 0x010fe20003000000 */
[----:B------:R-:W-:Y:S01]  /*16a60*/  FMUL.FTZ R164, R0, R3 ;  /* 0x0000000300a47220 */ /* 0x000fe20000410000 */
[----:B------:R-:W-:Y:S02]  /*16a70*/  FMNMX.FTZ R4, R142, R4, !PT ;  /* 0x000000048e047209 */ /* 0x000fe40007810000 */
[----:B------:R-:W-:Y:S01]  /*16a80*/  ISETP.GT.AND P4, PT, R140, 0x51, PT ;  /* 0x000000518c00780c */ /* 0x000fe20003f84270 */
[----:B------:R-:W2:Y:S01]  /*16a90*/  MUFU.TANH R160, R167 ;  /* 0x000000a700a07308 */ /* 0x000ea20000002400 */
[----:B------:R-:W-:-:S02]  /*16aa0*/  FMNMX.FTZ R4, R143, R4, !PT ;  /* 0x000000048f047209 */ /* 0x000fc40007810000 */
[----:B------:R-:W-:Y:S02]  /*16ab0*/  FSEL R157, R157, -INF , P5 ;  /* 0xff8000009d9d7808 */ /* 0x000fe40002800000 */
[----:B------:R-:W-:Y:S02]  /*16ac0*/  FMNMX.FTZ R4, R152, R4, !PT ;  /* 0x0000000498047209 */ /* 0x000fe40007810000 */
[----:B------:R-:W-:Y:S02]  /*16ad0*/  ISETP.GT.AND P2, PT, R140, 0x58, PT ;  /* 0x000000588c00780c */ /* 0x000fe40003f44270 */
[----:B------:R-:W-:Y:S02]  /*16ae0*/  FMNMX.FTZ R4, R147, R4, !PT ;  /* 0x0000000493047209 */ /* 0x000fe40007810000 */
[----:B0-----:R-:W-:Y:S02]  /*16af0*/  FSEL R158, R158, -INF , P4 ;  /* 0xff8000009e9e7808 */ /* 0x001fe40002000000 */
[----:B------:R-:W-:-:S02]  /*16b00*/  FMNMX.FTZ R4, R153, R4, !PT ;  /* 0x0000000499047209 */ /* 0x000fc40007810000 */
[----:B------:R-:W-:Y:S02]  /*16b10*/  ISETP.GT.AND P6, PT, R140, 0x59, PT ;  /* 0x000000598c00780c */ /* 0x000fe40003fc4270 */
[----:B------:R-:W-:Y:S02]  /*16b20*/  FMNMX.FTZ R4, R150, R4, !PT ;  /* 0x0000000496047209 */ /* 0x000fe40007810000 */
[----:B-1----:R-:W-:Y:S02]  /*16b30*/  FSEL R159, R159, -INF , P2 ;  /* 0xff8000009f9f7808 */ /* 0x002fe40001000000 */
[----:B------:R-:W-:Y:S02]  /*16b40*/  FMNMX.FTZ R4, R151, R4, !PT ;  /* 0x0000000497047209 */ /* 0x000fe40007810000 */
[----:B------:R-:W-:Y:S02]  /*16b50*/  FSETP.NEU.FTZ.AND P3, PT, R0, -INF , PT ;  /* 0xff8000000000780b */ /* 0x000fe40003f7d000 */
[----:B------:R-:W-:-:S02]  /*16b60*/  FMNMX.FTZ R4, R154, R4, !PT ;  /* 0x000000049a047209 */ /* 0x000fc40007810000 */
[----:B--2---:R-:W-:Y:S02]  /*16b70*/  FSEL R160, R160, -INF , P6 ;  /* 0xff800000a0a07808 */ /* 0x004fe40003000000 */
[----:B------:R-:W-:Y:S02]  /*16b80*/  FMNMX.FTZ R4, R155, R4, !PT ;  /* 0x000000049b047209 */ /* 0x000fe40007810000 */
[----:B------:R-:W-:Y:S02]  /*16b90*/  FSEL R164, R164, RZ, P3 ;  /* 0x000000ffa4a47208 */ /* 0x000fe40001800000 */
[----:B------:R-:W-:-:S03]  /*16ba0*/  FMNMX.FTZ R4, R156, R4, !PT ;  /* 0x000000049c047209 */ /* 0x000fc60007810000 */
        /* <DEDUP_REMOVED lines=14> */
[----:B------:R-:W-:Y:S01]  /*16c90*/  MUFU.EX2 R188, R188 ;  /* 0x000000bc00bc7308 */ /* 0x000fe20000000800 */
[-CC-:B------:R-:W-:Y:S01]  /*16ca0*/  FFMA.FTZ R176, R127, R3.reuse, -R164.reuse ;  /* 0x000000037fb07223 */ /* 0x180fe200000108a4 */
[-CC-:B------:R-:W-:Y:S01]  /*16cb0*/  FFMA.FTZ R121, R121, R3.reuse, -R164.reuse ;  /* 0x0000000379797223 */ /* 0x180fe200000108a4 */
[-CC-:B------:R-:W-:Y:S01]  /*16cc0*/  FFMA.FTZ R127, R131, R3.reuse, -R164.reuse ;  /* 0x00000003837f7223 */ /* 0x180fe200000108a4 */
[----:B------:R-:W0:Y:S01]  /*16cd0*/  SHFL.BFLY PT, R123, R4, 0x2, 0x1f ;  /* 0x0c401f00047b7f89 */ /* 0x000e2200000e0000 */
        /* <DEDUP_REMOVED lines=9> */
[----:B------:R-:W-:-:S02]  /*16d70*/  FFMA.FTZ R170, R145, R3, -R164 ;  /* 0x0000000391aa7223 */ /* 0x000fc400000108a4 */
        /* <DEDUP_REMOVED lines=10> */
[----:B------:R-:W-:-:S03]  /*16e20*/  FFMA.FTZ R128, R146, R3, -R164 ;  /* 0x0000000392807223 */ /* 0x000fc600000108a4 */
[C---:B------:R-:W-:Y:S01]  /*16e30*/  FSETP.NEU.FTZ.AND P2, PT, R4.reuse, -INF , PT ;  /* 0xff8000000400780b */ /* 0x040fe20003f5d000 */
[----:B------:R-:W-:Y:S02]  /*16e40*/  FMUL.FTZ R130, R4, R3 ;  /* 0x0000000304827220 */ /* 0x000fe40000410000 */
[----:B------:R-:W-:Y:S03]  /*16e50*/  MUFU.EX2 R180, R180 ;  /* 0x000000b400b47308 */ /* 0x000fe60000000800 */
[----:B------:R-:W-:-:S05]  /*16e60*/  FSEL R130, R130, RZ, P2 ;  /* 0x000000ff82827208 */ /* 0x000fca0001000000 */
[-CC-:B------:R-:W-:Y:S01]  /*16e70*/  FFMA.FTZ R191, R5, R3.reuse, -R130.reuse ;  /* 0x0000000305bf7223 */ /* 0x180fe20000010882 */
[----:B------:R-:W-:Y:S01]  /*16e80*/  FSEL R5, R0, RZ, P3 ;  /* 0x000000ff00057208 */ /* 0x000fe20001800000 */
[-CC-:B------:R-:W-:Y:S01]  /*16e90*/  FFMA.FTZ R129, R14, R3.reuse, -R130.reuse ;  /* 0x000000030e817223 */ /* 0x180fe20000010882 */
[----:B------:R-:W-:Y:S01]  /*16ea0*/  FSEL R14, R4, RZ, P2 ;  /* 0x000000ff040e7208 */ /* 0x000fe20001000000 */
[-CC-:B------:R-:W-:Y:S01]  /*16eb0*/  FFMA.FTZ R189, R161, R3.reuse, -R130.reuse ;  /* 0x00000003a1bd7223 */ /* 0x180fe20000010882 */
[-CC-:B------:R-:W-:Y:S01]  /*16ec0*/  FFMA.FTZ R132, R162, R3.reuse, -R130.reuse ;  /* 0x00000003a2847223 */ /* 0x180fe20000010882 */
[----:B------:R-:W-:Y:S01]  /*16ed0*/  FADD.FTZ R5, -R5, R11 ;  /* 0x0000000b05057221 */ /* 0x000fe20000010100 */
[-C--:B------:R-:W-:Y:S01]  /*16ee0*/  FFMA.FTZ R131, R8, R3.reuse, -R130 ;  /* 0x0000000308837223 */ /* 0x080fe20000010882 */
[----:B------:R-:W-:Y:S01]  /*16ef0*/  FADD.FTZ R10, -R14, R10 ;  /* 0x0000000a0e0a7221 */ /* 0x000fe20000010100 */
[----:B------:R-:W-:Y:S01]  /*16f00*/  MUFU.EX2 R191, R191 ;  /* 0x000000bf00bf7308 */ /* 0x000fe20000000800 */
[-C--:B------:R-:W-:Y:S01]  /*16f10*/  FMUL.FTZ R5, R5, R3.reuse ;  /* 0x0000000305057220 */ /* 0x080fe20000410000 */
[-CC-:B------:R-:W-:Y:S01]  /*16f20*/  FFMA.FTZ R185, R9, R3.reuse, -R130.reuse ;  /* 0x0000000309b97223 */ /* 0x180fe20000010882 */
[-C--:B------:R-:W-:Y:S01]  /*16f30*/  FMUL.FTZ R10, R10, R3.reuse ;  /* 0x000000030a0a7220 */ /* 0x080fe20000410000 */
        /* <DEDUP_REMOVED lines=19> */
[----:B------:R1:W2:Y:S01]  /*17070*/  MUFU.EX2 R5, R10 ;  /* 0x0000000a00057308 */ /* 0x0002a20000000800 */
[----:B0----5:R-:W-:-:S04]  /*17080*/  FFMA.FTZ R7, R14, R7, R188 ;  /* 0x000000070e077223 */ /* 0x021fc800000100bc */
[----:B------:R-:W-:-:S03]  /*17090*/  FADD.FTZ R7, R135, R7 ;  /* 0x0000000787077221 */ /* 0x000fc60000010000 */
[----:B------:R-:W0:Y:S01]  /*170a0*/  MUFU.EX2 R132, R132 ;  /* 0x0000008400847308 */ /* 0x000e220000000800 */
[----:B-1----:R-:W-:-:S07]  /*170b0*/  FFMA.FTZ R10, R160, R3, -R130 ;  /* 0x00000003a00a7223 */ /* 0x002fce0000010882 */
[----:B------:R-:W1:Y:S01]  /*170c0*/  MUFU.EX2 R131, R131 ;  /* 0x0000008300837308 */ /* 0x000e620000000800 */
[----:B--2---:R-:W-:-:S07]  /*170d0*/  FFMA.FTZ R6, R5, R6, R189 ;  /* 0x0000000605067223 */ /* 0x004fce00000100bd */
[----:B------:R-:W2:Y:S01]  /*170e0*/  MUFU.EX2 R185, R185 ;  /* 0x000000b900b97308 */ /* 0x000ea20000000800 */
[----:B0-----:R-:W-:Y:S01]  /*170f0*/  FADD.FTZ R130, R132, R6 ;  /* 0x0000000684827221 */ /* 0x001fe20000010000 */
[----:B------:R-:W-:-:S03]  /*17100*/  FADD.FTZ R6, R190, R7 ;  /* 0x00000007be067221 */ /* 0x000fc60000010000 */
[----:B------:R-:W-:Y:S01]  /*17110*/  FADD.FTZ R7, R191, R130 ;  /* 0x00000082bf077221 */ /* 0x000fe20000010000 */
        /* <DEDUP_REMOVED lines=78> */
.L_x_2886:
[----:B------:R-:W-:Y:S01]  /*17600*/  ISETP.GT.AND P2, PT, R12, R220, PT ;  /* 0x000000dc0c00720c */ /* 0x000fe20003f44270 */
[----:B------:R-:W-:Y:S01]  /*17610*/  VIADD R15, R15, 0x30860 ;  /* 0x000308600f0f7836 */ /* 0x000fe20000000000 */
[----:B------:R-:W-:Y:S01]  /*17620*/  F2FP.F16.F32.PACK_AB R187, R9, R187 ;  /* 0x000000bb09bb723e */ /* 0x000fe200000000ff */
[----:B------:R-:W-:Y:S01]  /*17630*/  IMAD.MOV.U32 R9, RZ, RZ, R196 ;  /* 0x000000ffff097224 */ /* 0x000fe200078e00c4 */
[----:B------:R-:W-:Y:S02]  /*17640*/  F2FP.F16.F32.PACK_AB R181, R8, R181 ;  /* 0x000000b508b5723e */ /* 0x000fe400000000ff */
        /* <DEDUP_REMOVED lines=26> */
[----:B------:R-:W-:Y:S02]  /*177f0*/  IADD3 R12, R12, -0x1, RZ ;  /* 0xffffffff0c0c7810 */ /* 0x000fe40007ffe0ff */
[----:B------:R-:W-:Y:S01]  /*17800*/  MOV R8, R199 ;  /* 0x000000c700087202 */ /* 0x000fe20000000f00 */
[----:B0-----:R-:W-:Y:S06]  /*17810*/  @P2 BRA `(.L_x_2887) ;  /* 0xffffffd000042947 */ /* 0x001fec000383ffff */
[----:B------:R-:W-:Y:S05]  /*17820*/  BSYNC B1 ;  /* 0x0000000000017941 */ /* 0x000fea0003800000 */
.L_x_2874:
[----:B------:R-:W-:Y:S05]  /*17830*/  BSYNC B0 ;  /* 0x0000000000007941 */ /* 0x000fea0003800000 */
.L_x_2873:
[----:B------:R-:W-:Y:S01]  /*17840*/  ISETP.GE.AND P1, PT, R12, RZ, PT ;  /* 0x000000ff0c00720c */ /* 0x000fe20003f26270 */
[----:B------:R-:W-:-:S12]  /*17850*/  BSSY B0, `(.L_x_2888) ;  /* 0x0000290000007945 */ /* 0x000fd80003800000 */
[----:B------:R-:W-:Y:S05]  /*17860*/  @!P1 BRA `(.L_x_2889) ;  /* 0x0000002800389947 */ /* 0x000fea0003800000 */
[----:B------:R-:W-:Y:S01]  /*17870*/  IMAD.MOV.U32 R10, RZ, RZ, R4 ;  /* 0x000000ffff0a7224 */ /* 0x000fe200078e0004 */
[----:B------:R-:W-:Y:S01]  /*17880*/  MOV R11, R0 ;  /* 0x00000000000b7202 */ /* 0x000fe20000000f00 */
[----:B------:R-:W-:Y:S02]  /*17890*/  IMAD.MOV.U32 R8, RZ, RZ, R199 ;  /* 0x000000ffff087224 */ /* 0x000fe400078e00c7 */
[----:B------:R-:W-:-:S07]  /*178a0*/  IMAD.MOV.U32 R9, RZ, RZ, R196 ;  /* 0x000000ffff097224 */ /* 0x000fce00078e00c4 */
.L_x_2902:
[----:B------:R-:W-:-:S04]  /*178b0*/  IADD3 R13, R9, 0x1, RZ ;  /* 0x00000001090d7810 */ /* 0x000fc80007ffe0ff */
[----:B------:R-:W-:-:S04]  /*178c0*/  ISETP.NE.AND P1, PT, R13, 0x2, PT ;  /* 0x000000020d00780c */ /* 0x000fc80003f25270 */
[----:B------:R-:W-:Y:S02]  /*178d0*/  SEL R13, R13, RZ, P1 ;  /* 0x000000ff0d0d7207 */ /* 0x000fe40000800000 */
[----:B------:R-:W-:-:S03]  /*178e0*/  SEL R199, RZ, 0x1, P1 ;  /* 0x00000001ffc77807 */ /* 0x000fc60000800000 */
[----:B------:R-:W-:Y:S01]  /*178f0*/  IMAD.MOV.U32 R196, RZ, RZ, R13 ;  /* 0x000000ffffc47224 */ /* 0x000fe200078e000d */
[----:B------:R-:W-:Y:S01]  /*17900*/  LOP3.LUT R199, R8, R199, RZ, 0x3c, !PT ;  /* 0x000000c708c77212 */ /* 0x000fe200078e3cff */
[----:B------:R-:W-:Y:S06]  /*17910*/  @!P0 BRA `(.L_x_2890) ;  /* 0x0000000000048947 */ /* 0x000fec0003800000 */
[----:B------:R-:W-:Y:S01]  /*17920*/  BPT.TRAP 0x1 ;  /* 0x000000040000795c */ /* 0x000fe20000300000 */
.L_x_2890:
[----:B------:R-:W-:Y:S01]  /*17930*/  IMAD R0, R196, 0x8, R2 ;  /* 0x00000008c4007824 */ /* 0x000fe200078e0202 */
[----:B------:R-:W-:-:S04]  /*17940*/  SHF.L.U32 R3, R199, 0x1f, RZ ;  /* 0x0000001fc7037819 */ /* 0x000fc800000006ff */
[----:B------:R0:W1:Y:S01]  /*17950*/  SYNCS.PHASECHK.TRANS64.TRYWAIT P1, [R0+URZ+0x30830], R3 ;  /* 0x03083003000075a7 */ /* 0x000062000802017f */
[----:B------:R-:W-:Y:S05]  /*17960*/  @!P0 BRA `(.L_x_2891) ;  /* 0x0000000000048947 */ /* 0x000fea0003800000 */
[----:B------:R-:W-:Y:S01]  /*17970*/  BPT.TRAP 0x1 ;  /* 0x000000040000795c */ /* 0x000fe20000300000 */
.L_x_2891:
[----:B------:R-:W-:Y:S01]  /*17980*/  IMAD R126, R196, 0x900, R218 ;  /* 0x00000900c47e7824 */ /* 0x000fe200078e02da */
[----:B------:R-:W-:Y:S03]  /*17990*/  BSSY B1, `(.L_x_2892) ;  /* 0x0000006000017945 */ /* 0x000fe60003800000 */
[C---:B------:R-:W-:Y:S01]  /*179a0*/  VIADD R124, R126.reuse, 0x4 ;  /* 0x000000047e7c7836 */ /* 0x040fe20000000000 */
[----:B------:R-:W-:Y:S01]  /*179b0*/  IADD3 R122, R126, 0x2, RZ ;  /* 0x000000027e7a7810 */ /* 0x000fe20007ffe0ff */
[----:B-1----:R-:W-:Y:S06]  /*179c0*/  @P1 BRA `(.L_x_2893) ;  /* 0x0000000000081947 */ /* 0x002fec0003800000 */
[----:B------:R-:W1:Y:S02]  /*179d0*/  SYNCS.PHASECHK.TRANS64.TRYWAIT P1, [R0+URZ+0x30830], R3 ;  /* 0x03083003000075a7 */ /* 0x000e64000802017f */
[----:B-1----:R-:W-:Y:S05]  /*179e0*/  @!P1 BRA `(.L_x_2894) ;  /* 0x000000e000dc9947 */ /* 0x002fea0003800000 */
.L_x_2893:
[----:B------:R-:W-:Y:S05]  /*179f0*/  BSYNC B1 ;  /* 0x0000000000017941 */ /* 0x000fea0003800000 */
.L_x_2892:
[----:B------:R-:W2:Y:S04]  /*17a00*/  LDL.64 R128, [R1+0x30] ;  /* 0x0000300001807983 */ /* 0x000ea80000100a00 */
[----:B------:R-:W3:Y:S01]  /*17a10*/  LDL.64 R226, [R1+0x28] ;  /* 0x0000280001e27983 */ /* 0x000ee20000100a00 */
        /* <DEDUP_REMOVED lines=9> */
[----:B01----:R-:W-:Y:S01]  /*17ab0*/  MOV R3, UR38 ;  /* 0x0000002600037c02 */ /* 0x003fe20008000f00 */
        /* <DEDUP_REMOVED lines=138> */
[----:B-----5:R-:W-:Y:S01]  /*18360*/  WARPGROUP.ARRIVE ;  /* 0x00000000000079c5 */ /* 0x020fe20000000000 */
[----:B---3--:R-:W-:Y:S02]  /*18370*/  R2UR UR44, R226 ;  /* 0x00000000e22c72ca */ /* 0x008fe400000e0000 */
[----:B------:R-:W-:Y:S02]  /*18380*/  R2UR UR45, R227 ;  /* 0x00000000e32d72ca */ /* 0x000fe400000e0000 */
[----:B------:R-:W2:Y:S06]  /*18390*/  LDL.64 R226, [R1+0x10] ;  /* 0x0000100001e27983 */ /* 0x000eac0000100a00 */
[----:B------:R-:W-:Y:S01]  /*183a0*/  HGMMA.64x96x16.F32 R120, gdesc[UR48], RZ, !UPT, gsb0 ;  /* 0x01600000307879f0 */ /* 0x000fe2000c0008ff */
[----:B------:R-:W-:Y:S01]  /*183b0*/  R2UR UR49, R213 ;  /* 0x00000000d53172ca */ /* 0x000fe200000e0000 */
        /* <DEDUP_REMOVED lines=9> */
[----:B------:R-:W3:Y:S01]  /*18450*/  LDL.64 R212, [R1+0x20] ;  /* 0x0000200001d47983 */ /* 0x000ee20000100a00 */
[----:B------:R-:W-:Y:S02]  /*18460*/  WARPGROUP.DEPBAR.LE gsb0, 0x0 ;  /* 0x00008000000079c5 */ /* 0x000fe40000010000 */
[----:B------:R-:W-:Y:S01]  /*18470*/  WARPGROUP.ARRIVE ;  /* 0x00000000000079c5 */ /* 0x000fe20000000000 */
[----:B---3--:R-:W-:Y:S02]  /*18480*/  R2UR UR40, R212 ;  /* 0x00000000d42872ca */ /* 0x008fe400000e0000 */
[----:B------:R-:W-:Y:S02]  /*18490*/  R2UR UR41, R213 ;  /* 0x00000000d52972ca */ /* 0x000fe400000e0000 */
[----:B------:R-:W3:Y:S11]  /*184a0*/  LDL.64 R212, [R1+0x8] ;  /* 0x0000080001d47983 */ /* 0x000ef60000100a00 */
[----:B------:R-:W-:Y:S01]  /*184b0*/  HGMMA.64x96x16.F32 R120, gdesc[UR40], R120, gsb0 ;  /* 0x01600000287879f0 */ /* 0x000fe20008000878 */
[----:B------:R-:W-:-:S02]  /*184c0*/  R2UR UR43, R20 ;  /* 0x00000000142b72ca */ /* 0x000fc400000e0000 */
[----:B------:R-:W-:Y:S02]  /*184d0*/  R2UR UR42, R21 ;  /* 0x00000000152a72ca */ /* 0x000fe400000e0000 */
[----:B------:R-:W4:Y:S01]  /*184e0*/  LDL.64 R20, [R1+0x18] ;  /* 0x0000180001147983 */ /* 0x000f220000100a00 */
[----:B--2---:R-:W-:Y:S02]  /*184f0*/  R2UR UR32, R226 ;  /* 0x00000000e22072ca */ /* 0x004fe400000e0000 */
[----:B------:R-:W-:Y:S01]  /*18500*/  R2UR UR33, R227 ;  /* 0x00000000e32172ca */ /* 0x000fe200000e0000 */
[----:B------:R-:W-:Y:S02]  /*18510*/  WARPGROUP.DEPBAR.LE gsb0, 0x0 ;  /* 0x00008000000079c5 */ /* 0x000fe40000010000 */
[----:B------:R-:W-:Y:S01]  /*18520*/  WARPGROUP.ARRIVE ;  /* 0x00000000000079c5 */ /* 0x000fe20000000000 */
[----:B----4-:R-:W-:Y:S02]  /*18530*/  R2UR UR36, R20 ;  /* 0x00000000142472ca */ /* 0x010fe400000e0000 */
[----:B------:R-:W-:-:S13]  /*18540*/  R2UR UR37, R21 ;  /* 0x00000000152572ca */ /* 0x000fda00000e0000 */
[----:B------:R-:W-:Y:S01]  /*18550*/  HGMMA.64x96x16.F32 R120, gdesc[UR36], R120, gsb0 ;  /* 0x01600000247879f0 */ /* 0x000fe20008000878 */
[----:B---3--:R-:W-:Y:S02]  /*18560*/  R2UR UR28, R212 ;  /* 0x00000000d41c72ca */ /* 0x008fe400000e0000 */
        /* <DEDUP_REMOVED lines=41> */
[----:B------:R-:W-:Y:S11]  /*18800*/  @!P0 BRA `(.L_x_2895) ;  /* 0x0000000000048947 */ /* 0x000ff60003800000 */
[----:B------:R-:W-:Y:S01]  /*18810*/  BPT.TRAP 0x1 ;  /* 0x000000040000795c */ /* 0x000fe20000300000 */
.L_x_2895:
[----:B------:R-:W-:Y:S01]  /*18820*/  SHF.L.U32 R0, R8, 0x1f, RZ ;  /* 0x0000001f08007819 */ /* 0x000fe200000006ff */
[----:B------:R-:W-:-:S04]  /*18830*/  IMAD R15, R9, 0x8, R2 ;  /* 0x00000008090f7824 */ /* 0x000fc800078e0202 */
[----:B------:R0:W1:Y:S01]  /*18840*/  SYNCS.PHASECHK.TRANS64.TRYWAIT P1, [R15+URZ+0x30850], R0 ;  /* 0x030850000f0075a7 */ /* 0x000062000802017f */
[----:B------:R-:W-:Y:S05]  /*18850*/  @!P0 BRA `(.L_x_2896) ;  /* 0x0000000000048947 */ /* 0x000fea0003800000 */
[----:B------:R-:W-:Y:S01]  /*18860*/  BPT.TRAP 0x1 ;  /* 0x000000040000795c */ /* 0x000fe20000300000 */
.L_x_2896:
[----:B------:R-:W-:Y:S04]  /*18870*/  BSSY B1, `(.L_x_2897) ;  /* 0x0000004000017945 */ /* 0x000fe80003800000 */
[----:B-1----:R-:W-:Y:S05]  /*18880*/  @P1 BRA `(.L_x_2898) ;  /* 0x0000000000081947 */ /* 0x002fea0003800000 */
[----:B------:R-:W1:Y:S02]  /*18890*/  SYNCS.PHASECHK.TRANS64.TRYWAIT P1, [R15+URZ+0x30850], R0 ;  /* 0x030850000f0075a7 */ /* 0x000e64000802017f */
[----:B-1----:R-:W-:Y:S05]  /*188a0*/  @!P1 BRA `(.L_x_2899) ;  /* 0x000000d400409947 */ /* 0x002fea0003800000 */
.L_x_2898:
[----:B------:R-:W-:Y:S05]  /*188b0*/  BSYNC B1 ;  /* 0x0000000000017941 */ /* 0x000fea0003800000 */
.L_x_2897:
        /* <DEDUP_REMOVED lines=48> */
.L_x_2900:
        /* <DEDUP_REMOVED lines=60> */
[----:B------:R-:W-:-:S02]  /*18f80*/  LEA R13, R13, R2, 0x3 ;  /* 0x000000020d0d7211 */ /* 0x000fc400078e18ff */
        /* <DEDUP_REMOVED lines=82> */
[----:B-1----:R-:W-:Y:S02]  /*194b0*/  FMNMX.FTZ R4, R163, R4, !PT ;  /* 0x00000004a3047209 */ /* 0x002fe40007810000 */
[----:B--2---:R-:W-:-:S03]  /*194c0*/  FMNMX.FTZ R0, R161, R3, !PT ;  /* 0x00000003a1007209 */ /* 0x004fc60007810000 */
[----:B------:R-:W0:Y:S04]  /*194d0*/  SHFL.BFLY PT, R3, R4, 0x2, 0x1f ;  /* 0x0c401f0004037f89 */ /* 0x000e2800000e0000 */
[----:B------:R-:W1:Y:S01]  /*194e0*/  SHFL.BFLY PT, R5, R0, 0x2, 0x1f ;  /* 0x0c401f0000057f89 */ /* 0x000e6200000e0000 */
[----:B0-----:R-:W-:Y:S02]  /*194f0*/  FMNMX.FTZ R4, R4, R3, !PT ;  /* 0x0000000304047209 */ /* 0x001fe40007810000 */
[----:B-1----:R-:W-:-:S03]  /*19500*/  FMNMX.FTZ R0, R0, R5, !PT ;  /* 0x0000000500007209 */ /* 0x002fc60007810000 */
[----:B------:R-:W0:Y:S04]  /*19510*/  SHFL.BFLY PT, R3, R4, 0x1, 0x1f ;  /* 0x0c201f0004037f89 */ /* 0x000e2800000e0000 */
        /* <DEDUP_REMOVED lines=20> */
[-C--:B------:R-:W-:Y:S01]  /*19660*/  FFMA.FTZ R165, R121, R3.reuse, -R10 ;  /* 0x0000000379a57223 */ /* 0x080fe2000001080a */
[-C--:B------:R-:W-:Y:S01]  /*19670*/  FFMA.FTZ R123, R123, R3.reuse, -R132 ;  /* 0x000000037b7b7223 */ /* 0x080fe20000010884 */
[-C--:B------:R-:W-:Y:S01]  /*19680*/  FFMA.FTZ R184, R124, R3.reuse, -R10 ;  /* 0x000000037cb87223 */ /* 0x080fe2000001080a */
[-C--:B------:R-:W-:Y:S01]  /*19690*/  FFMA.FTZ R185, R126, R3.reuse, -R132 ;  /* 0x000000037eb97223 */ /* 0x080fe20000010884 */
[----:B------:R-:W-:Y:S01]  /*196a0*/  VIADD R126, R13, 0x30840 ;  /* 0x000308400d7e7836 */ /* 0x000fe20000000000 */
[----:B------:R-:W0:Y:S01]  /*196b0*/  MUFU.EX2 R188, R188 ;  /* 0x000000bc00bc7308 */ /* 0x000e220000000800 */
[-C--:B------:R-:W-:Y:S01]  /*196c0*/  FFMA.FTZ R164, R125, R3.reuse, -R10 ;  /* 0x000000037da47223 */ /* 0x080fe2000001080a */
[-CC-:B------:R-:W-:Y:S01]  /*196d0*/  FFMA.FTZ R122, R127, R3.reuse, -R132.reuse ;  /* 0x000000037f7a7223 */ /* 0x180fe20000010884 */
[-C--:B------:R-:W-:Y:S01]  /*196e0*/  FFMA.FTZ R187, R130, R3.reuse, -R132 ;  /* 0x0000000382bb7223 */ /* 0x080fe20000010884 */
[----:B------:R-:W-:Y:S01]  /*196f0*/  PRMT R126, R217, 0x654, R126 ;  /* 0x00000654d97e7816 */ /* 0x000fe2000000007e */
[-C--:B------:R-:W-:Y:S01]  /*19700*/  FFMA.FTZ R125, R133, R3.reuse, -R10 ;  /* 0x00000003857d7223 */ /* 0x080fe2000001080a */
[-CC-:B------:R-:W-:Y:S01]  /*19710*/  FFMA.FTZ R21, R131, R3.reuse, -R132.reuse ;  /* 0x0000000383157223 */ /* 0x180fe20000010884 */
[-CC-:B------:R-:W-:Y:S01]  /*19720*/  FFMA.FTZ R181, R134, R3.reuse, -R132.reuse ;  /* 0x0000000386b57223 */ /* 0x180fe20000010884 */
[----:B------:R-:W-:Y:S01]  /*19730*/  MUFU.EX2 R5, R5 ;  /* 0x0000000500057308 */ /* 0x000fe20000000800 */
[----:B------:R1:W-:Y:S01]  /*19740*/  SYNCS.ARRIVE.TRANS64.RED.A1T0 RZ, [R126+URZ], RZ ;  /* 0x000000ff7eff79a7 */ /* 0x0003e2000810043f */
[-CC-:B------:R-:W-:Y:S01]  /*19750*/  FFMA.FTZ R20, R135, R3.reuse, -R132.reuse ;  /* 0x0000000387147223 */ /* 0x180fe20000010884 */
[-CC-:B------:R-:W-:Y:S01]  /*19760*/  FFMA.FTZ R183, R138, R3.reuse, -R132.reuse ;  /* 0x000000038ab77223 */ /* 0x180fe20000010884 */
[-CC-:B------:R-:W-:Y:S01]  /*19770*/  FFMA.FTZ R139, R139, R3.reuse, -R132.reuse ;  /* 0x000000038b8b7223 */ /* 0x180fe20000010884 */
[-CC-:B------:R-:W-:Y:S01]  /*19780*/  FFMA.FTZ R177, R142, R3.reuse, -R132.reuse ;  /* 0x000000038eb17223 */ /* 0x180fe20000010884 */
[-CC-:B------:R-:W-:Y:S01]  /*19790*/  FFMA.FTZ R131, R143, R3.reuse, -R132.reuse ;  /* 0x000000038f837223 */ /* 0x180fe20000010884 */
[----:B------:R-:W-:Y:S01]  /*197a0*/  FFMA.FTZ R179, R146, R3, -R132 ;  /* 0x0000000392b37223 */ /* 0x000fe20000010884 */
[----:B------:R-:W2:Y:S01]  /*197b0*/  MUFU.EX2 R189, R189 ;  /* 0x000000bd00bd7308 */ /* 0x000ea20000000800 */
        /* <DEDUP_REMOVED lines=10> */
[-C--:B-1----:R-:W-:Y:S01]  /*19860*/  FFMA.FTZ R126, R163, R3.reuse, -R132 ;  /* 0x00000003a37e7223 */ /* 0x082fe20000010884 */
[-CC-:B------:R-:W-:Y:S01]  /*19870*/  FFMA.FTZ R182, R136, R3.reuse, -R10.reuse ;  /* 0x0000000388b67223 */ /* 0x180fe2000001080a */
[-CC-:B------:R-:W-:Y:S01]  /*19880*/  FFMA.FTZ R124, R137, R3.reuse, -R10.reuse ;  /* 0x00000003897c7223 */ /* 0x180fe2000001080a */
[-CC-:B------:R-:W-:Y:S01]  /*19890*/  FFMA.FTZ R176, R140, R3.reuse, -R10.reuse ;  /* 0x000000038cb07223 */ /* 0x180fe2000001080a */
[-CC-:B------:R-:W-:Y:S01]  /*198a0*/  FFMA.FTZ R121, R141, R3.reuse, -R10.reuse ;  /* 0x000000038d797223 */ /* 0x180fe2000001080a */
[----:B------:R-:W1:Y:S01]  /*198b0*/  MUFU.EX2 R129, R129 ;  /* 0x0000008100817308 */ /* 0x000e620000000800 */
[----:B--2---:R-:W-:Y:S01]  /*198c0*/  FFMA.FTZ R6, R5, R6, R189 ;  /* 0x0000000605067223 */ /* 0x004fe200000100bd */
[-CC-:B------:R-:W-:Y:S01]  /*198d0*/  FFMA.FTZ R178, R144, R3.reuse, -R10.reuse ;  /* 0x0000000390b27223 */ /* 0x180fe2000001080a */
[-CC-:B------:R-:W-:Y:S01]  /*198e0*/  FFMA.FTZ R120, R145, R3.reuse, -R10.reuse ;  /* 0x0000000391787223 */ /* 0x180fe2000001080a */
[-CC-:B------:R-:W-:Y:S01]  /*198f0*/  FFMA.FTZ R172, R148, R3.reuse, -R10.reuse ;  /* 0x0000000394ac7223 */ /* 0x180fe2000001080a */
[-CC-:B------:R-:W-:Y:S01]  /*19900*/  FFMA.FTZ R11, R149, R3.reuse, -R10.reuse ;  /* 0x00000003950b7223 */ /* 0x180fe2000001080a */
[-CC-:B------:R-:W-:Y:S01]  /*19910*/  FFMA.FTZ R174, R152, R3.reuse, -R10.reuse ;  /* 0x0000000398ae7223 */ /* 0x180fe2000001080a */
[-CC-:B------:R-:W-:Y:S01]  /*19920*/  FFMA.FTZ R9, R153, R3.reuse, -R10.reuse ;  /* 0x0000000399097223 */ /* 0x180fe2000001080a */
[----:B------:R-:W2:Y:S01]  /*19930*/  MUFU.EX2 R190, R190 ;  /* 0x000000be00be7308 */ /* 0x000ea20000000800 */
[----:B0-----:R-:W-:Y:S01]  /*19940*/  FADD.FTZ R7, R166, R7 ;  /* 0x00000007a6077221 */ /* 0x001fe20000010000 */
[-CC-:B------:R-:W-:Y:S01]  /*19950*/  FFMA.FTZ R168, R156, R3.reuse, -R10.reuse ;  /* 0x000000039ca87223 */ /* 0x180fe2000001080a */
[-CC-:B------:R-:W-:Y:S01]  /*19960*/  FFMA.FTZ R8, R157, R3.reuse, -R10.reuse ;  /* 0x000000039d087223 */ /* 0x180fe2000001080a */
[-CC-:B------:R-:W-:Y:S01]  /*19970*/  FFMA.FTZ R170, R160, R3.reuse, -R10.reuse ;  /* 0x00000003a0aa7223 */ /* 0x180fe2000001080a */
[----:B------:R-:W-:-:S03]  /*19980*/  FFMA.FTZ R10, R161, R3, -R10 ;  /* 0x00000003a10a7223 */ /* 0x000fc6000001080a */
        /* <DEDUP_REMOVED lines=90> */
.L_x_2901:
[----:B------:R-:W-:Y:S01]  /*19f30*/  ISETP.GT.AND P1, PT, R12, RZ, PT ;  /* 0x000000ff0c00720c */ /* 0x000fe20003f24270 */
[----:B------:R-:W-:Y:S01]  /*19f40*/  VIADD R15, R15, 0x30860 ;  /* 0x000308600f0f7836 */ /* 0x000fe20000000000 */
[----:B------:R-:W-:Y:S01]  /*19f50*/  F2FP.F16.F32.PACK_AB R172, R11, R172 ;  /* 0x000000ac0bac723e */ /* 0x000fe200000000ff */
[----:B------:R-:W-:Y:S01]  /*19f60*/  IMAD.MOV.U32 R11, RZ, RZ, R0 ;  /* 0x000000ffff0b7224 */ /* 0x000fe200078e0000 */
[----:B------:R-:W-:Y:S01]  /*19f70*/  F2FP.F16.F32.PACK_AB R174, R9, R174 ;  /* 0x000000ae09ae723e */ /* 0x000fe200000000ff */
[----:B------:R-:W-:Y:S01]  /*19f80*/  IMAD.MOV.U32 R9, RZ, RZ, R196 ;  /* 0x000000ffff097224 */ /* 0x000fe200078e00c4 */
[----:B------:R-:W-:Y:S02]  /*19f90*/  PRMT R15, R217, 0x654, R15 ;  /* 0x00000654d90f7816 */ /* 0x000fe4000000000f */
[----:B------:R-:W-:Y:S02]  /*19fa0*/  F2FP.F16.F32.PACK_AB R168, R8, R168 ;  /* 0x000000a808a8723e */ /* 0x000fe400000000ff */
        /* <DEDUP_REMOVED lines=26> */
.L_x_2889:
[----:B------:R-:W-:Y:S05]  /*1a150*/  BSYNC B0 ;  /* 0x0000000000007941 */ /* 0x000fea0003800000 */
.L_x_2888:
        /* <DEDUP_REMOVED lines=99> */
.L_x_2903:
[----:B------:R-:W-:Y:S01]  /*1a790*/  IMAD R10, R196, 0x8, R2 ;  /* 0x00000008c40a7824 */ /* 0x000fe200078e0202 */
[----:B------:R-:W-:-:S04]  /*1a7a0*/  SHF.L.U32 R5, R199, 0x1f, RZ ;  /* 0x0000001fc7057819 */ /* 0x000fc800000006ff */
[----:B------:R0:W1:Y:S01]  /*1a7b0*/  SYNCS.PHASECHK.TRANS64.TRYWAIT P1, [R10+URZ+0x30850], R5 ;  /* 0x030850050a0075a7 */ /* 0x000062000802017f */
[----:B------:R-:W-:Y:S05]  /*1a7c0*/  @!P0 BRA `(.L_x_2904) ;  /* 0x0000000000048947 */ /* 0x000fea0003800000 */
[----:B------:R-:W-:Y:S01]  /*1a7d0*/  BPT.TRAP 0x1 ;  /* 0x000000040000795c */ /* 0x000fe20000300000 */
.L_x_2904:
[----:B------:R-:W-:Y:S01]  /*1a7e0*/  IADD3 R2, R2, 0x400, RZ ;  /* 0x0000040002027810 */ /* 0x000fe20007ffe0ff */
[----:B------:R-:W-:Y:S03]  /*1a7f0*/  BSSY B0, `(.L_x_2905) ;  /* 0x0000008000007945 */ /* 0x000fe60003800000 */
[----:B------:R-:W-:-:S04]  /*1a800*/  SHF.R.U32.HI R2, RZ, 0x4, R2 ;  /* 0x00000004ff027819 */ /* 0x000fc80000011602 */
[----:B------:R-:W-:-:S04]  /*1a810*/  LOP3.LUT R2, R2, 0x3fff, RZ, 0xc0, !PT ;  /* 0x00003fff02027812 */ /* 0x000fc800078ec0ff */
[----:B------:R-:W-:-:S05]  /*1a820*/  LOP3.LUT R9, R2, 0x3000000, RZ, 0xfc, !PT ;  /* 0x0300000002097812 */ /* 0x000fca00078efcff */
[----:B------:R-:W-:Y:S01]  /*1a830*/  IMAD R2, R196, 0x900, R9 ;  /* 0x00000900c4027824 */ /* 0x000fe200078e0209 */
[----:B-1----:R-:W-:Y:S06]  /*1a840*/  @P1 BRA `(.L_x_2906) ;  /* 0x0000000000081947 */ /* 0x002fec0003800000 */
[----:B------:R-:W1:Y:S02]  /*1a850*/  SYNCS.PHASECHK.TRANS64.TRYWAIT P1, [R10+URZ+0x30850], R5 ;  /* 0x030850050a0075a7 */ /* 0x000e64000802017f */
[----:B-1----:R-:W-:Y:S05]  /*1a860*/  @!P1 BRA `(.L_x_2907) ;  /* 0x000000b400649947 */ /* 0x002fea0003800000 */
.L_x_2906:
[----:B------:R-:W-:Y:S05]  /*1a870*/  BSYNC B0 ;  /* 0x0000000000007941 */ /* 0x000fea0003800000 */
.L_x_2905:
[----:B------:R-:W-:Y:S01]  /*1a880*/  IMAD.MOV.U32 R8, RZ, RZ, R2 ;  /* 0x000000ffff087224 */ /* 0x000fe200078e0002 */
[----:B------:R-:W-:Y:S01]  /*1a890*/  WARPGROUP.ARRIVE ;  /* 0x00000000000079c5 */ /* 0x000fe20000000000 */
[----:B------:R-:W-:-:S03]  /*1a8a0*/  IMAD.MOV.U32 R9, RZ, RZ, 0x40000040 ;  /* 0x40000040ff097424 */ /* 0x000fc600078e00ff */
[----:B------:R-:W-:Y:S02]  /*1a8b0*/  R2UR UR6, R8 ;  /* 0x00000000080672ca */ /* 0x000fe400000e0000 */
[----:B------:R-:W-:Y:S01]  /*1a8c0*/  R2UR UR7, R9 ;  /* 0x00000000090772ca */ /* 0x000fe200000e0000 */
[----:B------:R-:W-:Y:S01]  /*1a8d0*/  IMAD.MOV.U32 R9, RZ, RZ, 0x40000040 ;  /* 0x40000040ff097424 */ /* 0x000fe200078e00ff */
        /* <DEDUP_REMOVED lines=26> */
[----:B------:R-:W0:Y:S01]  /*1aa80*/  SHFL.BFLY PT, R2, R7, 0x2, 0x1f ;  /* 0x0c401f0007027f89 */ /* 0x000e2200000e0000 */
[----:B------:R-:W-:Y:S01]  /*1aa90*/  MOV R9, 0x40000040 ;  /* 0x4000004000097802 */ /* 0x000fe20000000f00 */
[----:B01----:R-:W-:Y:S01]  /*1aaa0*/  FADD.FTZ R5, R2, R7 ;  /* 0x0000000702057221 */ /* 0x003fe20000010000 */
[----:B------:R-:W-:-:S04]  /*1aab0*/  IMAD.MOV.U32 R7, RZ, RZ, RZ ;  /* 0x000000ffff077224 */ /* 0x000fc800078e00ff */
[----:B------:R-:W0:Y:S02]  /*1aac0*/  SHFL.BFLY PT, R2, R5, 0x1, 0x1f ;  /* 0x0c201f0005027f89 */ /* 0x000e2400000e0000 */
[----:B0-----:R-:W-:Y:S01]  /*1aad0*/  FADD.FTZ R12, R5, R2 ;  /* 0x00000002050c7221 */ /* 0x001fe20000010000 */
[----:B------:R-:W-:Y:S01]  /*1aae0*/  IMAD.MOV.U32 R2, RZ, RZ, RZ ;  /* 0x000000ffff027224 */ /* 0x000fe200078e00ff */
[----:B------:R-:W-:-:S03]  /*1aaf0*/  MOV R5, 0xff800000 ;  /* 0xff80000000057802 */ /* 0x000fc60000000f00 */
[----:B------:R-:W-:-:S13]  /*1ab00*/  FSETP.NE.FTZ.AND P1, PT, R12, RZ, PT ;  /* 0x000000ff0c00720b */ /* 0x000fda0003f35000 */
[----:B------:R-:W-:Y:S01]  /*1ab10*/  @P1 MUFU.RCP R7, R12 ;  /* 0x0000000c00071308 */ /* 0x000fe20000001000 */
[----:B------:R-:W-:Y:S02]  /*1ab20*/  WARPGROUP.DEPBAR.LE gsb0, 0x0 ;  /* 0x00008000000079c5 */ /* 0x000fe40000010000 */
[----:B------:R-:W-:-:S06]  /*1ab30*/  WARPGROUP.ARRIVE ;  /* 0x00000000000079c5 */ /* 0x000fcc0000000000 */
[----:B------:R-:W-:Y:S01]  /*1ab40*/  HGMMA.64x192x16.F32 R24, R172, gdesc[UR4].tnspB, R24, gsb0 ;  /* 0x42e00004ac187df0 */ /* 0x000fe20008000818 */
[----:B------:R-:W-:Y:S02]  /*1ab50*/  R2UR UR6, R8 ;  /* 0x00000000080672ca */ /* 0x000fe400000e0000 */
[----:B------:R-:W-:Y:S02]  /*1ab60*/  R2UR UR7, R9 ;  /* 0x00000000090772ca */ /* 0x000fe400000e0000 */
[----:B------:R-:W0:Y:S02]  /*1ab70*/  SHFL.BFLY PT, R9, R6, 0x2, 0x1f ;  /* 0x0c401f0006097f89 */ /* 0x000e2400000e0000 */
[----:B0-----:R-:W-:Y:S01]  /*1ab80*/  FADD.FTZ R9, R9, R6 ;  /* 0x0000000609097221 */ /* 0x001fe20000010000 */
[----:B------:R-:W-:-:S04]  /*1ab90*/  IMAD.MOV.U32 R6, RZ, RZ, -0x800000 ;  /* 0xff800000ff067424 */ /* 0x000fc800078e00ff */
[----:B------:R-:W0:Y:S02]  /*1aba0*/  SHFL.BFLY PT, R8, R9, 0x1, 0x1f ;  /* 0x0c201f0009087f89 */ /* 0x000e2400000e0000 */
[----:B0-----:R-:W-:Y:S01]  /*1abb0*/  FADD.FTZ R13, R9, R8 ;  /* 0x00000008090d7221 */ /* 0x001fe20000010000 */
[----:B------:R-:W-:Y:S01]  /*1abc0*/  @P1 FMUL.FTZ R9, R3, 0.69314718246459960938 ;  /* 0x3f31721803091820 */ /* 0x000fe20000410000 */
[----:B------:R-:W0:Y:S03]  /*1abd0*/  @P1 MUFU.LG2 R8, R12 ;  /* 0x0000000c00081308 */ /* 0x000e260000000c00 */
[----:B------:R-:W-:-:S13]  /*1abe0*/  FSETP.NE.FTZ.AND P2, PT, R13, RZ, PT ;  /* 0x000000ff0d00720b */ /* 0x000fda0003f55000 */
[----:B------:R-:W1:Y:S01]  /*1abf0*/  @P2 MUFU.LG2 R11, R13 ;  /* 0x0000000d000b2308 */ /* 0x000e620000000c00 */
[----:B------:R-:W-:Y:S01]  /*1ac00*/  @P2 FMUL.FTZ R14, R3, 0.69314718246459960938 ;  /* 0x3f317218030e2820 */ /* 0x000fe20000410000 */
[----:B0-----:R-:W-:-:S04]  /*1ac10*/  @P1 FMUL.FTZ R8, R8, 0.69314718246459960938 ;  /* 0x3f31721808081820 */ /* 0x001fc80000410000 */
[----:B------:R-:W-:Y:S02]  /*1ac20*/  @P1 FFMA.FTZ R5, R9, R0, R8 ;  /* 0x0000000009051223 */ /* 0x000fe40000010008 */
[----:B------:R0:W2:Y:S01]  /*1ac30*/  @P2 MUFU.RCP R2, R13 ;  /* 0x0000000d00022308 */ /* 0x0000a20000001000 */
[----:B-1----:R-:W-:-:S04]  /*1ac40*/  @P2 FMUL.FTZ R11, R11, 0.69314718246459960938 ;  /* 0x3f3172180b0b2820 */ /* 0x002fc80000410000 */
[----:B------:R-:W-:Y:S01]  /*1ac50*/  @P2 FFMA.FTZ R6, R14, R4, R11 ;  /* 0x000000040e062223 */ /* 0x000fe2000001000b */
[----:B------:R-:W-:Y:S02]  /*1ac60*/  WARPGROUP.DEPBAR.LE gsb0, 0x0 ;  /* 0x00008000000079c5 */ /* 0x000fe40000010000 */
[----:B------:R-:W-:-:S06]  /*1ac70*/  WARPGROUP.ARRIVE ;  /* 0x00000000000079c5 */ /* 0x000fcc0000000000 */
[----:B------:R-:W-:Y:S03]  /*1ac80*/  HGMMA.64x192x16.F32 R24, R168, gdesc[UR4].tnspB, R24, gsb0 ;  /* 0x42e00004a8187df0 */ /* 0x000fe60008000818 */
[----:B------:R-:W-:Y:S02]  /*1ac90*/  WARPGROUP.DEPBAR.LE gsb0, 0x0 ;  /* 0x00008000000079c5 */ /* 0x000fe40000010000 */
[----:B0-2---:R-:W-:Y:S05]  /*1aca0*/  @!P0 BRA `(.L_x_2908) ;  /* 0x0000000000048947 */ /* 0x005fea0003800000 */
[----:B------:R-:W-:Y:S01]  /*1acb0*/  BPT.TRAP 0x1 ;  /* 0x000000040000795c */ /* 0x000fe20000300000 */
.L_x_2908:
        /* <DEDUP_REMOVED lines=108> */
.L_x_2809:
[----:B------:R-:W1:Y:S08]  /*1b380*/  S2UR UR4, SR_CgaCtaId ;  /* 0x00000000000479c3 */ /* 0x000e700000008800 */
[----:B------:R-:W-:Y:S01]  /*1b390*/  BAR.SYNC.DEFER_BLOCKING 0x5, 0x180 ;  /* 0x0146000000007b1d */ /* 0x000fe20000010000 */
[----:B------:R-:W-:-:S05]  /*1b3a0*/  MOV R2, 0x400 ;  /* 0x0000040000027802 */ /* 0x000fca0000000f00 */
[----:B------:R-:W-:Y:S01]  /*1b3b0*/  BSSY B0, `(.L_x_2909) ;  /* 0x0000274000007945 */ /* 0x000fe20003800000 */
[----:B-1----:R-:W-:-:S05]  /*1b3c0*/  IMAD.U32 R217, RZ, RZ, UR4 ;  /* 0x00000004ffd97e24 */ /* 0x002fca000f8e00ff */
[----:B------:R-:W-:-:S05]  /*1b3d0*/  LEA R2, R217, R2, 0x18 ;  /* 0x00000002d9027211 */ /* 0x000fca00078ec0ff */
[----:B------:R1:W2:Y:S01]  /*1b3e0*/  LDS.128 R28, [R2+0x308d0] ;  /* 0x0308d000021c7984 */ /* 0x0002a20000000c00 */
[----:B------:R-:W-:Y:S06]  /*1b3f0*/  BAR.ARV 0x4, 0x180 ;  /* 0x0106000000007b1d */ /* 0x000fec0000002000 */
[----:B------:R-:W-:Y:S05]  /*1b400*/  @P0 BRA `(.L_x_2910) ;  /* 0x0000001800940947 */ /* 0x000fea0003800000 */
[----:B------:R-:W3:Y:S01]  /*1b410*/  LDL R10, [R1+0x84] ;  /* 0x00008400010a7983 */ /* 0x000ee20000100800 */
[----:B0-----:R-:W0:Y:S01]  /*1b420*/  S2R R9, SR_SWINHI ;  /* 0x0000000000097919 */ /* 0x001e220000002f00 */
[----:B------:R-:W-:Y:S01]  /*1b430*/  F2FP.F16.F32.PACK_AB R24, R25, R24 ;  /* 0x000000181918723e */ /* 0x000fe200000000ff */
[----:B------:R-:W-:Y:S01]  /*1b440*/  ULDC.64 UR4, c[0x0][0xc00] ;  /* 0x0003000000047ab9 */ /* 0x000fe20000000a00 */
[----:B------:R-:W4:Y:S04]  /*1b450*/  LDL.LU R102, [R1+0x44] ;  /* 0x0000440001667983 */ /* 0x000f280000300800 */
[----:B------:R-:W4:Y:S01]  /*1b460*/  LDL.LU R94, [R1+0x48] ;  /* 0x00004800015e7983 */ /* 0x000f220000300800 */
[----:B------:R-:W-:Y:S02]  /*1b470*/  MOV R12, R2 ;  /* 0x00000002000c7202 */ /* 0x000fe40000000f00 */
[----:B0-----:R-:W-:-:S02]  /*1b480*/  MOV R13, R9 ;  /* 0x00000009000d7202 */ /* 0x001fc40000000f00 */
        /* <DEDUP_REMOVED lines=34> */
[----:B------:R-:W-:Y:S01]  /*1b6b0*/  F2FP.F16.F32.PACK_AB R107, R107, R110 ;  /* 0x0000006e6b6b723e */ /* 0x000fe200000000ff */
[----:B---3--:R-:W-:-:S03]  /*1b6c0*/  IMAD.WIDE R74, R10, 0x2, R12 ;  /* 0x000000020a4a7825 */ /* 0x008fc600078e020c */
[----:B------:R-:W-:-:S04]  /*1b6d0*/  IADD3 R111, P2, R74, 0x20, RZ ;  /* 0x000000204a6f7810 */ /* 0x000fc80007f5e0ff */
[----:B------:R-:W-:Y:S02]  /*1b6e0*/  LOP3.LUT R10, R111, 0x380, RZ, 0xc0, !PT ;  /* 0x000003806f0a7812 */ /* 0x000fe400078ec0ff */
[----:B------:R-:W-:Y:S02]  /*1b6f0*/  IADD3 R143, P6, R74, 0x60, RZ ;  /* 0x000000604a8f7810 */ /* 0x000fe40007fde0ff */
[----:B------:R-:W-:Y:S02]  /*1b700*/  SHF.R.U64 R10, R10, 0x3, RZ ;  /* 0x000000030a0a7819 */ /* 0x000fe400000012ff */
[C---:B------:R-:W-:Y:S02]  /*1b710*/  IADD3 R46, P0, R74.reuse, 0x4020, RZ ;  /* 0x000040204a2e7810 */ /* 0x040fe40007f1e0ff */
[----:B------:R-:W-:Y:S02]  /*1b720*/  IADD3 R141, P1, R74, 0x40, RZ ;  /* 0x000000404a8d7810 */ /* 0x000fe40007f3e0ff */
[----:B------:R-:W-:-:S02]  /*1b730*/  LOP3.LUT R20, R143, 0x380, RZ, 0xc0, !PT ;  /* 0x000003808f147812 */ /* 0x000fc400078ec0ff */
[----:B------:R-:W-:Y:S02]  /*1b740*/  LOP3.LUT R10, R10, R111, RZ, 0x3c, !PT ;  /* 0x0000006f0a0a7212 */ /* 0x000fe400078e3cff */
[----:B------:R-:W-:Y:S02]  /*1b750*/  IADD3 R145, P5, R74, 0x4000, RZ ;  /* 0x000040004a917810 */ /* 0x000fe40007fbe0ff */
[----:B------:R-:W-:Y:S02]  /*1b760*/  LOP3.LUT R111, R46, 0x380, RZ, 0xc0, !PT ;  /* 0x000003802e6f7812 */ /* 0x000fe400078ec0ff */
[----:B------:R-:W-:Y:S01]  /*1b770*/  LOP3.LUT R14, R141, 0x380, RZ, 0xc0, !PT ;  /* 0x000003808d0e7812 */ /* 0x000fe200078ec0ff */
[----:B------:R-:W-:Y:S01]  /*1b780*/  IMAD.X R15, RZ, RZ, R75, P1 ;  /* 0x000000ffff0f7224 */ /* 0x000fe200008e064b */
[----:B------:R-:W-:Y:S02]  /*1b790*/  LOP3.LUT R9, R74, 0x380, RZ, 0xc0, !PT ;  /* 0x000003804a097812 */ /* 0x000fe400078ec0ff */
[----:B------:R-:W-:-:S02]  /*1b7a0*/  SHF.R.U64 R20, R20, 0x3, RZ ;  /* 0x0000000314147819 */ /* 0x000fc400000012ff */
[C---:B------:R-:W-:Y:S02]  /*1b7b0*/  IADD3 R58, P3, R74.reuse, 0x4060, RZ ;  /* 0x000040604a3a7810 */ /* 0x040fe40007f7e0ff */
[C---:B--2---:R-:W-:Y:S02]  /*1b7c0*/  IADD3 R28, P1, R74.reuse, 0x8020, RZ ;  /* 0x000080204a1c7810 */ /* 0x044fe40007f3e0ff */
[----:B------:R-:W-:Y:S02]  /*1b7d0*/  IADD3.X R39, RZ, R75, RZ, P5, !PT ;  /* 0x0000004bff277210 */ /* 0x000fe40002ffe4ff */
[----:B------:R-:W-:Y:S02]  /*1b7e0*/  LOP3.LUT R38, R145, 0x380, RZ, 0xc0, !PT ;  /* 0x0000038091267812 */ /* 0x000fe400078ec0ff */
[----:B------:R-:W-:Y:S02]  /*1b7f0*/  SHF.R.U64 R111, R111, 0x3, RZ ;  /* 0x000000036f6f7819 */ /* 0x000fe400000012ff */
[----:B------:R-:W-:-:S02]  /*1b800*/  IADD3 R72, P5, R74, 0x8060, RZ ;  /* 0x000080604a487810 */ /* 0x000fc40007fbe0ff */
[----:B------:R-:W-:Y:S02]  /*1b810*/  SHF.R.U64 R14, R14, 0x3, RZ ;  /* 0x000000030e0e7819 */ /* 0x000fe400000012ff */
[----:B------:R-:W-:Y:S02]  /*1b820*/  IADD3 R54, P4, R74, 0x4040, RZ ;  /* 0x000040404a367810 */ /* 0x000fe40007f9e0ff */
[----:B------:R-:W-:Y:S02]  /*1b830*/  SHF.R.U64 R9, R9, 0x3, RZ ;  /* 0x0000000309097819 */ /* 0x000fe400000012ff */
[----:B------:R-:W-:Y:S01]  /*1b840*/  LOP3.LUT R20, R20, R143, RZ, 0x3c, !PT ;  /* 0x0000008f14147212 */ /* 0x000fe200078e3cff */
[----:B------:R-:W-:Y:S01]  /*1b850*/  IMAD.X R21, RZ, RZ, R75, P6 ;  /* 0x000000ffff157224 */ /* 0x000fe200030e064b */
[----:B------:R-:W-:Y:S02]  /*1b860*/  LOP3.LUT R143, R58, 0x380, RZ, 0xc0, !PT ;  /* 0x000003803a8f7812 */ /* 0x000fe400078ec0ff */
[----:B------:R-:W-:-:S02]  /*1b870*/  IADD3.X R11, RZ, R75, RZ, P2, !PT ;  /* 0x0000004bff0b7210 */ /* 0x000fc400017fe4ff */
[----:B------:R-:W-:Y:S02]  /*1b880*/  SHF.R.U64 R38, R38, 0x3, RZ ;  /* 0x0000000326267819 */ /* 0x000fe400000012ff */
[----:B------:R-:W-:Y:S02]  /*1b890*/  LOP3.LUT R46, R111, R46, RZ, 0x3c, !PT ;  /* 0x0000002e6f2e7212 */ /* 0x000fe400078e3cff */
[----:B------:R-:W-:Y:S02]  /*1b8a0*/  LOP3.LUT R66, R28, 0x380, RZ, 0xc0, !PT ;  /* 0x000003801c427812 */ /* 0x000fe400078ec0ff */
[C---:B------:R-:W-:Y:S02]  /*1b8b0*/  IADD3 R62, P2, R74.reuse, 0x8000, RZ ;  /* 0x000080004a3e7810 */ /* 0x040fe40007f5e0ff */
[----:B------:R-:W-:Y:S02]  /*1b8c0*/  IADD3 R70, P6, R74, 0x8040, RZ ;  /* 0x000080404a467810 */ /* 0x000fe40007fde0ff */
[----:B------:R-:W-:-:S02]  /*1b8d0*/  LOP3.LUT R14, R14, R141, RZ, 0x3c, !PT ;  /* 0x0000008d0e0e7212 */ /* 0x000fc400078e3cff */
[----:B------:R-:W-:Y:S02]  /*1b8e0*/  LOP3.LUT R111, R72, 0x380, RZ, 0xc0, !PT ;  /* 0x00000380486f7812 */ /* 0x000fe400078ec0ff */
[----:B------:R-:W-:Y:S02]  /*1b8f0*/  LOP3.LUT R74, R9, R74, RZ, 0x3c, !PT ;  /* 0x0000004a094a7212 */ /* 0x000fe400078e3cff */
[----:B------:R-:W-:Y:S02]  /*1b900*/  LOP3.LUT R141, R54, 0x380, RZ, 0xc0, !PT ;  /* 0x00000380368d7812 */ /* 0x000fe400078ec0ff */
[----:B------:R-:W-:Y:S02]  /*1b910*/  SHF.R.U64 R143, R143, 0x3, RZ ;  /* 0x000000038f8f7819 */ /* 0x000fe400000012ff */
[----:B------:R-:W-:Y:S02]  /*1b920*/  LOP3.LUT R38, R38, R145, RZ, 0x3c, !PT ;  /* 0x0000009126267212 */ /* 0x000fe400078e3cff */
[----:B------:R-:W-:Y:S01]  /*1b930*/  SHF.R.U64 R3, R66, 0x3, RZ ;  /* 0x0000000342037819 */ /* 0x000fe200000012ff */
[--C-:B------:R-:W-:Y:S01]  /*1b940*/  IMAD.X R47, RZ, RZ, R75.reuse, P0 ;  /* 0x000000ffff2f7224 */ /* 0x100fe200000e064b */
[----:B------:R-:W-:Y:S01]  /*1b950*/  LOP3.LUT R145, R62, 0x380, RZ, 0xc0, !PT ;  /* 0x000003803e917812 */ /* 0x000fe200078ec0ff */
[--C-:B------:R-:W-:Y:S01]  /*1b960*/  IMAD.X R55, RZ, RZ, R75.reuse, P4 ;  /* 0x000000ffff377224 */ /* 0x100fe200020e064b */
[----:B------:R-:W-:Y:S01]  /*1b970*/  SHF.R.U64 R111, R111, 0x3, RZ ;  /* 0x000000036f6f7819 */ /* 0x000fe200000012ff */
[--C-:B------:R-:W-:Y:S01]  /*1b980*/  IMAD.X R63, RZ, RZ, R75.reuse, P2 ;  /* 0x000000ffff3f7224 */ /* 0x100fe200010e064b */
[-C--:B------:R-:W-:Y:S01]  /*1b990*/  IADD3.X R59, RZ, R75.reuse, RZ, P3, !PT ;  /* 0x0000004bff3b7210 */ /* 0x080fe20001ffe4ff */
[--C-:B------:R-:W-:Y:S01]  /*1b9a0*/  IMAD.X R67, RZ, RZ, R75.reuse, P1 ;  /* 0x000000ffff437224 */ /* 0x100fe200008e064b */
[----:B------:R-:W-:Y:S01]  /*1b9b0*/  IADD3.X R71, RZ, R75, RZ, P6, !PT ;  /* 0x0000004bff477210 */ /* 0x000fe200037fe4ff */
[----:B------:R-:W-:Y:S01]  /*1b9c0*/  IMAD.X R9, RZ, RZ, R75, P5 ;  /* 0x000000ffff097224 */ /* 0x000fe200028e064b */
[----:B------:R-:W-:-:S02]  /*1b9d0*/  SHF.R.U64 R141, R141, 0x3, RZ ;  /* 0x000000038d8d7819 */ /* 0x000fc400000012ff */
[----:B------:R-:W-:Y:S01]  /*1b9e0*/  MOV R74, R74 ;  /* 0x0000004a004a7202 */ /* 0x000fe20000000f00 */
[----:B------:R-:W-:Y:S01]  /*1b9f0*/  BAR.SYNC.DEFER_BLOCKING 0x1, 0x100 ;  /* 0x0044000000007b1d */ /* 0x000fe20000010000 */
[----:B------:R-:W-:Y:S02]  /*1ba00*/  LOP3.LUT R58, R143, R58, RZ, 0x3c, !PT ;  /* 0x0000003a8f3a7212 */ /* 0x000fe400078e3cff */
[----:B------:R-:W-:Y:S02]  /*1ba10*/  LOP3.LUT R75, R70, 0x380, RZ, 0xc0, !PT ;  /* 0x00000380464b7812 */ /* 0x000fe400078ec0ff */
[----:B------:R-:W-:Y:S02]  /*1ba20*/  LOP3.LUT R66, R3, R28, RZ, 0x3c, !PT ;  /* 0x0000001c03427212 */ /* 0x000fe400078e3cff */
[----:B------:R-:W-:Y:S02]  /*1ba30*/  MOV R10, R10 ;  /* 0x0000000a000a7202 */ /* 0x000fe40000000f00 */
[----:B------:R-:W-:-:S02]  /*1ba40*/  SHF.R.U64 R145, R145, 0x3, RZ ;  /* 0x0000000391917819 */ /* 0x000fc400000012ff */
[----:B------:R-:W-:Y:S02]  /*1ba50*/  LOP3.LUT R8, R111, R72, RZ, 0x3c, !PT ;  /* 0x000000486f087212 */ /* 0x000fe400078e3cff */
[----:B------:R-:W-:Y:S02]  /*1ba60*/  LOP3.LUT R54, R141, R54, RZ, 0x3c, !PT ;  /* 0x000000368d367212 */ /* 0x000fe400078e3cff */
[----:B------:R-:W-:Y:S02]  /*1ba70*/  MOV R14, R14 ;  /* 0x0000000e000e7202 */ /* 0x000fe40000000f00 */
[----:B------:R-:W-:Y:S02]  /*1ba80*/  SHF.R.U64 R75, R75, 0x3, RZ ;  /* 0x000000034b4b7819 */ /* 0x000fe400000012ff */
[----:B------:R-:W-:Y:S02]  /*1ba90*/  MOV R20, R20 ;  /* 0x0000001400147202 */ /* 0x000fe40000000f00 */
[----:B------:R-:W-:-:S02]  /*1baa0*/  MOV R3, R58 ;  /* 0x0000003a00037202 */ /* 0x000fc40000000f00 */
[----:B------:R-:W-:Y:S01]  /*1bab0*/  MOV R38, R38 ;  /* 0x0000002600267202 */ /* 0x000fe20000000f00 */
[----:B------:R-:W-:Y:S01]  /*1bac0*/  STSM.16.M88.4 [R74], R24 ;  /* 0x000000184a007844 */ /* 0x000fe20000000200 */
[----:B------:R-:W-:Y:S02]  /*1bad0*/  MOV R0, R66 ;  /* 0x0000004200007202 */ /* 0x000fe40000000f00 */
[----:B------:R-:W-:Y:S01]  /*1bae0*/  F2FP.F16.F32.PACK_AB R58, R61, R60 ;  /* 0x0000003c3d3a723e */ /* 0x000fe200000000ff */
[----:B------:R0:W-:Y:S01]  /*1baf0*/  STSM.16.M88.4 [R10], R32 ;  /* 0x000000200a007844 */ /* 0x0001e20000000200 */
[----:B------:R-:W-:Y:S02]  /*1bb00*/  F2FP.F16.F32.PACK_AB R59, R129, R112 ;  /* 0x00000070813b723e */ /* 0x000fe400000000ff */
[----:B------:R-:W-:Y:S02]  /*1bb10*/  LOP3.LUT R62, R145, R62, RZ, 0x3c, !PT ;  /* 0x0000003e913e7212 */ /* 0x000fe400078e3cff */
[----:B------:R-:W-:-:S02]  /*1bb20*/  MOV R46, R46 ;  /* 0x0000002e002e7202 */ /* 0x000fc40000000f00 */
[----:B------:R-:W-:Y:S02]  /*1bb30*/  MOV R21, R8 ;  /* 0x0000000800157202 */ /* 0x000fe40000000f00 */
[----:B------:R-:W-:Y:S02]  /*1bb40*/  F2FP.F16.F32.PACK_AB R66, R69, R68 ;  /* 0x000000444542723e */ /* 0x000fe400000000ff */
[----:B------:R-:W-:Y:S01]  /*1bb50*/  F2FP.F16.F32.PACK_AB R67, R127, R121 ;  /* 0x000000797f43723e */ /* 0x000fe200000000ff */
[----:B------:R-:W-:Y:S01]  /*1bb60*/  STSM.16.M88.4 [R14], R40 ;  /* 0x000000280e007844 */ /* 0x000fe20000000200 */
[----:B------:R-:W-:Y:S02]  /*1bb70*/  MOV R54, R54 ;  /* 0x0000003600367202 */ /* 0x000fe40000000f00 */
[----:B------:R-:W-:Y:S02]  /*1bb80*/  F2FP.F16.F32.PACK_AB R8, R73, R4 ;  /* 0x000000044908723e */ /* 0x000fe400000000ff */
[----:B------:R-:W-:-:S02]  /*1bb90*/  F2FP.F16.F32.PACK_AB R9, R126, R122 ;  /* 0x0000007a7e09723e */ /* 0x000fc400000000ff */
[----:B0-----:R-:W-:Y:S02]  /*1bba0*/  F2FP.F16.F32.PACK_AB R10, R77, R76 ;  /* 0x0000004c4d0a723e */ /* 0x001fe400000000ff */
[----:B------:R-:W-:Y:S01]  /*1bbb0*/  F2FP.F16.F32.PACK_AB R11, R125, R78 ;  /* 0x0000004e7d0b723e */ /* 0x000fe200000000ff */
[----:B------:R-:W-:Y:S01]  /*1bbc0*/  STSM.16.M88.4 [R20], R48 ;  /* 0x0000003014007844 */ /* 0x000fe20000000200 */
[----:B------:R-:W-:Y:S02]  /*1bbd0*/  LOP3.LUT R70, R75, R70, RZ, 0x3c, !PT ;  /* 0x000000464b467212 */ /* 0x000fe400078e3cff */
[----:B------:R-:W-:Y:S01]  /*1bbe0*/  MOV R62, R62 ;  /* 0x0000003e003e7202 */ /* 0x000fe20000000f00 */
[----:B------:R-:W-:Y:S01]  /*1bbf0*/  STSM.16.M88.4 [R38], R56 ;  /* 0x0000003826007844 */ /* 0x000fe20000000200 */
[----:B------:R-:W-:Y:S02]  /*1bc00*/  ISETP.NE.U32.AND P0, PT, RZ, UR4, PT ;  /* 0x00000004ff007c0c */ /* 0x000fe4000bf05070 */
[----:B----4-:R-:W-:Y:S01]  /*1bc10*/  IADD3 R24, P1, R102, UR4, RZ ;  /* 0x0000000466187c10 */ /* 0x010fe2000ff3e0ff */
[----:B------:R-:W-:Y:S01]  /*1bc20*/  STSM.16.M88.4 [R46], R64 ;  /* 0x000000402e007844 */ /* 0x000fe20000000200 */
[----:B------:R-:W-:-:S03]  /*1bc30*/  MOV R70, R70 ;  /* 0x0000004600467202 */ /* 0x000fc60000000f00 */
[----:B------:R0:W-:Y:S01]  /*1bc40*/  STSM.16.M88.4 [R54], R8 ;  /* 0x0000000836007844 */ /* 0x0001e20000000200 */
[----:B------:R-:W-:Y:S02]  /*1bc50*/  ISETP.NE.AND.EX P0, PT, RZ, UR5, PT, P0 ;  /* 0x00000005ff007c0c */ /* 0x000fe4000bf05300 */
[----:B------:R-:W-:Y:S01]  /*1bc60*/  IADD3.X R25, R94, UR5, RZ, P1, !PT ;  /* 0x000000055e197c10 */ /* 0x000fe20008ffe4ff */
[----:B------:R2:W-:Y:S01]  /*1bc70*/  STSM.16.M88.4 [R3], R80 ;  /* 0x0000005003007844 */ /* 0x0005e20000000200 */
[----:B------:R-:W-:-:S03]  /*1bc80*/  ULDC.64 UR4, c[0x0][0xc08] ;  /* 0x0003020000047ab9 */ /* 0x000fc60000000a00 */
[----:B------:R-:W-:Y:S01]  /*1bc90*/  STSM.16.M88.4 [R62], R88 ;  /* 0x000000583e007844 */ /* 0x000fe20000000200 */
[----:B------:R-:W-:-:S03]  /*1bca0*/  ISETP.NE.U32.AND P2, PT, RZ, UR4, PT ;  /* 0x00000004ff007c0c */ /* 0x000fc6000bf45070 */
[----:B------:R3:W-:Y:S01]  /*1bcb0*/  STSM.16.M88.4 [R0], R96 ;  /* 0x0000006000007844 */ /* 0x0007e20000000200 */
[----:B0-----:R-:W-:Y:S02]  /*1bcc0*/  F2FP.F16.F32.PACK_AB R8, R113, R139 ;  /* 0x0000008b7108723e */ /* 0x001fe400000000ff */
[----:B------:R-:W-:Y:S02]  /*1bcd0*/  F2FP.F16.F32.PACK_AB R9, R115, R114 ;  /* 0x000000727309723e */ /* 0x000fe400000000ff */
[----:B------:R-:W-:Y:S02]  /*1bce0*/  F2FP.F16.F32.PACK_AB R10, R117, R116 ;  /* 0x00000074750a723e */ /* 0x000fe400000000ff */
[----:B------:R-:W-:Y:S01]  /*1bcf0*/  F2FP.F16.F32.PACK_AB R11, R119, R118 ;  /* 0x00000076770b723e */ /* 0x000fe200000000ff */
[----:B------:R0:W-:Y:S01]  /*1bd00*/  STSM.16.M88.4 [R70], R104 ;  /* 0x0000006846007844 */ /* 0x0001e20000000200 */
[----:B------:R-:W-:Y:S01]  /*1bd10*/  ISETP.NE.AND.EX P2, PT, RZ, UR5, PT, P2 ;  /* 0x00000005ff007c0c */ /* 0x000fe2000bf45320 */
[----:B------:R-:W-:Y:S01]  /*1bd20*/  IMAD.MOV.U32 R20, RZ, RZ, RZ ;  /* 0x000000ffff147224 */ /* 0x000fe200078e00ff */
[----:B--2---:R-:W2:Y:S01]  /*1bd30*/  LDC R3, c[0x0][0xbe8] ;  /* 0x0002fa00ff037b82 */ /* 0x004ea20000000800 */
[----:B------:R0:W-:Y:S07]  /*1bd40*/  STSM.16.M88.4 [R21], R8 ;  /* 0x0000000815007844 */ /* 0x0001ee0000000200 */
[----:B------:R-:W-:Y:S03]  /*1bd50*/  BAR.SYNC.DEFER_BLOCKING 0x1, 0x100 ;  /* 0x0044000000007b1d */ /* 0x000fe60000010000 */
[----:B------:R-:W-:-:S03]  /*1bd60*/  @P2 IADD3 R14, P3, R102, UR4, RZ ;  /* 0x00000004660e2c10 */ /* 0x000fc6000ff7e0ff */
[----:B------:R-:W-:Y:S02]  /*1bd70*/  ULDC UR4, c[0x0][0xa88] ;  /* 0x0002a20000047ab9 */ /* 0x000fe40000000800 */
[----:B------:R-:W-:Y:S02]  /*1bd80*/  MOV R4, UR4 ;  /* 0x0000000400047c02 */ /* 0x000fe40008000f00 */
[----:B------:R-:W-:Y:S01]  /*1bd90*/  @P2 IADD3.X R15, R94, UR5, RZ, P3, !PT ;  /* 0x000000055e0f2c10 */ /* 0x000fe20009ffe4ff */
[----:B------:R0:W5:Y:S04]  /*1bda0*/  @P0 LDG.E R20, desc[UR60][R24.64] ;  /* 0x0000003c18140981 */ /* 0x000168000c1e1900 */
[----:B------:R0:W5:Y:S01]  /*1bdb0*/  @P2 LDG.E R4, desc[UR60][R14.64] ;  /* 0x0000003c0e042981 */ /* 0x000162000c1e1900 */
[----:B--2---:R-:W-:-:S13]  /*1bdc0*/  ISETP.NE.AND P1, PT, R3, 0x1, PT ;  /* 0x000000010300780c */ /* 0x004fda0003f25270 */
[----:B---3--:R-:W2:Y:S08]  /*1bdd0*/  @P1 LDC R0, c[0x0][0xbec] ;  /* 0x0002fb00ff001b82 */ /* 0x008eb00000000800 */
[----:B------:R-:W3:Y:S01]  /*1bde0*/  @P1 LDC R27, c[0x0][0xbf0] ;  /* 0x0002fc00ff1b1b82 */ /* 0x000ee20000000800 */
[----:B0-----:R-:W-:Y:S05]  /*1bdf0*/  @P2 BRA `(.L_x_2911) ;  /* 0x0000000000102947 */ /* 0x001fea0003800000 */
[----:B------:R-:W-:Y:S05]  /*1be00*/  @!P0 BRA `(.L_x_2911) ;  /* 0x00000000000c8947 */ /* 0x000fea0003800000 */
[----:B------:R-:W4:Y:S04]  /*1be10*/  LDG.E R7, desc[UR60][R24.64] ;  /* 0x0000003c18077981 */ /* 0x000f28000c1e1900 */
[----:B-----5:R-:W4:Y:S02]  /*1be20*/  LDG.E R4, desc[UR60][R24.64+0x4] ;  /* 0x0000043c18047981 */ /* 0x020f24000c1e1900 */
[----:B----4-:R-:W-:-:S07]  /*1be30*/  IMAD.IADD R4, R4, 0x1, -R7 ;  /* 0x0000000104047824 */ /* 0x010fce00078e0a07 */
.L_x_2911:
[----:B------:R-:W4:Y:S01]  /*1be40*/  LDL R7, [R1+0x38] ;  /* 0x0000380001077983 */ /* 0x000f220000100800 */
[----:B------:R-:W-:Y:S01]  /*1be50*/  ULDC.64 UR4, c[0x0][0xb90] ;  /* 0x0002e40000047ab9 */ /* 0x000fe20000000a00 */
[----:B-----5:R-:W-:Y:S01]  /*1be60*/  SHF.R.S32.HI R21, RZ, 0x1f, R20 ;  /* 0x0000001fff157819 */ /* 0x020fe20000011414 */
[----:B------:R-:W0:Y:S01]  /*1be70*/  @P1 LDC R69, c[0x0][0xbec] ;  /* 0x0002fb00ff451b82 */ /* 0x000e220000000800 */
[----:B------:R-:W3:Y:S04]  /*1be80*/  LDL.LU R14, [R1+0x58] ;  /* 0x00005800010e7983 */ /* 0x000ee80000300800 */
[----:B------:R-:W3:Y:S03]  /*1be90*/  LDL.LU R10, [R1+0x4c] ;  /* 0x00004c00010a7983 */ /* 0x000ee60000300800 */
[----:B------:R-:W1:Y:S01]  /*1bea0*/  @P1 LDC R71, c[0x0][0xbf0] ;  /* 0x0002fc00ff471b82 */ /* 0x000e620000000800 */
[----:B------:R-:W3:Y:S04]  /*1beb0*/  LDL.LU R70, [R1+0x40] ;  /* 0x0000400001467983 */ /* 0x000ee80000300800 */
[----:B------:R-:W3:Y:S04]  /*1bec0*/  LDL R68, [R1+0x5c] ;  /* 0x00005c0001447983 */ /* 0x000ee80000100800 */
[----:B------:R-:W3:Y:S04]  /*1bed0*/  LDL R66, [R1+0x3c] ;  /* 0x00003c0001427983 */ /* 0x000ee80000100800 */
[----:B------:R-:W3:Y:S01]  /*1bee0*/  LDL R34, [R1+0x80] ;  /* 0x0000800001227983 */ /* 0x000ee20000100800 */
[----:B----4-:R-:W-:-:S04]  /*1bef0*/  IMAD.IADD R25, R7, 0x1, R225 ;  /* 0x0000000107197824 */ /* 0x010fc800078e02e1 */
[----:B--2---:R-:W-:Y:S01]  /*1bf00*/  @P1 IMAD.HI.U32 R0, R25, R0, RZ ;  /* 0x0000000019001227 */ /* 0x004fe200078e00ff */
[----:B------:R-:W-:Y:S02]  /*1bf10*/  MOV R11, R25 ;  /* 0x00000019000b7202 */ /* 0x000fe40000000f00 */
[----:B---3--:R-:W-:Y:S02]  /*1bf20*/  SEL R28, R10, RZ, !P0 ;  /* 0x000000ff0a1c7207 */ /* 0x008fe40004000000 */
[----:B------:R-:W-:Y:S02]  /*1bf30*/  @P1 SHF.R.U32.HI R11, RZ, R27, R0 ;  /* 0x0000001bff0b1219 */ /* 0x000fe40000011600 */
[----:B------:R-:W2:Y:S01]  /*1bf40*/  LDL R27, [R1+0x60] ;  /* 0x00006000011b7983 */ /* 0x000ea20000100800 */
[----:B------:R-:W-:Y:S01]  /*1bf50*/  SHF.R.S32.HI R64, RZ, 0x1f, R70 ;  /* 0x0000001fff407819 */ /* 0x000fe20000011446 */
[----:B------:R-:W-:Y:S01]  /*1bf60*/  IMAD.WIDE.U32 R8, R70, UR4, R20 ;  /* 0x0000000446087c25 */ /* 0x000fe2000f8e0014 */
[----:B------:R-:W-:-:S03]  /*1bf70*/  SEL R0, R14, RZ, !P0 ;  /* 0x000000ff0e007207 */ /* 0x000fc60004000000 */
[----:B------:R-:W-:-:S04]  /*1bf80*/  IMAD R7, R64, UR4, RZ ;  /* 0x0000000440077c24 */ /* 0x000fc8000f8e02ff */
[----:B------:R-:W-:Y:S01]  /*1bf90*/  IMAD R15, R70, UR5, R7 ;  /* 0x00000005460f7c24 */ /* 0x000fe2000f8e0207 */
[----:B------:R-:W-:Y:S01]  /*1bfa0*/  IADD3 R10, -R11, RZ, RZ ;  /* 0x000000ff0b0a7210 */ /* 0x000fe20007ffe1ff */
[----:B------:R-:W-:Y:S01]  /*1bfb0*/  IMAD R7, R68, 0x40, R224 ;  /* 0x0000004044077824 */ /* 0x000fe200078e02e0 */
[----:B------:R-:W-:Y:S01]  /*1bfc0*/  ULDC.64 UR4, c[0x0][0xb98] ;  /* 0x0002e60000047ab9 */ /* 0x000fe20000000a00 */
[----:B------:R-:W-:Y:S02]  /*1bfd0*/  IMAD.IADD R9, R9, 0x1, R15 ;  /* 0x0000000109097824 */ /* 0x000fe400078e020f */
[----:B------:R-:W-:-:S04]  /*1bfe0*/  IMAD.WIDE R12, R7, 0x2, R12 ;  /* 0x00000002070c7825 */ /* 0x000fc800078e020c */
[----:B------:R-:W-:-:S04]  /*1bff0*/  IMAD.WIDE.U32 R8, R28, UR4, R8 ;  /* 0x000000041c087c25 */ /* 0x000fc8000f8e0008 */
[----:B------:R-:W-:Y:S02]  /*1c000*/  IMAD R15, R0, UR4, RZ ;  /* 0x00000004000f7c24 */ /* 0x000fe4000f8e02ff */
        /* <DEDUP_REMOVED lines=11> */
[----:B------:R-:W-:Y:S01]  /*1c0c0*/  LOP3.LUT R8, R25, 0x380, RZ, 0xc0, !PT ;  /* 0x0000038019087812 */ /* 0x000fe200078ec0ff */
[----:B------:R-:W-:Y:S02]  /*1c0d0*/  ULDC.64 UR4, c[0x0][0xb50] ;  /* 0x0002d40000047ab9 */ /* 0x000fe40000000a00 */
[----:B------:R-:W-:Y:S01]  /*1c0e0*/  IMAD.IADD R7, R11, 0x1, R9 ;  /* 0x000000010b077824 */ /* 0x000fe200078e0209 */
[----:B------:R-:W-:Y:S02]  /*1c0f0*/  LEA R11, P0, R10, UR4, 0x2 ;  /* 0x000000040a0b7c11 */ /* 0x000fe4000f8010ff */
[----:B------:R-:W-:Y:S02]  /*1c100*/  SHF.R.U64 R8, R8, 0x3, RZ ;  /* 0x0000000308087819 */ /* 0x000fe400000012ff */
[----:B------:R-:W-:Y:S01]  /*1c110*/  LEA.HI.X R26, R10, UR5, R7, 0x2, P0 ;  /* 0x000000050a1a7c11 */ /* 0x000fe200080f1407 */
[----:B------:R-:W-:Y:S01]  /*1c120*/  ULDC.64 UR4, c[0x0][0xaa0] ;  /* 0x0002a80000047ab9 */ /* 0x000fe20000000a00 */
[----:B------:R-:W-:-:S02]  /*1c130*/  LOP3.LUT R8, R8, R25, RZ, 0x3c, !PT ;  /* 0x0000001908087212 */ /* 0x000fc400078e3cff */
[C---:B------:R-:W-:Y:S02]  /*1c140*/  IADD3 R37, P0, R12.reuse, 0x5000, RZ ;  /* 0x000050000c257810 */ /* 0x040fe40007f1e0ff */
[C---:B------:R-:W-:Y:S02]  /*1c150*/  IADD3 R15, P6, R12.reuse, 0x2000, RZ ;  /* 0x000020000c0f7810 */ /* 0x040fe40007fde0ff */
[C---:B------:R-:W-:Y:S02]  /*1c160*/  IADD3 R25, P5, R12.reuse, 0x3000, RZ ;  /* 0x000030000c197810 */ /* 0x040fe40007fbe0ff */
[C---:B------:R-:W-:Y:S01]  /*1c170*/  IADD3 R33, P4, R12.reuse, 0x4000, RZ ;  /* 0x000040000c217810 */ /* 0x040fe20007f9e0ff */
[----:B------:R-:W-:Y:S01]  /*1c180*/  IMAD.X R9, RZ, RZ, R13, P2 ;  /* 0x000000ffff097224 */ /* 0x000fe200010e060d */
[----:B------:R-:W-:Y:S01]  /*1c190*/  IADD3 R41, P3, R12, 0x6000, RZ ;  /* 0x000060000c297810 */ /* 0x000fe20007f7e0ff */
[----:B------:R-:W-:Y:S01]  /*1c1a0*/  IMAD R21, R21, UR4, RZ ;  /* 0x0000000415157c24 */ /* 0x000fe2000f8e02ff */
[----:B------:R-:W-:-:S02]  /*1c1b0*/  LOP3.LUT R36, R37, 0x380, RZ, 0xc0, !PT ;  /* 0x0000038025247812 */ /* 0x000fc400078ec0ff */
[----:B------:R-:W-:Y:S02]  /*1c1c0*/  IADD3 R45, P2, R12, 0x7000, RZ ;  /* 0x000070000c2d7810 */ /* 0x000fe40007f5e0ff */
[----:B------:R-:W-:Y:S02]  /*1c1d0*/  LOP3.LUT R14, R15, 0x380, RZ, 0xc0, !PT ;  /* 0x000003800f0e7812 */ /* 0x000fe400078ec0ff */
[----:B------:R-:W-:Y:S02]  /*1c1e0*/  LOP3.LUT R24, R25, 0x380, RZ, 0xc0, !PT ;  /* 0x0000038019187812 */ /* 0x000fe400078ec0ff */
[----:B------:R-:W-:Y:S01]  /*1c1f0*/  LOP3.LUT R32, R33, 0x380, RZ, 0xc0, !PT ;  /* 0x0000038021207812 */ /* 0x000fe200078ec0ff */
[----:B------:R-:W-:Y:S01]  /*1c200*/  SHFL.IDX PT, R54, R11, RZ, 0x1c1f ;  /* 0x001c1fff0b367589 */ /* 0x000fe200000e0000 */
[----:B------:R-:W-:Y:S01]  /*1c210*/  LOP3.LUT R40, R41, 0x380, RZ, 0xc0, !PT ;  /* 0x0000038029287812 */ /* 0x000fe200078ec0ff */
[----:B------:R-:W-:Y:S01]  /*1c220*/  IMAD R67, R20, UR5, R21 ;  /* 0x0000000514437c24 */ /* 0x000fe2000f8e0215 */
[----:B------:R-:W-:Y:S01]  /*1c230*/  SHF.R.U64 R36, R36, 0x3, RZ ;  /* 0x0000000324247819 */ /* 0x000fe200000012ff */
[----:B------:R-:W3:Y:S01]  /*1c240*/  SHFL.IDX PT, R55, R26, RZ, 0x1c1f ;  /* 0x001c1fff1a377589 */ /* 0x000ee200000e0000 */
[----:B------:R-:W-:Y:S01]  /*1c250*/  IMAD R66, R66, 0x20, R68 ;  /* 0x0000002042427824 */ /* 0x000fe200078e0244 */
[----:B------:R-:W-:Y:S01]  /*1c260*/  LOP3.LUT R44, R45, 0x380, RZ, 0xc0, !PT ;  /* 0x000003802d2c7812 */ /* 0x000fe200078ec0ff */
[----:B------:R-:W-:Y:S01]  /*1c270*/  IMAD.WIDE.U32 R20, R20, UR4, RZ ;  /* 0x0000000414147c25 */ /* 0x000fe2000f8e00ff */
[----:B------:R-:W-:Y:S01]  /*1c280*/  SHFL.IDX PT, R58, R11, 0x1, 0x1c1f ;  /* 0x003c1f000b3a7f89 */ /* 0x000fe200000e0000 */
[----:B------:R-:W-:Y:S01]  /*1c290*/  SHF.R.U64 R14, R14, 0x3, RZ ;  /* 0x000000030e0e7819 */ /* 0x000fe200000012ff */
[----:B------:R-:W-:Y:S01]  /*1c2a0*/  ULDC.64 UR4, c[0x0][0xae8] ;  /* 0x0002ba0000047ab9 */ /* 0x000fe20000000a00 */
[----:B------:R-:W-:Y:S01]  /*1c2b0*/  SHF.R.U64 R24, R24, 0x3, RZ ;  /* 0x0000000318187819 */ /* 0x000fe200000012ff */
[----:B------:R-:W4:Y:S01]  /*1c2c0*/  SHFL.IDX PT, R59, R26, 0x1, 0x1c1f ;  /* 0x003c1f001a3b7f89 */ /* 0x000f2200000e0000 */
[----:B------:R-:W-:-:S02]  /*1c2d0*/  SHF.R.U64 R32, R32, 0x3, RZ ;  /* 0x0000000320207819 */ /* 0x000fc400000012ff */
[----:B------:R-:W-:Y:S02]  /*1c2e0*/  IADD3 R34, R34, R225, RZ ;  /* 0x000000e122227210 */ /* 0x000fe40007ffe0ff */
[----:B------:R-:W-:Y:S01]  /*1c2f0*/  SHF.R.U64 R40, R40, 0x3, RZ ;  /* 0x0000000328287819 */ /* 0x000fe200000012ff */
[----:B------:R-:W-:Y:S01]  /*1c300*/  IMAD.IADD R21, R21, 0x1, R67 ;  /* 0x0000000115157824 */ /* 0x000fe200078e0243 */
[----:B------:R-:W-:Y:S01]  /*1c310*/  LOP3.LUT R36, R36, R37, RZ, 0x3c, !PT ;  /* 0x0000002524247212 */ /* 0x000fe200078e3cff */
[----:B------:R-:W-:Y:S01]  /*1c320*/  IMAD R64, R64, UR4, RZ ;  /* 0x0000000440407c24 */ /* 0x000fe2000f8e02ff */
[----:B------:R-:W-:Y:S01]  /*1c330*/  SHF.R.U64 R44, R44, 0x3, RZ ;  /* 0x000000032c2c7819 */ /* 0x000fe200000012ff */
[--C-:B------:R-:W-:Y:S01]  /*1c340*/  IMAD.X R37, RZ, RZ, R13.reuse, P0 ;  /* 0x000000ffff257224 */ /* 0x100fe200000e060d */
[----:B------:R-:W-:Y:S01]  /*1c350*/  IADD3 R66, R225, R66, RZ ;  /* 0x00000042e1427210 */ /* 0x000fe20007ffe0ff */
[----:B------:R-:W-:Y:S01]  /*1c360*/  IMAD R65, R4, R3, RZ ;  /* 0x0000000304417224 */ /* 0x000fe200078e02ff */
[----:B------:R-:W-:Y:S01]  /*1c370*/  LOP3.LUT R14, R14, R15, RZ, 0x3c, !PT ;  /* 0x0000000f0e0e7212 */ /* 0x000fe200078e3cff */
[----:B------:R-:W-:Y:S01]  /*1c380*/  VIADD R10, R34, 0x8 ;  /* 0x00000008220a7836 */ /* 0x000fe20000000000 */
[----:B------:R-:W-:Y:S01]  /*1c390*/  LOP3.LUT R24, R24, R25, RZ, 0x3c, !PT ;  /* 0x0000001918187212 */ /* 0x000fe200078e3cff */
[--C-:B------:R-:W-:Y:S01]  /*1c3a0*/  IMAD.X R25, RZ, RZ, R13.reuse, P5 ;  /* 0x000000ffff197224 */ /* 0x100fe200028e060d */
[----:B------:R-:W-:Y:S01]  /*1c3b0*/  LOP3.LUT R32, R32, R33, RZ, 0x3c, !PT ;  /* 0x0000002120207212 */ /* 0x000fe200078e3cff */
[----:B------:R-:W-:Y:S01]  /*1c3c0*/  IMAD.X R33, RZ, RZ, R13, P4 ;  /* 0x000000ffff217224 */ /* 0x000fe200020e060d */
[----:B------:R-:W-:-:S02]  /*1c3d0*/  LOP3.LUT R40, R40, R41, RZ, 0x3c, !PT ;  /* 0x0000002928287212 */ /* 0x000fc400078e3cff */
[-C--:B------:R-:W-:Y:S01]  /*1c3e0*/  IADD3.X R15, RZ, R13.reuse, RZ, P6, !PT ;  /* 0x0000000dff0f7210 */ /* 0x080fe200037fe4ff */
[----:B------:R-:W-:Y:S01]  /*1c3f0*/  IMAD R67, R70, UR5, R64 ;  /* 0x0000000546437c24 */ /* 0x000fe2000f8e0240 */
[----:B------:R-:W-:Y:S01]  /*1c400*/  IADD3 R49, P6, R12, 0x8000, RZ ;  /* 0x000080000c317810 */ /* 0x000fe20007fde0ff */
[----:B------:R-:W-:Y:S01]  /*1c410*/  IMAD.WIDE.U32 R20, R70, UR4, R20 ;  /* 0x0000000446147c25 */ /* 0x000fe2000f8e0014 */
[C---:B------:R-:W-:Y:S01]  /*1c420*/  IADD3 R53, P5, R12.reuse, 0x9000, RZ ;  /* 0x000090000c357810 */ /* 0x040fe20007fbe0ff */
[----:B------:R-:W-:Y:S01]  /*1c430*/  ULDC.64 UR4, c[0x0][0xaf0] ;  /* 0x0002bc0000047ab9 */ /* 0x000fe20000000a00 */
[----:B------:R-:W-:Y:S02]  /*1c440*/  IADD3 R57, P4, R12, 0xa000, RZ ;  /* 0x0000a0000c397810 */ /* 0x000fe40007f9e0ff */
[----:B------:R-:W-:Y:S01]  /*1c450*/  IADD3.X R41, RZ, R13, RZ, P3, !PT ;  /* 0x0000000dff297210 */ /* 0x000fe20001ffe4ff */
[----:B0-----:R-:W-:Y:S01]  /*1c460*/  @P1 IMAD.HI.U32 R64, R66, R69, RZ ;  /* 0x0000004542401227 */ /* 0x001fe200078e00ff */
[----:B------:R-:W-:-:S02]  /*1c470*/  LOP3.LUT R44, R44, R45, RZ, 0x3c, !PT ;  /* 0x0000002d2c2c7212 */ /* 0x000fc400078e3cff */
[C---:B------:R-:W-:Y:S01]  /*1c480*/  IADD3 R7, P3, R12.reuse, 0xb000, RZ ;  /* 0x0000b0000c077810 */ /* 0x040fe20007f7e0ff */
[----:B------:R-:W-:Y:S01]  /*1c490*/  IMAD.X R45, RZ, RZ, R13, P2 ;  /* 0x000000ffff2d7224 */ /* 0x000fe200010e060d */
[----:B------:R-:W-:Y:S01]  /*1c4a0*/  LOP3.LUT R48, R49, 0x380, RZ, 0xc0, !PT ;  /* 0x0000038031307812 */ /* 0x000fe200078ec0ff */
[----:B------:R-:W-:Y:S01]  /*1c4b0*/  IMAD.IADD R21, R21, 0x1, R67 ;  /* 0x0000000115157824 */ /* 0x000fe200078e0243 */
[----:B------:R-:W-:Y:S02]  /*1c4c0*/  LOP3.LUT R52, R53, 0x380, RZ, 0xc0, !PT ;  /* 0x0000038035347812 */ /* 0x000fe400078ec0ff */
[----:B------:R-:W-:Y:S02]  /*1c4d0*/  LOP3.LUT R56, R57, 0x380, RZ, 0xc0, !PT ;  /* 0x0000038039387812 */ /* 0x000fe400078ec0ff */
[----:B------:R-:W-:Y:S01]  /*1c4e0*/  LOP3.LUT R61, R12, 0x380, RZ, 0xc0, !PT ;  /* 0x000003800c3d7812 */ /* 0x000fe200078ec0ff */
[----:B------:R-:W-:Y:S01]  /*1c4f0*/  IMAD.MOV.U32 R67, RZ, RZ, R66 ;  /* 0x000000ffff437224 */ /* 0x000fe200078e0042 */
[----:B------:R-:W-:Y:S01]  /*1c500*/  LOP3.LUT R4, R7, 0x380, RZ, 0xc0, !PT ;  /* 0x0000038007047812 */ /* 0x000fe200078ec0ff */
[----:B------:R-:W-:Y:S01]  /*1c510*/  IMAD R69, R0, UR4, RZ ;  /* 0x0000000400457c24 */ /* 0x000fe2000f8e02ff */
[----:B-1----:R-:W-:-:S02]  /*1c520*/  @P1 SHF.R.U32.HI R67, RZ, R71, R64 ;  /* 0x00000047ff431219 */ /* 0x002fc40000011640 */
[----:B------:R-:W-:Y:S02]  /*1c530*/  SHF.R.U64 R48, R48, 0x3, RZ ;  /* 0x0000000330307819 */ /* 0x000fe400000012ff */
[----:B------:R-:W-:Y:S02]  /*1c540*/  SHF.R.U64 R52, R52, 0x3, RZ ;  /* 0x0000000334347819 */ /* 0x000fe400000012ff */
[----:B------:R-:W-:Y:S02]  /*1c550*/  SHF.R.U64 R56, R56, 0x3, RZ ;  /* 0x0000000338387819 */ /* 0x000fe400000012ff */
[----:B------:R-:W-:Y:S01]  /*1c560*/  SHF.R.U64 R61, R61, 0x3, RZ ;  /* 0x000000033d3d7819 */ /* 0x000fe200000012ff */
[----:B------:R-:W-:Y:S01]  /*1c570*/  IMAD R69, R28, UR5, R69 ;  /* 0x000000051c457c24 */ /* 0x000fe2000f8e0245 */
[----:B------:R-:W-:Y:S01]  /*1c580*/  SHF.R.U64 R4, R4, 0x3, RZ ;  /* 0x0000000304047819 */ /* 0x000fe200000012ff */
[----:B------:R-:W-:Y:S01]  /*1c590*/  IMAD.WIDE.U32 R20, R28, UR4, R20 ;  /* 0x000000041c147c25 */ /* 0x000fe2000f8e0014 */
[----:B------:R-:W-:Y:S01]  /*1c5a0*/  SHF.R.S32.HI R0, RZ, 0x1f, R67 ;  /* 0x0000001fff007819 */ /* 0x000fe20000011443 */
[----:B------:R-:W-:Y:S01]  /*1c5b0*/  ULDC.64 UR4, c[0x0][0xae0] ;  /* 0x0002b80000047ab9 */ /* 0x000fe20000000a00 */
[----:B------:R-:W-:Y:S01]  /*1c5c0*/  IADD3 R28, -R67, RZ, RZ ;  /* 0x000000ff431c7210 */ /* 0x000fe20007ffe1ff */
[--C-:B------:R-:W-:Y:S01]  /*1c5d0*/  IMAD.X R63, RZ, RZ, R13.reuse, P3 ;  /* 0x000000ffff3f7224 */ /* 0x100fe200018e060d */
[----:B------:R-:W-:Y:S01]  /*1c5e0*/  LOP3.LUT R48, R48, R49, RZ, 0x3c, !PT ;  /* 0x0000003130307212 */ /* 0x000fe200078e3cff */
[----:B------:R-:W-:Y:S01]  /*1c5f0*/  IMAD.X R49, RZ, RZ, R13, P6 ;  /* 0x000000ffff317224 */ /* 0x000fe200030e060d */
[----:B------:R-:W-:-:S02]  /*1c600*/  LOP3.LUT R52, R52, R53, RZ, 0x3c, !PT ;  /* 0x0000003534347212 */ /* 0x000fc400078e3cff */
[----:B------:R-:W-:Y:S01]  /*1c610*/  LOP3.LUT R56, R56, R57, RZ, 0x3c, !PT ;  /* 0x0000003938387212 */ /* 0x000fe200078e3cff */
[----:B------:R-:W-:Y:S01]  /*1c620*/  IMAD.X R57, RZ, RZ, R13, P4 ;  /* 0x000000ffff397224 */ /* 0x000fe200020e060d */
[----:B------:R-:W-:Y:S02]  /*1c630*/  LOP3.LUT R60, R61, R12, RZ, 0x3c, !PT ;  /* 0x0000000c3d3c7212 */ /* 0x000fe400078e3cff */
[-C--:B------:R-:W-:Y:S02]  /*1c640*/  IADD3.X R53, RZ, R13.reuse, RZ, P5, !PT ;  /* 0x0000000dff357210 */ /* 0x080fe40002ffe4ff */
[----:B------:R-:W-:Y:S02]  /*1c650*/  MOV R61, R13 ;  /* 0x0000000d003d7202 */ /* 0x000fe40000000f00 */
[----:B------:R-:W-:Y:S01]  /*1c660*/  LOP3.LUT R62, R4, R7, RZ, 0x3c, !PT ;  /* 0x00000007043e7212 */ /* 0x000fe200078e3cff */
[----:B------:R-:W-:Y:S02]  /*1c670*/  IMAD.IADD R21, R21, 0x1, R69 ;  /* 0x0000000115157824 */ /* 0x000fe400078e0245 */
[----:B------:R-:W-:-:S02]  /*1c680*/  IMAD R0, R0, UR4, RZ ;  /* 0x0000000400007c24 */ /* 0x000fc4000f8e02ff */
[----:B------:R-:W-:Y:S02]  /*1c690*/  IMAD R3, R3, R28, R66 ;  /* 0x0000001c03037224 */ /* 0x000fe400078e0242 */
[C---:B------:R-:W-:Y:S02]  /*1c6a0*/  IMAD R69, R67.reuse, UR5, R0 ;  /* 0x0000000543457c24 */ /* 0x040fe4000f8e0200 */
[----:B------:R-:W-:Y:S01]  /*1c6b0*/  IMAD.WIDE.U32 R20, R67, UR4, R20 ;  /* 0x0000000443147c25 */ /* 0x000fe2000f8e0014 */
[----:B------:R-:W-:Y:S01]  /*1c6c0*/  SHF.R.S32.HI R0, RZ, 0x1f, R3 ;  /* 0x0000001fff007819 */ /* 0x000fe20000011403 */
[----:B------:R-:W-:Y:S02]  /*1c6d0*/  ULDC.64 UR4, c[0x0][0xad8] ;  /* 0x0002b60000047ab9 */ /* 0x000fe40000000a00 */
[----:B------:R-:W-:Y:S01]  /*1c6e0*/  IMAD.IADD R70, R68, 0x1, R225 ;  /* 0x0000000144467824 */ /* 0x000fe200078e02e1 */
[----:B------:R-:W-:Y:S01]  /*1c6f0*/  IADD3 R21, R21, R69, RZ ;  /* 0x0000004515157210 */ /* 0x000fe20007ffe0ff */
[----:B------:R-:W-:-:S02]  /*1c700*/  IMAD R28, R0, UR4, RZ ;  /* 0x00000004001c7c24 */ /* 0x000fc4000f8e02ff */
[----:B------:R-:W-:Y:S02]  /*1c710*/  VIADD R0, R70, 0x20 ;  /* 0x0000002046007836 */ /* 0x000fe40000000000 */
[C---:B------:R-:W-:Y:S02]  /*1c720*/  IMAD R67, R3.reuse, UR5, R28 ;  /* 0x0000000503437c24 */ /* 0x040fe4000f8e021c */
[----:B------:R-:W-:Y:S01]  /*1c730*/  IMAD.WIDE.U32 R20, R3, UR4, R20 ;  /* 0x0000000403147c25 */ /* 0x000fe2000f8e0014 */
[----:B------:R-:W-:Y:S01]  /*1c740*/  ULDC.64 UR4, c[0x0][0xa80] ;  /* 0x0002a00000047ab9 */ /* 0x000fe20000000a00 */
[----:B------:R-:W-:Y:S02]  /*1c750*/  ISETP.GE.AND P1, PT, R0, R65, PT ;  /* 0x000000410000720c */ /* 0x000fe40003f26270 */
[----:B------:R-:W-:Y:S01]  /*1c760*/  IMAD.IADD R3, R21, 0x1, R67 ;  /* 0x0000000115037824 */ /* 0x000fe200078e0243 */
[----:B------:R-:W-:Y:S01]  /*1c770*/  LEA R64, P3, R20, UR4, 0x1 ;  /* 0x0000000414407c11 */ /* 0x000fe2000f8608ff */
[----:B------:R-:W-:-:S03]  /*1c780*/  VIADD R0, R2, 0x30820 ;  /* 0x0003082002007836 */ /* 0x000fc60000000000 */
[----:B------:R-:W-:Y:S02]  /*1c790*/  LEA.HI.X R3, R20, UR5, R3, 0x1, P3 ;  /* 0x0000000514037c11 */ /* 0x000fe400098f0c03 */
[----:B------:R-:W-:Y:S01]  /*1c7a0*/  PRMT R0, RZ, 0x654, R0 ;  /* 0x00000654ff007816 */ /* 0x000fe20000000000 */
[----:B------:R-:W-:Y:S01]  /*1c7b0*/  VIADD R74, R224, 0x40 ;  /* 0x00000040e04a7836 */ /* 0x000fe20000000000 */
[----:B------:R-:W-:Y:S01]  /*1c7c0*/  IADD3 R28, R70, 0x40, RZ ;  /* 0x00000040461c7810 */ /* 0x000fe20007ffe0ff */
[----:B------:R-:W-:Y:S01]  /*1c7d0*/  VIADD R73, R224, 0x80 ;  /* 0x00000080e0497836 */ /* 0x000fe20000000000 */
[----:B------:R-:W0:Y:S01]  /*1c7e0*/  SHFL.IDX PT, R67, R64, RZ, 0x181f ;  /* 0x00181fff40437589 */ /* 0x000e2200000e0000 */
[----:B------:R-:W-:Y:S03]  /*1c7f0*/  BSSY B1, `(.L_x_2912) ;  /* 0x000002e000017945 */ /* 0x000fe60003800000 */
[----:B------:R-:W1:Y:S01]  /*1c800*/  SHFL.IDX PT, R69, R3, RZ, 0x181f ;  /* 0x00181fff03457589 */ /* 0x000e6200000e0000 */
[----:B------:R-:W-:-:S02]  /*1c810*/  SHF.R.S32.HI R71, RZ, 0x1f, R224 ;  /* 0x0000001fff477819 */ /* 0x000fc400000114e0 */
[----:B------:R-:W-:Y:S02]  /*1c820*/  IADD3 R72, R224, 0x80, RZ ;  /* 0x00000080e0487810 */ /* 0x000fe40007ffe0ff */
[----:B------:R-:W-:Y:S02]  /*1c830*/  SHF.R.S32.HI R73, RZ, 0x1f, R73 ;  /* 0x0000001fff497819 */ /* 0x000fe40000011449 */
[----:B--2---:R-:W-:-:S04]  /*1c840*/  LOP3.LUT P0, RZ, R27, 0x3, RZ, 0xc0, !PT ;  /* 0x000000031bff7812 */ /* 0x004fc8000780c0ff */
[-C--:B------:R-:W-:Y:S02]  /*1c850*/  ISETP.GE.OR P2, PT, R34, R65.reuse, P0 ;  /* 0x000000412200720c */ /* 0x080fe40000746670 */
[----:B------:R-:W-:-:S11]  /*1c860*/  ISETP.GE.OR P0, PT, R10, R65, P0 ;  /* 0x000000410a00720c */ /* 0x000fd60000706670 */
[----:B---3--:R-:W-:Y:S04]  /*1c870*/  @!P2 ST.E desc[UR60][R54.64], R5 ;  /* 0x000000053600a985 */ /* 0x008fe8000c10193c */
[----:B----4-:R2:W-:Y:S04]  /*1c880*/  @!P0 ST.E desc[UR60][R58.64], R6 ;  /* 0x000000063a008985 */ /* 0x0105e8000c10193c */
[----:B------:R-:W5:Y:S04]  /*1c890*/  LD.E.128 R8, desc[UR60][R8.64] ;  /* 0x0000003c08087980 */ /* 0x000f68000c101d00 */
[----:B------:R-:W5:Y:S04]  /*1c8a0*/  LD.E.128 R12, desc[UR60][R14.64] ;  /* 0x0000003c0e0c7980 */ /* 0x000f68000c101d00 */
[----:B--2---:R2:W5:Y:S04]  /*1c8b0*/  LD.E.128 R4, desc[UR60][R60.64] ;  /* 0x0000003c3c047980 */ /* 0x004568000c101d00 */
        /* <DEDUP_REMOVED lines=14> */
[----:B---3--:R-:W3:Y:S01]  /*1c9a0*/  FENCE.VIEW.ASYNC.S ;  /* 0x00000000000073c6 */ /* 0x008ee20000000000 */
[----:B------:R-:W-:-:S02]  /*1c9b0*/  ISETP.GE.AND P2, PT, R70, R65, PT ;  /* 0x000000414600720c */ /* 0x000fc40003f46270 */
[----:B------:R-:W-:Y:S02]  /*1c9c0*/  ISETP.GE.AND P0, PT, R28, R65, PT ;  /* 0x000000411c00720c */ /* 0x000fe40003f06270 */
[----:B------:R-:W-:Y:S01]  /*1c9d0*/  SHF.R.S32.HI R28, RZ, 0x1f, R74 ;  /* 0x0000001fff1c7819 */ /* 0x000fe2000001144a */
[----:B---3--:R2:W-:Y:S08]  /*1c9e0*/  SYNCS.ARRIVE.TRANS64.RED.A1T0 RZ, [R0+URZ], RZ ;  /* 0x000000ff00ff79a7 */ /* 0x0085f0000810043f */
[----:B012---:R-:W-:Y:S05]  /*1c9f0*/  @P2 BRA `(.L_x_2913) ;  /* 0x0000000000342947 */ /* 0x007fea0003800000 */
[----:B------:R-:W-:Y:S02]  /*1ca00*/  ULDC UR4, c[0x0][0xac8] ;  /* 0x0002b20000047ab9 */ /* 0x000fe40000000800 */
[----:B------:R-:W-:Y:S02]  /*1ca10*/  ISETP.GE.AND P4, PT, R224, UR4, PT ;  /* 0x00000004e0007c0c */ /* 0x000fe4000bf86270 */
[----:B------:R-:W-:Y:S02]  /*1ca20*/  ISETP.GE.AND P3, PT, R74, UR4, PT ;  /* 0x000000044a007c0c */ /* 0x000fe4000bf66270 */
[----:B------:R-:W-:-:S09]  /*1ca30*/  ISETP.GE.AND P2, PT, R72, UR4, PT ;  /* 0x0000000448007c0c */ /* 0x000fd2000bf46270 */
[-C--:B------:R-:W-:Y:S02]  /*1ca40*/  @!P4 LEA R20, P6, R224, R67.reuse, 0x1 ;  /* 0x00000043e014c211 */ /* 0x080fe400078c08ff */
[----:B------:R-:W-:Y:S02]  /*1ca50*/  @!P3 LEA R66, P5, R74, R67, 0x1 ;  /* 0x000000434a42b211 */ /* 0x000fe400078a08ff */
[----:B------:R-:W-:Y:S02]  /*1ca60*/  @!P4 LEA.HI.X R21, R224, R69, R71, 0x1, P6 ;  /* 0x00000045e015c211 */ /* 0x000fe400030f0c47 */
[----:B------:R-:W-:Y:S02]  /*1ca70*/  @!P2 LEA R68, P6, R72, R67, 0x1 ;  /* 0x000000434844a211 */ /* 0x000fe400078c08ff */
[-C--:B------:R-:W-:Y:S01]  /*1ca80*/  @!P3 LEA.HI.X R67, R74, R69.reuse, R28, 0x1, P5 ;  /* 0x000000454a43b211 */ /* 0x080fe200028f0c1c */
[----:B-----5:R0:W-:Y:S01]  /*1ca90*/  @!P4 ST.E.128 desc[UR60][R20.64], R4 ;  /* 0x000000041400c985 */ /* 0x0201e2000c101d3c */
[----:B------:R-:W-:-:S03]  /*1caa0*/  @!P2 LEA.HI.X R69, R72, R69, R73, 0x1, P6 ;  /* 0x000000454845a211 */ /* 0x000fc600030f0c49 */
[----:B------:R0:W-:Y:S04]  /*1cab0*/  @!P3 ST.E.128 desc[UR60][R66.64], R32 ;  /* 0x000000204200b985 */ /* 0x0001e8000c101d3c */
[----:B------:R0:W-:Y:S02]  /*1cac0*/  @!P2 ST.E.128 desc[UR60][R68.64], R48 ;  /* 0x000000304400a985 */ /* 0x0001e4000c101d3c */
.L_x_2913:
[----:B------:R-:W-:Y:S05]  /*1cad0*/  BSYNC B1 ;  /* 0x0000000000017941 */ /* 0x000fea0003800000 */
.L_x_2912:
[----:B0-----:R0:W1:Y:S01]  /*1cae0*/  SHFL.IDX PT, R21, R3, 0x1, 0x181f ;  /* 0x00381f0003157f89 */ /* 0x00106200000e0000 */
[----:B------:R-:W-:Y:S03]  /*1caf0*/  BSSY B1, `(.L_x_2914) ;  /* 0x0000010000017945 */ /* 0x000fe60003800000 */
[----:B-----5:R0:W2:Y:S01]  /*1cb00*/  SHFL.IDX PT, R5, R64, 0x1, 0x181f ;  /* 0x00381f0040057f89 */ /* 0x0200a200000e0000 */
        /* <DEDUP_REMOVED lines=8> */
[-C--:B-1----:R-:W-:Y:S02]  /*1cb90*/  @!P4 LEA.HI.X R5, R224, R21.reuse, R71, 0x1, P1 ;  /* 0x00000015e005c211 */ /* 0x082fe400008f0c47 */
[-C--:B------:R-:W-:Y:S02]  /*1cba0*/  @!P5 LEA.HI.X R7, R74, R21.reuse, R28, 0x1, P2 ;  /* 0x000000154a07d211 */ /* 0x080fe400010f0c1c */
[----:B------:R-:W-:Y:S01]  /*1cbb0*/  @!P6 LEA.HI.X R21, R72, R21, R73, 0x1, P3 ;  /* 0x000000154815e211 */ /* 0x000fe200018f0c49 */
[----:B------:R3:W-:Y:S04]  /*1cbc0*/  @!P4 ST.E.128 desc[UR60][R4.64], R8 ;  /* 0x000000080400c985 */ /* 0x0007e8000c101d3c */
[----:B------:R3:W-:Y:S04]  /*1cbd0*/  @!P5 ST.E.128 desc[UR60][R6.64], R36 ;  /* 0x000000240600d985 */ /* 0x0007e8000c101d3c */
[----:B------:R3:W-:Y:S02]  /*1cbe0*/  @!P6 ST.E.128 desc[UR60][R20.64], R52 ;  /* 0x000000341400e985 */ /* 0x0007e4000c101d3c */
.L_x_2915:
[----:B------:R-:W-:Y:S05]  /*1cbf0*/  BSYNC B1 ;  /* 0x0000000000017941 */ /* 0x000fea0003800000 */
.L_x_2914:
[----:B---3--:R3:W4:Y:S01]  /*1cc00*/  SHFL.IDX PT, R9, R3, 0x2, 0x181f ;  /* 0x00581f0003097f89 */ /* 0x00872200000e0000 */
[----:B------:R-:W-:Y:S03]  /*1cc10*/  BSSY B1, `(.L_x_2916) ;  /* 0x0000010000017945 */ /* 0x000fe60003800000 */
[----:B--2---:R3:W2:Y:S01]  /*1cc20*/  SHFL.IDX PT, R5, R64, 0x2, 0x181f ;  /* 0x00581f0040057f89 */ /* 0x0046a200000e0000 */
        /* <DEDUP_REMOVED lines=14> */
.L_x_2917:
[----:B------:R-:W-:Y:S05]  /*1cd10*/  BSYNC B1 ;  /* 0x0000000000017941 */ /* 0x000fea0003800000 */
.L_x_2916:
[----:B------:R-:W-:Y:S01]  /*1cd20*/  VIADD R0, R70, 0x60 ;  /* 0x0000006046007836 */ /* 0x000fe20000000000 */
[----:B0--3--:R-:W0:Y:S04]  /*1cd30*/  SHFL.IDX PT, R3, R3, 0x3, 0x181f ;  /* 0x00781f0003037f89 */ /* 0x009e2800000e0000 */
[----:B------:R-:W-:Y:S01]  /*1cd40*/  ISETP.GE.AND P0, PT, R0, R65, PT ;  /* 0x000000410000720c */ /* 0x000fe20003f06270 */
[----:B--2-4-:R2:W3:-:S12]  /*1cd50*/  SHFL.IDX PT, R9, R64, 0x3, 0x181f ;  /* 0x00781f0040097f89 */ /* 0x0144d800000e0000 */
        /* <DEDUP_REMOVED lines=12> */
[----:B--2---:R-:W-:-:S04]  /*1ce20*/  LEA R4, P0, R72, R9, 0x1 ;  /* 0x0000000948047211 */ /* 0x004fc800078008ff */
[----:B------:R-:W-:-:S05]  /*1ce30*/  LEA.HI.X R5, R72, R3, R73, 0x1, P0 ;  /* 0x0000000348057211 */ /* 0x000fca00000f0c49 */
[----:B------:R4:W-:Y:S01]  /*1ce40*/  ST.E.128 desc[UR60][R4.64], R60 ;  /* 0x0000003c04007985 */ /* 0x0009e2000c101d3c */
[----:B------:R-:W-:Y:S05]  /*1ce50*/  BRA `(.L_x_2918) ;  /* 0x0000000c00247947 */ /* 0x000fea0003800000 */
.L_x_2910:
[----:B------:R-:W3:Y:S01]  /*1ce60*/  LDL.LU R6, [R1+0x44] ;  /* 0x0000440001067983 */ /* 0x000ee20000300800 */
[----:B------:R-:W-:Y:S01]  /*1ce70*/  ULDC.64 UR4, c[0x0][0xc00] ;  /* 0x0003000000047ab9 */ /* 0x000fe20000000a00 */
[----:B------:R-:W-:Y:S01]  /*1ce80*/  MOV R3, RZ ;  /* 0x000000ff00037202 */ /* 0x000fe20000000f00 */
[----:B------:R-:W4:Y:S01]  /*1ce90*/  LDC R21, c[0x0][0xbe8] ;  /* 0x0002fa00ff157b82 */ /* 0x000f220000000800 */
[----:B------:R-:W2:Y:S01]  /*1cea0*/  LDL.LU R0, [R1+0x48] ;  /* 0x0000480001007983 */ /* 0x000ea20000300800 */
[----:B------:R-:W-:-:S04]  /*1ceb0*/  ISETP.NE.U32.AND P0, PT, RZ, UR4, PT ;  /* 0x00000004ff007c0c */ /* 0x000fc8000bf05070 */
[----:B------:R-:W-:Y:S02]  /*1cec0*/  ISETP.NE.AND.EX P0, PT, RZ, UR5, PT, P0 ;  /* 0x00000005ff007c0c */ /* 0x000fe4000bf05300 */
[----:B---3--:R-:W-:-:S04]  /*1ced0*/  IADD3 R4, P1, R6, UR4, RZ ;  /* 0x0000000406047c10 */ /* 0x008fc8000ff3e0ff */
[----:B--2---:R-:W-:Y:S01]  /*1cee0*/  IADD3.X R5, R0, UR5, RZ, P1, !PT ;  /* 0x0000000500057c10 */ /* 0x004fe20008ffe4ff */
[----:B------:R-:W-:Y:S02]  /*1cef0*/  ULDC.64 UR4, c[0x0][0xc08] ;  /* 0x0003020000047ab9 */ /* 0x000fe40000000a00 */
[----:B------:R-:W-:-:S04]  /*1cf00*/  ISETP.NE.U32.AND P1, PT, RZ, UR4, PT ;  /* 0x00000004ff007c0c */ /* 0x000fc8000bf25070 */
[----:B------:R2:W5:Y:S01]  /*1cf10*/  @P0 LDG.E R3, desc[UR60][R4.64] ;  /* 0x0000003c04030981 */ /* 0x000562000c1e1900 */
[----:B------:R-:W-:-:S13]  /*1cf20*/  ISETP.NE.AND.EX P1, PT, RZ, UR5, PT, P1 ;  /* 0x00000005ff007c0c */ /* 0x000fda000bf25310 */
[----:B------:R-:W-:Y:S01]  /*1cf30*/  @P1 IADD3 R6, P2, R6, UR4, RZ ;  /* 0x0000000406061c10 */ /* 0x000fe2000ff5e0ff */
[----:B------:R-:W-:-:S03]  /*1cf40*/  ULDC UR4, c[0x0][0xa88] ;  /* 0x0002a20000047ab9 */ /* 0x000fc60000000800 */
[----:B------:R-:W-:Y:S01]  /*1cf50*/  @P1 IADD3.X R7, R0, UR5, RZ, P2, !PT ;  /* 0x0000000500071c10 */ /* 0x000fe200097fe4ff */
[----:B------:R-:W-:-:S06]  /*1cf60*/  IMAD.U32 R0, RZ, RZ, UR4 ;  /* 0x00000004ff007e24 */ /* 0x000fcc000f8e00ff */
[----:B------:R2:W5:Y:S01]  /*1cf70*/  @P1 LDG.E R0, desc[UR60][R6.64] ;  /* 0x0000003c06001981 */ /* 0x000562000c1e1900 */
[----:B----4-:R-:W-:Y:S01]  /*1cf80*/  ISETP.NE.AND P2, PT, R21, 0x1, PT ;  /* 0x000000011500780c */ /* 0x010fe20003f45270 */
[----:B------:R-:W0:-:S12]  /*1cf90*/  S2R R8, SR_TID.X ;  /* 0x0000000000087919 */ /* 0x000e180000002100 */
[----:B------:R-:W3:Y:S08]  /*1cfa0*/  @P2 LDC R24, c[0x0][0xbec] ;  /* 0x0002fb00ff182b82 */ /* 0x000ef00000000800 */
[----:B------:R-:W4:Y:S01]  /*1cfb0*/  @P2 LDC R25, c[0x0][0xbf0] ;  /* 0x0002fc00ff192b82 */ /* 0x000f220000000800 */
[----:B0-----:R-:W-:-:S05]  /*1cfc0*/  VIADD R9, R8, 0xffffff80 ;  /* 0xffffff8008097836 */ /* 0x001fca0000000000 */
[----:B------:R-:W-:Y:S01]  /*1cfd0*/  ISETP.GE.AND P3, PT, R9, 0x80, PT ;  /* 0x000000800900780c */ /* 0x000fe20003f66270 */
[----:B--2---:R-:W-:-:S12]  /*1cfe0*/  @P1 BRA `(.L_x_2919) ;  /* 0x0000000000101947 */ /* 0x004fd80003800000 */
[----:B------:R-:W-:Y:S05]  /*1cff0*/  @!P0 BRA `(.L_x_2919) ;  /* 0x00000000000c8947 */ /* 0x000fea0003800000 */
[----:B------:R-:W2:Y:S04]  /*1d000*/  LDG.E R7, desc[UR60][R4.64] ;  /* 0x0000003c04077981 */ /* 0x000ea8000c1e1900 */
[----:B-----5:R-:W2:Y:S02]  /*1d010*/  LDG.E R0, desc[UR60][R4.64+0x4] ;  /* 0x0000043c04007981 */ /* 0x020ea4000c1e1900 */
[----:B--2---:R-:W-:-:S07]  /*1d020*/  IADD3 R0, -R7, R0, RZ ;  /* 0x0000000007007210 */ /* 0x004fce0007ffe1ff */
.L_x_2919:
[----:B------:R-:W2:Y:S04]  /*1d030*/  LDL.LU R5, [R1+0x4c] ;  /* 0x00004c0001057983 */ /* 0x000ea80000300800 */
[----:B------:R-:W3:Y:S04]  /*1d040*/  LDL.LU R4, [R1+0x58] ;  /* 0x0000580001047983 */ /* 0x000ee80000300800 */
[----:B------:R-:W4:Y:S01]  /*1d050*/  LDL R26, [R1+0x40] ;  /* 0x00004000011a7983 */ /* 0x000f220000100800 */
[----:B------:R-:W-:Y:S01]  /*1d060*/  BSSY B1, `(.L_x_2920) ;  /* 0x000002c000017945 */ /* 0x000fe20003800000 */
[----:B-----5:R-:W-:-:S02]  /*1d070*/  SHF.R.S32.HI R10, RZ, 0x1f, R3 ;  /* 0x0000001fff0a7819 */ /* 0x020fc40000011403 */
[----:B--2---:R-:W-:Y:S02]  /*1d080*/  SEL R13, R5, RZ, !P0 ;  /* 0x000000ff050d7207 */ /* 0x004fe40004000000 */
[----:B---3--:R-:W-:Y:S02]  /*1d090*/  SEL R14, R4, RZ, !P0 ;  /* 0x000000ff040e7207 */ /* 0x008fe40004000000 */
[----:B----4-:R-:W-:Y:S01]  /*1d0a0*/  SHF.R.S32.HI R12, RZ, 0x1f, R26 ;  /* 0x0000001fff0c7819 */ /* 0x010fe2000001141a */
[----:B------:R-:W-:Y:S06]  /*1d0b0*/  @P3 BRA `(.L_x_2921) ;  /* 0x0000000000983947 */ /* 0x000fec0003800000 */
[----:B------:R-:W0:Y:S01]  /*1d0c0*/  LDC R20, c[0x0][0xbe8] ;  /* 0x0002fa00ff147b82 */ /* 0x000e220000000800 */
[----:B------:R-:W-:Y:S01]  /*1d0d0*/  IADD3 R11, R225, -0x80, R8 ;  /* 0xffffff80e10b7810 */ /* 0x000fe20007ffe008 */
[----:B0-----:R-:W-:-:S05]  /*1d0e0*/  IMAD R4, R0, R20, RZ ;  /* 0x0000001400047224 */ /* 0x001fca00078e02ff */
        /* <DEDUP_REMOVED lines=9> */
[----:B------:R-:W0:Y:S01]  /*1d180*/  @P0 LDC R6, c[0x0][0xbec] ;  /* 0x0002fb00ff060b82 */ /* 0x000e220000000800 */
[----:B------:R-:W-:Y:S01]  /*1d190*/  IMAD R9, R26, UR5, R8 ;  /* 0x000000051a097c24 */ /* 0x000fe2000f8e0208 */
[----:B------:R-:W-:-:S03]  /*1d1a0*/  ULDC.64 UR4, c[0x0][0xb98] ;  /* 0x0002e60000047ab9 */ /* 0x000fc60000000a00 */
[----:B------:R-:W-:-:S03]  /*1d1b0*/  IMAD.IADD R5, R5, 0x1, R9 ;  /* 0x0000000105057824 */ /* 0x000fc600078e0209 */
[----:B------:R-:W2:Y:S01]  /*1d1c0*/  @P0 LDC R15, c[0x0][0xbf0] ;  /* 0x0002fc00ff0f0b82 */ /* 0x000ea20000000800 */
[----:B------:R-:W-:-:S04]  /*1d1d0*/  IMAD.WIDE.U32 R4, R13, UR4, R4 ;  /* 0x000000040d047c25 */ /* 0x000fc8000f8e0004 */
[----:B0-----:R-:W-:-:S05]  /*1d1e0*/  @P0 IMAD.HI.U32 R6, R11, R6, RZ ;  /* 0x000000060b060227 */ /* 0x001fca00078e00ff */
[----:B--2---:R-:W-:Y:S01]  /*1d1f0*/  @P0 SHF.R.U32.HI R7, RZ, R15, R6 ;  /* 0x0000000fff070219 */ /* 0x004fe20000011606 */
        /* <DEDUP_REMOVED lines=18> */
.L_x_2921:
[----:B------:R-:W-:Y:S05]  /*1d320*/  BSYNC B1 ;  /* 0x0000000000017941 */ /* 0x000fea0003800000 */
.L_x_2920:
[----:B0-----:R-:W2:Y:S01]  /*1d330*/  LDL R6, [R1+0x3c] ;  /* 0x00003c0001067983 */ /* 0x001ea20000100800 */
[----:B------:R-:W-:-:S03]  /*1d340*/  ULDC.64 UR4, c[0x0][0xaa0] ;  /* 0x0002a80000047ab9 */ /* 0x000fc60000000a00 */
[----:B------:R-:W2:Y:S01]  /*1d350*/  LDL R11, [R1+0x5c] ;  /* 0x00005c00010b7983 */ /* 0x000ea20000100800 */
[----:B------:R-:W-:Y:S01]  /*1d360*/  IMAD R4, R10, UR4, RZ ;  /* 0x000000040a047c24 */ /* 0x000fe2000f8e02ff */
[----:B------:R-:W-:Y:S01]  /*1d370*/  BSSY B1, `(.L_x_2922) ;  /* 0x0000041000017945 */ /* 0x000fe20003800000 */
[----:B------:R-:W-:Y:S02]  /*1d380*/  VIADD R20, R224, 0x80 ;  /* 0x00000080e0147836 */ /* 0x000fe40000000000 */
[C---:B------:R-:W-:Y:S02]  /*1d390*/  IMAD R7, R3.reuse, UR5, R4 ;  /* 0x0000000503077c24 */ /* 0x040fe4000f8e0204 */
[----:B------:R-:W-:Y:S01]  /*1d3a0*/  IMAD.WIDE.U32 R4, R3, UR4, RZ ;  /* 0x0000000403047c25 */ /* 0x000fe2000f8e00ff */
[----:B------:R-:W-:Y:S01]  /*1d3b0*/  ULDC.64 UR4, c[0x0][0xae8] ;  /* 0x0002ba0000047ab9 */ /* 0x000fe20000000a00 */
[----:B------:R-:W-:-:S03]  /*1d3c0*/  SHF.R.S32.HI R20, RZ, 0x1f, R20 ;  /* 0x0000001fff147819 */ /* 0x000fc60000011414 */
[----:B------:R-:W-:Y:S01]  /*1d3d0*/  IADD3 R5, R5, R7, RZ ;  /* 0x0000000705057210 */ /* 0x000fe20007ffe0ff */
[----:B------:R-:W-:-:S04]  /*1d3e0*/  IMAD R7, R12, UR4, RZ ;  /* 0x000000040c077c24 */ /* 0x000fc8000f8e02ff */
[C---:B------:R-:W-:Y:S02]  /*1d3f0*/  IMAD R7, R26.reuse, UR5, R7 ;  /* 0x000000051a077c24 */ /* 0x040fe4000f8e0207 */
[----:B------:R-:W-:Y:S01]  /*1d400*/  IMAD.WIDE.U32 R4, R26, UR4, R4 ;  /* 0x000000041a047c25 */ /* 0x000fe2000f8e0004 */
[----:B------:R-:W-:-:S03]  /*1d410*/  ULDC.64 UR4, c[0x0][0xaf0] ;  /* 0x0002bc0000047ab9 */ /* 0x000fc60000000a00 */
[----:B------:R-:W-:Y:S01]  /*1d420*/  IMAD R8, R14, UR4, RZ ;  /* 0x000000040e087c24 */ /* 0x000fe2000f8e02ff */
[----:B------:R-:W-:Y:S01]  /*1d430*/  IADD3 R5, R5, R7, RZ ;  /* 0x0000000705057210 */ /* 0x000fe20007ffe0ff */
[----:B------:R-:W-:Y:S02]  /*1d440*/  VIADD R26, R224, 0x40 ;  /* 0x00000040e01a7836 */ /* 0x000fe40000000000 */
[C---:B------:R-:W-:Y:S02]  /*1d450*/  IMAD R7, R13.reuse, UR5, R8 ;  /* 0x000000050d077c24 */ /* 0x040fe4000f8e0208 */
[----:B------:R-:W-:Y:S01]  /*1d460*/  IMAD.WIDE.U32 R4, R13, UR4, R4 ;  /* 0x000000040d047c25 */ /* 0x000fe2000f8e0004 */
[----:B------:R-:W-:Y:S01]  /*1d470*/  ULDC.64 UR4, c[0x0][0xae0] ;  /* 0x0002b80000047ab9 */ /* 0x000fe20000000a00 */
[----:B------:R-:W-:Y:S02]  /*1d480*/  SHF.R.S32.HI R10, RZ, 0x1f, R26 ;  /* 0x0000001fff0a7819 */ /* 0x000fe4000001141a */
[----:B------:R-:W-:-:S02]  /*1d490*/  IMAD.IADD R5, R5, 0x1, R7 ;  /* 0x0000000105057824 */ /* 0x000fc400078e0207 */
[----:B--2---:R-:W-:-:S04]  /*1d4a0*/  IMAD R6, R6, 0x20, R11 ;  /* 0x0000002006067824 */ /* 0x004fc800078e020b */
[----:B------:R-:W-:-:S04]  /*1d4b0*/  IMAD.IADD R9, R225, 0x1, R6 ;  /* 0x00000001e1097824 */ /* 0x000fc800078e0206 */
[----:B------:R-:W-:-:S04]  /*1d4c0*/  @P2 IMAD.HI.U32 R6, R9, R24, RZ ;  /* 0x0000001809062227 */ /* 0x000fc800078e00ff */
[----:B------:R-:W-:Y:S01]  /*1d4d0*/  IMAD.MOV.U32 R3, RZ, RZ, R9 ;  /* 0x000000ffff037224 */ /* 0x000fe200078e0009 */
[----:B------:R-:W-:-:S04]  /*1d4e0*/  @P2 SHF.R.U32.HI R3, RZ, R25, R6 ;  /* 0x00000019ff032219 */ /* 0x000fc80000011606 */
        /* <DEDUP_REMOVED lines=11> */
[C---:B------:R-:W-:Y:S01]  /*1d5a0*/  VIADD R0, R8.reuse, 0x20 ;  /* 0x0000002008007836 */ /* 0x040fe20000000000 */
[----:B------:R-:W-:Y:S01]  /*1d5b0*/  SHF.R.S32.HI R9, RZ, 0x1f, R224 ;  /* 0x0000001fff097819 */ /* 0x000fe200000114e0 */
[----:B------:R-:W-:Y:S01]  /*1d5c0*/  IMAD R6, R3, UR4, RZ ;  /* 0x0000000403067c24 */ /* 0x000fe2000f8e02ff */
[-C--:B------:R-:W-:Y:S01]  /*1d5d0*/  ISETP.GE.AND P2, PT, R8, R21.reuse, PT ;  /* 0x000000150800720c */ /* 0x080fe20003f46270 */
[----:B------:R-:W-:Y:S01]  /*1d5e0*/  IMAD.WIDE.U32 R4, R7, UR4, R4 ;  /* 0x0000000407047c25 */ /* 0x000fe2000f8e0004 */
[----:B------:R-:W-:-:S02]  /*1d5f0*/  ISETP.GE.AND P1, PT, R0, R21, PT ;  /* 0x000000150000720c */ /* 0x000fc40003f26270 */
[----:B------:R-:W-:Y:S01]  /*1d600*/  IADD3 R0, R8, 0x40, RZ ;  /* 0x0000004008007810 */ /* 0x000fe20007ffe0ff */
[----:B------:R-:W-:Y:S01]  /*1d610*/  IMAD R3, R7, UR5, R6 ;  /* 0x0000000507037c24 */ /* 0x000fe2000f8e0206 */
[----:B------:R-:W-:Y:S01]  /*1d620*/  ULDC.64 UR4, c[0x0][0xa80] ;  /* 0x0002a00000047ab9 */ /* 0x000fe20000000a00 */
[----:B------:R-:W-:Y:S02]  /*1d630*/  IADD3 R11, R224, 0x80, RZ ;  /* 0x00000080e00b7810 */ /* 0x000fe40007ffe0ff */
[----:B------:R-:W-:Y:S01]  /*1d640*/  IMAD.IADD R3, R5, 0x1, R3 ;  /* 0x0000000105037824 */ /* 0x000fe200078e0203 */
[----:B------:R-:W-:Y:S02]  /*1d650*/  LEA R6, P3, R4, UR4, 0x1 ;  /* 0x0000000404067c11 */ /* 0x000fe4000f8608ff */
[----:B------:R-:W-:Y:S02]  /*1d660*/  ISETP.GE.AND P0, PT, R0, R21, PT ;  /* 0x000000150000720c */ /* 0x000fe40003f06270 */
[----:B------:R-:W-:Y:S01]  /*1d670*/  LEA.HI.X R3, R4, UR5, R3, 0x1, P3 ;  /* 0x0000000504037c11 */ /* 0x000fe200098f0c03 */
[----:B------:R0:W2:Y:S04]  /*1d680*/  SHFL.IDX PT, R7, R6, RZ, 0x181f ;  /* 0x00181fff06077589 */ /* 0x0000a800000e0000 */
[----:B------:R0:W3:Y:S01]  /*1d690*/  SHFL.IDX PT, R5, R3, RZ, 0x181f ;  /* 0x00181fff03057589 */ /* 0x0000e200000e0000 */
[----:B------:R-:W-:Y:S05]  /*1d6a0*/  @P2 BRA `(.L_x_2923) ;  /* 0x0000000000342947 */ /* 0x000fea0003800000 */
[----:B------:R-:W-:Y:S02]  /*1d6b0*/  ULDC UR4, c[0x0][0xac8] ;  /* 0x0002b20000047ab9 */ /* 0x000fe40000000800 */
[----:B------:R-:W-:Y:S02]  /*1d6c0*/  ISETP.GE.AND P4, PT, R224, UR4, PT ;  /* 0x00000004e0007c0c */ /* 0x000fe4000bf86270 */
[----:B------:R-:W-:Y:S02]  /*1d6d0*/  ISETP.GE.AND P3, PT, R26, UR4, PT ;  /* 0x000000041a007c0c */ /* 0x000fe4000bf66270 */
[----:B------:R-:W-:-:S09]  /*1d6e0*/  ISETP.GE.AND P2, PT, R11, UR4, PT ;  /* 0x000000040b007c0c */ /* 0x000fd2000bf46270 */
[-C--:B--2---:R-:W-:Y:S02]  /*1d6f0*/  @!P4 LEA R12, P6, R224, R7.reuse, 0x1 ;  /* 0x00000007e00cc211 */ /* 0x084fe400078c08ff */
[----:B------:R-:W-:Y:S02]  /*1d700*/  @!P3 LEA R14, P5, R26, R7, 0x1 ;  /* 0x000000071a0eb211 */ /* 0x000fe400078a08ff */
[----:B---3--:R-:W-:Y:S02]  /*1d710*/  @!P4 LEA.HI.X R13, R224, R5, R9, 0x1, P6 ;  /* 0x00000005e00dc211 */ /* 0x008fe400030f0c09 */
[C---:B------:R-:W-:Y:S02]  /*1d720*/  @!P2 LEA R4, P6, R11.reuse, R7, 0x1 ;  /* 0x000000070b04a211 */ /* 0x040fe400078c08ff */
[-C--:B------:R-:W-:Y:S01]  /*1d730*/  @!P3 LEA.HI.X R15, R26, R5.reuse, R10, 0x1, P5 ;  /* 0x000000051a0fb211 */ /* 0x080fe200028f0c0a */
[----:B------:R4:W-:Y:S01]  /*1d740*/  @!P4 ST.E.128 desc[UR60][R12.64], RZ ;  /* 0x000000ff0c00c985 */ /* 0x0009e2000c101d3c */
[----:B------:R-:W-:-:S03]  /*1d750*/  @!P2 LEA.HI.X R5, R11, R5, R20, 0x1, P6 ;  /* 0x000000050b05a211 */ /* 0x000fc600030f0c14 */
[----:B------:R4:W-:Y:S04]  /*1d760*/  @!P3 ST.E.128 desc[UR60][R14.64], RZ ;  /* 0x000000ff0e00b985 */ /* 0x0009e8000c101d3c */
[----:B------:R4:W-:Y:S02]  /*1d770*/  @!P2 ST.E.128 desc[UR60][R4.64], RZ ;  /* 0x000000ff0400a985 */ /* 0x0009e4000c101d3c */
.L_x_2923:
[----:B------:R-:W-:Y:S05]  /*1d780*/  BSYNC B1 ;  /* 0x0000000000017941 */ /* 0x000fea0003800000 */
.L_x_2922:
[----:B---34-:R3:W4:Y:S01]  /*1d790*/  SHFL.IDX PT, R5, R3, 0x1, 0x181f ;  /* 0x00381f0003057f89 */ /* 0x01872200000e0000 */
        /* <DEDUP_REMOVED lines=9> */
[C---:B------:R-:W-:Y:S02]  /*1d830*/  @!P6 LEA R4, P3, R11.reuse, R7, 0x1 ;  /* 0x000000070b04e211 */ /* 0x040fe400078608ff */
[-C--:B----4-:R-:W-:Y:S02]  /*1d840*/  @!P4 LEA.HI.X R13, R224, R5.reuse, R9, 0x1, P1 ;  /* 0x00000005e00dc211 */ /* 0x090fe400008f0c09 */
[-C--:B------:R-:W-:Y:S02]  /*1d850*/  @!P5 LEA.HI.X R15, R26, R5.reuse, R10, 0x1, P2 ;  /* 0x000000051a0fd211 */ /* 0x080fe400010f0c0a */
[----:B------:R-:W-:Y:S01]  /*1d860*/  @!P6 LEA.HI.X R5, R11, R5, R20, 0x1, P3 ;  /* 0x000000050b05e211 */ /* 0x000fe200018f0c14 */
[----:B------:R2:W-:Y:S04]  /*1d870*/  @!P4 ST.E.128 desc[UR60][R12.64], RZ ;  /* 0x000000ff0c00c985 */ /* 0x0005e8000c101d3c */
[----:B------:R2:W-:Y:S04]  /*1d880*/  @!P5 ST.E.128 desc[UR60][R14.64], RZ ;  /* 0x000000ff0e00d985 */ /* 0x0005e8000c101d3c */
[----:B------:R2:W-:Y:S02]  /*1d890*/  @!P6 ST.E.128 desc[UR60][R4.64], RZ ;  /* 0x000000ff0400e985 */ /* 0x0005e4000c101d3c */
.L_x_2925:
[----:B------:R-:W-:Y:S05]  /*1d8a0*/  BSYNC B1 ;  /* 0x0000000000017941 */ /* 0x000fea0003800000 */
.L_x_2924:
[----:B--2-4-:R2:W4:Y:S01]  /*1d8b0*/  SHFL.IDX PT, R5, R3, 0x2, 0x181f ;  /* 0x00581f0003057f89 */ /* 0x01452200000e0000 */
        /* <DEDUP_REMOVED lines=16> */
.L_x_2927:
[----:B------:R-:W-:Y:S05]  /*1d9c0*/  BSYNC B1 ;  /* 0x0000000000017941 */ /* 0x000fea0003800000 */
.L_x_2926:
[----:B------:R-:W-:Y:S01]  /*1d9d0*/  VIADD R0, R8, 0x60 ;  /* 0x0000006008007836 */ /* 0x000fe20000000000 */
[----:B0-23--:R-:W0:Y:S04]  /*1d9e0*/  SHFL.IDX PT, R3, R3, 0x3, 0x181f ;  /* 0x00781f0003037f89 */ /* 0x00de2800000e0000 */
[----:B------:R-:W-:Y:S01]  /*1d9f0*/  ISETP.GE.AND P0, PT, R0, R21, PT ;  /* 0x000000150000720c */ /* 0x000fe20003f06270 */
[----:B----4-:R2:W3:-:S12]  /*1da00*/  SHFL.IDX PT, R5, R6, 0x3, 0x181f ;  /* 0x00781f0006057f89 */ /* 0x0104d800000e0000 */
[----:B--2---:R-:W-:Y:S05]  /*1da10*/  @P0 BRA `(.L_x_2918) ;  /* 0x0000000000340947 */ /* 0x004fea0003800000 */
        /* <DEDUP_REMOVED lines=13> */
.L_x_2918:
[----:B------:R-:W-:Y:S05]  /*1daf0*/  BSYNC B0 ;  /* 0x0000000000007941 */ /* 0x000fea0003800000 */
.L_x_2909:
[----:B------:R-:W-:Y:S02]  /*1db00*/  ULDC UR4, c[0x0][0xc3c] ;  /* 0x00030f0000047ab9 */ /* 0x000fe40000000800 */
[----:B------:R-:W-:-:S13]  /*1db10*/  ISETP.GE.AND P0, PT, R31, UR4, PT ;  /* 0x000000041f007c0c */ /* 0x000fda000bf06270 */
[----:B------:R-:W-:Y:S05]  /*1db20*/  @!P0 BRA `(.L_x_2928) ;  /* 0xfffffe3800088947 */ /* 0x000fea000383ffff */
[----:B------:R-:W-:Y:S05]  /*1db30*/  BRA `(.L_x_2692) ;  /* 0x00000070003c7947 */ /* 0x000fea0003800000 */
.L_x_2690:
[----:B------:R-:W-:-:S08]  /*1db40*/  NOP ;  /* 0x0000000000007918 */ /* 0x000fd00000000000 */
[----:B0-----:R-:W0:-:S00]  /*1db50*/  USETMAXREG.DEALLOC.CTAPOOL 0x28 ;  /* 0x00000028000079c8 */ /* 0x001e0000080e0500 */
        /* <DEDUP_REMOVED lines=16> */
.L_x_2929:
        /* <DEDUP_REMOVED lines=37> */
[----:B------:R-:W-:Y:S01]  /*1deb0*/  IMAD.MOV.U32 R6, RZ, RZ, R3 ;  /* 0x000000ffff067224 */ /* 0x000fe200078e0003 */
[----:B------:R-:W-:Y:S01]  /*1dec0*/  UMOV UR4, URZ ;  /* 0x0000003f00047c82 */ /* 0x000fe20008000000 */
[----:B------:R-:W-:Y:S01]  /*1ded0*/  ULDC UR7, c[0x0][0xc3c] ;  /* 0x00030f0000077ab9 */ /* 0x000fe20000000800 */
[----:B------:R-:W-:-:S05]  /*1dee0*/  ULDC UR5, c[0x0][0xc38] ;  /* 0x00030e0000057ab9 */ /* 0x000fca0000000800 */
.L_x_2935:
[----:B------:R-:W-:Y:S01]  /*1def0*/  UIADD3 UR4, UR4, 0x1f, URZ ;  /* 0x0000001f04047890 */ /* 0x000fe2000fffe03f */
[----:B------:R-:W-:-:S05]  /*1df00*/  MOV R19, UR7 ;  /* 0x0000000700137c02 */ /* 0x000fca0008000f00 */
        /* <DEDUP_REMOVED lines=10> */
.L_x_2934:
[----:B------:R-:W-:Y:S05]  /*1dfb0*/  BSYNC B0 ;  /* 0x0000000000007941 */ /* 0x000fea0003800000 */
.L_x_2933:
[----:B0----5:R-:W0:Y:S02]  /*1dfc0*/  SHFL.UP PT, R2, R4, 0x1, RZ ;  /* 0x0420000004027989 */ /* 0x021e2400000e00ff */
        /* <DEDUP_REMOVED lines=19> */
.L_x_2931:
[----:B------:R-:W-:-:S05]  /*1e100*/  IADD3 R13, -R3, R6, RZ ;  /* 0x00000006030d7210 */ /* 0x000fca0007ffe1ff */
        /* <DEDUP_REMOVED lines=17> */
[----:B------:R-:W-:-:S05]  /*1e220*/  IADD3 R9, R15, -0x1, RZ ;  /* 0xffffffff0f097810 */ /* 0x000fca0007ffe0ff */
[----:B------:R2:W3:Y:S02]  /*1e230*/  SHFL.IDX PT, R16, R8, R9, 0x1f ;  /* 0x00001f0908107589 */ /* 0x0004e400000e0000 */
.L_x_2936:
[----:B---3--:R-:W-:Y:S01]  /*1e240*/  IMAD R16, R16, UR5, R13 ;  /* 0x0000000510107c24 */ /* 0x008fe2000f8e020d */
[----:B------:R-:W-:Y:S01]  /*1e250*/  IABS R2, R6 ;  /* 0x0000000600027213 */ /* 0x000fe20000000000 */
[----:B01----:R-:W-:-:S03]  /*1e260*/  IMAD.MOV R11, RZ, RZ, -R3 ;  /* 0x000000ffff0b7224 */ /* 0x003fc600078e0a03 */
[----:B--2---:R-:W-:Y:S01]  /*1e270*/  IADD3 R9, -R16, UR6, RZ ;  /* 0x0000000610097c10 */ /* 0x004fe2000fffe1ff */
[----:B------:R-:W-:Y:S01]  /*1e280*/  IMAD.MOV R10, RZ, RZ, -R2 ;  /* 0x000000ffff0a7224 */ /* 0x000fe200078e0a02 */
[----:B------:R-:W-:Y:S01]  /*1e290*/  MOV R2, RZ ;  /* 0x000000ff00027202 */ /* 0x000fe20000000f00 */
[----:B------:R-:W-:Y:S01]  /*1e2a0*/  IMAD R11, R11, R12, RZ ;  /* 0x0000000c0b0b7224 */ /* 0x000fe200078e02ff */
        /* <DEDUP_REMOVED lines=14> */
[----:B------:R-:W-:Y:S02]  /*1e390*/  @!P2 IADD3 R2, -R2, RZ, RZ ;  /* 0x000000ff0202a210 */ /* 0x000fe40007ffe1ff */
[----:B------:R-:W-:-:S05]  /*1e3a0*/  @!P1 LOP3.LUT R2, RZ, R6, RZ, 0x33, !PT ;  /* 0x00000006ff029212 */ /* 0x000fca00078e33ff */
[----:B------:R-:W-:Y:S01]  /*1e3b0*/  IMAD R8, R7, R2, RZ ;  /* 0x0000000207087224 */ /* 0x000fe200078e02ff */
[----:B------:R-:W-:-:S03]  /*1e3c0*/  IADD3 R2, -R2, RZ, RZ ;  /* 0x000000ff02027210 */ /* 0x000fc60007ffe1ff */
[----:B------:R-:W-:Y:S02]  /*1e3d0*/  IMAD.MOV R10, RZ, RZ, -R8 ;  /* 0x000000ffff0a7224 */ /* 0x000fe400078e0a08 */
[----:B------:R-:W-:Y:S01]  /*1e3e0*/  IMAD R13, R6, R2, R9 ;  /* 0x00000002060d7224 */ /* 0x000fe200078e0209 */
[----:B------:R-:W-:Y:S02]  /*1e3f0*/  MOV R2, RZ ;  /* 0x000000ff00027202 */ /* 0x000fe40000000f00 */
[----:B------:R-:W-:-:S04]  /*1e400*/  VIADDMNMX R18, R10, UR5, R7, PT ;  /* 0x000000050a127c46 */ /* 0x000fc8000b800107 */
[-C--:B------:R-:W-:Y:S02]  /*1e410*/  IABS R10, R18.reuse ;  /* 0x00000012000a7213 */ /* 0x080fe40000000000 */
[----:B------:R-:W-:Y:S02]  /*1e420*/  IABS R6, R18 ;  /* 0x0000001200067213 */ /* 0x000fe40000000000 */
        /* <DEDUP_REMOVED lines=18> */
[----:B------:R-:W-:Y:S02]  /*1e550*/  ISETP.GE.AND P2, PT, R3, RZ, PT ;  /* 0x000000ff0300720c */ /* 0x000fe40003f46270 */
[----:B------:R-:W-:-:S05]  /*1e560*/  IADD3 R3, R13, R8, RZ ;  /* 0x000000080d037210 */ /* 0x000fca0007ffe0ff */
[----:B------:R-:W-:-:S06]  /*1e570*/  @P0 VIADD R2, R2, 0x1 ;  /* 0x0000000102020836 */ /* 0x000fcc0000000000 */
[----:B------:R-:W-:Y:S01]  /*1e580*/  @!P2 IMAD.MOV R2, RZ, RZ, -R2 ;  /* 0x000000ffff02a224 */ /* 0x000fe200078e0a02 */
[----:B------:R-:W-:Y:S01]  /*1e590*/  @!P1 LOP3.LUT R2, RZ, R18, RZ, 0x33, !PT ;  /* 0x00000012ff029212 */ /* 0x000fe200078e33ff */
[----:B------:R-:W-:-:S03]  /*1e5a0*/  IMAD.MOV R18, RZ, RZ, -R18 ;  /* 0x000000ffff127224 */ /* 0x000fc600078e0a12 */
[----:B------:R-:W-:Y:S01]  /*1e5b0*/  LOP3.LUT R17, RZ, R2, RZ, 0x33, !PT ;  /* 0x00000002ff117212 */ /* 0x000fe200078e33ff */
[----:B------:R-:W-:-:S04]  /*1e5c0*/  IMAD R18, R2, R18, R3 ;  /* 0x0000001202127224 */ /* 0x000fc800078e0203 */
[----:B------:R-:W-:Y:S01]  /*1e5d0*/  IMAD.IADD R17, R4, 0x1, R17 ;  /* 0x0000000104117824 */ /* 0x000fe200078e0211 */
[----:B------:R-:W-:Y:S06]  /*1e5e0*/  BRA `(.L_x_2937) ;  /* 0x00000000000c7947 */ /* 0x000fec0003800000 */
.L_x_2932:
[----:B------:R-:W-:Y:S01]  /*1e5f0*/  MOV R17, RZ ;  /* 0x000000ff00117202 */ /* 0x000fe20000000f00 */
[----:B------:R-:W-:Y:S02]  /*1e600*/  IMAD.U32 R16, RZ, RZ, UR6 ;  /* 0x00000006ff107e24 */ /* 0x000fe4000f8e00ff */
[----:B------:R-:W-:-:S07]  /*1e610*/  IMAD.MOV.U32 R18, RZ, RZ, RZ ;  /* 0x000000ffff127224 */ /* 0x000fce00078e00ff */
.L_x_2937:
[----:B------:R-:W-:-:S13]  /*1e620*/  ISETP.NE.AND P0, PT, R5, RZ, PT ;  /* 0x000000ff0500720c */ /* 0x000fda0003f05270 */
[----:B------:R-:W0:Y:S01]  /*1e630*/  @!P0 S2R R3, SR_CgaCtaId ;  /* 0x0000000000038919 */ /* 0x000e220000008800 */
[----:B------:R-:W-:-:S04]  /*1e640*/  @!P0 MOV R2, 0x400 ;  /* 0x0000040000028802 */ /* 0x000fc80000000f00 */
[----:B0-----:R-:W-:-:S05]  /*1e650*/  @!P0 LEA R2, R3, R2, 0x18 ;  /* 0x0000000203028211 */ /* 0x001fca00078ec0ff */
[----:B------:R0:W-:Y:S01]  /*1e660*/  @!P0 STS.128 [R2+0x308d0], R16 ;  /* 0x0308d01002008388 */ /* 0x0001e20000000c00 */
[----:B------:R-:W-:Y:S06]  /*1e670*/  BAR.ARV 0x5, 0x180 ;  /* 0x0146000000007b1d */ /* 0x000fec0000002000 */
.L_x_2930:
[----:B------:R2:W-:Y:S01]  /*1e680*/  STL [R1+0x28], RZ ;  /* 0x000028ff01007387 */ /* 0x0005e20000100800 */
[----:B------:R-:W-:Y:S01]  /*1e690*/  ULDC UR4, c[0x0][0xc3c] ;  /* 0x00030f0000047ab9 */ /* 0x000fe20000000800 */
[----:B------:R-:W-:Y:S01]  /*1e6a0*/  MOV R28, 0x1 ;  /* 0x00000001001c7802 */ /* 0x000fe20000000f00 */
[----:B------:R-:W-:Y:S01]  /*1e6b0*/  IMAD.MOV.U32 R26, RZ, RZ, RZ ;  /* 0x000000ffff1a7224 */ /* 0x000fe200078e00ff */
[----:B-1----:R-:W-:-:S13]  /*1e6c0*/  ISETP.GE.AND P0, PT, R19, UR4, PT ;  /* 0x0000000413007c0c */ /* 0x002fda000bf06270 */
[----:B--2---:R-:W-:Y:S05]  /*1e6d0*/  @P0 BRA `(.L_x_2938) ;  /* 0x0000006000700947 */ /* 0x004fea0003800000 */
[----:B0-----:R-:W2:Y:S01]  /*1e6e0*/  LDL R2, [R1+0x88] ;  /* 0x0000880001027983 */ /* 0x001ea20000100800 */
[----:B------:R-:W0:Y:S01]  /*1e6f0*/  S2UR UR5, SR_CgaCtaId ;  /* 0x00000000000579c3 */ /* 0x000e220000008800 */
[C---:B------:R-:W-:Y:S01]  /*1e700*/  IMAD.SHL.U32 R33, R0.reuse, 0x8, RZ ;  /* 0x0000000800217824 */ /* 0x040fe200078e00ff */
[----:B------:R-:W-:Y:S01]  /*1e710*/  LOP3.LUT R4, R0, 0x7f, RZ, 0xc0, !PT ;  /* 0x0000007f00047812 */ /* 0x000fe200078ec0ff */
[----:B------:R1:W-:Y:S01]  /*1e720*/  STL [R1+0x28], RZ ;  /* 0x000028ff01007387 */ /* 0x0003e20000100800 */
[----:B------:R-:W-:Y:S01]  /*1e730*/  BSSY B8, `(.L_x_2938) ;  /* 0x0000616000087945 */ /* 0x000fe20003800000 */
[----:B------:R-:W-:Y:S01]  /*1e740*/  IMAD.MOV.U32 R28, RZ, RZ, 0x1 ;  /* 0x00000001ff1c7424 */ /* 0x000fe200078e00ff */
[C---:B------:R-:W-:Y:S02]  /*1e750*/  LOP3.LUT R3, R33.reuse, 0x1f8, RZ, 0xc0, !PT ;  /* 0x000001f821037812 */ /* 0x040fe400078ec0ff */
[----:B------:R-:W-:Y:S02]  /*1e760*/  CS2R R26, SRZ ;  /* 0x00000000001a7805 */ /* 0x000fe4000001ff00 */
[----:B------:R-:W-:Y:S01]  /*1e770*/  SHF.L.U32 R37, R4, 0x3, RZ ;  /* 0x0000000304257819 */ /* 0x000fe200000006ff */
[----:B------:R-:W-:Y:S01]  /*1e780*/  ULDC.64 UR36, c[0x0][0x198] ;  /* 0x0000660000247ab9 */ /* 0x000fe20000000a00 */
[----:B------:R-:W-:Y:S01]  /*1e790*/  LOP3.LUT R33, R33, 0x38, RZ, 0xc0, !PT ;  /* 0x0000003821217812 */ /* 0x000fe200078ec0ff */
[----:B------:R-:W-:Y:S01]  /*1e7a0*/  ULDC UR38, c[0x0][0xc] ;  /* 0x0000030000267ab9 */ /* 0x000fe20000000800 */
[----:B------:R-:W-:-:S02]  /*1e7b0*/  MOV R29, 0x1 ;  /* 0x00000001001d7802 */ /* 0x000fc40000000f00 */
[C---:B------:R-:W-:Y:S02]  /*1e7c0*/  LOP3.LUT R36, R33.reuse, 0x40, RZ, 0xfc, !PT ;  /* 0x0000004021247812 */ /* 0x040fe400078efcff */
[----:B------:R-:W-:Y:S02]  /*1e7d0*/  LOP3.LUT R35, R33, 0x80, RZ, 0xfc, !PT ;  /* 0x0000008021237812 */ /* 0x000fe400078efcff */
[----:B--2---:R-:W-:Y:S02]  /*1e7e0*/  R2UR UR4, R2 ;  /* 0x00000000020472ca */ /* 0x004fe400000e0000 */
[----:B------:R-:W-:Y:S01]  /*1e7f0*/  LOP3.LUT R2, R3, 0x38, R0, 0x78, !PT ;  /* 0x0000003803027812 */ /* 0x000fe200078e7800 */
[----:B------:R-:W-:-:S03]  /*1e800*/  IMAD.SHL.U32 R0, R0, 0x10, RZ ;  /* 0x0000001000007824 */ /* 0x000fc600078e00ff */
[----:B------:R-:W-:Y:S02]  /*1e810*/  LOP3.LUT R37, R2, 0x200, R37, 0xf8, !PT ;  /* 0x0000020002257812 */ /* 0x000fe400078ef825 */
[----:B------:R-:W-:-:S04]  /*1e820*/  SHF.R.U32.HI R2, RZ, 0x3, R4 ;  /* 0x00000003ff027819 */ /* 0x000fc80000011604 */
[----:B------:R-:W-:Y:S01]  /*1e830*/  LOP3.LUT R0, R2, 0x70, R0, 0xf8, !PT ;  /* 0x0000007002007812 */ /* 0x000fe200078ef800 */
[----:B------:R-:W-:-:S03]  /*1e840*/  ULOP3.LUT UR39, UR4, 0x2, URZ, 0xfc, !UPT ;  /* 0x0000000204277892 */ /* 0x000fc6000f8efc3f */
[----:B------:R-:W-:Y:S02]  /*1e850*/  UMOV UR4, 0x400 ;  /* 0x0000040000047882 */ /* 0x000fe40000000000 */
[----:B0-----:R-:W-:-:S06]  /*1e860*/  ULEA UR4, UR5, UR4, 0x18 ;  /* 0x0000000405047291 */ /* 0x001fcc000f8ec03f */
[----:B------:R-:W-:-:S04]  /*1e870*/  IMAD.U32 R22, RZ, RZ, UR4 ;  /* 0x00000004ff167e24 */ /* 0x000fc8000f8e00ff */
[----:B------:R-:W-:-:S05]  /*1e880*/  IMAD R0, R37, 0x2, R22 ;  /* 0x0000000225007824 */ /* 0x000fca00078e0216 */
[----:B------:R1:W-:Y:S02]  /*1e890*/  STL [R1+0x4], R0 ;  /* 0x0000040001007387 */ /* 0x0003e40000100800 */
.L_x_3041:
[----:B0-----:R-:W0:Y:S02]  /*1e8a0*/  LDC.64 R30, c[0x0][0xc88] ;  /* 0x00032200ff1e7b82 */ /* 0x001e240000000a00 */
[----:B0-----:R-:W-:-:S06]  /*1e8b0*/  IMAD.WIDE R30, R19, 0x4, R30 ;  /* 0x00000004131e7825 */ /* 0x001fcc00078e021e */
[----:B-1----:R-:W1:Y:S01]  /*1e8c0*/  LDG.E R30, desc[UR60][R30.64] ;  /* 0x0000003c1e1e7981 */ /* 0x002e62000c1e1900 */
        /* <DEDUP_REMOVED lines=8> */
[----:B------:R-:W-:Y:S01]  /*1e950*/  ISETP.NE.AND.EX P2, PT, RZ, UR9, PT, P2 ;  /* 0x00000009ff007c0c */ /* 0x000fe2000bf45320 */
[----:B------:R-:W-:Y:S01]  /*1e960*/  IMAD.MOV.U32 R34, RZ, RZ, RZ ;  /* 0x000000ffff227224 */ /* 0x000fe200078e00ff */
[----:B-1----:R-:W-:-:S05]  /*1e970*/  SHF.R.S32.HI R0, RZ, 0x1f, R30 ;  /* 0x0000001fff007819 */ /* 0x002fca000001141e */
        /* <DEDUP_REMOVED lines=8> */
[----:B------:R-:W-:Y:S02]  /*1ea00*/  ISETP.NE.U32.AND P1, PT, RZ, UR6, PT ;  /* 0x00000006ff007c0c */ /* 0x000fe4000bf25070 */
[----:B------:R-:W-:Y:S02]  /*1ea10*/  ISETP.NE.AND.EX P0, PT, RZ, UR5, PT, P0 ;  /* 0x00000005ff007c0c */ /* 0x000fe4000bf05300 */
[----:B------:R-:W-:Y:S02]  /*1ea20*/  ISETP.NE.AND.EX P1, PT, RZ, UR7, PT, P1 ;  /* 0x00000007ff007c0c */ /* 0x000fe4000bf25310 */
[C---:B------:R-:W-:Y:S02]  /*1ea30*/  IADD3 R4, P4, R23.reuse, UR6, RZ ;  /* 0x0000000617047c10 */ /* 0x040fe4000ff9e0ff */
[----:B-1----:R-:W-:Y:S01]  /*1ea40*/  IADD3 R2, P3, R23, UR4, RZ ;  /* 0x0000000417027c10 */ /* 0x002fe2000ff7e0ff */
[----:B------:R-:W-:Y:S01]  /*1ea50*/  ULDC UR4, c[0x0][0x288] ;  /* 0x0000a20000047ab9 */ /* 0x000fe20000000800 */
[----:B0-----:R-:W-:-:S02]  /*1ea60*/  MOV R0, RZ ;  /* 0x000000ff00007202 */ /* 0x001fc40000000f00 */
[C---:B------:R-:W-:Y:S02]  /*1ea70*/  IADD3.X R3, R24.reuse, UR5, RZ, P3, !PT ;  /* 0x0000000518037c10 */ /* 0x040fe40009ffe4ff */
[----:B------:R-:W-:Y:S01]  /*1ea80*/  @P2 IADD3 R6, P3, R23, UR8, RZ ;  /* 0x0000000817062c10 */ /* 0x000fe2000ff7e0ff */
[----:B------:R-:W-:Y:S01]  /*1ea90*/  IMAD.U32 R8, RZ, RZ, UR4 ;  /* 0x00000004ff087e24 */ /* 0x000fe2000f8e00ff */
[C---:B------:R-:W-:Y:S01]  /*1eaa0*/  IADD3.X R5, R24.reuse, UR7, RZ, P4, !PT ;  /* 0x0000000718057c10 */ /* 0x040fe2000a7fe4ff */
[----:B------:R-:W5:Y:S01]  /*1eab0*/  @P0 LDG.E R34, desc[UR60][R2.64] ;  /* 0x0000003c02220981 */ /* 0x000f62000c1e1900 */
[----:B------:R-:W-:Y:S01]  /*1eac0*/  @P2 IADD3.X R7, R24, UR9, RZ, P3, !PT ;  /* 0x0000000918072c10 */ /* 0x000fe20009ffe4ff */
[----:B------:R-:W-:Y:S02]  /*1ead0*/  ULDC.64 UR4, c[0x0][0x418] ;  /* 0x0001060000047ab9 */ /* 0x000fe40000000a00 */
[----:B------:R-:W5:Y:S04]  /*1eae0*/  @P1 LDG.E R0, desc[UR60][R4.64] ;  /* 0x0000003c04001981 */ /* 0x000f68000c1e1900 */
[----:B---3--:R0:W3:Y:S01]  /*1eaf0*/  @P2 LDG.E R8, desc[UR60][R6.64] ;  /* 0x0000003c06082981 */ /* 0x0080e2000c1e1900 */
[----:B------:R-:W-:-:S03]  /*1eb00*/  UISETP.NE.U32.AND UP0, UPT, UR4, URZ, UPT ;  /* 0x0000003f0400728c */ /* 0x000fc6000bf05070 */
[----:B------:R-:W-:Y:S01]  /*1eb10*/  ULDC UR4, c[0x0][0x424] ;  /* 0x0001090000047ab9 */ /* 0x000fe20000000800 */
[----:B------:R-:W-:-:S03]  /*1eb20*/  UISETP.NE.AND.EX UP0, UPT, UR5, URZ, UPT, UP0 ;  /* 0x0000003f0500728c */ /* 0x000fc6000bf05300 */
[----:B------:R-:W-:Y:S01]  /*1eb30*/  ULDC UR5, c[0x0][0x2f0] ;  /* 0x0000bc0000057ab9 */ /* 0x000fe20000000800 */
[----:B------:R-:W-:-:S04]  /*1eb40*/  USEL UR4, UR4, 0x1, UP0 ;  /* 0x0000000104047887 */ /* 0x000fc80008000000 */
[----:B------:R-:W-:-:S03]  /*1eb50*/  UIMAD UR4, UR4, UR5, URZ ;  /* 0x00000005040472a4 */ /* 0x000fc6000f8e023f */
[----:B------:R-:W-:Y:S02]  /*1eb60*/  ULDC UR5, c[0x0][0x348] ;  /* 0x0000d20000057ab9 */ /* 0x000fe40000000800 */
[----:B0-----:R-:W-:Y:S01]  /*1eb70*/  MOV R6, UR5 ;  /* 0x0000000500067c02 */ /* 0x001fe20008000f00 */
[----:B------:R-:W-:Y:S01]  /*1eb80*/  IMAD.U32 R7, RZ, RZ, UR4 ;  /* 0x00000004ff077e24 */ /* 0x000fe2000f8e00ff */
[----:B---3--:R0:W-:Y:S01]  /*1eb90*/  STL [R1+0x18], R8 ;  /* 0x0000180801007387 */ /* 0x0081e20000100800 */
[----:B------:R-:W-:-:S03]  /*1eba0*/  IMAD.MOV.U32 R10, RZ, RZ, R8 ;  /* 0x000000ffff0a7224 */ /* 0x000fc600078e0008 */
[----:B--2---:R0:W-:Y:S01]  /*1ebb0*/  STL [R1+0xc], R11 ;  /* 0x00000c0b01007387 */ /* 0x0041e20000100800 */
[----:B------:R-:W-:Y:S05]  /*1ebc0*/  @P2 BRA `(.L_x_2939) ;  /* 0x0000000000142947 */ /* 0x000fea0003800000 */
[----:B------:R-:W-:Y:S05]  /*1ebd0*/  @!P0 BRA `(.L_x_2939) ;  /* 0x0000000000108947 */ /* 0x000fea0003800000 */
[----:B------:R-:W2:Y:S04]  /*1ebe0*/  LDG.E R9, desc[UR60][R2.64] ;  /* 0x0000003c02097981 */ /* 0x000ea8000c1e1900 */
[----:B0-----:R-:W2:Y:S02]  /*1ebf0*/  LDG.E R8, desc[UR60][R2.64+0x4] ;  /* 0x0000043c02087981 */ /* 0x001ea4000c1e1900 */
[----:B--2---:R-:W-:-:S05]  /*1ec00*/  IMAD.IADD R10, R8, 0x1, -R9 ;  /* 0x00000001080a7824 */ /* 0x004fca00078e0a09 */
[----:B------:R1:W-:Y:S02]  /*1ec10*/  STL [R1+0x18], R10 ;  /* 0x0000180a01007387 */ /* 0x0003e40000100800 */
.L_x_2939:
[----:B------:R-:W-:Y:S01]  /*1ec20*/  ULDC.64 UR4, c[0x0][0xa20] ;  /* 0x0002880000047ab9 */ /* 0x000fe20000000a00 */
[----:B------:R-:W-:Y:S02]  /*1ec30*/  MOV R32, R30 ;  /* 0x0000001e00207202 */ /* 0x000fe40000000f00 */
[----:B------:R-:W-:-:S04]  /*1ec40*/  ISETP.NE.U32.AND P0, PT, RZ, UR4, PT ;  /* 0x00000004ff007c0c */ /* 0x000fc8000bf05070 */
[----:B------:R-:W-:-:S13]  /*1ec50*/  ISETP.NE.AND.EX P0, PT, RZ, UR5, PT, P0 ;  /* 0x00000005ff007c0c */ /* 0x000fda000bf05300 */
[----:B------:R-:W-:Y:S05]  /*1ec60*/  @!P0 BRA `(.L_x_2940) ;  /* 0x0000000000108947 */ /* 0x000fea0003800000 */
[----:B------:R-:W-:-:S04]  /*1ec70*/  IADD3 R2, P0, R23, UR4, RZ ;  /* 0x0000000417027c10 */ /* 0x000fc8000ff1e0ff */
[----:B------:R-:W-:-:S05]  /*1ec80*/  IADD3.X R3, R24, UR5, RZ, P0, !PT ;  /* 0x0000000518037c10 */ /* 0x000fca00087fe4ff */
[----:B------:R2:W5:Y:S01]  /*1ec90*/  LDG.E R7, desc[UR60][R2.64] ;  /* 0x0000003c02077981 */ /* 0x000562000c1e1900 */
[----:B------:R-:W-:Y:S05]  /*1eca0*/  BRA `(.L_x_2941) ;  /* 0x0000000000247947 */ /* 0x000fea0003800000 */
.L_x_2940:
[----:B------:R-:W-:Y:S02]  /*1ecb0*/  ULDC.64 UR4, c[0x0][0xa08] ;  /* 0x0002820000047ab9 */ /* 0x000fe40000000a00 */
[----:B------:R-:W-:-:S04]  /*1ecc0*/  ISETP.NE.U32.AND P0, PT, RZ, UR4, PT ;  /* 0x00000004ff007c0c */ /* 0x000fc8000bf05070 */
[----:B------:R-:W-:-:S13]  /*1ecd0*/  ISETP.NE.AND.EX P0, PT, RZ, UR5, PT, P0 ;  /* 0x00000005ff007c0c */ /* 0x000fda000bf05300 */
[----:B------:R-:W-:Y:S05]  /*1ece0*/  @!P0 BRA `(.L_x_2941) ;  /* 0x0000000000148947 */ /* 0x000fea0003800000 */
[----:B------:R-:W2:Y:S02]  /*1ecf0*/  LDC.64 R2, c[0x0][0xa08] ;  /* 0x00028200ff027b82 */ /* 0x000ea40000000a00 */
[----:B--2---:R-:W-:-:S05]  /*1ed00*/  IMAD.WIDE R2, R32, 0x4, R2 ;  /* 0x0000000420027825 */ /* 0x004fca00078e0202 */
[----:B------:R-:W2:Y:S04]  /*1ed10*/  LDG.E R7, desc[UR60][R2.64] ;  /* 0x0000003c02077981 */ /* 0x000ea8000c1e1900 */
[----:B0-----:R-:W2:Y:S02]  /*1ed20*/  LDG.E R8, desc[UR60][R2.64+0x4] ;  /* 0x0000043c02087981 */ /* 0x001ea4000c1e1900 */
[----:B--2---:R-:W-:-:S07]  /*1ed30*/  IMAD.IADD R7, R8, 0x1, -R7 ;  /* 0x0000000108077824 */ /* 0x004fce00078e0a07 */
.L_x_2941:
[----:B--2---:R-:W2:Y:S01]  /*1ed40*/  @P1 LDG.E R2, desc[UR60][R4.64] ;  /* 0x0000003c04021981 */ /* 0x004ea2000c1e1900 */
[----:B------:R-:W3:Y:S03]  /*1ed50*/  LDC R3, c[0x0][0x448] ;  /* 0x00011200ff037b82 */ /* 0x000ee60000000800 */
[----:B------:R-:W2:Y:S01]  /*1ed60*/  @P1 LDG.E R9, desc[UR60][R4.64+0x4] ;  /* 0x0000043c04091981 */ /* 0x000ea2000c1e1900 */
[----:B-----5:R-:W-:Y:S01]  /*1ed70*/  IADD3 R7, -R11, R7, RZ ;  /* 0x000000070b077210 */ /* 0x020fe20007ffe1ff */
[----:B------:R-:W-:Y:S01]  /*1ed80*/  BSSY B0, `(.L_x_2942) ;  /* 0x0000165000007945 */ /* 0x000fe20003800000 */
[----:B---3--:R-:W-:-:S13]  /*1ed90*/  ISETP.NE.AND P0, PT, R3, 0x1, PT ;  /* 0x000000010300780c */ /* 0x008fda0003f05270 */
[----:B0-----:R-:W0:Y:S08]  /*1eda0*/  @P0 LDC R8, c[0x0][0x44c] ;  /* 0x00011300ff080b82 */ /* 0x001e300000000800 */
[----:B------:R-:W3:Y:S01]  /*1edb0*/  @P0 LDC R3, c[0x0][0x450] ;  /* 0x00011400ff030b82 */ /* 0x000ee20000000800 */
[----:B--2---:R-:W-:Y:S01]  /*1edc0*/  @P1 IMAD.IADD R6, R9, 0x1, -R2 ;  /* 0x0000000109061824 */ /* 0x004fe200078e0a02 */
[----:B------:R-:W-:-:S03]  /*1edd0*/  SHF.L.U32 R9, R17, 0x7, RZ ;  /* 0x0000000711097819 */ /* 0x000fc600000006ff */
[----:B------:R-:W-:Y:S02]  /*1ede0*/  IMAD.IADD R5, R7, 0x1, R6 ;  /* 0x0000000107057824 */ /* 0x000fe400078e0206 */
[----:B------:R-:W-:Y:S02]  /*1edf0*/  VIADD R9, R9, 0x7f ;  /* 0x0000007f09097836 */ /* 0x000fe40000000000 */
[----:B------:R-:W-:Y:S01]  /*1ee00*/  VIADD R2, R5, 0x5f ;  /* 0x0000005f05027836 */ /* 0x000fe20000000000 */
[----:B------:R2:W-:Y:S01]  /*1ee10*/  STL [R1+0x8], R5 ;  /* 0x0000080501007387 */ /* 0x0005e20000100800 */
[----:B0-----:R-:W-:-:S04]  /*1ee20*/  @P0 IMAD.HI.U32 R8, R9, R8, RZ ;  /* 0x0000000809080227 */ /* 0x001fc800078e00ff */
[----:B------:R-:W-:-:S04]  /*1ee30*/  IMAD.HI R2, R2, 0x2aaaaaab, RZ ;  /* 0x2aaaaaab02027827 */ /* 0x000fc800078e02ff */
[----:B------:R-:W-:Y:S01]  /*1ee40*/  IMAD.MOV.U32 R4, RZ, RZ, R9 ;  /* 0x000000ffff047224 */ /* 0x000fe200078e0009 */
[----:B---3--:R-:W-:Y:S02]  /*1ee50*/  @P0 SHF.R.U32.HI R4, RZ, R3, R8 ;  /* 0x00000003ff040219 */ /* 0x008fe40000011608 */
[----:B------:R-:W-:-:S04]  /*1ee60*/  SHF.R.U32.HI R3, RZ, 0x1f, R2 ;  /* 0x0000001fff037819 */ /* 0x000fc80000011602 */
[----:B------:R-:W-:Y:S02]  /*1ee70*/  LEA.HI.SX32 R3, R2, R3, 0x1c ;  /* 0x0000000302037211 */ /* 0x000fe400078fe2ff */
[----:B------:R-:W-:-:S04]  /*1ee80*/  IADD3 R2, R5, 0x60, -R10 ;  /* 0x0000006005027810 */ /* 0x000fc80007ffe80a */
[----:B------:R-:W-:-:S05]  /*1ee90*/  IADD3 R4, R2, R4, RZ ;  /* 0x0000000402047210 */ /* 0x000fca0007ffe0ff */
[----:B------:R-:W-:-:S05]  /*1eea0*/  IMAD.HI R4, R4, 0x2aaaaaab, RZ ;  /* 0x2aaaaaab04047827 */ /* 0x000fca00078e02ff */
[----:B--2---:R-:W-:-:S04]  /*1eeb0*/  SHF.R.U32.HI R5, RZ, 0x1f, R4 ;  /* 0x0000001fff057819 */ /* 0x004fc80000011604 */
[----:B------:R-:W-:-:S04]  /*1eec0*/  LEA.HI.SX32 R4, R4, R5, 0x1c ;  /* 0x0000000504047211 */ /* 0x000fc800078fe2ff */
[----:B------:R-:W-:-:S05]  /*1eed0*/  VIMNMX R4, R3, R4, PT ;  /* 0x0000000403047248 */ /* 0x000fca0003fe0100 */
[--C-:B------:R-:W-:Y:S02]  /*1eee0*/  IMAD R5, R4, 0x60, -R7.reuse ;  /* 0x0000006004057824 */ /* 0x100fe400078e0a07 */
[----:B------:R-:W-:-:S03]  /*1eef0*/  IMAD.MOV R7, RZ, RZ, -R7 ;  /* 0x000000ffff077224 */ /* 0x000fc600078e0a07 */
[----:B------:R-:W-:Y:S02]  /*1ef00*/  VIMNMX R4, R5, R6, PT ;  /* 0x0000000605047248 */ /* 0x000fe40003fe0100 */
[----:B------:R-:W-:-:S04]  /*1ef10*/  VIMNMX R7, RZ, R7, !PT ;  /* 0x00000007ff077248 */ /* 0x000fc80007fe0100 */
[----:B------:R-:W-:Y:S01]  /*1ef20*/  ISETP.GT.AND P0, PT, R4, R7, PT ;  /* 0x000000070400720c */ /* 0x000fe20003f04270 */
[----:B------:R-:W-:-:S05]  /*1ef30*/  IMAD.WIDE.U32 R6, R7, -0x55555555, RZ ;  /* 0xaaaaaaab07067825 */ /* 0x000fca00078e00ff */
[----:B------:R-:W-:-:S04]  /*1ef40*/  SHF.R.U32.HI R6, RZ, 0x6, R7 ;  /* 0x00000006ff067819 */ /* 0x000fc80000011607 */
        /* <DEDUP_REMOVED lines=14> */
[----:B------:R0:W2:Y:S02]  /*1f030*/  SHFL.IDX PT, R14, R7, RZ, 0x1f ;  /* 0x00001fff070e7589 */ /* 0x0000a400000e0000 */
.L_x_3109:
[----:B--2---:R-:W-:Y:S02]  /*1f040*/  ISETP.NE.AND P0, PT, R14, RZ, PT ;  /* 0x000000ff0e00720c */ /* 0x004fe40003f05270 */
[----:B------:R-:W-:-:S11]  /*1f050*/  PLOP3.LUT P6, PT, PT, PT, PT, 0x8, 0x0 ;  /* 0x000000000000781c */ /* 0x000fd60003fce170 */
[----:B------:R-:W-:Y:S05]  /*1f060*/  @P0 BRA `(.L_x_2945) ;  /* 0x00000000000c0947 */ /* 0x000fea0003800000 */
[----:B------:R-:W-:-:S03]  /*1f070*/  UMOV UR4, 0xffffffff ;  /* 0xffffffff00047882 */ /* 0x000fc60000000000 */
[----:B------:R-:W-:Y:S05]  /*1f080*/  BRA.DIV UR4, `(.L_x_2946) ;  /* 0x0000006e04a47947 */ /* 0x000fea000b800000 */
[----:B------:R-:W-:-:S13]  /*1f090*/  ELECT P6, URZ, PT ;  /* 0x00000000003f782f */ /* 0x000fda00038c0000 */
.L_x_2945:
[----:B0-----:R-:W2:Y:S01]  /*1f0a0*/  LDL R7, [R1+0x28] ;  /* 0x0000280001077983 */ /* 0x001ea20000100800 */
[----:B------:R-:W-:Y:S01]  /*1f0b0*/  BSSY B1, `(.L_x_2947) ;  /* 0x0000008000017945 */ /* 0x000fe20003800000 */
[----:B--2---:R-:W-:-:S05]  /*1f0c0*/  VIADD R7, R7, 0x1 ;  /* 0x0000000107077836 */ /* 0x004fca0000000000 */
[----:B------:R-:W-:-:S04]  /*1f0d0*/  LEA.HI R8, R7, R7, RZ, 0x1 ;  /* 0x0000000707087211 */ /* 0x000fc800078f08ff */
[----:B------:R-:W-:-:S05]  /*1f0e0*/  LOP3.LUT R8, R8, 0xfffffffe, RZ, 0xc0, !PT ;  /* 0xfffffffe08087812 */ /* 0x000fca00078ec0ff */
[----:B------:R-:W-:-:S05]  /*1f0f0*/  IMAD.IADD R7, R7, 0x1, -R8 ;  /* 0x0000000107077824 */ /* 0x000fca00078e0a08 */
[----:B------:R-:W-:-:S04]  /*1f100*/  SHF.L.U32 R7, R7, 0x1f, RZ ;  /* 0x0000001f07077819 */ /* 0x000fc800000006ff */
[----:B------:R-:W0:Y:S02]  /*1f110*/  SYNCS.PHASECHK.TRANS64.TRYWAIT P0, [R22+URZ+0x30820], R7 ;  /* 0x03082007160075a7 */ /* 0x000e24000800017f */
[----:B0-----:R-:W-:Y:S05]  /*1f120*/  @!P0 BRA `(.L_x_2948) ;  /* 0x0000006c009c8947 */ /* 0x001fea0003800000 */
.L_x_3112:
[----:B------:R-:W-:Y:S05]  /*1f130*/  BSYNC B1 ;  /* 0x0000000000017941 */ /* 0x000fea0003800000 */
.L_x_2947:
[----:B------:R-:W-:Y:S04]  /*1f140*/  BSSY B1, `(.L_x_2949) ;  /* 0x000008b000017945 */ /* 0x000fe80003800000 */
[----:B------:R-:W-:Y:S05]  /*1f150*/  @!P6 BRA `(.L_x_2950) ;  /* 0x000000080024e947 */ /* 0x000fea0003800000 */
[----:B------:R-:W-:Y:S01]  /*1f160*/  LEA R11, R27, R22, 0x3 ;  /* 0x000000161b0b7211 */ /* 0x000fe200078e18ff */
[----:B------:R-:W2:Y:S01]  /*1f170*/  S2R R8, SR_TID.X ;  /* 0x0000000000087919 */ /* 0x000ea20000002100 */
[----:B-1----:R-:W-:Y:S01]  /*1f180*/  SHF.L.U32 R10, R29, 0x1f, RZ ;  /* 0x0000001f1d0a7819 */ /* 0x002fe200000006ff */
[----:B------:R-:W-:Y:S03]  /*1f190*/  BSSY B2, `(.L_x_2951) ;  /* 0x0000005000027945 */ /* 0x000fe60003800000 */
[----:B------:R-:W1:Y:S01]  /*1f1a0*/  SYNCS.PHASECHK.TRANS64.TRYWAIT P0, [R11+URZ+0x308a0], R10 ;  /* 0x0308a00a0b0075a7 */ /* 0x000e62000800017f */
[----:B--2---:R-:W-:-:S04]  /*1f1b0*/  LOP3.LUT R8, R8, 0x7f, RZ, 0xc0, !PT ;  /* 0x0000007f08087812 */ /* 0x004fc800078ec0ff */
[----:B------:R-:W-:Y:S01]  /*1f1c0*/  ISETP.NE.AND P1, PT, R8, RZ, PT ;  /* 0x000000ff0800720c */ /* 0x000fe20003f25270 */
[----:B-1----:R-:W-:-:S12]  /*1f1d0*/  @!P0 BRA `(.L_x_2952) ;  /* 0x0000006c00848947 */ /* 0x002fd80003800000 */
.L_x_3113:
[----:B------:R-:W-:Y:S05]  /*1f1e0*/  BSYNC B2 ;  /* 0x0000000000027941 */ /* 0x000fea0003800000 */
.L_x_2951:
        /* <DEDUP_REMOVED lines=9> */
.L_x_2954:
[----:B------:R-:W-:Y:S05]  /*1f280*/  BSYNC B2 ;  /* 0x0000000000027941 */ /* 0x000fea0003800000 */
.L_x_2953:
        /* <DEDUP_REMOVED lines=8> */
[----:B------:R-:W-:Y:S01]  /*1f310*/  VIADD R12, R9, 0x1e400 ;  /* 0x0001e400090c7836 */ /* 0x000fe20000000000 */
[----:B------:R-:W-:Y:S01]  /*1f320*/  UIADD3.X UR5, URZ, UR37, URZ, UP0, !UPT ;  /* 0x000000253f057290 */ /* 0x000fe200087fe43f */
[----:B------:R-:W-:Y:S01]  /*1f330*/  UMOV UR6, 0x0 ;  /* 0x0000000000067882 */ /* 0x000fe20000000000 */
[----:B------:R-:W-:-:S10]  /*1f340*/  UMOV UR7, 0x12f00000 ;  /* 0x12f0000000077882 */ /* 0x000fd40000000000 */
.L_x_2955:
        /* <DEDUP_REMOVED lines=10> */
[----:B------:R-:W-:Y:S01]  /*1f3f0*/  MOV R15, 0x40 ;  /* 0x00000040000f7802 */ /* 0x000fe20000000f00 */
[----:B------:R-:W-:Y:S01]  /*1f400*/  VIADD R12, R9, 0x21400 ;  /* 0x00021400090c7836 */ /* 0x000fe20000000000 */
[----:B------:R-:W-:Y:S01]  /*1f410*/  PLOP3.LUT P0, PT, PT, PT, PT, 0x80, 0x0 ;  /* 0x000000000000781c */ /* 0x000fe20003f0f070 */
[----:B------:R-:W-:Y:S01]  /*1f420*/  UMOV UR6, 0x0 ;  /* 0x0000000000067882 */ /* 0x000fe20000000000 */
[----:B------:R-:W-:Y:S01]  /*1f430*/  R2UR UR10, R15 ;  /* 0x000000000f0a72ca */ /* 0x000fe200000e0000 */
[----:B------:R-:W-:-:S14]  /*1f440*/  UMOV UR7, 0x12f00000 ;  /* 0x12f0000000077882 */ /* 0x000fdc0000000000 */
.L_x_2956:
        /* <DEDUP_REMOVED lines=16> */
.L_x_2957:
        /* <DEDUP_REMOVED lines=13> */
.L_x_3114:
[----:B------:R-:W-:Y:S05]  /*1f620*/  BSYNC B2 ;  /* 0x0000000000027941 */ /* 0x000fea0003800000 */
.L_x_2958:
[----:B------:R-:W-:Y:S01]  /*1f630*/  BSSY B2, `(.L_x_2960) ;  /* 0x000000b000027945 */ /* 0x000fe20003800000 */
[----:B------:R-:W-:Y:S02]  /*1f640*/  IMAD.MOV.U32 R12, RZ, RZ, 0x0 ;  /* 0x00000000ff0c7424 */ /* 0x000fe400078e00ff */
[----:B------:R-:W-:Y:S01]  /*1f650*/  IMAD.MOV.U32 R13, RZ, RZ, 0x12f00000 ;  /* 0x12f00000ff0d7424 */ /* 0x000fe200078e00ff */
[----:B------:R-:W-:Y:S06]  /*1f660*/  @P1 BRA `(.L_x_2961) ;  /* 0x00000000001c1947 */ /* 0x000fec0003800000 */
[----:B------:R-:W2:Y:S01]  /*1f670*/  S2R R21, SR_TID.X ;  /* 0x0000000000157919 */ /* 0x000ea20000002100 */
[----:B------:R-:W-:-:S04]  /*1f680*/  MOV R7, 0x9000 ;  /* 0x0000900000077802 */ /* 0x000fc80000000f00 */
[----:B------:R3:W-:Y:S01]  /*1f690*/  SYNCS.ARRIVE.TRANS64 RZ, [R11+URZ+0x308b0], R7 ;  /* 0x0308b0070bff79a7 */ /* 0x0007e2000800003f */
[----:B--2---:R-:W-:-:S04]  /*1f6a0*/  LOP3.LUT R21, R21, 0x1f, RZ, 0xc0, !PT ;  /* 0x0000001f15157812 */ /* 0x004fc800078ec0ff */
[----:B------:R-:W-:-:S13]  /*1f6b0*/  ISETP.NE.AND P0, PT, R21, RZ, PT ;  /* 0x000000ff1500720c */ /* 0x000fda0003f05270 */
[----:B---3--:R-:W-:Y:S05]  /*1f6c0*/  @!P0 BRA `(.L_x_2961) ;  /* 0x0000000000048947 */ /* 0x008fea0003800000 */
[----:B------:R-:W-:Y:S01]  /*1f6d0*/  BPT.TRAP 0x1 ;  /* 0x000000040000795c */ /* 0x000fe20000300000 */
.L_x_2961:
[----:B------:R-:W-:Y:S05]  /*1f6e0*/  BSYNC B2 ;  /* 0x0000000000027941 */ /* 0x000fea0003800000 */
.L_x_2960:
[----:B------:R-:W-:Y:S01]  /*1f6f0*/  R2UR UR10, R20 ;  /* 0x00000000140a72ca */ /* 0x000fe200000e0000 */
[----:B------:R-:W-:Y:S01]  /*1f700*/  UIADD3 UR4, UP0, UR36, 0x670, URZ ;  /* 0x0000067024047890 */ /* 0x000fe2000ff1e03f */
[----:B------:R-:W-:Y:S01]  /*1f710*/  R2UR UR6, R12 ;  /* 0x000000000c0672ca */ /* 0x000fe200000e0000 */
[----:B01----:R-:W-:Y:S01]  /*1f720*/  VIADD R11, R11, 0x308b0 ;  /* 0x000308b00b0b7836 */ /* 0x003fe20000000000 */
[----:B------:R-:W-:Y:S01]  /*1f730*/  R2UR UR7, R13 ;  /* 0x000000000d0772ca */ /* 0x000fe200000e0000 */
[----:B------:R-:W-:Y:S01]  /*1f740*/  VIADD R7, R9, 0x400 ;  /* 0x0000040009077836 */ /* 0x000fe20000000000 */
[----:B------:R-:W-:Y:S01]  /*1f750*/  PLOP3.LUT P0, PT, PT, PT, PT, 0x80, 0x0 ;  /* 0x000000000000781c */ /* 0x000fe20003f0f070 */
[----:B------:R-:W-:-:S12]  /*1f760*/  UIADD3.X UR5, URZ, UR37, URZ, UP0, !UPT ;  /* 0x000000253f057290 */ /* 0x000fd800087fe43f */
.L_x_2962:
        /* <DEDUP_REMOVED lines=15> */
.L_x_2963:
        /* <DEDUP_REMOVED lines=15> */
.L_x_2964:
        /* <DEDUP_REMOVED lines=9> */
[----:B--2---:R-:W-:Y:S05]  /*1f9e0*/  @P0 BRA.U.ANY `(.L_x_2964) ;  /* 0xfffffffd00d80947 */ /* 0x004fea000393ffff */
.L_x_2950:
[----:B------:R-:W-:Y:S05]  /*1f9f0*/  BSYNC B1 ;  /* 0x0000000000017941 */ /* 0x000fea0003800000 */
.L_x_2949:
[----:B------:R-:W-:Y:S01]  /*1fa00*/  IADD3 R11, R5, -0x2, RZ ;  /* 0xfffffffe050b7810 */ /* 0x000fe20007ffe0ff */
[----:B------:R-:W-:Y:S01]  /*1fa10*/  VIADD R27, R27, 0x1 ;  /* 0x000000011b1b7836 */ /* 0x000fe20000000000 */
[----:B------:R-:W-:Y:S02]  /*1fa20*/  PLOP3.LUT P0, PT, PT, PT, PT, 0x8, 0x0 ;  /* 0x000000000000781c */ /* 0x000fe40003f0e170 */
[----:B------:R-:W-:Y:S02]  /*1fa30*/  ISETP.GE.AND P2, PT, R11, R6, PT ;  /* 0x000000060b00720c */ /* 0x000fe40003f46270 */
[----:B------:R-:W-:-:S04]  /*1fa40*/  ISETP.NE.AND P1, PT, R27, 0x2, PT ;  /* 0x000000021b00780c */ /* 0x000fc80003f25270 */
[----:B------:R-:W-:Y:S02]  /*1fa50*/  SEL R5, RZ, 0x1, P1 ;  /* 0x00000001ff057807 */ /* 0x000fe40000800000 */
[----:B------:R-:W-:Y:S02]  /*1fa60*/  SEL R27, R27, RZ, P1 ;  /* 0x000000ff1b1b7207 */ /* 0x000fe40000800000 */
[----:B------:R-:W-:-:S03]  /*1fa70*/  LOP3.LUT R29, R29, R5, RZ, 0x3c, !PT ;  /* 0x000000051d1d7212 */ /* 0x000fc600078e3cff */
[----:B------:R-:W-:Y:S05]  /*1fa80*/  @!P2 BRA `(.L_x_2943) ;  /* 0x000000080050a947 */ /* 0x000fea0003800000 */
.L_x_2981:
[----:B------:R-:W-:Y:S05]  /*1fa90*/  YIELD ;  /* 0x0000000000007946 */ /* 0x000fea0003800000 */
[----:B------:R-:W-:Y:S04]  /*1faa0*/  BSSY B1, `(.L_x_2965) ;  /* 0x000008a000017945 */ /* 0x000fe80003800000 */
[----:B------:R-:W-:Y:S05]  /*1fab0*/  @!P6 BRA `(.L_x_2966) ;  /* 0x000000080020e947 */ /* 0x000fea0003800000 */
[----:B-1----:R-:W-:Y:S01]  /*1fac0*/  IMAD R10, R27, 0x8, R22 ;  /* 0x000000081b0a7824 */ /* 0x002fe200078e0216 */
[----:B------:R-:W-:Y:S01]  /*1fad0*/  SHF.L.U32 R9, R29, 0x1f, RZ ;  /* 0x0000001f1d097819 */ /* 0x000fe200000006ff */
[----:B------:R-:W1:Y:S01]  /*1fae0*/  S2R R5, SR_TID.X ;  /* 0x0000000000057919 */ /* 0x000e620000002100 */
[----:B------:R-:W-:Y:S02]  /*1faf0*/  BSSY B2, `(.L_x_2967) ;  /* 0x0000005000027945 */ /* 0x000fe40003800000 */
[----:B------:R-:W2:Y:S01]  /*1fb00*/  SYNCS.PHASECHK.TRANS64.TRYWAIT P1, [R10+URZ+0x308a0], R9 ;  /* 0x0308a0090a0075a7 */ /* 0x000ea2000802017f */
[----:B-1----:R-:W-:-:S04]  /*1fb10*/  LOP3.LUT R5, R5, 0x7f, RZ, 0xc0, !PT ;  /* 0x0000007f05057812 */ /* 0x002fc800078ec0ff */
[----:B------:R-:W-:Y:S01]  /*1fb20*/  ISETP.NE.AND P2, PT, R5, RZ, PT ;  /* 0x000000ff0500720c */ /* 0x000fe20003f45270 */
[----:B--2---:R-:W-:-:S12]  /*1fb30*/  @!P1 BRA `(.L_x_2968) ;  /* 0x0000006400549947 */ /* 0x004fd80003800000 */
.L_x_3115:
[----:B------:R-:W-:Y:S05]  /*1fb40*/  BSYNC B2 ;  /* 0x0000000000027941 */ /* 0x000fea0003800000 */
.L_x_2967:
        /* <DEDUP_REMOVED lines=9> */
.L_x_2970:
[----:B------:R-:W-:Y:S05]  /*1fbe0*/  BSYNC B2 ;  /* 0x0000000000027941 */ /* 0x000fea0003800000 */
.L_x_2969:
[----:B------:R-:W-:Y:S01]  /*1fbf0*/  MOV R14, RZ ;  /* 0x000000ff000e7202 */ /* 0x000fe20000000f00 */
[----:B------:R-:W-:Y:S01]  /*1fc00*/  IMAD R8, R27, 0x9000, R22 ;  /* 0x000090001b087824 */ /* 0x000fe200078e0216 */
[----:B------:R-:W-:Y:S01]  /*1fc10*/  UIADD3 UR4, UP0, UR36, 0x570, URZ ;  /* 0x0000057024047890 */ /* 0x000fe2000ff1e03f */
[----:B------:R-:W-:Y:S01]  /*1fc20*/  PLOP3.LUT P1, PT, PT, PT, PT, 0x80, 0x0 ;  /* 0x000000000000781c */ /* 0x000fe20003f2f070 */
[----:B0-----:R-:W-:Y:S01]  /*1fc30*/  IMAD R7, R11, 0x60, R0 ;  /* 0x000000600b077824 */ /* 0x001fe200078e0200 */
[----:B------:R-:W-:Y:S01]  /*1fc40*/  R2UR UR10, R14 ;  /* 0x000000000e0a72ca */ /* 0x000fe200000e0000 */
[----:B------:R-:W-:Y:S01]  /*1fc50*/  VIADD R5, R10, 0x30890 ;  /* 0x000308900a057836 */ /* 0x000fe20000000000 */
[----:B------:R-:W-:Y:S01]  /*1fc60*/  UIADD3.X UR5, URZ, UR37, URZ, UP0, !UPT ;  /* 0x000000253f057290 */ /* 0x000fe200087fe43f */
[----:B------:R-:W-:Y:S01]  /*1fc70*/  VIADD R12, R8, 0x1e400 ;  /* 0x0001e400080c7836 */ /* 0x000fe20000000000 */
[----:B------:R-:W-:Y:S01]  /*1fc80*/  UMOV UR6, 0x0 ;  /* 0x0000000000067882 */ /* 0x000fe20000000000 */
[----:B------:R-:W-:-:S10]  /*1fc90*/  UMOV UR7, 0x12f00000 ;  /* 0x12f0000000077882 */ /* 0x000fd40000000000 */
.L_x_2971:
        /* <DEDUP_REMOVED lines=16> */
.L_x_2972:
        /* <DEDUP_REMOVED lines=16> */
.L_x_2973:
        /* <DEDUP_REMOVED lines=13> */
.L_x_3116:
[----:B------:R-:W-:Y:S05]  /*1ff70*/  BSYNC B2 ;  /* 0x0000000000027941 */ /* 0x000fea0003800000 */
.L_x_2974:
        /* <DEDUP_REMOVED lines=11> */
.L_x_2977:
[----:B------:R-:W-:Y:S05]  /*20030*/  BSYNC B2 ;  /* 0x0000000000027941 */ /* 0x000fea0003800000 */
.L_x_2976:
        /* <DEDUP_REMOVED lines=8> */
.L_x_2978:
        /* <DEDUP_REMOVED lines=15> */
.L_x_2979:
        /* <DEDUP_REMOVED lines=15> */
.L_x_2980:
        /* <DEDUP_REMOVED lines=10> */
.L_x_2966:
[----:B------:R-:W-:Y:S05]  /*20340*/  BSYNC B1 ;  /* 0x0000000000017941 */ /* 0x000fea0003800000 */
.L_x_2965:
[----:B------:R-:W-:Y:S01]  /*20350*/  ISETP.GT.AND P2, PT, R11, R6, PT ;  /* 0x000000060b00720c */ /* 0x000fe20003f44270 */
[----:B------:R-:W-:Y:S01]  /*20360*/  VIADD R27, R27, 0x1 ;  /* 0x000000011b1b7836 */ /* 0x000fe20000000000 */
[----:B------:R-:W-:-:S04]  /*20370*/  IADD3 R11, R11, -0x1, RZ ;  /* 0xffffffff0b0b7810 */ /* 0x000fc80007ffe0ff */
[----:B------:R-:W-:-:S04]  /*20380*/  ISETP.NE.AND P1, PT, R27, 0x2, PT ;  /* 0x000000021b00780c */ /* 0x000fc80003f25270 */
[----:B------:R-:W-:Y:S02]  /*20390*/  SEL R5, RZ, 0x1, P1 ;  /* 0x00000001ff057807 */ /* 0x000fe40000800000 */
[----:B------:R-:W-:Y:S02]  /*203a0*/  SEL R27, R27, RZ, P1 ;  /* 0x000000ff1b1b7207 */ /* 0x000fe40000800000 */
[----:B------:R-:W-:Y:S01]  /*203b0*/  LOP3.LUT R29, R29, R5, RZ, 0x3c, !PT ;  /* 0x000000051d1d7212 */ /* 0x000fe200078e3cff */
[----:B------:R-:W-:Y:S06]  /*203c0*/  @P2 BRA `(.L_x_2981) ;  /* 0xfffffff400b02947 */ /* 0x000fec000383ffff */
.L_x_2943:
[----:B------:R-:W-:Y:S05]  /*203d0*/  BSYNC B0 ;  /* 0x0000000000007941 */ /* 0x000fea0003800000 */
.L_x_2942:
[----:B------:R-:W2:Y:S01]  /*203e0*/  LDC R0, c[0x0][0x448] ;  /* 0x00011200ff007b82 */ /* 0x000ea20000000800 */
[----:B------:R-:W-:Y:S01]  /*203f0*/  LEA R5, R17, 0x7f, 0x7 ;  /* 0x0000007f11057811 */ /* 0x000fe200078e38ff */
[----:B------:R-:W-:Y:S05]  /*20400*/  @!P0 WARPSYNC.ALL ;  /* 0x0000000000008948 */ /* 0x000fea0003800000 */
[----:B------:R-:W-:Y:S01]  /*20410*/  BSSY B7, `(.L_x_2982) ;  /* 0x0000385000077945 */ /* 0x000fe20003800000 */
[----:B------:R-:W-:Y:S01]  /*20420*/  @!P0 BAR.SYNC.DEFER_BLOCKING 0xc, 0x180 ;  /* 0x0306000000008b1d */ /* 0x000fe20000010000 */
[----:B--2---:R-:W-:-:S13]  /*20430*/  ISETP.NE.AND P1, PT, R0, 0x1, PT ;  /* 0x000000010000780c */ /* 0x004fda0003f25270 */
[----:B------:R-:W0:Y:S08]  /*20440*/  @P1 LDC R4, c[0x0][0x44c] ;  /* 0x00011300ff041b82 */ /* 0x000e300000000800 */
[----:B------:R-:W2:Y:S01]  /*20450*/  @P1 LDC R0, c[0x0][0x450] ;  /* 0x00011400ff001b82 */ /* 0x000ea20000000800 */
[----:B0-----:R-:W-:-:S05]  /*20460*/  @P1 IMAD.HI.U32 R7, R5, R4, RZ ;  /* 0x0000000405071227 */ /* 0x001fca00078e00ff */
[----:B--2---:R-:W-:-:S05]  /*20470*/  @P1 SHF.R.U32.HI R5, RZ, R0, R7 ;  /* 0x00000000ff051219 */ /* 0x004fca0000011607 */
[----:B------:R-:W-:-:S04]  /*20480*/  IMAD.IADD R5, R2, 0x1, R5 ;  /* 0x0000000102057824 */ /* 0x000fc800078e0205 */
[----:B------:R-:W-:-:S05]  /*20490*/  IMAD.HI R5, R5, 0x2aaaaaab, RZ ;  /* 0x2aaaaaab05057827 */ /* 0x000fca00078e02ff */
[----:B------:R-:W-:-:S04]  /*204a0*/  SHF.R.U32.HI R0, RZ, 0x1f, R5 ;  /* 0x0000001fff007819 */ /* 0x000fc80000011605 */
        /* <DEDUP_REMOVED lines=11> */
[----:B------:R-:W2:Y:S01]  /*20560*/  LDC.64 R2, c[0x0][0xc60] ;  /* 0x00031800ff027b82 */ /* 0x000ea20000000a00 */
[----:B------:R-:W0:Y:S02]  /*20570*/  FLO.U32 R0, UR4 ;  /* 0x0000000400007d00 */ /* 0x000e2400080e0000 */
[----:B0-----:R-:W-:-:S06]  /*20580*/  ISETP.EQ.U32.AND P0, PT, R0, R5, PT ;  /* 0x000000050000720c */ /* 0x001fcc0003f02070 */
[----:B------:R-:W2:Y:S07]  /*20590*/  POPC R5, UR4 ;  /* 0x0000000400057d09 */ /* 0x000eae0008000000 */
[----:B--2---:R-:W2:Y:S01]  /*205a0*/  @P0 ATOMG.E.ADD.STRONG.GPU PT, R3, desc[UR60][R2.64], R5 ;  /* 0x00000005020309a8 */ /* 0x004ea200081ee1fc */
[----:B------:R-:W0:Y:S02]  /*205b0*/  S2R R4, SR_LTMASK ;  /* 0x0000000000047919 */ /* 0x000e240000003900 */
[----:B0-----:R-:W-:-:S04]  /*205c0*/  LOP3.LUT R4, R4, UR4, RZ, 0xc0, !PT ;  /* 0x0000000404047c12 */ /* 0x001fc8000f8ec0ff */
[----:B------:R-:W0:Y:S01]  /*205d0*/  POPC R7, R4 ;  /* 0x0000000400077309 */ /* 0x000e220000000000 */
[----:B--2---:R-:W0:Y:S02]  /*205e0*/  SHFL.IDX PT, R0, R3, R0, 0x1f ;  /* 0x00001f0003007589 */ /* 0x004e2400000e0000 */
[----:B0-----:R-:W-:Y:S01]  /*205f0*/  IADD3 R16, R0, UR38, R7 ;  /* 0x0000002600107c10 */ /* 0x001fe2000fffe007 */
[----:B------:R-:W-:Y:S06]  /*20600*/  BRA `(.L_x_2984) ;  /* 0x0000003400947947 */ /* 0x000fec0003800000 */
.L_x_2983:
        /* <DEDUP_REMOVED lines=13> */
[----:B-1----:R-:W-:Y:S01]  /*206e0*/  IMAD.U32 R10, RZ, RZ, UR4 ;  /* 0x00000004ff0a7e24 */ /* 0x002fe2000f8e00ff */
[----:B------:R-:W-:Y:S01]  /*206f0*/  MOV R8, 0x70 ;  /* 0x0000007000087802 */ /* 0x000fe20000000f00 */
[----:B------:R-:W-:-:S02]  /*20700*/  IMAD.U32 R11, RZ, RZ, UR5 ;  /* 0x00000005ff0b7e24 */ /* 0x000fc4000f8e00ff */
[----:B------:R-:W-:Y:S02]  /*20710*/  IMAD.MOV.U32 R12, RZ, RZ, 0x1 ;  /* 0x00000001ff0c7424 */ /* 0x000fe400078e00ff */
[----:B------:R-:W-:-:S07]  /*20720*/  IMAD.MOV.U32 R13, RZ, RZ, RZ ;  /* 0x000000ffff0d7224 */ /* 0x000fce00078e00ff */
[----:B------:R-:W-:-:S07]  /*20730*/  LEPC R20, `(.L_x_2986) ;  /* 0x000000001014794e */ /* 0x000fce0000000000 */
[----:B0-----:R-:W-:Y:S05]  /*20740*/  CALL.ABS.NOINC R2 ;  /* 0x0000000002007343 */ /* 0x001fea0003c00000 */
.L_x_2986:
[----:B------:R-:W-:Y:S05]  /*20750*/  BSYNC B6 ;  /* 0x0000000000067941 */ /* 0x000fea0003800000 */
.L_x_2985:
        /* <DEDUP_REMOVED lines=11> */
[----:B------:R-:W-:Y:S01]  /*20810*/  IMAD.U32 R5, RZ, RZ, UR7 ;  /* 0x00000007ff057e24 */ /* 0x000fe2000f8e00ff */
[----:B------:R-:W-:Y:S01]  /*20820*/  MOV R11, UR5 ;  /* 0x00000005000b7c02 */ /* 0x000fe20008000f00 */
[----:B------:R-:W-:Y:S01]  /*20830*/  IMAD.U32 R7, RZ, RZ, UR9 ;  /* 0x00000009ff077e24 */ /* 0x000fe2000f8e00ff */
[----:B------:R-:W-:Y:S01]  /*20840*/  MOV R13, RZ ;  /* 0x000000ff000d7202 */ /* 0x000fe20000000f00 */
[----:B-1----:R-:W-:-:S02]  /*20850*/  IMAD.U32 R10, RZ, RZ, UR4 ;  /* 0x00000004ff0a7e24 */ /* 0x002fc4000f8e00ff */
[----:B------:R-:W-:Y:S02]  /*20860*/  IMAD.MOV.U32 R8, RZ, RZ, 0x70 ;  /* 0x00000070ff087424 */ /* 0x000fe400078e00ff */
[----:B0-----:R-:W-:-:S07]  /*20870*/  IMAD.MOV.U32 R12, RZ, RZ, 0x1 ;  /* 0x00000001ff0c7424 */ /* 0x001fce00078e00ff */
[----:B------:R-:W-:-:S07]  /*20880*/  LEPC R20, `(.L_x_2989) ;  /* 0x000000001014794e */ /* 0x000fce0000000000 */
[----:B--2---:R-:W-:Y:S05]  /*20890*/  CALL.ABS.NOINC R2 ;  /* 0x0000000002007343 */ /* 0x004fea0003c00000 */
.L_x_2989:
        /* <DEDUP_REMOVED lines=14> */
[----:B-1----:R-:W-:Y:S05]  /*20980*/  CALL.ABS.NOINC R2 ;  /* 0x0000000002007343 */ /* 0x002fea0003c00000 */
.L_x_2988:
[----:B------:R-:W-:Y:S05]  /*20990*/  BSYNC B6 ;  /* 0x0000000000067941 */ /* 0x000fea0003800000 */
.L_x_2987:
[----:B------:R-:W-:Y:S01]  /*209a0*/  IMAD.MOV.U32 R25, RZ, RZ, R31 ;  /* 0x000000ffff197224 */ /* 0x000fe200078e001f */
[----:B------:R-:W-:Y:S01]  /*209b0*/  ULDC.64 UR4, c[0x0][0x9f8] ;  /* 0x00027e0000047ab9 */ /* 0x000fe20000000a00 */
[----:B------:R-:W2:Y:S01]  /*209c0*/  LDL R31, [R1+0x8] ;  /* 0x00000800011f7983 */ /* 0x000ea20000100800 */
[----:B------:R-:W-:Y:S01]  /*209d0*/  ISETP.NE.U32.AND P0, PT, RZ, UR4, PT ;  /* 0x00000004ff007c0c */ /* 0x000fe2000bf05070 */
[----:B------:R-:W0:Y:S02]  /*209e0*/  LDC R0, c[0x0][0x430] ;  /* 0x00010c00ff007b82 */ /* 0x000e240000000800 */
[----:B------:R-:W3:Y:S01]  /*209f0*/  LDL R21, [R1+0xc] ;  /* 0x00000c0001157983 */ /* 0x000ee20000100800 */
[----:B------:R-:W-:-:S03]  /*20a00*/  ISETP.NE.AND.EX P0, PT, RZ, UR5, PT, P0 ;  /* 0x00000005ff007c0c */ /* 0x000fc6000bf05300 */
[----:B------:R-:W4:Y:S01]  /*20a10*/  LDL.LU R8, [R1] ;  /* 0x0000000001087983 */ /* 0x000f220000300800 */
[----:B------:R-:W1:Y:S09]  /*20a20*/  S2R R20, SR_TID.X ;  /* 0x0000000000147919 */ /* 0x000e720000002100 */
[----:B------:R-:W-:Y:S01]  /*20a30*/  @P0 IADD3 R2, P1, R23, UR4, RZ ;  /* 0x0000000417020c10 */ /* 0x000fe2000ff3e0ff */
[----:B------:R-:W-:-:S03]  /*20a40*/  ULDC UR4, c[0x0][0x2f4] ;  /* 0x0000bd0000047ab9 */ /* 0x000fc60000000800 */
[----:B------:R-:W-:-:S05]  /*20a50*/  @P0 IADD3.X R3, R24, UR5, RZ, P1, !PT ;  /* 0x0000000518030c10 */ /* 0x000fca0008ffe4ff */
[----:B------:R3:W4:Y:S01]  /*20a60*/  @P0 LDG.E R32, desc[UR60][R2.64] ;  /* 0x0000003c02200981 */ /* 0x000722000c1e1900 */
[----:B-1----:R-:W-:-:S04]  /*20a70*/  LOP3.LUT R20, R20, 0x7f, RZ, 0xc0, !PT ;  /* 0x0000007f14147812 */ /* 0x002fc800078ec0ff */
[----:B------:R-:W-:Y:S02]  /*20a80*/  SHF.R.U32.HI R4, RZ, 0x3, R20 ;  /* 0x00000003ff047819 */ /* 0x000fe40000011614 */
[----:B------:R-:W1:Y:S01]  /*20a90*/  S2R R20, SR_TID.X ;  /* 0x0000000000147919 */ /* 0x000e620000002100 */
[----:B0-----:R-:W-:Y:S02]  /*20aa0*/  ISETP.NE.AND P1, PT, R0, 0x1, PT ;  /* 0x000000010000780c */ /* 0x001fe40003f25270 */
[----:B------:R-:W-:-:S11]  /*20ab0*/  IADD3 R25, R25, -0x1, RZ ;  /* 0xffffffff19197810 */ /* 0x000fd60007ffe0ff */
[----:B------:R-:W0:Y:S08]  /*20ac0*/  @P1 LDC R7, c[0x0][0x434] ;  /* 0x00010d00ff071b82 */ /* 0x000e300000000800 */
[----:B------:R-:W0:Y:S01]  /*20ad0*/  @P1 LDC R5, c[0x0][0x438] ;  /* 0x00010e00ff051b82 */ /* 0x000e220000000800 */
[----:B-1----:R-:W-:-:S05]  /*20ae0*/  IMAD.SHL.U32 R20, R20, 0x10, RZ ;  /* 0x0000001014147824 */ /* 0x002fca00078e00ff */
[----:B------:R-:W-:-:S05]  /*20af0*/  LOP3.LUT R20, R4, 0x70, R20, 0xf8, !PT ;  /* 0x0000007004147812 */ /* 0x000fca00078ef814 */
[----:B------:R-:W-:Y:S01]  /*20b00*/  IMAD R6, R25, 0x60, R20 ;  /* 0x0000006019067824 */ /* 0x000fe200078e0214 */
[----:B------:R-:W-:Y:S01]  /*20b10*/  ISETP.GE.AND P3, PT, R33, UR4, PT ;  /* 0x0000000421007c0c */ /* 0x000fe2000bf66270 */
[----:B------:R-:W-:-:S03]  /*20b20*/  UMOV UR5, 0xffffffff ;  /* 0xffffffff00057882 */ /* 0x000fc60000000000 */
[----:B--2---:R-:W-:-:S04]  /*20b30*/  ISETP.GE.AND P0, PT, R6, R31, PT ;  /* 0x0000001f0600720c */ /* 0x004fc80003f06270 */
[----:B------:R-:W-:Y:S01]  /*20b40*/  ISETP.GT.U32.OR P0, PT, R20, 0x5f, P0 ;  /* 0x0000005f1400780c */ /* 0x000fe20000704470 */
[----:B---3--:R-:W-:-:S04]  /*20b50*/  IMAD.IADD R6, R6, 0x1, R21 ;  /* 0x0000000106067824 */ /* 0x008fc800078e0215 */
[----:B0-----:R-:W-:-:S08]  /*20b60*/  @P1 IMAD.HI.U32 R7, R6, R7, RZ ;  /* 0x0000000706071227 */ /* 0x001fd000078e00ff */
[----:B------:R-:W0:Y:S01]  /*20b70*/  @!P0 LDC.64 R2, c[0x0][0x428] ;  /* 0x00010a00ff028b82 */ /* 0x000e220000000a00 */
[----:B------:R-:W-:Y:S01]  /*20b80*/  IMAD.MOV.U32 R4, RZ, RZ, R6 ;  /* 0x000000ffff047224 */ /* 0x000fe200078e0006 */
[----:B------:R-:W-:-:S04]  /*20b90*/  @P1 SHF.R.U32.HI R4, RZ, R5, R7 ;  /* 0x00000005ff041219 */ /* 0x000fc80000011607 */
[----:B------:R-:W-:Y:S02]  /*20ba0*/  IADD3 R5, -R4, RZ, RZ ;  /* 0x000000ff04057210 */ /* 0x000fe40007ffe1ff */
[----:B----4-:R-:W-:-:S03]  /*20bb0*/  SHF.R.S32.HI R9, RZ, 0x1f, R32 ;  /* 0x0000001fff097819 */ /* 0x010fc60000011420 */
[----:B------:R-:W-:Y:S01]  /*20bc0*/  IMAD R0, R0, R5, R6 ;  /* 0x0000000500007224 */ /* 0x000fe200078e0206 */
[--C-:B------:R-:W-:Y:S01]  /*20bd0*/  @!P0 SHF.R.S32.HI R5, RZ, 0x1f, R4.reuse ;  /* 0x0000001fff058819 */ /* 0x100fe20000011404 */
[-C--:B0-----:R-:W-:Y:S02]  /*20be0*/  @!P0 IMAD R6, R9, R2.reuse, RZ ;  /* 0x0000000209068224 */ /* 0x081fe400078e02ff */
[----:B------:R-:W-:-:S04]  /*20bf0*/  @!P0 IMAD.WIDE.U32 R4, R32, R2, R4 ;  /* 0x0000000220048225 */ /* 0x000fc800078e0004 */
[----:B------:R-:W-:Y:S02]  /*20c00*/  @!P0 IMAD R6, R32, R3, R6 ;  /* 0x0000000320068224 */ /* 0x000fe400078e0206 */
[----:B------:R-:W0:Y:S02]  /*20c10*/  @!P0 LDC.64 R2, c[0x0][0x418] ;  /* 0x00010600ff028b82 */ /* 0x000e240000000a00 */
[----:B------:R-:W-:Y:S01]  /*20c20*/  @!P0 IMAD.IADD R6, R5, 0x1, R6 ;  /* 0x0000000105068824 */ /* 0x000fe200078e0206 */
        /* <DEDUP_REMOVED lines=17> */
[----:B------:R-:W-:-:S04]  /*20d40*/  @P1 LOP3.LUT R8, R8, 0x2, RZ, 0xfc, !PT ;  /* 0x0000000208081812 */ /* 0x000fc800078efcff */
[----:B------:R-:W-:Y:S01]  /*20d50*/  @P0 LOP3.LUT R8, R8, 0x1, RZ, 0xfc, !PT ;  /* 0x0000000108080812 */ /* 0x000fe200078efcff */
[----:B------:R0:W-:Y:S04]  /*20d60*/  STL [R1+0x10], R9 ;  /* 0x0000100901007387 */ /* 0x0001e80000100800 */
[----:B------:R0:W-:Y:S01]  /*20d70*/  STL [R1], R8 ;  /* 0x0000000801007387 */ /* 0x0001e20000100800 */
[----:B------:R-:W-:Y:S05]  /*20d80*/  BRA.DIV UR5, `(.L_x_2990) ;  /* 0x0000005205e87947 */ /* 0x000fea000b800000 */
.L_x_3119:
[----:B------:R-:W-:Y:S01]  /*20d90*/  SHF.R.S32.HI R31, RZ, 0x1f, R18 ;  /* 0x0000001fff1f7819 */ /* 0x000fe20000011412 */
[----:B------:R-:W-:Y:S06]  /*20da0*/  @!P2 BRA `(.L_x_2991) ;  /* 0x000000000004a947 */ /* 0x000fec0003800000 */
[----:B------:R-:W-:Y:S01]  /*20db0*/  BPT.TRAP 0x1 ;  /* 0x000000040000795c */ /* 0x000fe20000300000 */
.L_x_2991:
        /* <DEDUP_REMOVED lines=25> */
.L_x_3120:
[----:B------:R-:W-:Y:S05]  /*20f50*/  BSYNC B0 ;  /* 0x0000000000007941 */ /* 0x000fea0003800000 */
.L_x_2992:
        /* <DEDUP_REMOVED lines=24> */
[----:B------:R-:W-:-:S03]  /*210e0*/  ULDC.64 UR4, c[0x0][0x2e8] ;  /* 0x0000ba0000047ab9 */ /* 0x000fc60000000a00 */
[----:B------:R-:W-:Y:S01]  /*210f0*/  IMAD.IADD R0, R3, 0x1, R0 ;  /* 0x0000000103007824 */ /* 0x000fe200078e0200 */
[----:B------:R-:W-:Y:S01]  /*21100*/  LEA R4, P0, R2, UR4, 0x1 ;  /* 0x0000000402047c11 */ /* 0x000fe2000f8008ff */
[----:B------:R-:W-:Y:S01]  /*21110*/  IMAD.IADD R6, R6, 0x1, -R8 ;  /* 0x0000000106067824 */ /* 0x000fe200078e0a08 */
[----:B------:R-:W-:Y:S02]  /*21120*/  UMOV UR4, 0xffffffff ;  /* 0xffffffff00047882 */ /* 0x000fe40000000000 */
[----:B------:R-:W-:Y:S02]  /*21130*/  LEA.HI.X R0, R2, UR5, R0, 0x1, P0 ;  /* 0x0000000502007c11 */ /* 0x000fe400080f0c00 */
[----:B------:R-:W-:Y:S01]  /*21140*/  ISETP.GE.AND P0, PT, R6, 0x1, PT ;  /* 0x000000010600780c */ /* 0x000fe20003f06270 */
[----:B------:R-:W-:-:S12]  /*21150*/  BRA.DIV UR4, `(.L_x_2994) ;  /* 0x00000052043c7947 */ /* 0x000fd8000b800000 */
[----:B------:R-:W0:Y:S01]  /*21160*/  SHFL.IDX PT, R3, R4, RZ, 0x181f ;  /* 0x00181fff04037589 */ /* 0x000e2200000e0000 */
[----:B------:R-:W-:-:S03]  /*21170*/  @P0 IMAD R8, R5, 0x2, R22 ;  /* 0x0000000205080824 */ /* 0x000fc600078e0216 */
[----:B------:R-:W1:Y:S01]  /*21180*/  SHFL.IDX PT, R2, R0, RZ, 0x181f ;  /* 0x00181fff00027589 */ /* 0x000e6200000e0000 */
[----:B0-----:R-:W-:-:S04]  /*21190*/  @P0 LEA R3, P1, R33, R3, 0x1 ;  /* 0x0000000321030211 */ /* 0x001fc800078208ff */
[----:B-1----:R-:W-:Y:S02]  /*211a0*/  @P0 IADD3.X R2, RZ, R2, RZ, P1, !PT ;  /* 0x00000002ff020210 */ /* 0x002fe40000ffe4ff */
[----:B------:R-:W-:Y:S02]  /*211b0*/  ISETP.GE.AND P1, PT, R6, 0x11, PT ;  /* 0x000000110600780c */ /* 0x000fe40003f26270 */
        /* <DEDUP_REMOVED lines=56> */
.L_x_3134:
        /* <DEDUP_REMOVED lines=12> */
.L_x_2995:
[----:B------:R-:W-:Y:S02]  /*21600*/  PLOP3.LUT P1, PT, P1, P0, PT, 0xa2, 0x0 ;  /* 0x000000000000781c */ /* 0x000fe40000f21472 */
[----:B------:R-:W-:-:S08]  /*21610*/  @P0 R2UR P1, UR4, R7 ;  /* 0x00000000070402ca */ /* 0x000fd00000020000 */
[----:B------:R-:W-:-:S05]  /*21620*/  @P0 PLOP3.LUT P0, PT, P1, PT, PT, 0x80, 0x0 ;  /* 0x000000000000081c */ /* 0x000fca0000f0f070 */
[----:B------:R-:W-:Y:S01]  /*21630*/  @!P1 SYNCS.ARRIVE.TRANS64.RED.A0T1 RZ, [UR4+0x30830], RZ ;  /* 0x030830ffffff99a7 */ /* 0x000fe20008200404 */
[----:B------:R-:W-:Y:S07]  /*21640*/  @!P1 ARRIVES.LDGSTSBAR.64.TRANSCNT [UR4+0x30830] ;  /* 0x03083000ff0099b0 */ /* 0x000fee0008000a84 */
[----:B------:R-:W-:Y:S05]  /*21650*/  @P0 BRA.U.ANY `(.L_x_2995) ;  /* 0xfffffffd00e80947 */ /* 0x000fea000393ffff */
[----:B------:R-:W-:Y:S01]  /*21660*/  NOP ;  /* 0x0000000000007918 */ /* 0x000fe20000000000 */
[----:B------:R-:W2:Y:S02]  /*21670*/  LDL R0, [R1] ;  /* 0x0000000001007983 */ /* 0x000ea40000100800 */
[----:B--2---:R-:W-:-:S13]  /*21680*/  LOP3.LUT P2, RZ, R0, 0x10, RZ, 0xc0, !PT ;  /* 0x0000001000ff7812 */ /* 0x004fda000784c0ff */
[----:B------:R-:W-:Y:S05]  /*21690*/  @!P2 BRA `(.L_x_2996) ;  /* 0x000000000004a947 */ /* 0x000fea0003800000 */
[----:B------:R-:W-:Y:S01]  /*216a0*/  BPT.TRAP 0x1 ;  /* 0x000000040000795c */ /* 0x000fe20000300000 */
.L_x_2996:
        /* <DEDUP_REMOVED lines=8> */
[----:B------:R-:W-:-:S02]  /*21730*/  IADD3 R2, R22, 0x12400, RZ ;  /* 0x0001240016027810 */ /* 0x000fc40007ffe0ff */
[----:B------:R-:W-:Y:S01]  /*21740*/  ISETP.NE.AND.EX P0, PT, RZ, UR7, PT, P0 ;  /* 0x00000007ff007c0c */ /* 0x000fe2000bf05300 */
[----:B------:R-:W-:Y:S01]  /*21750*/  BSSY B6, `(.L_x_2997) ;  /* 0x000001b000067945 */ /* 0x000fe20003800000 */
[----:B------:R-:W-:Y:S02]  /*21760*/  SHF.R.S32.HI R0, RZ, 0x1f, R34 ;  /* 0x0000001fff007819 */ /* 0x000fe40000011422 */
[----:B------:R-:W-:-:S03]  /*21770*/  SEL R30, R30, RZ, !P0 ;  /* 0x000000ff1e1e7207 */ /* 0x000fc60004000000 */
[----:B------:R-:W-:-:S04]  /*21780*/  IMAD R0, R0, UR4, RZ ;  /* 0x0000000400007c24 */ /* 0x000fc8000f8e02ff */
[----:B------:R-:W-:-:S04]  /*21790*/  IMAD R0, R34, UR5, R0 ;  /* 0x0000000522007c24 */ /* 0x000fc8000f8e0200 */
[----:B------:R-:W-:Y:S01]  /*217a0*/  IMAD.IADD R34, R5, 0x1, R0 ;  /* 0x0000000105227824 */ /* 0x000fe200078e0200 */
        /* <DEDUP_REMOVED lines=21> */
.L_x_2998:
[----:B------:R-:W-:Y:S05]  /*21900*/  BSYNC B6 ;  /* 0x0000000000067941 */ /* 0x000fea0003800000 */
.L_x_2997:
[----:B------:R-:W2:Y:S01]  /*21910*/  LDL.LU R20, [R1+0x2c] ;  /* 0x00002c0001147983 */ /* 0x000ea20000300800 */
[----:B------:R-:W-:Y:S01]  /*21920*/  ULDC.64 UR4, c[0x0][0x2d8] ;  /* 0x0000b60000047ab9 */ /* 0x000fe20000000a00 */
[----:B------:R-:W3:Y:S02]  /*21930*/  LDC R6, c[0x0][0x448] ;  /* 0x00011200ff067b82 */ /* 0x000ee40000000800 */
[----:B0-----:R-:W4:Y:S01]  /*21940*/  LDL.LU.64 R2, [R1+0x20] ;  /* 0x0000200001027983 */ /* 0x001f220000300a00 */
[----:B------:R-:W-:-:S03]  /*21950*/  IMAD R0, R31, UR4, RZ ;  /* 0x000000041f007c24 */ /* 0x000fc6000f8e02ff */
[----:B------:R0:W5:Y:S01]  /*21960*/  LDL R10, [R1+0x18] ;  /* 0x00001800010a7983 */ /* 0x0001620000100800 */
[----:B------:R-:W-:-:S03]  /*21970*/  IMAD R5, R18, UR5, R0 ;  /* 0x0000000512057c24 */ /* 0x000fc6000f8e0200 */
[----:B------:R0:W5:Y:S01]  /*21980*/  LDL R8, [R1+0x4] ;  /* 0x0000040001087983 */ /* 0x0001620000100800 */
[----:B---3--:R-:W-:-:S13]  /*21990*/  ISETP.NE.AND P0, PT, R6, 0x1, PT ;  /* 0x000000010600780c */ /* 0x008fda0003f05270 */
[----:B-1----:R-:W1:Y:S01]  /*219a0*/  @P0 LDC R7, c[0x0][0x44c] ;  /* 0x00011300ff070b82 */ /* 0x002e620000000800 */
[----:B----4-:R-:W-:Y:S02]  /*219b0*/  IMAD.MOV.U32 R3, RZ, RZ, R34 ;  /* 0x000000ffff037224 */ /* 0x010fe400078e0022 */
[----:B------:R-:W-:Y:S01]  /*219c0*/  IMAD.WIDE.U32 R2, R18, UR4, R2 ;  /* 0x0000000412027c25 */ /* 0x000fe2000f8e0002 */
[----:B------:R-:W-:-:S04]  /*219d0*/  ULDC.64 UR4, c[0x0][0x2e0] ;  /* 0x0000b80000047ab9 */ /* 0x000fc80000000a00 */
[----:B------:R-:W-:Y:S01]  /*219e0*/  IADD3 R3, R3, R5, RZ ;  /* 0x0000000503037210 */ /* 0x000fe20007ffe0ff */
[----:B--2---:R-:W-:Y:S02]  /*219f0*/  IMAD R5, R20, UR4, RZ ;  /* 0x0000000414057c24 */ /* 0x004fe4000f8e02ff */
[----:B------:R-:W2:Y:S02]  /*21a00*/  S2R R20, SR_TID.X ;  /* 0x0000000000147919 */ /* 0x000ea40000002100 */
[C---:B------:R-:W-:Y:S02]  /*21a10*/  IMAD R0, R30.reuse, UR5, R5 ;  /* 0x000000051e007c24 */ /* 0x040fe4000f8e0205 */
[----:B------:R-:W-:Y:S01]  /*21a20*/  IMAD.WIDE.U32 R2, R30, UR4, R2 ;  /* 0x000000041e027c25 */ /* 0x000fe2000f8e0002 */
[----:B------:R-:W-:-:S03]  /*21a30*/  ULDC.64 UR4, c[0x0][0x2d0] ;  /* 0x0000b40000047ab9 */ /* 0x000fc60000000a00 */
[----:B------:R-:W-:Y:S02]  /*21a40*/  IMAD.IADD R3, R3, 0x1, R0 ;  /* 0x0000000103037824 */ /* 0x000fe400078e0200 */
[----:B------:R-:W3:Y:S01]  /*21a50*/  @P0 LDC R0, c[0x0][0x450] ;  /* 0x00011400ff000b82 */ /* 0x000ee20000000800 */
[----:B--2---:R-:W-:-:S04]  /*21a60*/  LOP3.LUT R20, R20, 0x7f, RZ, 0xc0, !PT ;  /* 0x0000007f14147812 */ /* 0x004fc800078ec0ff */
[----:B------:R-:W-:Y:S02]  /*21a70*/  SHF.R.U32.HI R21, RZ, 0x3, R20 ;  /* 0x00000003ff157819 */ /* 0x000fe40000011614 */
[----:B------:R-:W2:Y:S02]  /*21a80*/  S2R R20, SR_TID.X ;  /* 0x0000000000147919 */ /* 0x000ea40000002100 */
[----:B--2---:R-:W-:-:S05]  /*21a90*/  IMAD.SHL.U32 R20, R20, 0x10, RZ ;  /* 0x0000001014147824 */ /* 0x004fca00078e00ff */
[----:B------:R-:W-:-:S04]  /*21aa0*/  LOP3.LUT R20, R21, 0x70, R20, 0xf8, !PT ;  /* 0x0000007015147812 */ /* 0x000fc800078ef814 */
[----:B------:R-:W-:-:S05]  /*21ab0*/  LEA R5, R17, R20, 0x7 ;  /* 0x0000001411057211 */ /* 0x000fca00078e38ff */
[----:B-1----:R-:W-:-:S04]  /*21ac0*/  @P0 IMAD.HI.U32 R7, R5, R7, RZ ;  /* 0x0000000705070227 */ /* 0x002fc800078e00ff */
[----:B------:R-:W-:Y:S01]  /*21ad0*/  IMAD.MOV.U32 R4, RZ, RZ, R5 ;  /* 0x000000ffff047224 */ /* 0x000fe200078e0005 */
[----:B---3--:R-:W-:Y:S01]  /*21ae0*/  @P0 SHF.R.U32.HI R4, RZ, R0, R7 ;  /* 0x00000000ff040219 */ /* 0x008fe20000011607 */
[----:B------:R-:W1:Y:S04]  /*21af0*/  S2R R20, SR_TID.X ;  /* 0x0000000000147919 */ /* 0x000e680000002100 */
[----:B------:R-:W-:-:S04]  /*21b00*/  IMAD.MOV R0, RZ, RZ, -R4 ;  /* 0x000000ffff007224 */ /* 0x000fc800078e0a04 */
[----:B------:R-:W-:Y:S01]  /*21b10*/  IMAD R0, R6, R0, R5 ;  /* 0x0000000006007224 */ /* 0x000fe200078e0205 */
[----:B------:R-:W-:Y:S01]  /*21b20*/  SHF.R.S32.HI R5, RZ, 0x1f, R4 ;  /* 0x0000001fff057819 */ /* 0x000fe20000011404 */
[----:B------:R-:W-:-:S04]  /*21b30*/  IMAD.WIDE.U32 R2, R4, UR4, R2 ;  /* 0x0000000404027c25 */ /* 0x000fc8000f8e0002 */
[----:B------:R-:W-:-:S04]  /*21b40*/  IMAD R5, R5, UR4, RZ ;  /* 0x0000000405057c24 */ /* 0x000fc8000f8e02ff */
[----:B------:R-:W-:Y:S01]  /*21b50*/  IMAD R5, R4, UR5, R5 ;  /* 0x0000000504057c24 */ /* 0x000fe2000f8e0205 */
[----:B------:R-:W-:Y:S01]  /*21b60*/  SHF.R.S32.HI R4, RZ, 0x1f, R0 ;  /* 0x0000001fff047819 */ /* 0x000fe20000011400 */
[----:B------:R-:W-:-:S03]  /*21b70*/  ULDC.64 UR4, c[0x0][0x2c8] ;  /* 0x0000b20000047ab9 */ /* 0x000fc60000000a00 */
[----:B------:R-:W-:Y:S01]  /*21b80*/  IADD3 R3, R3, R5, RZ ;  /* 0x0000000503037210 */ /* 0x000fe20007ffe0ff */
[----:B------:R-:W-:Y:S02]  /*21b90*/  IMAD R4, R4, UR4, RZ ;  /* 0x0000000404047c24 */ /* 0x000fe4000f8e02ff */
[----:B------:R-:W-:-:S04]  /*21ba0*/  IMAD.WIDE.U32 R2, R0, UR4, R2 ;  /* 0x0000000400027c25 */ /* 0x000fc8000f8e0002 */
[----:B------:R-:W-:Y:S01]  /*21bb0*/  IMAD R5, R0, UR5, R4 ;  /* 0x0000000500057c24 */ /* 0x000fe2000f8e0204 */
[----:B------:R-:W-:Y:S02]  /*21bc0*/  ULDC.64 UR4, c[0x0][0x280] ;  /* 0x0000a00000047ab9 */ /* 0x000fe40000000a00 */
[----:B------:R-:W-:Y:S01]  /*21bd0*/  LEA R0, P0, R2, UR4, 0x1 ;  /* 0x0000000402007c11 */ /* 0x000fe2000f8008ff */
[----:B------:R-:W-:Y:S01]  /*21be0*/  IMAD.IADD R3, R3, 0x1, R5 ;  /* 0x0000000103037824 */ /* 0x000fe200078e0205 */
[----:B------:R-:W-:Y:S01]  /*21bf0*/  ULDC UR4, c[0x0][0x2b8] ;  /* 0x0000ae0000047ab9 */ /* 0x000fe20000000800 */
[----:B-1----:R-:W-:-:S03]  /*21c00*/  LOP3.LUT R20, R20, 0x7f, RZ, 0xc0, !PT ;  /* 0x0000007f14147812 */ /* 0x002fc600078ec0ff */
[----:B------:R-:W-:Y:S01]  /*21c10*/  LEA.HI.X R4, R2, UR5, R3, 0x1, P0 ;  /* 0x0000000502047c11 */ /* 0x000fe200080f0c03 */
[----:B------:R-:W-:Y:S01]  /*21c20*/  UMOV UR5, 0xffffffff ;  /* 0xffffffff00057882 */ /* 0x000fe20000000000 */
[----:B------:R-:W-:Y:S02]  /*21c30*/  ISETP.GE.AND P3, PT, R33, UR4, PT ;  /* 0x0000000421007c0c */ /* 0x000fe4000bf66270 */
[----:B------:R-:W-:Y:S02]  /*21c40*/  ISETP.GE.AND P2, PT, R36, UR4, PT ;  /* 0x0000000424007c0c */ /* 0x000fe4000bf46270 */
[----:B------:R-:W-:Y:S02]  /*21c50*/  ISETP.GE.AND P0, PT, R35, UR4, PT ;  /* 0x0000000423007c0c */ /* 0x000fe4000bf06270 */
[----:B------:R-:W-:Y:S01]  /*21c60*/  SHF.R.U32.HI R9, RZ, 0x3, R20 ;  /* 0x00000003ff097819 */ /* 0x000fe20000011614 */
[----:B0-----:R-:W-:Y:S10]  /*21c70*/  BRA.DIV UR5, `(.L_x_2999) ;  /* 0x0000004e05a87947 */ /* 0x001ff4000b800000 */
[----:B------:R-:W0:Y:S01]  /*21c80*/  SHFL.IDX PT, R14, R0, RZ, 0x181f ;  /* 0x00181fff000e7589 */ /* 0x000e2200000e0000 */
[----:B-----5:R-:W-:Y:S02]  /*21c90*/  IMAD R5, R10, R6, RZ ;  /* 0x000000060a057224 */ /* 0x020fe400078e02ff */
[----:B------:R-:W-:Y:S01]  /*21ca0*/  IMAD R17, R17, 0x80, R9 ;  /* 0x0000008011117824 */ /* 0x000fe200078e0209 */
[----:B------:R-:W1:Y:S03]  /*21cb0*/  SHFL.IDX PT, R2, R4, RZ, 0x181f ;  /* 0x00181fff04027589 */ /* 0x000e6600000e0000 */
[C---:B------:R-:W-:Y:S01]  /*21cc0*/  VIADD R6, R17.reuse, 0x10 ;  /* 0x0000001011067836 */ /* 0x040fe20000000000 */
[----:B------:R-:W-:-:S13]  /*21cd0*/  ISETP.GE.AND P1, PT, R17, R5, PT ;  /* 0x000000051100720c */ /* 0x000fda0003f26270 */
[----:B0-----:R-:W-:-:S04]  /*21ce0*/  @!P1 LEA R14, P4, R33, R14, 0x1 ;  /* 0x0000000e210e9211 */ /* 0x001fc800078808ff */
[----:B-1----:R-:W-:Y:S01]  /*21cf0*/  @!P1 IADD3.X R3, RZ, R2, RZ, P4, !PT ;  /* 0x00000002ff039210 */ /* 0x002fe200027fe4ff */
[----:B------:R-:W-:Y:S02]  /*21d00*/  @!P1 IMAD.MOV.U32 R2, RZ, RZ, R14 ;  /* 0x000000ffff029224 */ /* 0x000fe400078e000e */
[----:B------:R-:W0:Y:S04]  /*21d10*/  SHFL.IDX PT, R14, R0, 0x1, 0x181f ;  /* 0x00381f00000e7f89 */ /* 0x000e2800000e0000 */
[----:B------:R-:W-:Y:S04]  /*21d20*/  @!P1 LDGSTS.E.BYPASS.LTC128B.128 [R8+0x12400], desc[UR60][R2.64], !P3 ;  /* 0x1240000002089fae */ /* 0x000fe8000d901d7c */
[----:B------:R-:W-:Y:S04]  /*21d30*/  @!P1 LDGSTS.E.BYPASS.LTC128B.128 [R8+0x16400], desc[UR60][R2.64+0x80], !P2 ;  /* 0x1640008002089fae */ /* 0x000fe8000d101d7c */
[----:B------:R1:W-:Y:S01]  /*21d40*/  @!P1 LDGSTS.E.BYPASS.LTC128B.128 [R8+0x1a400], desc[UR60][R2.64+0x100], !P0 ;  /* 0x1a40010002089fae */ /* 0x0003e2000c101d7c */
[----:B------:R-:W-:-:S02]  /*21d50*/  ISETP.GE.AND P1, PT, R6, R5, PT ;  /* 0x000000050600720c */ /* 0x000fc40003f26270 */
[----:B------:R-:W-:Y:S01]  /*21d60*/  IADD3 R6, R17, 0x20, RZ ;  /* 0x0000002011067810 */ /* 0x000fe20007ffe0ff */
        /* <DEDUP_REMOVED lines=31> */
[----:B------:R-:W-:Y:S02]  /*21f60*/  ISETP.GE.AND P1, PT, R6, R5, PT ;  /* 0x000000050600720c */ /* 0x000fe40003f26270 */
        /* <DEDUP_REMOVED lines=32> */
.L_x_3151:
[----:B-1----:R-:W-:Y:S01]  /*22170*/  VIADD R0, R17, 0x70 ;  /* 0x0000007011007836 */ /* 0x002fe20000000000 */
[----:B------:R-:W-:Y:S04]  /*22180*/  BSSY B0, `(.L_x_3000) ;  /* 0x000000b000007945 */ /* 0x000fe80003800000 */
[----:B------:R-:W-:-:S13]  /*22190*/  ISETP.GE.AND P1, PT, R0, R5, PT ;  /* 0x000000050000720c */ /* 0x000fda0003f26270 */
[----:B------:R-:W-:Y:S05]  /*221a0*/  @P1 BRA `(.L_x_3001) ;  /* 0x0000000000201947 */ /* 0x000fea0003800000 */
[----:B--2---:R-:W-:-:S04]  /*221b0*/  LEA R2, P1, R33, R14, 0x1 ;  /* 0x0000000e21027211 */ /* 0x004fc800078208ff */
[----:B------:R-:W-:-:S05]  /*221c0*/  IADD3.X R3, RZ, R4, RZ, P1, !PT ;  /* 0x00000004ff037210 */ /* 0x000fca0000ffe4ff */
[----:B------:R-:W-:Y:S01]  /*221d0*/  @!PT LDS RZ, [RZ] ;  /* 0x00000000fffff984 */ /* 0x000fe20000000800 */
[----:B------:R-:W-:Y:S01]  /*221e0*/  @!PT LDS RZ, [RZ] ;  /* 0x00000000fffff984 */ /* 0x000fe20000000800 */
[----:B------:R-:W-:Y:S01]  /*221f0*/  @!PT LDS RZ, [RZ] ;  /* 0x00000000fffff984 */ /* 0x000fe20000000800 */
[----:B------:R0:W-:Y:S04]  /*22200*/  LDGSTS.E.BYPASS.LTC128B.128 [R8+0x15c00], desc[UR60][R2.64], !P3 ;  /* 0x15c0000002087fae */ /* 0x0001e8000d901d7c */
[----:B------:R0:W-:Y:S04]  /*22210*/  LDGSTS.E.BYPASS.LTC128B.128 [R8+0x19c00], desc[UR60][R2.64+0x80], !P2 ;  /* 0x19c0008002087fae */ /* 0x0001e8000d101d7c */
[----:B------:R0:W-:Y:S02]  /*22220*/  LDGSTS.E.BYPASS.LTC128B.128 [R8+0x1dc00], desc[UR60][R2.64+0x100], !P0 ;  /* 0x1dc0010002087fae */ /* 0x0001e4000c101d7c */
.L_x_3001:
[----:B------:R-:W-:Y:S05]  /*22230*/  BSYNC B0 ;  /* 0x0000000000007941 */ /* 0x000fea0003800000 */
.L_x_3000:
[----:B------:R-:W-:Y:S01]  /*22240*/  NOP ;  /* 0x0000000000007918 */ /* 0x000fe20000000000 */
[----:B------:R-:W-:-:S13]  /*22250*/  PLOP3.LUT P0, PT, PT, PT, PT, 0x80, 0x0 ;  /* 0x000000000000781c */ /* 0x000fda0003f0f070 */
.L_x_3002:
        /* <DEDUP_REMOVED lines=18> */
.L_x_3152:
[----:B------:R-:W-:Y:S05]  /*22380*/  BSYNC B0 ;  /* 0x0000000000007941 */ /* 0x000fea0003800000 */
.L_x_3003:
[----:B------:R-:W3:Y:S01]  /*22390*/  LDL R0, [R1+0x1c] ;  /* 0x00001c0001007983 */ /* 0x000ee20000100800 */
[----:B------:R-:W-:Y:S01]  /*223a0*/  BSSY B0, `(.L_x_3005) ;  /* 0x000010e000007945 */ /* 0x000fe20003800000 */
[----:B---3--:R-:W-:-:S13]  /*223b0*/  ISETP.GE.AND P0, PT, R0, 0x2, PT ;  /* 0x000000020000780c */ /* 0x008fda0003f06270 */
[----:B------:R-:W-:Y:S05]  /*223c0*/  @!P0 BRA `(.L_x_3006) ;  /* 0x00000010002c8947 */ /* 0x000fea0003800000 */
[----:B------:R-:W-:Y:S01]  /*223d0*/  ULDC UR4, c[0x0][0x2f4] ;  /* 0x0000bd0000047ab9 */ /* 0x000fe20000000800 */
[----:B------:R-:W-:Y:S01]  /*223e0*/  IADD3 R6, R0, -0x2, RZ ;  /* 0xfffffffe00067810 */ /* 0x000fe20007ffe0ff */
[----:B------:R-:W-:Y:S01]  /*223f0*/  IMAD.MOV.U32 R17, RZ, RZ, R28 ;  /* 0x000000ffff117224 */ /* 0x000fe200078e001c */
[----:B------:R-:W-:Y:S01]  /*22400*/  MOV R30, R25 ;  /* 0x00000019001e7202 */ /* 0x000fe20000000f00 */
[----:B------:R-:W-:Y:S01]  /*22410*/  IMAD.MOV.U32 R10, RZ, RZ, R26 ;  /* 0x000000ffff0a7224 */ /* 0x000fe200078e001a */
[----:B------:R-:W-:Y:S02]  /*22420*/  ISETP.GE.AND P3, PT, R33, UR4, PT ;  /* 0x0000000421007c0c */ /* 0x000fe4000bf66270 */
[----:B------:R-:W-:Y:S02]  /*22430*/  ISETP.GE.AND P2, PT, R36, UR4, PT ;  /* 0x0000000424007c0c */ /* 0x000fe4000bf46270 */
[----:B------:R-:W-:-:S13]  /*22440*/  ISETP.GE.AND P1, PT, R35, UR4, PT ;  /* 0x0000000423007c0c */ /* 0x000fda000bf26270 */
.L_x_3019:
[----:B------:R-:W3:Y:S01]  /*22450*/  LDL R2, [R1] ;  /* 0x0000000001027983 */ /* 0x000ee20000100800 */
[----:B------:R-:W1:Y:S03]  /*22460*/  LDC R7, c[0x0][0x430] ;  /* 0x00010c00ff077b82 */ /* 0x000e660000000800 */
[----:B------:R-:W4:Y:S04]  /*22470*/  LDL R4, [R1+0xc] ;  /* 0x00000c0001047983 */ /* 0x000f280000100800 */
[----:B------:R-:W2:Y:S01]  /*22480*/  LDL R8, [R1+0x10] ;  /* 0x0000100001087983 */ /* 0x000ea20000100800 */
[----:B------:R-:W0:Y:S02]  /*22490*/  S2R R0, SR_TID.X ;  /* 0x0000000000007919 */ /* 0x000e240000002100 */
[----:B0-----:R-:W-:-:S02]  /*224a0*/  LOP3.LUT R0, R0, 0x7f, RZ, 0xc0, !PT ;  /* 0x0000007f00007812 */ /* 0x001fc400078ec0ff */
[----:B-1----:R-:W-:-:S13]  /*224b0*/  ISETP.NE.AND P0, PT, R7, 0x1, PT ;  /* 0x000000010700780c */ /* 0x002fda0003f05270 */
[----:B------:R-:W0:Y:S01]  /*224c0*/  @P0 LDC R3, c[0x0][0x438] ;  /* 0x00010e00ff030b82 */ /* 0x000e220000000800 */
[----:B---3--:R-:W-:Y:S02]  /*224d0*/  LOP3.LUT P4, RZ, R2, 0x10, RZ, 0xc0, !PT ;  /* 0x0000001002ff7812 */ /* 0x008fe4000788c0ff */
[----:B------:R-:W-:Y:S02]  /*224e0*/  SHF.R.U32.HI R2, RZ, 0x3, R0 ;  /* 0x00000003ff027819 */ /* 0x000fe40000011600 */
[----:B------:R-:W1:Y:S01]  /*224f0*/  S2R R0, SR_TID.X ;  /* 0x0000000000007919 */ /* 0x000e620000002100 */
[----:B----4-:R-:W-:Y:S02]  /*22500*/  IMAD R9, R6, 0x60, R4 ;  /* 0x0000006006097824 */ /* 0x010fe400078e0204 */
[----:B-1----:R-:W-:-:S05]  /*22510*/  IMAD.SHL.U32 R0, R0, 0x10, RZ ;  /* 0x0000001000007824 */ /* 0x002fca00078e00ff */
[----:B------:R-:W-:Y:S02]  /*22520*/  LOP3.LUT R0, R2, 0x70, R0, 0xf8, !PT ;  /* 0x0000007002007812 */ /* 0x000fe400078ef800 */
[----:B------:R-:W1:Y:S02]  /*22530*/  @P0 LDC R2, c[0x0][0x434] ;  /* 0x00010d00ff020b82 */ /* 0x000e640000000800 */
[C---:B------:R-:W-:Y:S01]  /*22540*/  ISETP.GT.U32.AND P5, PT, R0.reuse, 0x5f, PT ;  /* 0x0000005f0000780c */ /* 0x040fe20003fa4070 */
[----:B------:R-:W-:-:S12]  /*22550*/  IMAD.IADD R9, R0, 0x1, R9 ;  /* 0x0000000100097824 */ /* 0x000fd800078e0209 */
[----:B------:R-:W2:Y:S01]  /*22560*/  @!P5 LDC.64 R4, c[0x0][0x428] ;  /* 0x00010a00ff04db82 */ /* 0x000ea20000000a00 */
[----:B------:R-:W-:Y:S01]  /*22570*/  MOV R0, R9 ;  /* 0x0000000900007202 */ /* 0x000fe20000000f00 */
[----:B-1----:R-:W-:-:S05]  /*22580*/  @P0 IMAD.HI.U32 R2, R9, R2, RZ ;  /* 0x0000000209020227 */ /* 0x002fca00078e00ff */
[----:B0-----:R-:W-:-:S04]  /*22590*/  @P0 SHF.R.U32.HI R0, RZ, R3, R2 ;  /* 0x00000003ff000219 */ /* 0x001fc80000011602 */
[--C-:B------:R-:W-:Y:S01]  /*225a0*/  @!P5 SHF.R.S32.HI R3, RZ, 0x1f, R0.reuse ;  /* 0x0000001fff03d819 */ /* 0x100fe20000011400 */
[----:B------:R-:W-:Y:S02]  /*225b0*/  @!P5 IMAD.MOV.U32 R2, RZ, RZ, R0 ;  /* 0x000000ffff02d224 */ /* 0x000fe400078e0000 */
[-C--:B--2---:R-:W-:Y:S02]  /*225c0*/  @!P5 IMAD R8, R8, R4.reuse, RZ ;  /* 0x000000040808d224 */ /* 0x084fe400078e02ff */
[----:B------:R-:W-:-:S04]  /*225d0*/  @!P5 IMAD.WIDE.U32 R2, R32, R4, R2 ;  /* 0x000000042002d225 */ /* 0x000fc800078e0002 */
[----:B------:R-:W-:Y:S02]  /*225e0*/  @!P5 IMAD R8, R32, R5, R8 ;  /* 0x000000052008d224 */ /* 0x000fe400078e0208 */
[----:B------:R-:W0:Y:S01]  /*225f0*/  @!P5 LDC.64 R4, c[0x0][0x418] ;  /* 0x00010600ff04db82 */ /* 0x000e220000000a00 */
[----:B------:R-:W-:Y:S01]  /*22600*/  IADD3 R0, -R0, RZ, RZ ;  /* 0x000000ff00007210 */ /* 0x000fe20007ffe1ff */
[----:B------:R-:W-:-:S04]  /*22610*/  @!P5 IMAD.IADD R3, R8, 0x1, R3 ;  /* 0x000000010803d824 */ /* 0x000fc800078e0203 */
[----:B------:R-:W-:Y:S02]  /*22620*/  IMAD R9, R7, R0, R9 ;  /* 0x0000000007097224 */ /* 0x000fe400078e0209 */
[----:B------:R-:W-:Y:S01]  /*22630*/  IMAD.MOV.U32 R0, RZ, RZ, RZ ;  /* 0x000000ffff007224 */ /* 0x000fe200078e00ff */
[----:B0-----:R-:W-:-:S04]  /*22640*/  @!P5 LEA R4, P0, R2, R4, 0x2 ;  /* 0x000000040204d211 */ /* 0x001fc800078010ff */
[----:B------:R-:W-:-:S05]  /*22650*/  @!P5 LEA.HI.X R5, R2, R5, R3, 0x2, P0 ;  /* 0x000000050205d211 */ /* 0x000fca00000f1403 */
[----:B------:R0:W5:Y:S01]  /*22660*/  @!P5 LDG.E R0, desc[UR60][R4.64] ;  /* 0x0000003c0400d981 */ /* 0x000162000c1e1900 */
        /* <DEDUP_REMOVED lines=9> */
.L_x_3007:
[----:B------:R-:W-:Y:S01]  /*22700*/  IMAD R7, R26, 0x8, R22 ;  /* 0x000000081a077824 */ /* 0x000fe200078e0216 */
[----:B------:R-:W-:Y:S01]  /*22710*/  SHF.L.U32 R2, R28, 0x1f, RZ ;  /* 0x0000001f1c027819 */ /* 0x000fe200000006ff */
[----:B------:R-:W-:Y:S03]  /*22720*/  BSSY B1, `(.L_x_3008) ;  /* 0x0000003000017945 */ /* 0x000fe60003800000 */
[----:B------:R-:W0:Y:S02]  /*22730*/  SYNCS.PHASECHK.TRANS64.TRYWAIT P0, [R7+URZ+0x30840], R2 ;  /* 0x03084002070075a7 */ /* 0x000e24000800017f */
[----:B0-----:R-:W-:Y:S05]  /*22740*/  @!P0 BRA `(.L_x_3009) ;  /* 0x0000004c00a48947 */ /* 0x001fea0003800000 */
.L_x_3153:
[----:B------:R-:W-:Y:S05]  /*22750*/  BSYNC B1 ;  /* 0x0000000000017941 */ /* 0x000fea0003800000 */
.L_x_3008:
        /* <DEDUP_REMOVED lines=67> */
.L_x_3167:
        /* <DEDUP_REMOVED lines=12> */
.L_x_3011:
[----:B------:R-:W-:Y:S02]  /*22c50*/  PLOP3.LUT P4, PT, P4, P0, PT, 0xa2, 0x0 ;  /* 0x000000000000781c */ /* 0x000fe40002781472 */
[----:B------:R-:W-:-:S08]  /*22c60*/  @P0 R2UR P4, UR4, R7 ;  /* 0x00000000070402ca */ /* 0x000fd00000080000 */
[----:B------:R-:W-:-:S05]  /*22c70*/  @P0 PLOP3.LUT P0, PT, P4, PT, PT, 0x80, 0x0 ;  /* 0x000000000000081c */ /* 0x000fca000270f070 */
[----:B------:R-:W-:Y:S01]  /*22c80*/  @!P4 SYNCS.ARRIVE.TRANS64.RED.A0T1 RZ, [UR4+0x30830], RZ ;  /* 0x030830ffffffc9a7 */ /* 0x000fe20008200404 */
[----:B------:R-:W-:Y:S07]  /*22c90*/  @!P4 ARRIVES.LDGSTSBAR.64.TRANSCNT [UR4+0x30830] ;  /* 0x03083000ff00c9b0 */ /* 0x000fee0008000a84 */
[----:B------:R-:W-:Y:S05]  /*22ca0*/  @P0 BRA.U.ANY `(.L_x_3011) ;  /* 0xfffffffd00e80947 */ /* 0x000fea000393ffff */
[----:B------:R-:W-:Y:S01]  /*22cb0*/  NOP ;  /* 0x0000000000007918 */ /* 0x000fe20000000000 */
[----:B-1----:R-:W2:Y:S02]  /*22cc0*/  LDL R2, [R1] ;  /* 0x0000000001027983 */ /* 0x002ea40000100800 */
[----:B--2---:R-:W-:-:S13]  /*22cd0*/  LOP3.LUT P5, RZ, R2, 0x10, RZ, 0xc0, !PT ;  /* 0x0000001002ff7812 */ /* 0x004fda00078ac0ff */
[----:B------:R-:W-:Y:S05]  /*22ce0*/  @!P5 BRA `(.L_x_3012) ;  /* 0x000000000004d947 */ /* 0x000fea0003800000 */
[----:B------:R-:W-:Y:S01]  /*22cf0*/  BPT.TRAP 0x1 ;  /* 0x000000040000795c */ /* 0x000fe20000300000 */
.L_x_3012:
[----:B------:R1:W-:Y:S01]  /*22d00*/  SYNCS.ARRIVE.TRANS64.A1T0 RZ, [R7+URZ+0x30830], RZ ;  /* 0x030830ff07ff79a7 */ /* 0x0003e2000810003f */
[----:B------:R-:W-:Y:S05]  /*22d10*/  @!P5 BRA `(.L_x_3013) ;  /* 0x000000000004d947 */ /* 0x000fea0003800000 */
[----:B------:R-:W-:Y:S01]  /*22d20*/  BPT.TRAP 0x1 ;  /* 0x000000040000795c */ /* 0x000fe20000300000 */
.L_x_3013:
[----:B------:R-:W-:Y:S01]  /*22d30*/  SHF.L.U32 R2, R17, 0x1f, RZ ;  /* 0x0000001f11027819 */ /* 0x000fe200000006ff */
[----:B0-----:R-:W-:Y:S01]  /*22d40*/  IMAD R6, R10, 0x8, R22 ;  /* 0x000000080a067824 */ /* 0x001fe200078e0216 */
[----:B------:R-:W-:Y:S03]  /*22d50*/  BSSY B1, `(.L_x_3014) ;  /* 0x0000003000017945 */ /* 0x000fe60003800000 */
[----:B------:R-:W0:Y:S02]  /*22d60*/  SYNCS.PHASECHK.TRANS64.TRYWAIT P0, [R6+URZ+0x30860], R2 ;  /* 0x03086002060075a7 */ /* 0x000e24000800017f */
[----:B0-----:R-:W-:Y:S05]  /*22d70*/  @!P0 BRA `(.L_x_3015) ;  /* 0x0000005000288947 */ /* 0x001fea0003800000 */
.L_x_3168:
[----:B------:R-:W-:Y:S05]  /*22d80*/  BSYNC B1 ;  /* 0x0000000000017941 */ /* 0x000fea0003800000 */
.L_x_3014:
[----:B------:R-:W1:Y:S01]  /*22d90*/  LDL R5, [R1+0x8] ;  /* 0x0000080001057983 */ /* 0x000e620000100800 */
        /* <DEDUP_REMOVED lines=10> */
[----:B------:R-:W1:Y:S04]  /*22e40*/  SHFL.IDX PT, R3, R24, RZ, 0x181f ;  /* 0x00181fff18037589 */ /* 0x000e6800000e0000 */
[----:B------:R-:W-:Y:S01]  /*22e50*/  SHFL.IDX PT, R14, R23, 0x5, 0x181f ;  /* 0x00b81f00170e7f89 */ /* 0x000fe200000e0000 */
        /* <DEDUP_REMOVED lines=49> */
.L_x_3182:
[----:B01----:R-:W-:Y:S01]  /*23170*/  IADD3 R2, P0, R14, R4, RZ ;  /* 0x000000040e027210 */ /* 0x003fe20007f1e0ff */
[----:B------:R-:W-:Y:S02]  /*23180*/  ULDC.64 UR4, c[0x0][0x328] ;  /* 0x0000ca0000047ab9 */ /* 0x000fe40000000a00 */
[----:B------:R-:W-:Y:S01]  /*23190*/  IMAD R20, R20, UR4, RZ ;  /* 0x0000000414147c24 */ /* 0x000fe2000f8e02ff */
[----:B------:R-:W-:Y:S02]  /*231a0*/  IADD3.X R3, RZ, R24, RZ, P0, !PT ;  /* 0x00000018ff037210 */ /* 0x000fe400007fe4ff */
        /* <DEDUP_REMOVED lines=27> */
.L_x_3017:
        /* <DEDUP_REMOVED lines=11> */
.L_x_3018:
[C---:B------:R-:W-:Y:S01]  /*23410*/  ISETP.GT.AND P0, PT, R25.reuse, RZ, PT ;  /* 0x000000ff1900720c */ /* 0x040fe20003f04270 */
[----:B------:R0:W-:Y:S01]  /*23420*/  SYNCS.ARRIVE.TRANS64.A1T0 RZ, [R6+URZ+0x30850], RZ ;  /* 0x030850ff06ff79a7 */ /* 0x0001e2000810003f */
[----:B------:R-:W-:Y:S01]  /*23430*/  IMAD.MOV.U32 R17, RZ, RZ, R28 ;  /* 0x000000ffff117224 */ /* 0x000fe200078e001c */
[----:B------:R-:W-:Y:S01]  /*23440*/  MOV R10, R26 ;  /* 0x0000001a000a7202 */ /* 0x000fe20000000f00 */
[----:B------:R-:W-:Y:S02]  /*23450*/  IMAD.MOV.U32 R30, RZ, RZ, R25 ;  /* 0x000000ffff1e7224 */ /* 0x000fe400078e0019 */
[----:B0-----:R-:W-:-:S07]  /*23460*/  VIADD R6, R25, 0xffffffff ;  /* 0xffffffff19067836 */ /* 0x001fce0000000000 */
[----:B------:R-:W-:Y:S05]  /*23470*/  @P0 BRA `(.L_x_3019) ;  /* 0xffffffec00f40947 */ /* 0x000fea000383ffff */
.L_x_3006:
[----:B------:R-:W-:Y:S05]  /*23480*/  BSYNC B0 ;  /* 0x0000000000007941 */ /* 0x000fea0003800000 */
.L_x_3005:
        /* <DEDUP_REMOVED lines=17> */
.L_x_3021:
[----:B------:R-:W-:Y:S05]  /*235a0*/  BSYNC B0 ;  /* 0x0000000000007941 */ /* 0x000fea0003800000 */
.L_x_3020:
[----:B------:R-:W3:Y:S02]  /*235b0*/  LDL R0, [R1] ;  /* 0x0000000001007983 */ /* 0x000ee40000100800 */
[----:B---3--:R-:W-:-:S13]  /*235c0*/  LOP3.LUT P0, RZ, R0, 0x10, RZ, 0xc0, !PT ;  /* 0x0000001000ff7812 */ /* 0x008fda000780c0ff */
[----:B------:R-:W-:Y:S05]  /*235d0*/  @!P0 BRA `(.L_x_3022) ;  /* 0x0000000000048947 */ /* 0x000fea0003800000 */
[----:B------:R-:W-:Y:S01]  /*235e0*/  BPT.TRAP 0x1 ;  /* 0x000000040000795c */ /* 0x000fe20000300000 */
.L_x_3022:
[----:B------:R-:W3:Y:S01]  /*235f0*/  LDL.LU R2, [R1+0x8] ;  /* 0x0000080001027983 */ /* 0x000ee20000300800 */
[----:B------:R-:W-:Y:S01]  /*23600*/  IMAD R0, R26, 0x8, R22 ;  /* 0x000000081a007824 */ /* 0x000fe200078e0216 */
[----:B0-----:R-:W-:Y:S01]  /*23610*/  SHF.L.U32 R3, R28, 0x1f, RZ ;  /* 0x0000001f1c037819 */ /* 0x001fe200000006ff */
[----:B------:R-:W-:Y:S03]  /*23620*/  BSSY B0, `(.L_x_3023) ;  /* 0x0000004000007945 */ /* 0x000fe60003800000 */
[----:B------:R-:W0:Y:S01]  /*23630*/  SYNCS.PHASECHK.TRANS64.TRYWAIT P0, [R0+URZ+0x30860], R3 ;  /* 0x03086003000075a7 */ /* 0x000e22000800017f */
[----:B---3--:R-:W-:Y:S01]  /*23640*/  IMAD R6, R25, -0x60, R2 ;  /* 0xffffffa019067824 */ /* 0x008fe200078e0202 */
[----:B0-----:R-:W-:Y:S06]  /*23650*/  @!P0 BRA `(.L_x_3024) ;  /* 0x0000005000148947 */ /* 0x001fec0003800000 */
.L_x_3183:
[----:B------:R-:W-:Y:S05]  /*23660*/  BSYNC B0 ;  /* 0x0000000000007941 */ /* 0x000fea0003800000 */
.L_x_3023:
        /* <DEDUP_REMOVED lines=18> */
[----:B------:R-:W1:Y:S02]  /*23790*/  SHFL.IDX PT, R14, R23, 0x1, 0x181f ;  /* 0x00381f00170e7f89 */ /* 0x000e6400000e0000 */
[----:B0-----:R-:W-:Y:S02]  /*237a0*/  IADD3.X R3, RZ, R3, RZ, P0, !PT ;  /* 0x00000003ff037210 */ /* 0x001fe400007fe4ff */
[----:B------:R-:W-:-:S03]  /*237b0*/  ISETP.GE.AND P0, PT, R35, UR4, PT ;  /* 0x0000000423007c0c */ /* 0x000fc6000bf06270 */
        /* <DEDUP_REMOVED lines=44> */
.L_x_3197:
        /* <DEDUP_REMOVED lines=13> */
.L_x_3026:
[----:B------:R-:W-:Y:S02]  /*23b50*/  PLOP3.LUT P1, PT, P1, P0, PT, 0xa2, 0x0 ;  /* 0x000000000000781c */ /* 0x000fe40000f21472 */
[----:B------:R-:W-:-:S08]  /*23b60*/  @P0 R2UR P1, UR4, R0 ;  /* 0x00000000000402ca */ /* 0x000fd00000020000 */
[----:B------:R-:W-:-:S05]  /*23b70*/  @P0 PLOP3.LUT P0, PT, P1, PT, PT, 0x80, 0x0 ;  /* 0x000000000000081c */ /* 0x000fca0000f0f070 */
[----:B------:R-:W-:Y:S01]  /*23b80*/  @!P1 SYNCS.ARRIVE.TRANS64.RED.A0T1 RZ, [UR4+0x30850], RZ ;  /* 0x030850ffffff99a7 */ /* 0x000fe20008200404 */
[----:B------:R-:W-:Y:S07]  /*23b90*/  @!P1 ARRIVES.LDGSTSBAR.64.TRANSCNT [UR4+0x30850] ;  /* 0x03085000ff0099b0 */ /* 0x000fee0008000a84 */
[----:B------:R-:W-:Y:S05]  /*23ba0*/  @P0 BRA.U.ANY `(.L_x_3026) ;  /* 0xfffffffd00e80947 */ /* 0x000fea000393ffff */
[----:B------:R-:W-:Y:S01]  /*23bb0*/  NOP ;  /* 0x0000000000007918 */ /* 0x000fe20000000000 */
[----:B0-----:R-:W2:Y:S02]  /*23bc0*/  LDL R2, [R1] ;  /* 0x0000000001027983 */ /* 0x001ea40000100800 */
[----:B--2---:R-:W-:-:S13]  /*23bd0*/  LOP3.LUT P2, RZ, R2, 0x10, RZ, 0xc0, !PT ;  /* 0x0000001002ff7812 */ /* 0x004fda000784c0ff */
[----:B------:R-:W-:Y:S05]  /*23be0*/  @!P2 BRA `(.L_x_3027) ;  /* 0x000000000004a947 */ /* 0x000fea0003800000 */
[----:B------:R-:W-:Y:S01]  /*23bf0*/  BPT.TRAP 0x1 ;  /* 0x000000040000795c */ /* 0x000fe20000300000 */
.L_x_3027:
[----:B------:R0:W-:Y:S01]  /*23c00*/  SYNCS.ARRIVE.TRANS64.A1T0 RZ, [R0+URZ+0x30850], RZ ;  /* 0x030850ff00ff79a7 */ /* 0x0001e2000810003f */
[----:B------:R-:W-:-:S04]  /*23c10*/  IADD3 R26, R26, 0x1, RZ ;  /* 0x000000011a1a7810 */ /* 0x000fc80007ffe0ff */
[----:B------:R-:W-:-:S04]  /*23c20*/  ISETP.NE.AND P0, PT, R26, 0x2, PT ;  /* 0x000000021a00780c */ /* 0x000fc80003f05270 */
[----:B------:R-:W-:Y:S02]  /*23c30*/  SEL R3, RZ, 0x1, P0 ;  /* 0x00000001ff037807 */ /* 0x000fe40000000000 */
[----:B------:R-:W-:Y:S02]  /*23c40*/  SEL R26, R26, RZ, P0 ;  /* 0x000000ff1a1a7207 */ /* 0x000fe40000000000 */
[----:B0-----:R-:W-:-:S07]  /*23c50*/  LOP3.LUT R28, R28, R3, RZ, 0x3c, !PT ;  /* 0x000000031c1c7212 */ /* 0x001fce00078e3cff */
.L_x_2984:
[----:B------:R-:W-:Y:S05]  /*23c60*/  BSYNC B7 ;  /* 0x0000000000077941 */ /* 0x000fea0003800000 */
.L_x_2982:
[----:B------:R-:W2:Y:S02]  /*23c70*/  LDL R0, [R1] ;  /* 0x0000000001007983 */ /* 0x000ea40000100800 */
[----:B--2---:R-:W-:-:S13]  /*23c80*/  LOP3.LUT P0, RZ, R0, 0x20, RZ, 0xc0, !PT ;  /* 0x0000002000ff7812 */ /* 0x004fda000780c0ff */
[----:B------:R-:W-:Y:S05]  /*23c90*/  @!P0 BRA `(.L_x_3028) ;  /* 0x0000000000248947 */ /* 0x000fea0003800000 */
[----:B------:R-:W-:Y:S05]  /*23ca0*/  WARPSYNC.ALL ;  /* 0x0000000000007948 */ /* 0x000fea0003800000 */
[----:B------:R-:W0:Y:S08]  /*23cb0*/  S2UR UR5, SR_CgaCtaId ;  /* 0x00000000000579c3 */ /* 0x000e300000008800 */
[----:B------:R-:W-:Y:S06]  /*23cc0*/  BAR.SYNC.DEFER_BLOCKING 0x5, 0x180 ;  /* 0x0146000000007b1d */ /* 0x000fec0000010000 */
[----:B------:R-:W-:-:S02]  /*23cd0*/  UMOV UR4, 0x400 ;  /* 0x0000040000047882 */ /* 0x000fc40000000000 */
[----:B0-----:R-:W-:-:S06]  /*23ce0*/  ULEA UR4, UR5, UR4, 0x18 ;  /* 0x0000000405047291 */ /* 0x001fcc000f8ec03f */
[----:B------:R-:W-:-:S05]  /*23cf0*/  IMAD.U32 R22, RZ, RZ, UR4 ;  /* 0x00000004ff167e24 */ /* 0x000fca000f8e00ff */
[----:B------:R0:W2:Y:S01]  /*23d00*/  LDS.128 R16, [R22+0x308d0] ;  /* 0x0308d00016107984 */ /* 0x0000a20000000c00 */
[----:B------:R-:W-:Y:S06]  /*23d10*/  BAR.ARV 0x4, 0x180 ;  /* 0x0106000000007b1d */ /* 0x000fec0000002000 */
[----:B------:R-:W-:Y:S05]  /*23d20*/  BRA `(.L_x_3029) ;  /* 0x0000000800cc7947 */ /* 0x000fea0003800000 */
.L_x_3028:
        /* <DEDUP_REMOVED lines=36> */
.L_x_3207:
[----:B------:R-:W-:Y:S02]  /*23f70*/  ULDC UR4, c[0x0][0xc38] ;  /* 0x00030e0000047ab9 */ /* 0x000fe40000000800 */
[----:B------:R-:W-:-:S04]  /*23f80*/  IMAD.U32 R7, RZ, RZ, UR4 ;  /* 0x00000004ff077e24 */ /* 0x000fc8000f8e00ff */
[----:B--2---:R-:W-:-:S04]  /*23f90*/  IMAD R14, R14, R7, RZ ;  /* 0x000000070e0e7224 */ /* 0x004fc800078e02ff */
[----:B------:R-:W-:-:S05]  /*23fa0*/  IMAD.IADD R9, R4, 0x1, R14 ;  /* 0x0000000104097824 */ /* 0x000fca00078e020e */
[----:B------:R-:W-:-:S13]  /*23fb0*/  ISETP.GT.AND P6, PT, R9, R0, PT ;  /* 0x000000000900720c */ /* 0x000fda0003fc4270 */
[----:B------:R-:W-:Y:S05]  /*23fc0*/  @P6 BRA `(.L_x_3031) ;  /* 0x00000000009c6947 */ /* 0x000fea0003800000 */
.L_x_3036:
[----:B0-----:R-:W0:Y:S01]  /*23fd0*/  LDC R2, c[0x0][0xc3c] ;  /* 0x00030f00ff027b82 */ /* 0x001e220000000800 */
[----:B------:R-:W-:-:S04]  /*23fe0*/  IADD3 R19, R19, 0x1f, RZ ;  /* 0x0000001f13137810 */ /* 0x000fc80007ffe0ff */
[----:B0-----:R-:W-:-:S13]  /*23ff0*/  ISETP.GE.AND P6, PT, R19, R2, PT ;  /* 0x000000021300720c */ /* 0x001fda0003fc6270 */
[----:B------:R-:W-:Y:S05]  /*24000*/  @P6 BRA `(.L_x_3032) ;  /* 0x0000000400d06947 */ /* 0x000fea0003800000 */
[----:B------:R-:W0:Y:S01]  /*24010*/  S2R R3, SR_TID.X ;  /* 0x0000000000037919 */ /* 0x000e220000002100 */
[----:B------:R-:W-:Y:S01]  /*24020*/  BSSY B0, `(.L_x_3033) ;  /* 0x0000009000007945 */ /* 0x000fe20003800000 */
[----:B------:R-:W-:Y:S01]  /*24030*/  IMAD.MOV.U32 R5, RZ, RZ, RZ ;  /* 0x000000ffff057224 */ /* 0x000fe200078e00ff */
[----:B0-----:R-:W-:-:S05]  /*24040*/  LOP3.LUT R3, R3, 0x1f, RZ, 0xc0, !PT ;  /* 0x0000001f03037812 */ /* 0x001fca00078ec0ff */
[----:B------:R-:W-:-:S05]  /*24050*/  IMAD.IADD R7, R19, 0x1, R3 ;  /* 0x0000000113077824 */ /* 0x000fca00078e0203 */
[----:B------:R-:W-:-:S13]  /*24060*/  ISETP.GE.OR P6, PT, R7, R2, !P0 ;  /* 0x000000020700720c */ /* 0x000fda00047c6670 */
[----:B------:R-:W-:Y:S05]  /*24070*/  @P6 BRA `(.L_x_3034) ;  /* 0x00000000000c6947 */ /* 0x000fea0003800000 */
[----:B------:R-:W0:Y:S02]  /*24080*/  LDC.64 R2, c[0x0][0xc80] ;  /* 0x00032000ff027b82 */ /* 0x000e240000000a00 */
[----:B0-----:R-:W-:-:S05]  /*24090*/  IMAD.WIDE R2, R7, 0x4, R2 ;  /* 0x0000000407027825 */ /* 0x001fca00078e0202 */
[----:B------:R0:W5:Y:S02]  /*240a0*/  LDG.E R5, desc[UR60][R2.64] ;  /* 0x0000003c02057981 */ /* 0x000164000c1e1900 */
.L_x_3034:
[----:B------:R-:W-:Y:S05]  /*240b0*/  BSYNC B0 ;  /* 0x0000000000007941 */ /* 0x000fea0003800000 */
.L_x_3033:
[----:B------:R-:W-:-:S03]  /*240c0*/  UMOV UR4, 0xffffffff ;  /* 0xffffffff00047882 */ /* 0x000fc60000000000 */
[----:B------:R-:W-:Y:S05]  /*240d0*/  BRA.DIV UR4, `(.L_x_3035) ;  /* 0x0000005204b07947 */ /* 0x000fea000b800000 */
[----:B-----5:R-:W2:Y:S02]  /*240e0*/  SHFL.UP PT, R14, R5, 0x1, RZ ;  /* 0x04200000050e7989 */ /* 0x020ea400000e00ff */
[----:B--2---:R-:W-:-:S04]  /*240f0*/  SEL R14, R14, RZ, P1 ;  /* 0x000000ff0e0e7207 */ /* 0x004fc80000800000 */
        /* <DEDUP_REMOVED lines=13> */
[----:B------:R0:W2:Y:S02]  /*241d0*/  SHFL.IDX PT, R14, R2, 0x1f, 0x1f ;  /* 0x03e01f00020e7f89 */ /* 0x0000a400000e0000 */
.L_x_3215:
[----:B------:R-:W-:Y:S02]  /*241e0*/  ULDC UR4, c[0x0][0xc38] ;  /* 0x00030e0000047ab9 */ /* 0x000fe40000000800 */
[----:B------:R-:W-:-:S04]  /*241f0*/  IMAD.U32 R7, RZ, RZ, UR4 ;  /* 0x00000004ff077e24 */ /* 0x000fc8000f8e00ff */
[----:B--2---:R-:W-:-:S05]  /*24200*/  IMAD R14, R14, R7, RZ ;  /* 0x000000070e0e7224 */ /* 0x004fca00078e02ff */
[----:B------:R-:W-:-:S04]  /*24210*/  IADD3 R9, R14, R9, RZ ;  /* 0x000000090e097210 */ /* 0x000fc80007ffe0ff */
[----:B------:R-:W-:-:S13]  /*24220*/  ISETP.GT.AND P6, PT, R9, R0, PT ;  /* 0x000000000900720c */ /* 0x000fda0003fc4270 */
[----:B------:R-:W-:Y:S05]  /*24230*/  @!P6 BRA `(.L_x_3036) ;  /* 0xfffffffc0064e947 */ /* 0x000fea000383ffff */
.L_x_3031:
        /* <DEDUP_REMOVED lines=8> */
.L_x_3219:
[----:B------:R-:W-:Y:S01]  /*242c0*/  ISETP.NE.AND P0, PT, R3, RZ, PT ;  /* 0x000000ff0300720c */ /* 0x000fe20003f05270 */
[----:B------:R-:W-:-:S12]  /*242d0*/  IMAD.MOV.U32 R14, RZ, RZ, RZ ;  /* 0x000000ffff0e7224 */ /* 0x000fd800078e00ff */
[----:B------:R-:W-:Y:S05]  /*242e0*/  @!P0 BRA `(.L_x_3038) ;  /* 0x0000000000108947 */ /* 0x000fea0003800000 */
[----:B------:R-:W-:Y:S01]  /*242f0*/  UMOV UR4, 0xffffffff ;  /* 0xffffffff00047882 */ /* 0x000fe20000000000 */
[----:B------:R-:W-:Y:S02]  /*24300*/  IADD3 R12, R4, -0x1, RZ ;  /* 0xffffffff040c7810 */ /* 0x000fe40007ffe0ff */
[----:B------:R-:W-:Y:S05]  /*24310*/  BRA.DIV UR4, `(.L_x_3039) ;  /* 0x0000005604247947 */ /* 0x000fea000b800000 */
[----:B------:R4:W0:Y:S02]  /*24320*/  SHFL.IDX PT, R14, R2, R12, 0x1f ;  /* 0x00001f0c020e7589 */ /* 0x00082400000e0000 */
.L_x_3038:
[----:B0---4-:R-:W0:Y:S01]  /*24330*/  LDC.64 R2, c[0x0][0xc90] ;  /* 0x00032400ff027b82 */ /* 0x011e220000000a00 */
[----:B------:R-:W-:-:S04]  /*24340*/  IMAD.IADD R19, R4, 0x1, R19 ;  /* 0x0000000104137824 */ /* 0x000fc800078e0213 */
[----:B0-----:R-:W-:-:S05]  /*24350*/  IMAD.WIDE R2, R19, 0x4, R2 ;  /* 0x0000000413027825 */ /* 0x001fca00078e0202 */
[----:B------:R0:W2:Y:S01]  /*24360*/  LDG.E R6, desc[UR60][R2.64] ;  /* 0x0000003c02067981 */ /* 0x0000a2000c1e1900 */
[----:B------:R-:W-:Y:S02]  /*24370*/  IMAD R16, R14, R7, R16 ;  /* 0x000000070e107224 */ /* 0x000fe400078e0210 */
[----:B0-----:R-:W-:Y:S02]  /*24380*/  IMAD.MOV.U32 R2, RZ, RZ, RZ ;  /* 0x000000ffff027224 */ /* 0x001fe400078e00ff */
[----:B--23--:R-:W-:-:S05]  /*24390*/  IMAD R4, R5, R6, RZ ;  /* 0x0000000605047224 */ /* 0x00cfca00078e02ff */
[----:B------:R-:W-:-:S04]  /*243a0*/  IABS R8, R4 ;  /* 0x0000000400087213 */ /* 0x000fc80000000000 */
[----:B-1----:R-:W0:Y:S08]  /*243b0*/  I2F.RP R10, R8 ;  /* 0x00000008000a7306 */ /* 0x002e300000209400 */
[----:B0-----:R-:W0:Y:S02]  /*243c0*/  MUFU.RCP R10, R10 ;  /* 0x0000000a000a7308 */ /* 0x001e240000001000 */
[----:B0-----:R-:W-:-:S06]  /*243d0*/  VIADD R11, R10, 0xffffffe ;  /* 0x0ffffffe0a0b7836 */ /* 0x001fcc0000000000 */
[----:B------:R-:W0:Y:S02]  /*243e0*/  F2I.FTZ.U32.TRUNC.NTZ R3, R11 ;  /* 0x0000000b00037305 */ /* 0x000e24000021f000 */
[----:B0-----:R-:W-:-:S05]  /*243f0*/  IADD3 R9, RZ, -R3, RZ ;  /* 0x80000003ff097210 */ /* 0x001fca0007ffe0ff */
        /* <DEDUP_REMOVED lines=28> */
[----:B0-----:R-:W-:-:S06]  /*245c0*/  IADD3 R3, R8, 0xffffffe, RZ ;  /* 0x0ffffffe08037810 */ /* 0x001fcc0007ffe0ff */
[----:B------:R-:W0:Y:S02]  /*245d0*/  F2I.FTZ.U32.TRUNC.NTZ R3, R3 ;  /* 0x0000000300037305 */ /* 0x000e24000021f000 */
[----:B0-----:R-:W-:-:S04]  /*245e0*/  IMAD.MOV R2, RZ, RZ, -R3 ;  /* 0x000000ffff027224 */ /* 0x001fc800078e0a03 */
[----:B------:R-:W-:Y:S01]  /*245f0*/  IMAD R11, R2, R7, RZ ;  /* 0x00000007020b7224 */ /* 0x000fe200078e02ff */
[----:B------:R-:W-:-:S05]  /*24600*/  MOV R2, RZ ;  /* 0x000000ff00027202 */ /* 0x000fca0000000f00 */
        /* <DEDUP_REMOVED lines=8> */
[----:B------:R-:W-:Y:S01]  /*24690*/  @!P1 IMAD.IADD R4, R4, 0x1, -R7 ;  /* 0x0000000104049824 */ /* 0x000fe200078e0a07 */
[----:B------:R-:W-:Y:S02]  /*246a0*/  @!P1 IADD3 R2, R2, 0x1, RZ ;  /* 0x0000000102029810 */ /* 0x000fe40007ffe0ff */
        /* <DEDUP_REMOVED lines=10> */
.L_x_3032:
[----:B------:R-:W-:Y:S01]  /*24750*/  UMOV UR4, URZ ;  /* 0x0000003f00047c82 */ /* 0x000fe20008000000 */
[----:B------:R-:W-:Y:S01]  /*24760*/  UMOV UR5, URZ ;  /* 0x0000003f00057c82 */ /* 0x000fe20008000000 */
[----:B------:R-:W-:Y:S01]  /*24770*/  ULDC UR6, c[0x0][0xc3c] ;  /* 0x00030f0000067ab9 */ /* 0x000fe20000000800 */
[----:B------:R-:W-:Y:S01]  /*24780*/  MOV R16, R0 ;  /* 0x0000000000107202 */ /* 0x000fe20000000f00 */
[----:B------:R-:W-:Y:S01]  /*24790*/  IMAD.U32 R17, RZ, RZ, UR4 ;  /* 0x00000004ff117e24 */ /* 0x000fe2000f8e00ff */
[----:B------:R-:W-:Y:S01]  /*247a0*/  MOV R19, UR6 ;  /* 0x0000000600137c02 */ /* 0x000fe20008000f00 */
[----:B------:R-:W-:-:S07]  /*247b0*/  IMAD.U32 R18, RZ, RZ, UR5 ;  /* 0x00000005ff127e24 */ /* 0x000fce000f8e00ff */
.L_x_3040:
        /* <DEDUP_REMOVED lines=10> */
.L_x_3029:
[----:B------:R-:W-:Y:S02]  /*24860*/  ULDC UR4, c[0x0][0xc3c] ;  /* 0x00030f0000047ab9 */ /* 0x000fe40000000800 */
[----:B--2---:R-:W-:-:S13]  /*24870*/  ISETP.GE.AND P0, PT, R19, UR4, PT ;  /* 0x0000000413007c0c */ /* 0x004fda000bf06270 */
[----:B------:R-:W-:Y:S05]  /*24880*/  @!P0 BRA `(.L_x_3041) ;  /* 0xffffffa000048947 */ /* 0x000fea000383ffff */
[----:B------:R-:W-:Y:S05]  /*24890*/  BSYNC B8 ;  /* 0x0000000000087941 */ /* 0x000fea0003800000 */
.L_x_2938:
[----:B------:R-:W2:Y:S01]  /*248a0*/  LDL.LU R0, [R1+0x28] ;  /* 0x0000280001007983 */ /* 0x000ea20000300800 */
[----:B------:R-:W-:Y:S01]  /*248b0*/  BSSY B0, `(.L_x_3042) ;  /* 0x000000b000007945 */ /* 0x000fe20003800000 */
[----:B------:R-:W4:Y:S01]  /*248c0*/  S2R R5, SR_CgaCtaId ;  /* 0x0000000000057919 */ /* 0x000f220000008800 */
[----:B--2---:R-:W-:-:S05]  /*248d0*/  VIADD R0, R0, 0x1 ;  /* 0x0000000100007836 */ /* 0x004fca0000000000 */
[----:B0-----:R-:W-:-:S04]  /*248e0*/  LEA.HI R2, R0, R0, RZ, 0x1 ;  /* 0x0000000000027211 */ /* 0x001fc800078f08ff */
[----:B------:R-:W-:Y:S02]  /*248f0*/  LOP3.LUT R3, R2, 0xfffffffe, RZ, 0xc0, !PT ;  /* 0xfffffffe02037812 */ /* 0x000fe400078ec0ff */
[----:B------:R-:W-:-:S03]  /*24900*/  MOV R2, 0x400 ;  /* 0x0000040000027802 */ /* 0x000fc60000000f00 */
[----:B------:R-:W-:Y:S01]  /*24910*/  IMAD.IADD R0, R0, 0x1, -R3 ;  /* 0x0000000100007824 */ /* 0x000fe200078e0a03 */
[----:B----4-:R-:W-:-:S04]  /*24920*/  LEA R7, R5, R2, 0x18 ;  /* 0x0000000205077211 */ /* 0x010fc800078ec0ff */
[----:B------:R-:W-:-:S04]  /*24930*/  SHF.L.U32 R0, R0, 0x1f, RZ ;  /* 0x0000001f00007819 */ /* 0x000fc800000006ff */
[----:B------:R-:W0:Y:S02]  /*24940*/  SYNCS.PHASECHK.TRANS64.TRYWAIT P0, [R7+URZ+0x30820], R0 ;  /* 0x03082000070075a7 */ /* 0x000e24000800017f */
[----:B0-----:R-:W-:Y:S05]  /*24950*/  @!P0 BRA `(.L_x_3043) ;  /* 0x0000004c00b88947 */ /* 0x001fea0003800000 */
.L_x_3222:
[----:B------:R-:W-:Y:S05]  /*24960*/  BSYNC B0 ;  /* 0x0000000000007941 */ /* 0x000fea0003800000 */
.L_x_3042:
[----:B------:R-:W-:-:S03]  /*24970*/  UMOV UR4, 0xffffffff ;  /* 0xffffffff00047882 */ /* 0x000fc60000000000 */
[----:B------:R-:W-:Y:S05]  /*24980*/  BRA.DIV UR4, `(.L_x_3044) ;  /* 0x0000004e04c07947 */ /* 0x000fea000b800000 */
[----:B0-----:R-:W0:Y:S02]  /*24990*/  S2R R0, SR_TID.X ;  /* 0x0000000000007919 */ /* 0x001e240000002100 */
[----:B0-----:R-:W-:-:S04]  /*249a0*/  SHF.R.U32.HI R0, RZ, 0x5, R0 ;  /* 0x00000005ff007819 */ /* 0x001fc80000011600 */
[----:B------:R-:W-:-:S05]  /*249b0*/  LOP3.LUT R0, R0, 0x3, RZ, 0xc0, !PT ;  /* 0x0000000300007812 */ /* 0x000fca00078ec0ff */
[----:B------:R0:W2:Y:S02]  /*249c0*/  SHFL.IDX PT, R14, R0, RZ, 0x1f ;  /* 0x00001fff000e7589 */ /* 0x0000a400000e0000 */
.L_x_3225:
[----:B--2---:R-:W-:-:S13]  /*249d0*/  ISETP.NE.AND P0, PT, R14, RZ, PT ;  /* 0x000000ff0e00720c */ /* 0x004fda0003f05270 */
[----:B------:R-:W-:Y:S05]  /*249e0*/  @P0 BRA `(.L_x_2692) ;  /* 0x0000000000900947 */ /* 0x000fea0003800000 */
[----:B------:R-:W-:-:S03]  /*249f0*/  UMOV UR4, 0xffffffff ;  /* 0xffffffff00047882 */ /* 0x000fc60000000000 */
[----:B------:R-:W-:Y:S05]  /*24a00*/  BRA.DIV UR4, `(.L_x_3045) ;  /* 0x0000004e04d47947 */ /* 0x000fea000b800000 */
[----:B------:R-:W-:-:S13]  /*24a10*/  ELECT P6, URZ, PT ;  /* 0x00000000003f782f */ /* 0x000fda00038c0000 */
.L_x_3228:
        /* <DEDUP_REMOVED lines=8> */
.L_x_3046:
[----:B------:R-:W-:Y:S01]  /*24aa0*/  IMAD R5, R26, 0x8, R7 ;  /* 0x000000081a057824 */ /* 0x000fe200078e0207 */
[----:B------:R-:W-:Y:S01]  /*24ab0*/  SHF.L.U32 R0, R28, 0x1f, RZ ;  /* 0x0000001f1c007819 */ /* 0x000fe200000006ff */
[----:B------:R-:W-:-:S03]  /*24ac0*/  VIADD R26, R26, 0x1 ;  /* 0x000000011a1a7836 */ /* 0x000fc60000000000 */
[----:B------:R-:W0:Y:S02]  /*24ad0*/  SYNCS.PHASECHK.TRANS64.TRYWAIT P1, [R5+URZ+0x30840], R0 ;  /* 0x03084000050075a7 */ /* 0x000e24000802017f */
[----:B------:R-:W-:-:S04]  /*24ae0*/  ISETP.NE.AND P2, PT, R26, 0x2, PT ;  /* 0x000000021a00780c */ /* 0x000fc80003f45270 */
[----:B------:R-:W-:Y:S01]  /*24af0*/  SEL R3, RZ, 0x1, P2 ;  /* 0x00000001ff037807 */ /* 0x000fe20001000000 */
[----:B0-----:R-:W-:Y:S08]  /*24b00*/  @!P1 BRA `(.L_x_3047) ;  /* 0x0000004c00b49947 */ /* 0x001ff00003800000 */
.L_x_3229:
[----:B------:R-:W-:Y:S02]  /*24b10*/  SEL R26, R26, RZ, P2 ;  /* 0x000000ff1a1a7207 */ /* 0x000fe40001000000 */
[----:B------:R-:W-:Y:S01]  /*24b20*/  LOP3.LUT R2, R28, R3, RZ, 0x3c, !PT ;  /* 0x000000031c027212 */ /* 0x000fe200078e3cff */
[----:B------:R-:W-:Y:S06]  /*24b30*/  @!P0 BRA `(.L_x_3048) ;  /* 0x0000000000048947 */ /* 0x000fec0003800000 */
[----:B------:R-:W-:Y:S01]  /*24b40*/  BPT.TRAP 0x1 ;  /* 0x000000040000795c */ /* 0x000fe20000300000 */
.L_x_3048:
[----:B------:R-:W-:Y:S02]  /*24b50*/  LEA R3, R26, R7, 0x3 ;  /* 0x000000071a037211 */ /* 0x000fe400078e18ff */
[----:B------:R-:W-:-:S04]  /*24b60*/  SHF.L.U32 R2, R2, 0x1f, RZ ;  /* 0x0000001f02027819 */ /* 0x000fc800000006ff */
[----:B------:R-:W2:Y:S02]  /*24b70*/  SYNCS.PHASECHK.TRANS64.TRYWAIT P1, [R3+URZ+0x30840], R2 ;  /* 0x03084002030075a7 */ /* 0x000ea4000802017f */
[----:B--2---:R-:W-:Y:S05]  /*24b80*/  @!P1 BRA `(.L_x_3049) ;  /* 0x0000004c00a89947 */ /* 0x004fea0003800000 */
.L_x_3230:
[----:B------:R-:W-:Y:S05]  /*24b90*/  @!P0 BRA `(.L_x_3050) ;  /* 0x0000000000048947 */ /* 0x000fea0003800000 */
[----:B------:R-:W-:Y:S01]  /*24ba0*/  BPT.TRAP 0x1 ;  /* 0x000000040000795c */ /* 0x000fe20000300000 */
.L_x_3050:
[----:B------:R-:W4:Y:S02]  /*24bb0*/  SYNCS.PHASECHK.TRANS64.TRYWAIT P1, [R5+URZ+0x30860], R0 ;  /* 0x03086000050075a7 */ /* 0x000f24000802017f */
[----:B----4-:R-:W-:Y:S05]  /*24bc0*/  @!P1 BRA `(.L_x_3051) ;  /* 0x0000004c00ac9947 */ /* 0x010fea0003800000 */
.L_x_3231:
[----:B------:R-:W-:Y:S05]  /*24bd0*/  @!P0 BRA `(.L_x_3052) ;  /* 0x0000000000048947 */ /* 0x000fea0003800000 */
[----:B------:R-:W-:Y:S01]  /*24be0*/  BPT.TRAP 0x1 ;  /* 0x000000040000795c */ /* 0x000fe20000300000 */
.L_x_3052:
[----:B------:R0:W0:Y:S02]  /*24bf0*/  SYNCS.PHASECHK.TRANS64.TRYWAIT P0, [R3+URZ+0x30860], R2 ;  /* 0x03086002030075a7 */ /* 0x000024000800017f */
[----:B0-----:R-:W-:Y:S05]  /*24c00*/  @!P0 NANOSLEEP.SYNCS 0x989680 ;  /* 0x009896800000895d */ /* 0x001fea0003900000 */
[----:B------:R-:W0:Y:S02]  /*24c10*/  @!P0 SYNCS.PHASECHK.TRANS64 P0, [R3+URZ+0x30860], R2 ;  /* 0x03086002030085a7 */ /* 0x000e24000800007f */
[----:B0-----:R-:W-:Y:S05]  /*24c20*/  @!P0 BRA `(.L_x_3052) ;  /* 0xfffffffc00f08947 */ /* 0x001fea000383ffff */
.L_x_2692:
[----:B------:R-:W-:Y:S05]  /*24c30*/  BSYNC B9 ;  /* 0x0000000000097941 */ /* 0x000fea0003800000 */
.L_x_2689:
[----:B------:R-:W-:Y:S05]  /*24c40*/  EXIT ;  /* 0x000000000000794d */ /* 0x000fea0003800000 */
.L_x_2710:
[----:B0-----:R0:W1:Y:S02]  /*24c50*/  SYNCS.PHASECHK.TRANS64.TRYWAIT P5, [R88+URZ+0x30890], R89 ;  /* 0x03089059580075a7 */ /* 0x00106400080a017f */
[----:B-1----:R-:W-:Y:S05]  /*24c60*/  @!P5 NANOSLEEP.SYNCS 0x989680 ;  /* 0x009896800000d95d */ /* 0x002fea0003900000 */
[----:B------:R-:W1:Y:S02]  /*24c70*/  @!P5 SYNCS.PHASECHK.TRANS64 P5, [R88+URZ+0x30890], R89 ;  /* 0x030890595800d5a7 */ /* 0x000e6400080a007f */
[----:B-1----:R-:W-:Y:S05]  /*24c80*/  @!P5 BRA `(.L_x_2710) ;  /* 0xfffffffc00f0d947 */ /* 0x002fea000383ffff */
[----:B------:R-:W-:Y:S05]  /*24c90*/  BRA `(.L_x_3053) ;  /* 0xfffffde800a47947 */ /* 0x000fea000383ffff */
.L_x_2711:
        /* <DEDUP_REMOVED lines=8> */
.L_x_3055:
[----:B------:R-:W-:Y:S05]  /*24d20*/  BSYNC B1 ;  /* 0x0000000000017941 */ /* 0x000fea0003800000 */
.L_x_3054:
[----:B------:R-:W-:Y:S01]  /*24d30*/  MOV R13, R120 ;  /* 0x00000078000d7202 */ /* 0x000fe20000000f00 */
[----:B------:R-:W-:Y:S01]  /*24d40*/  IMAD.MOV.U32 R12, RZ, RZ, RZ ;  /* 0x000000ffff0c7224 */ /* 0x000fe200078e00ff */
[----:B------:R-:W-:Y:S01]  /*24d50*/  MOV R15, 0xffffffff ;  /* 0xffffffff000f7802 */ /* 0x000fe20000000f00 */
[----:B------:R-:W-:Y:S02]  /*24d60*/  IMAD.MOV.U32 R11, RZ, RZ, 0x1c1f ;  /* 0x00001c1fff0b7424 */ /* 0x000fe400078e00ff */
[----:B------:R-:W-:-:S07]  /*24d70*/  IMAD.MOV.U32 R82, RZ, RZ, R14 ;  /* 0x000000ffff527224 */ /* 0x000fce00078e000e */
[----:B------:R-:W-:Y:S05]  /*24d80*/  WARPSYNC.COLLECTIVE R15, `(.L_x_3056) ;  /* 0x000000000f087348 */ /* 0x000fea0003c00000 */
[----:B------:R0:W1:Y:S02]  /*24d90*/  SHFL.IDX P6, R14, R13, R12, R11 ;  /* 0x0000000c0d0e7389 */ /* 0x00006400000c000b */
[----:B01----:R-:W-:Y:S01]  /*24da0*/  ENDCOLLECTIVE ;  /* 0x000000000000791b */ /* 0x003fe20003800000 */
.L_x_3056:
[----:B------:R-:W-:Y:S01]  /*24db0*/  IMAD.MOV.U32 R11, RZ, RZ, R14 ;  /* 0x000000ffff0b7224 */ /* 0x000fe200078e000e */
[----:B------:R-:W-:Y:S06]  /*24dc0*/  BRA `(.L_x_3057) ;  /* 0xfffffde8006c7947 */ /* 0x000fec000383ffff */
.L_x_2736:
[----:B------:R-:W-:Y:S01]  /*24dd0*/  BSSY B1, `(.L_x_3058) ;  /* 0x0000008000017945 */ /* 0x000fe20003800000 */
[----:B0---4-:R-:W-:Y:S01]  /*24de0*/  IMAD.MOV.U32 R13, RZ, RZ, R119 ;  /* 0x000000ffff0d7224 */ /* 0x011fe200078e0077 */
[----:B------:R-:W-:Y:S01]  /*24df0*/  MOV R12, 0x1 ;  /* 0x00000001000c7802 */ /* 0x000fe20000000f00 */
[----:B---3--:R-:W-:Y:S02]  /*24e00*/  IMAD.MOV.U32 R11, RZ, RZ, 0x1c1f ;  /* 0x00001c1fff0b7424 */ /* 0x008fe400078e00ff */
[----:B------:R-:W-:-:S07]  /*24e10*/  IMAD.MOV.U32 R15, RZ, RZ, -0x1 ;  /* 0xffffffffff0f7424 */ /* 0x000fce00078e00ff */
[----:B-12---:R-:W-:Y:S05]  /*24e20*/  WARPSYNC.COLLECTIVE R15, `(.L_x_3059) ;  /* 0x000000000f087348 */ /* 0x006fea0003c00000 */
[----:B------:R0:W3:Y:S02]  /*24e30*/  SHFL.IDX P6, R14, R13, R12, R11 ;  /* 0x0000000c0d0e7389 */ /* 0x0000e400000c000b */
[----:B0123--:R-:W-:Y:S01]  /*24e40*/  ENDCOLLECTIVE ;  /* 0x000000000000791b */ /* 0x00ffe20003800000 */
.L_x_3059:
[----:B------:R-:W-:Y:S05]  /*24e50*/  BSYNC B1 ;  /* 0x0000000000017941 */ /* 0x000fea0003800000 */
.L_x_3058:
[----:B------:R-:W-:Y:S01]  /*24e60*/  IMAD.MOV.U32 R13, RZ, RZ, R120 ;  /* 0x000000ffff0d7224 */ /* 0x000fe200078e0078 */
[----:B------:R-:W-:Y:S01]  /*24e70*/  MOV R11, 0x1c1f ;  /* 0x00001c1f000b7802 */ /* 0x000fe20000000f00 */
[----:B------:R-:W-:Y:S01]  /*24e80*/  IMAD.MOV.U32 R12, RZ, RZ, 0x1 ;  /* 0x00000001ff0c7424 */ /* 0x000fe200078e00ff */
[----:B------:R-:W-:Y:S01]  /*24e90*/  MOV R119, R14 ;  /* 0x0000000e00777202 */ /* 0x000fe20000000f00 */
[----:B------:R-:W-:-:S07]  /*24ea0*/  IMAD.MOV.U32 R15, RZ, RZ, -0x1 ;  /* 0xffffffffff0f7424 */ /* 0x000fce00078e00ff */
[----:B------:R-:W-:Y:S05]  /*24eb0*/  WARPSYNC.COLLECTIVE R15, `(.L_x_3060) ;  /* 0x000000000f087348 */ /* 0x000fea0003c00000 */
[----:B------:R0:W1:Y:S02]  /*24ec0*/  SHFL.IDX P6, R14, R13, R12, R11 ;  /* 0x0000000c0d0e7389 */ /* 0x00006400000c000b */
[----:B01----:R-:W-:Y:S01]  /*24ed0*/  ENDCOLLECTIVE ;  /* 0x000000000000791b */ /* 0x003fe20003800000 */
.L_x_3060:
[----:B------:R-:W-:Y:S01]  /*24ee0*/  IMAD.MOV.U32 R120, RZ, RZ, R14 ;  /* 0x000000ffff787224 */ /* 0x000fe200078e000e */
[----:B------:R-:W-:Y:S06]  /*24ef0*/  BRA `(.L_x_3061) ;  /* 0xfffffdfc00487947 */ /* 0x000fec000383ffff */
.L_x_2766:
[----:B-1----:R1:W2:Y:S02]  /*24f00*/  SYNCS.PHASECHK.TRANS64.TRYWAIT P5, [R88+URZ+0x30890], R89 ;  /* 0x03089059580075a7 */ /* 0x0022a400080a017f */
[----:B--2---:R-:W-:Y:S05]  /*24f10*/  @!P5 NANOSLEEP.SYNCS 0x989680 ;  /* 0x009896800000d95d */ /* 0x004fea0003900000 */
[----:B------:R-:W2:Y:S02]  /*24f20*/  @!P5 SYNCS.PHASECHK.TRANS64 P5, [R88+URZ+0x30890], R89 ;  /* 0x030890595800d5a7 */ /* 0x000ea400080a007f */
[----:B--2---:R-:W-:Y:S05]  /*24f30*/  @!P5 BRA `(.L_x_2766) ;  /* 0xfffffffc00f0d947 */ /* 0x004fea000383ffff */
[----:B------:R-:W-:Y:S05]  /*24f40*/  BRA `(.L_x_3062) ;  /* 0xfffffe1c00047947 */ /* 0x000fea000383ffff */
.L_x_2767:
[----:B------:R-:W-:Y:S01]  /*24f50*/  BSSY B1, `(.L_x_3063) ;  /* 0x0000008000017945 */ /* 0x000fe20003800000 */
[----:B------:R-:W-:Y:S01]  /*24f60*/  MOV R13, R119 ;  /* 0x00000077000d7202 */ /* 0x000fe20000000f00 */
[----:B------:R-:W-:Y:S01]  /*24f70*/  IMAD.MOV.U32 R12, RZ, RZ, RZ ;  /* 0x000000ffff0c7224 */ /* 0x000fe200078e00ff */
[----:B------:R-:W-:Y:S01]  /*24f80*/  MOV R15, 0xffffffff ;  /* 0xffffffff000f7802 */ /* 0x000fe20000000f00 */
[----:B------:R-:W-:-:S07]  /*24f90*/  IMAD.MOV.U32 R11, RZ, RZ, 0x1c1f ;  /* 0x00001c1fff0b7424 */ /* 0x000fce00078e00ff */
[----:B-1----:R-:W-:Y:S05]  /*24fa0*/  WARPSYNC.COLLECTIVE R15, `(.L_x_3064) ;  /* 0x000000000f087348 */ /* 0x002fea0003c00000 */
[----:B------:R0:W2:Y:S02]  /*24fb0*/  SHFL.IDX P6, R14, R13, R12, R11 ;  /* 0x0000000c0d0e7389 */ /* 0x0000a400000c000b */
[----:B012---:R-:W-:Y:S01]  /*24fc0*/  ENDCOLLECTIVE ;  /* 0x000000000000791b */ /* 0x007fe20003800000 */
.L_x_3064:
[----:B------:R-:W-:Y:S05]  /*24fd0*/  BSYNC B1 ;  /* 0x0000000000017941 */ /* 0x000fea0003800000 */
.L_x_3063:
[----:B------:R-:W-:Y:S01]  /*24fe0*/  IMAD.MOV.U32 R13, RZ, RZ, R120 ;  /* 0x000000ffff0d7224 */ /* 0x000fe200078e0078 */
[----:B------:R-:W-:Y:S01]  /*24ff0*/  MOV R12, RZ ;  /* 0x000000ff000c7202 */ /* 0x000fe20000000f00 */
[----:B------:R-:W-:Y:S02]  /*25000*/  IMAD.MOV.U32 R11, RZ, RZ, 0x1c1f ;  /* 0x00001c1fff0b7424 */ /* 0x000fe400078e00ff */
[----:B------:R-:W-:Y:S02]  /*25010*/  IMAD.MOV.U32 R15, RZ, RZ, -0x1 ;  /* 0xffffffffff0f7424 */ /* 0x000fe400078e00ff */
[----:B------:R-:W-:-:S07]  /*25020*/  IMAD.MOV.U32 R117, RZ, RZ, R14 ;  /* 0x000000ffff757224 */ /* 0x000fce00078e000e */
[----:B------:R-:W-:Y:S05]  /*25030*/  WARPSYNC.COLLECTIVE R15, `(.L_x_3065) ;  /* 0x000000000f087348 */ /* 0x000fea0003c00000 */
[----:B------:R0:W1:Y:S02]  /*25040*/  SHFL.IDX P6, R14, R13, R12, R11 ;  /* 0x0000000c0d0e7389 */ /* 0x00006400000c000b */
[----:B01----:R-:W-:Y:S01]  /*25050*/  ENDCOLLECTIVE ;  /* 0x000000000000791b */ /* 0x003fe20003800000 */
.L_x_3065:
[----:B------:R-:W-:Y:S01]  /*25060*/  MOV R11, R14 ;  /* 0x0000000e000b7202 */ /* 0x000fe20000000f00 */
[----:B------:R-:W-:Y:S06]  /*25070*/  BRA `(.L_x_3066) ;  /* 0xfffffe1800d07947 */ /* 0x000fec000383ffff */
.L_x_2780:
[----:B------:R-:W-:Y:S01]  /*25080*/  BSSY B1, `(.L_x_3067) ;  /* 0x0000008000017945 */ /* 0x000fe20003800000 */
[----:B--2-4-:R-:W-:Y:S01]  /*25090*/  IMAD.MOV.U32 R13, RZ, RZ, R119 ;  /* 0x000000ffff0d7224 */ /* 0x014fe200078e0077 */
[----:B---3--:R-:W-:Y:S01]  /*250a0*/  MOV R11, 0x1c1f ;  /* 0x00001c1f000b7802 */ /* 0x008fe20000000f00 */
[----:B------:R-:W-:Y:S02]  /*250b0*/  IMAD.MOV.U32 R12, RZ, RZ, 0x1 ;  /* 0x00000001ff0c7424 */ /* 0x000fe400078e00ff */
[----:B------:R-:W-:-:S07]  /*250c0*/  IMAD.MOV.U32 R15, RZ, RZ, -0x1 ;  /* 0xffffffffff0f7424 */ /* 0x000fce00078e00ff */
[----:B01----:R-:W-:Y:S05]  /*250d0*/  WARPSYNC.COLLECTIVE R15, `(.L_x_3068) ;  /* 0x000000000f087348 */ /* 0x003fea0003c00000 */
[----:B------:R2:W3:Y:S02]  /*250e0*/  SHFL.IDX P6, R14, R13, R12, R11 ;  /* 0x0000000c0d0e7389 */ /* 0x0004e400000c000b */
[----:B0123--:R-:W-:Y:S01]  /*250f0*/  ENDCOLLECTIVE ;  /* 0x000000000000791b */ /* 0x00ffe20003800000 */
.L_x_3068:
[----:B------:R-:W-:Y:S05]  /*25100*/  BSYNC B1 ;  /* 0x0000000000017941 */ /* 0x000fea0003800000 */
.L_x_3067:
[----:B------:R-:W-:Y:S01]  /*25110*/  MOV R13, R120 ;  /* 0x00000078000d7202 */ /* 0x000fe20000000f00 */
[----:B------:R-:W-:Y:S01]  /*25120*/  IMAD.MOV.U32 R12, RZ, RZ, 0x1 ;  /* 0x00000001ff0c7424 */ /* 0x000fe200078e00ff */
[----:B------:R-:W-:Y:S01]  /*25130*/  MOV R15, 0xffffffff ;  /* 0xffffffff000f7802 */ /* 0x000fe20000000f00 */
[----:B------:R-:W-:Y:S02]  /*25140*/  IMAD.MOV.U32 R11, RZ, RZ, 0x1c1f ;  /* 0x00001c1fff0b7424 */ /* 0x000fe400078e00ff */
[----:B------:R-:W-:-:S07]  /*25150*/  IMAD.MOV.U32 R119, RZ, RZ, R14 ;  /* 0x000000ffff777224 */ /* 0x000fce00078e000e */
[----:B------:R-:W-:Y:S05]  /*25160*/  WARPSYNC.COLLECTIVE R15, `(.L_x_3069) ;  /* 0x000000000f087348 */ /* 0x000fea0003c00000 */
[----:B------:R0:W1:Y:S02]  /*25170*/  SHFL.IDX P6, R14, R13, R12, R11 ;  /* 0x0000000c0d0e7389 */ /* 0x00006400000c000b */
[----:B01----:R-:W-:Y:S01]  /*25180*/  ENDCOLLECTIVE ;  /* 0x000000000000791b */ /* 0x003fe20003800000 */
.L_x_3069:
[----:B------:R-:W-:Y:S01]  /*25190*/  IMAD.MOV.U32 R36, RZ, RZ, R14 ;  /* 0x000000ffff247224 */ /* 0x000fe200078e000e */
[----:B------:R-:W-:Y:S06]  /*251a0*/  BRA `(.L_x_3070) ;  /* 0xfffffe3000307947 */ /* 0x000fec000383ffff */
.L_x_2793:
[----:B0-----:R0:W1:Y:S02]  /*251b0*/  SYNCS.PHASECHK.TRANS64.TRYWAIT P3, [R88+URZ+0x30890], R89 ;  /* 0x03089059580075a7 */ /* 0x001064000806017f */
[----:B-1----:R-:W-:Y:S05]  /*251c0*/  @!P3 NANOSLEEP.SYNCS 0x989680 ;  /* 0x009896800000b95d */ /* 0x002fea0003900000 */
[----:B------:R-:W1:Y:S02]  /*251d0*/  @!P3 SYNCS.PHASECHK.TRANS64 P3, [R88+URZ+0x30890], R89 ;  /* 0x030890595800b5a7 */ /* 0x000e64000806007f */
[----:B-1----:R-:W-:Y:S05]  /*251e0*/  @!P3 BRA `(.L_x_2793) ;  /* 0xfffffffc00f0b947 */ /* 0x002fea000383ffff */
[----:B------:R-:W-:Y:S05]  /*251f0*/  BRA `(.L_x_3071) ;  /* 0xfffffe4400e87947 */ /* 0x000fea000383ffff */
.L_x_2794:
        /* <DEDUP_REMOVED lines=8> */
.L_x_3073:
[----:B------:R-:W-:Y:S05]  /*25280*/  BSYNC B1 ;  /* 0x0000000000017941 */ /* 0x000fea0003800000 */
.L_x_3072:
[----:B------:R-:W-:Y:S01]  /*25290*/  IMAD.MOV.U32 R13, RZ, RZ, R40 ;  /* 0x000000ffff0d7224 */ /* 0x000fe200078e0028 */
[----:B------:R-:W-:Y:S01]  /*252a0*/  MOV R11, 0x1c1f ;  /* 0x00001c1f000b7802 */ /* 0x000fe20000000f00 */
[----:B------:R-:W-:Y:S01]  /*252b0*/  IMAD.MOV.U32 R12, RZ, RZ, RZ ;  /* 0x000000ffff0c7224 */ /* 0x000fe200078e00ff */
[----:B------:R-:W-:Y:S01]  /*252c0*/  MOV R39, R14 ;  /* 0x0000000e00277202 */ /* 0x000fe20000000f00 */
[----:B------:R-:W-:-:S07]  /*252d0*/  IMAD.MOV.U32 R15, RZ, RZ, -0x1 ;  /* 0xffffffffff0f7424 */ /* 0x000fce00078e00ff */
[----:B------:R-:W-:Y:S05]  /*252e0*/  WARPSYNC.COLLECTIVE R15, `(.L_x_3074) ;  /* 0x000000000f087348 */ /* 0x000fea0003c00000 */
[----:B------:R0:W1:Y:S02]  /*252f0*/  SHFL.IDX P6, R14, R13, R12, R11 ;  /* 0x0000000c0d0e7389 */ /* 0x00006400000c000b */
[----:B01----:R-:W-:Y:S01]  /*25300*/  ENDCOLLECTIVE ;  /* 0x000000000000791b */ /* 0x003fe20003800000 */
.L_x_3074:
[----:B------:R-:W-:Y:S01]  /*25310*/  IMAD.MOV.U32 R38, RZ, RZ, R14 ;  /* 0x000000ffff267224 */ /* 0x000fe200078e000e */
[----:B------:R-:W-:Y:S06]  /*25320*/  BRA `(.L_x_3075) ;  /* 0xfffffe48000c7947 */ /* 0x000fec000383ffff */
.L_x_2797:
[----:B------:R-:W-:Y:S01]  /*25330*/  BSSY B1, `(.L_x_3076) ;  /* 0x0000008000017945 */ /* 0x000fe20003800000 */
[----:B----4-:R-:W-:Y:S01]  /*25340*/  MOV R13, R41 ;  /* 0x00000029000d7202 */ /* 0x010fe20000000f00 */
[----:B------:R-:W-:Y:S01]  /*25350*/  IMAD.MOV.U32 R12, RZ, RZ, 0x1 ;  /* 0x00000001ff0c7424 */ /* 0x000fe200078e00ff */
[----:B------:R-:W-:Y:S01]  /*25360*/  MOV R15, 0xffffffff ;  /* 0xffffffff000f7802 */ /* 0x000fe20000000f00 */
[----:B------:R-:W-:-:S07]  /*25370*/  IMAD.MOV.U32 R11, RZ, RZ, 0x1c1f ;  /* 0x00001c1fff0b7424 */ /* 0x000fce00078e00ff */
[----:B0123--:R-:W-:Y:S05]  /*25380*/  WARPSYNC.COLLECTIVE R15, `(.L_x_3077) ;  /* 0x000000000f087348 */ /* 0x00ffea0003c00000 */
[----:B------:R4:W0:Y:S02]  /*25390*/  SHFL.IDX P6, R14, R13, R12, R11 ;  /* 0x0000000c0d0e7389 */ /* 0x00082400000c000b */
[----:B01234-:R-:W-:Y:S01]  /*253a0*/  ENDCOLLECTIVE ;  /* 0x000000000000791b */ /* 0x01ffe20003800000 */
.L_x_3077:
[----:B------:R-:W-:Y:S05]  /*253b0*/  BSYNC B1 ;  /* 0x0000000000017941 */ /* 0x000fea0003800000 */
.L_x_3076:
        /* <DEDUP_REMOVED lines=8> */
.L_x_3078:
[----:B------:R-:W-:Y:S01]  /*25440*/  MOV R38, R14 ;  /* 0x0000000e00267202 */ /* 0x000fe20000000f00 */
[----:B------:R-:W-:Y:S06]  /*25450*/  BRA `(.L_x_3079) ;  /* 0xfffffe4800687947 */ /* 0x000fec000383ffff */
.L_x_2801:
[----:B---3--:R3:W0:Y:S02]  /*25460*/  SYNCS.PHASECHK.TRANS64.TRYWAIT P2, [R88+URZ+0x308b0], R89 ;  /* 0x0308b059580075a7 */ /* 0x008624000804017f */
[----:B0-----:R-:W-:Y:S05]  /*25470*/  @!P2 NANOSLEEP.SYNCS 0x989680 ;  /* 0x009896800000a95d */ /* 0x001fea0003900000 */
[----:B------:R-:W0:Y:S02]  /*25480*/  @!P2 SYNCS.PHASECHK.TRANS64 P2, [R88+URZ+0x308b0], R89 ;  /* 0x0308b0595800a5a7 */ /* 0x000e24000804007f */
[----:B0-----:R-:W-:Y:S05]  /*25490*/  @!P2 BRA `(.L_x_2801) ;  /* 0xfffffffc00f0a947 */ /* 0x001fea000383ffff */
[----:B------:R-:W-:Y:S05]  /*254a0*/  BRA `(.L_x_3080) ;  /* 0xfffffe4c00407947 */ /* 0x000fea000383ffff */
.L_x_2819:
        /* <DEDUP_REMOVED lines=8> */
.L_x_3082:
[----:B------:R-:W-:Y:S05]  /*25530*/  BSYNC B1 ;  /* 0x0000000000017941 */ /* 0x000fea0003800000 */
.L_x_3081:
        /* <DEDUP_REMOVED lines=8> */
.L_x_3083:
[----:B------:R-:W-:Y:S02]  /*255c0*/  IMAD.MOV.U32 R13, RZ, RZ, R8 ;  /* 0x000000ffff0d7224 */ /* 0x000fe400078e0008 */
[----:B------:R-:W-:-:S07]  /*255d0*/  IMAD.MOV.U32 R0, RZ, RZ, R14 ;  /* 0x000000ffff007224 */ /* 0x000fce00078e000e */
[----:B------:R-:W-:Y:S05]  /*255e0*/  WARPSYNC.COLLECTIVE R15, `(.L_x_3084) ;  /* 0x000000000f087348 */ /* 0x000fea0003c00000 */
[----:B------:R0:W1:Y:S02]  /*255f0*/  SHFL.IDX P6, R14, R13, R12, R11 ;  /* 0x0000000c0d0e7389 */ /* 0x00006400000c000b */
[----:B01----:R-:W-:Y:S01]  /*25600*/  ENDCOLLECTIVE ;  /* 0x000000000000791b */ /* 0x003fe20003800000 */
.L_x_3084:
[----:B------:R-:W-:Y:S01]  /*25610*/  IMAD.MOV.U32 R13, RZ, RZ, R4 ;  /* 0x000000ffff0d7224 */ /* 0x000fe200078e0004 */
[----:B------:R-:W-:-:S07]  /*25620*/  MOV R5, R14 ;  /* 0x0000000e00057202 */ /* 0x000fce0000000f00 */
[----:B------:R-:W-:Y:S05]  /*25630*/  WARPSYNC.COLLECTIVE R15, `(.L_x_3085) ;  /* 0x000000000f087348 */ /* 0x000fea0003c00000 */
[----:B------:R0:W1:Y:S02]  /*25640*/  SHFL.IDX P6, R14, R13, R12, R11 ;  /* 0x0000000c0d0e7389 */ /* 0x00006400000c000b */
[----:B01----:R-:W-:Y:S01]  /*25650*/  ENDCOLLECTIVE ;  /* 0x000000000000791b */ /* 0x003fe20003800000 */
.L_x_3085:
[----:B------:R-:W-:Y:S05]  /*25660*/  BRA `(.L_x_3086) ;  /* 0xfffffe5c00bc7947 */ /* 0x000fea000383ffff */
.L_x_2822:
        /* <DEDUP_REMOVED lines=8> */
.L_x_3088:
[----:B------:R-:W-:Y:S05]  /*256f0*/  BSYNC B1 ;  /* 0x0000000000017941 */ /* 0x000fea0003800000 */
.L_x_3087:
        /* <DEDUP_REMOVED lines=8> */
.L_x_3089:
[----:B------:R-:W-:Y:S01]  /*25780*/  MOV R13, R8 ;  /* 0x00000008000d7202 */ /* 0x000fe20000000f00 */
[----:B------:R-:W-:-:S07]  /*25790*/  IMAD.MOV.U32 R0, RZ, RZ, R14 ;  /* 0x000000ffff007224 */ /* 0x000fce00078e000e */
[----:B------:R-:W-:Y:S05]  /*257a0*/  WARPSYNC.COLLECTIVE R15, `(.L_x_3090) ;  /* 0x000000000f087348 */ /* 0x000fea0003c00000 */
[----:B------:R0:W1:Y:S02]  /*257b0*/  SHFL.IDX P6, R14, R13, R12, R11 ;  /* 0x0000000c0d0e7389 */ /* 0x00006400000c000b */
[----:B01----:R-:W-:Y:S01]  /*257c0*/  ENDCOLLECTIVE ;  /* 0x000000000000791b */ /* 0x003fe20003800000 */
.L_x_3090:
[----:B------:R-:W-:Y:S02]  /*257d0*/  IMAD.MOV.U32 R13, RZ, RZ, R4 ;  /* 0x000000ffff0d7224 */ /* 0x000fe400078e0004 */
[----:B------:R-:W-:-:S07]  /*257e0*/  IMAD.MOV.U32 R5, RZ, RZ, R14 ;  /* 0x000000ffff057224 */ /* 0x000fce00078e000e */
[----:B------:R-:W-:Y:S05]  /*257f0*/  WARPSYNC.COLLECTIVE R15, `(.L_x_3091) ;  /* 0x000000000f087348 */ /* 0x000fea0003c00000 */
[----:B------:R0:W1:Y:S02]  /*25800*/  SHFL.IDX P6, R14, R13, R12, R11 ;  /* 0x0000000c0d0e7389 */ /* 0x00006400000c000b */
[----:B01----:R-:W-:Y:S01]  /*25810*/  ENDCOLLECTIVE ;  /* 0x000000000000791b */ /* 0x003fe20003800000 */
.L_x_3091:
[----:B------:R-:W-:Y:S01]  /*25820*/  MOV R4, R14 ;  /* 0x0000000e00047202 */ /* 0x000fe20000000f00 */
[----:B------:R-:W-:Y:S06]  /*25830*/  BRA `(.L_x_3092) ;  /* 0xfffffe6400487947 */ /* 0x000fec000383ffff */
.L_x_2826:
[----:B0-----:R0:W1:Y:S02]  /*25840*/  SYNCS.PHASECHK.TRANS64.TRYWAIT P0, [R2+URZ+0x30800], R5 ;  /* 0x03080005020075a7 */ /* 0x001064000800017f */
[----:B-1----:R-:W-:Y:S05]  /*25850*/  @!P0 NANOSLEEP.SYNCS 0x989680 ;  /* 0x009896800000895d */ /* 0x002fea0003900000 */
[----:B------:R-:W1:Y:S02]  /*25860*/  @!P0 SYNCS.PHASECHK.TRANS64 P0, [R2+URZ+0x30800], R5 ;  /* 0x03080005020085a7 */ /* 0x000e64000800007f */
[----:B-1----:R-:W-:Y:S05]  /*25870*/  @!P0 BRA `(.L_x_2826) ;  /* 0xfffffffc00f08947 */ /* 0x002fea000383ffff */
[----:B------:R-:W-:Y:S05]  /*25880*/  BRA `(.L_x_3093) ;  /* 0xfffffe6c005c7947 */ /* 0x000fea000383ffff */
.L_x_2850:
        /* <DEDUP_REMOVED lines=8> */
.L_x_3095:
[----:B------:R-:W-:Y:S05]  /*25910*/  BSYNC B1 ;  /* 0x0000000000017941 */ /* 0x000fea0003800000 */
.L_x_3094:
        /* <DEDUP_REMOVED lines=8> */
.L_x_3096:
[----:B------:R-:W-:Y:S02]  /*259a0*/  IMAD.MOV.U32 R13, RZ, RZ, R21 ;  /* 0x000000ffff0d7224 */ /* 0x000fe400078e0015 */
[----:B------:R-:W-:-:S07]  /*259b0*/  IMAD.MOV.U32 R0, RZ, RZ, R14 ;  /* 0x000000ffff007224 */ /* 0x000fce00078e000e */
[----:B------:R-:W-:Y:S05]  /*259c0*/  WARPSYNC.COLLECTIVE R15, `(.L_x_3097) ;  /* 0x000000000f087348 */ /* 0x000fea0003c00000 */
[----:B------:R0:W1:Y:S02]  /*259d0*/  SHFL.IDX P6, R14, R13, R12, R11 ;  /* 0x0000000c0d0e7389 */ /* 0x00006400000c000b */
[----:B01----:R-:W-:Y:S01]  /*259e0*/  ENDCOLLECTIVE ;  /* 0x000000000000791b */ /* 0x003fe20003800000 */
.L_x_3097:
[----:B------:R-:W-:Y:S01]  /*259f0*/  IMAD.MOV.U32 R13, RZ, RZ, R20 ;  /* 0x000000ffff0d7224 */ /* 0x000fe200078e0014 */
[----:B------:R-:W-:-:S07]  /*25a00*/  MOV R5, R14 ;  /* 0x0000000e00057202 */ /* 0x000fce0000000f00 */
[----:B------:R-:W-:Y:S05]  /*25a10*/  WARPSYNC.COLLECTIVE R15, `(.L_x_3098) ;  /* 0x000000000f087348 */ /* 0x000fea0003c00000 */
[----:B------:R0:W1:Y:S02]  /*25a20*/  SHFL.IDX P6, R14, R13, R12, R11 ;  /* 0x0000000c0d0e7389 */ /* 0x00006400000c000b */
[----:B01----:R-:W-:Y:S01]  /*25a30*/  ENDCOLLECTIVE ;  /* 0x000000000000791b */ /* 0x003fe20003800000 */
.L_x_3098:
[----:B------:R-:W-:Y:S05]  /*25a40*/  BRA `(.L_x_3099) ;  /* 0xfffffe9000347947 */ /* 0x000fea000383ffff */
.L_x_2853:
        /* <DEDUP_REMOVED lines=8> */
.L_x_3101:
[----:B------:R-:W-:Y:S05]  /*25ad0*/  BSYNC B1 ;  /* 0x0000000000017941 */ /* 0x000fea0003800000 */
.L_x_3100:
        /* <DEDUP_REMOVED lines=8> */
.L_x_3102:
[----:B------:R-:W-:Y:S01]  /*25b60*/  MOV R13, R21 ;  /* 0x00000015000d7202 */ /* 0x000fe20000000f00 */
[----:B------:R-:W-:-:S07]  /*25b70*/  IMAD.MOV.U32 R0, RZ, RZ, R14 ;  /* 0x000000ffff007224 */ /* 0x000fce00078e000e */
[----:B------:R-:W-:Y:S05]  /*25b80*/  WARPSYNC.COLLECTIVE R15, `(.L_x_3103) ;  /* 0x000000000f087348 */ /* 0x000fea0003c00000 */
[----:B------:R0:W1:Y:S02]  /*25b90*/  SHFL.IDX P6, R14, R13, R12, R11 ;  /* 0x0000000c0d0e7389 */ /* 0x00006400000c000b */
[----:B01----:R-:W-:Y:S01]  /*25ba0*/  ENDCOLLECTIVE ;  /* 0x000000000000791b */ /* 0x003fe20003800000 */
.L_x_3103:
[----:B------:R-:W-:Y:S02]  /*25bb0*/  IMAD.MOV.U32 R13, RZ, RZ, R20 ;  /* 0x000000ffff0d7224 */ /* 0x000fe400078e0014 */
[----:B------:R-:W-:-:S07]  /*25bc0*/  IMAD.MOV.U32 R21, RZ, RZ, R14 ;  /* 0x000000ffff157224 */ /* 0x000fce00078e000e */
[----:B------:R-:W-:Y:S05]  /*25bd0*/  WARPSYNC.COLLECTIVE R15, `(.L_x_3104) ;  /* 0x000000000f087348 */ /* 0x000fea0003c00000 */
[----:B------:R0:W1:Y:S02]  /*25be0*/  SHFL.IDX P6, R14, R13, R12, R11 ;  /* 0x0000000c0d0e7389 */ /* 0x00006400000c000b */
[----:B01----:R-:W-:Y:S01]  /*25bf0*/  ENDCOLLECTIVE ;  /* 0x000000000000791b */ /* 0x003fe20003800000 */
.L_x_3104:
[----:B------:R-:W-:Y:S01]  /*25c00*/  MOV R20, R14 ;  /* 0x0000000e00147202 */ /* 0x000fe20000000f00 */
[----:B------:R-:W-:Y:S06]  /*25c10*/  BRA `(.L_x_3105) ;  /* 0xfffffe9400587947 */ /* 0x000fec000383ffff */
.L_x_2857:
[----:B0-----:R0:W1:Y:S02]  /*25c20*/  SYNCS.PHASECHK.TRANS64.TRYWAIT P0, [R2+URZ+0x30800], R61 ;  /* 0x0308003d020075a7 */ /* 0x001064000800017f */
[----:B-1----:R-:W-:Y:S05]  /*25c30*/  @!P0 NANOSLEEP.SYNCS 0x989680 ;  /* 0x009896800000895d */ /* 0x002fea0003900000 */
[----:B------:R-:W1:Y:S02]  /*25c40*/  @!P0 SYNCS.PHASECHK.TRANS64 P0, [R2+URZ+0x30800], R61 ;  /* 0x0308003d020085a7 */ /* 0x000e64000800007f */
[----:B-1----:R-:W-:Y:S05]  /*25c50*/  @!P0 BRA `(.L_x_2857) ;  /* 0xfffffffc00f08947 */ /* 0x002fea000383ffff */
[----:B------:R-:W-:Y:S05]  /*25c60*/  BRA `(.L_x_3106) ;  /* 0xfffffe9800d47947 */ /* 0x000fea000383ffff */
.L_x_2871:
[----:B-1----:R1:W2:Y:S02]  /*25c70*/  SYNCS.PHASECHK.TRANS64.TRYWAIT P1, [R5+URZ+0x30830], R0 ;  /* 0x03083000050075a7 */ /* 0x0022a4000802017f */
[----:B--2---:R-:W-:Y:S05]  /*25c80*/  @!P1 NANOSLEEP.SYNCS 0x989680 ;  /* 0x009896800000995d */ /* 0x004fea0003900000 */
[----:B------:R-:W2:Y:S02]  /*25c90*/  @!P1 SYNCS.PHASECHK.TRANS64 P1, [R5+URZ+0x30830], R0 ;  /* 0x03083000050095a7 */ /* 0x000ea4000802007f */
[----:B--2---:R-:W-:Y:S05]  /*25ca0*/  @!P1 BRA `(.L_x_2871) ;  /* 0xfffffffc00f09947 */ /* 0x004fea000383ffff */
[----:B------:R-:W-:Y:S05]  /*25cb0*/  BRA `(.L_x_2870) ;  /* 0xfffffec000947947 */ /* 0x000fea000383ffff */
.L_x_2879:
[----:B-1----:R1:W2:Y:S02]  /*25cc0*/  SYNCS.PHASECHK.TRANS64.TRYWAIT P2, [R13+URZ+0x30830], R0 ;  /* 0x030830000d0075a7 */ /* 0x0022a4000804017f */
[----:B--2---:R-:W-:Y:S05]  /*25cd0*/  @!P2 NANOSLEEP.SYNCS 0x989680 ;  /* 0x009896800000a95d */ /* 0x004fea0003900000 */
[----:B------:R-:W2:Y:S02]  /*25ce0*/  @!P2 SYNCS.PHASECHK.TRANS64 P2, [R13+URZ+0x30830], R0 ;  /* 0x030830000d00a5a7 */ /* 0x000ea4000804007f */
[----:B--2---:R-:W-:Y:S05]  /*25cf0*/  @!P2 BRA `(.L_x_2879) ;  /* 0xfffffffc00f0a947 */ /* 0x004fea000383ffff */
[----:B------:R-:W-:Y:S05]  /*25d00*/  BRA `(.L_x_2878) ;  /* 0xfffffeec00187947 */ /* 0x000fea000383ffff */
.L_x_2884:
[----:B-1----:R1:W2:Y:S02]  /*25d10*/  SYNCS.PHASECHK.TRANS64.TRYWAIT P2, [R15+URZ+0x30850], R0 ;  /* 0x030850000f0075a7 */ /* 0x0022a4000804017f */
[----:B--2---:R-:W-:Y:S05]  /*25d20*/  @!P2 NANOSLEEP.SYNCS 0x989680 ;  /* 0x009896800000a95d */ /* 0x004fea0003900000 */
[----:B------:R-:W2:Y:S02]  /*25d30*/  @!P2 SYNCS.PHASECHK.TRANS64 P2, [R15+URZ+0x30850], R0 ;  /* 0x030850000f00a5a7 */ /* 0x000ea4000804007f */
[----:B--2---:R-:W-:Y:S05]  /*25d40*/  @!P2 BRA `(.L_x_2884) ;  /* 0xfffffffc00f0a947 */ /* 0x004fea000383ffff */
[----:B------:R-:W-:Y:S05]  /*25d50*/  BRA `(.L_x_2883) ;  /* 0xfffffef800bc7947 */ /* 0x000fea000383ffff */
.L_x_2894:
[----:B-1----:R1:W2:Y:S02]  /*25d60*/  SYNCS.PHASECHK.TRANS64.TRYWAIT P1, [R0+URZ+0x30830], R3 ;  /* 0x03083003000075a7 */ /* 0x0022a4000802017f */
[----:B--2---:R-:W-:Y:S05]  /*25d70*/  @!P1 NANOSLEEP.SYNCS 0x989680 ;  /* 0x009896800000995d */ /* 0x004fea0003900000 */
[----:B------:R-:W2:Y:S02]  /*25d80*/  @!P1 SYNCS.PHASECHK.TRANS64 P1, [R0+URZ+0x30830], R3 ;  /* 0x03083003000095a7 */ /* 0x000ea4000802007f */
[----:B--2---:R-:W-:Y:S05]  /*25d90*/  @!P1 BRA `(.L_x_2894) ;  /* 0xfffffffc00f09947 */ /* 0x004fea000383ffff */
[----:B------:R-:W-:Y:S05]  /*25da0*/  BRA `(.L_x_2893) ;  /* 0xffffff1c00107947 */ /* 0x000fea000383ffff */
.L_x_2899:
[----:B-1----:R1:W2:Y:S02]  /*25db0*/  SYNCS.PHASECHK.TRANS64.TRYWAIT P1, [R15+URZ+0x30850], R0 ;  /* 0x030850000f0075a7 */ /* 0x0022a4000802017f */
[----:B--2---:R-:W-:Y:S05]  /*25dc0*/  @!P1 NANOSLEEP.SYNCS 0x989680 ;  /* 0x009896800000995d */ /* 0x004fea0003900000 */
[----:B------:R-:W2:Y:S02]  /*25dd0*/  @!P1 SYNCS.PHASECHK.TRANS64 P1, [R15+URZ+0x30850], R0 ;  /* 0x030850000f0095a7 */ /* 0x000ea4000802007f */
[----:B--2---:R-:W-:Y:S05]  /*25de0*/  @!P1 BRA `(.L_x_2899) ;  /* 0xfffffffc00f09947 */ /* 0x004fea000383ffff */
[----:B------:R-:W-:Y:S05]  /*25df0*/  BRA `(.L_x_2898) ;  /* 0xffffff2800ac7947 */ /* 0x000fea000383ffff */
.L_x_2907:
[----:B-1----:R1:W2:Y:S02]  /*25e00*/  SYNCS.PHASECHK.TRANS64.TRYWAIT P1, [R10+URZ+0x30850], R5 ;  /* 0x030850050a0075a7 */ /* 0x0022a4000802017f */
[----:B--2---:R-:W-:Y:S05]  /*25e10*/  @!P1 NANOSLEEP.SYNCS 0x989680 ;  /* 0x009896800000995d */ /* 0x004fea0003900000 */
[----:B------:R-:W2:Y:S02]  /*25e20*/  @!P1 SYNCS.PHASECHK.TRANS64 P1, [R10+URZ+0x30850], R5 ;  /* 0x030850050a0095a7 */ /* 0x000ea4000802007f */
[----:B--2---:R-:W-:Y:S05]  /*25e30*/  @!P1 BRA `(.L_x_2907) ;  /* 0xfffffffc00f09947 */ /* 0x004fea000383ffff */
[----:B------:R-:W-:Y:S05]  /*25e40*/  BRA `(.L_x_2906) ;  /* 0xffffff4800887947 */ /* 0x000fea000383ffff */
.L_x_2944:
        /* <DEDUP_REMOVED lines=8> */
[----:B-1----:R-:W-:Y:S05]  /*25ed0*/  WARPSYNC.COLLECTIVE R15, `(.L_x_3108) ;  /* 0x000000000f087348 */ /* 0x002fea0003c00000 */
[----:B------:R0:W2:Y:S02]  /*25ee0*/  SHFL.IDX P6, R14, R13, R12, R11 ;  /* 0x0000000c0d0e7389 */ /* 0x0000a400000c000b */
[----:B012---:R-:W-:Y:S01]  /*25ef0*/  ENDCOLLECTIVE ;  /* 0x000000000000791b */ /* 0x007fe20003800000 */
.L_x_3108:
[----:B------:R-:W-:Y:S05]  /*25f00*/  BSYNC B1 ;  /* 0x0000000000017941 */ /* 0x000fea0003800000 */
.L_x_3107:
[----:B------:R-:W-:Y:S05]  /*25f10*/  BRA `(.L_x_3109) ;  /* 0xffffff9000487947 */ /* 0x000fea000383ffff */
.L_x_2946:
[----:B------:R-:W-:Y:S01]  /*25f20*/  BSSY B1, `(.L_x_3110) ;  /* 0x0000006000017945 */ /* 0x000fe20003800000 */
[----:B------:R-:W-:-:S07]  /*25f30*/  IMAD.MOV.U32 R15, RZ, RZ, -0x1 ;  /* 0xffffffffff0f7424 */ /* 0x000fce00078e00ff */
[----:B01----:R-:W-:Y:S05]  /*25f40*/  WARPSYNC.COLLECTIVE R15, `(.L_x_3111) ;  /* 0x000000000f0c7348 */ /* 0x003fea0003c00000 */
[----:B------:R-:W-:Y:S02]  /*25f50*/  ELECT P6, UR62, PT ;  /* 0x00000000003e782f */ /* 0x000fe400038c0000 */
[----:B------:R-:W-:Y:S01]  /*25f60*/  MOV R14, UR62 ;  /* 0x0000003e000e7c02 */ /* 0x000fe20008000f00 */
[----:B01----:R-:W-:Y:S10]  /*25f70*/  ENDCOLLECTIVE ;  /* 0x000000000000791b */ /* 0x003ff40003800000 */
.L_x_3111:
[----:B------:R-:W-:Y:S05]  /*25f80*/  BSYNC B1 ;  /* 0x0000000000017941 */ /* 0x000fea0003800000 */
.L_x_3110:
[----:B------:R-:W-:Y:S05]  /*25f90*/  BRA `(.L_x_2945) ;  /* 0xffffff9000407947 */ /* 0x000fea000383ffff */
.L_x_2948:
[----:B0-----:R0:W2:Y:S02]  /*25fa0*/  SYNCS.PHASECHK.TRANS64.TRYWAIT P0, [R22+URZ+0x30820], R7 ;  /* 0x03082007160075a7 */ /* 0x0010a4000800017f */
[----:B--2---:R-:W-:Y:S05]  /*25fb0*/  @!P0 NANOSLEEP.SYNCS 0x989680 ;  /* 0x009896800000895d */ /* 0x004fea0003900000 */
[----:B------:R-:W2:Y:S02]  /*25fc0*/  @!P0 SYNCS.PHASECHK.TRANS64 P0, [R22+URZ+0x30820], R7 ;  /* 0x03082007160085a7 */ /* 0x000ea4000800007f */
[----:B--2---:R-:W-:Y:S05]  /*25fd0*/  @!P0 BRA `(.L_x_2948) ;  /* 0xfffffffc00f08947 */ /* 0x004fea000383ffff */
[----:B------:R-:W-:Y:S05]  /*25fe0*/  BRA `(.L_x_3112) ;  /* 0xffffff9000507947 */ /* 0x000fea000383ffff */
.L_x_2952:
[----:B-1----:R1:W2:Y:S02]  /*25ff0*/  SYNCS.PHASECHK.TRANS64.TRYWAIT P0, [R11+URZ+0x308a0], R10 ;  /* 0x0308a00a0b0075a7 */ /* 0x0022a4000800017f */
[----:B--2---:R-:W-:Y:S05]  /*26000*/  @!P0 NANOSLEEP.SYNCS 0x989680 ;  /* 0x009896800000895d */ /* 0x004fea0003900000 */
[----:B------:R-:W2:Y:S02]  /*26010*/  @!P0 SYNCS.PHASECHK.TRANS64 P0, [R11+URZ+0x308a0], R10 ;  /* 0x0308a00a0b0085a7 */ /* 0x000ea4000800007f */
[----:B--2---:R-:W-:Y:S05]  /*26020*/  @!P0 BRA `(.L_x_2952) ;  /* 0xfffffffc00f08947 */ /* 0x004fea000383ffff */
[----:B------:R-:W-:Y:S05]  /*26030*/  BRA `(.L_x_3113) ;  /* 0xffffff9000687947 */ /* 0x000fea000383ffff */
.L_x_2959:
[----:B0-----:R0:W2:Y:S02]  /*26040*/  SYNCS.PHASECHK.TRANS64.TRYWAIT P0, [R11+URZ+0x308c0], R10 ;  /* 0x0308c00a0b0075a7 */ /* 0x0010a4000800017f */
[----:B--2---:R-:W-:Y:S05]  /*26050*/  @!P0 NANOSLEEP.SYNCS 0x989680 ;  /* 0x009896800000895d */ /* 0x004fea0003900000 */
[----:B------:R-:W2:Y:S02]  /*26060*/  @!P0 SYNCS.PHASECHK.TRANS64 P0, [R11+URZ+0x308c0], R10 ;  /* 0x0308c00a0b0085a7 */ /* 0x000ea4000800007f */
[----:B--2---:R-:W-:Y:S05]  /*26070*/  @!P0 BRA `(.L_x_2959) ;  /* 0xfffffffc00f08947 */ /* 0x004fea000383ffff */
[----:B------:R-:W-:Y:S05]  /*26080*/  BRA `(.L_x_3114) ;  /* 0xffffff9400647947 */ /* 0x000fea000383ffff */
.L_x_2968:
[----:B-1----:R1:W2:Y:S02]  /*26090*/  SYNCS.PHASECHK.TRANS64.TRYWAIT P1, [R10+URZ+0x308a0], R9 ;  /* 0x0308a0090a0075a7 */ /* 0x0022a4000802017f */
[----:B--2---:R-:W-:Y:S05]  /*260a0*/  @!P1 NANOSLEEP.SYNCS 0x989680 ;  /* 0x009896800000995d */ /* 0x004fea0003900000 */
[----:B------:R-:W2:Y:S02]  /*260b0*/  @!P1 SYNCS.PHASECHK.TRANS64 P1, [R10+URZ+0x308a0], R9 ;  /* 0x0308a0090a0095a7 */ /* 0x000ea4000802007f */
[----:B--2---:R-:W-:Y:S05]  /*260c0*/  @!P1 BRA `(.L_x_2968) ;  /* 0xfffffffc00f09947 */ /* 0x004fea000383ffff */
[----:B------:R-:W-:Y:S05]  /*260d0*/  BRA `(.L_x_3115) ;  /* 0xffffff9800987947 */ /* 0x000fea000383ffff */
.L_x_2975:
[----:B0-----:R0:W2:Y:S02]  /*260e0*/  SYNCS.PHASECHK.TRANS64.TRYWAIT P1, [R10+URZ+0x308c0], R9 ;  /* 0x0308c0090a0075a7 */ /* 0x0010a4000802017f */
[----:B--2---:R-:W-:Y:S05]  /*260f0*/  @!P1 NANOSLEEP.SYNCS 0x989680 ;  /* 0x009896800000995d */ /* 0x004fea0003900000 */
[----:B------:R-:W2:Y:S02]  /*26100*/  @!P1 SYNCS.PHASECHK.TRANS64 P1, [R10+URZ+0x308c0], R9 ;  /* 0x0308c0090a0095a7 */ /* 0x000ea4000802007f */
[----:B--2---:R-:W-:Y:S05]  /*26110*/  @!P1 BRA `(.L_x_2975) ;  /* 0xfffffffc00f09947 */ /* 0x004fea000383ffff */
[----:B------:R-:W-:Y:S05]  /*26120*/  BRA `(.L_x_3116) ;  /* 0xffffff9c00907947 */ /* 0x000fea000383ffff */
.L_x_2990:
        /* <DEDUP_REMOVED lines=11> */
.L_x_3118:
[----:B------:R-:W-:Y:S05]  /*261e0*/  BSYNC B0 ;  /* 0x0000000000007941 */ /* 0x000fea0003800000 */
.L_x_3117:
[----:B------:R-:W-:Y:S05]  /*261f0*/  BRA `(.L_x_3119) ;  /* 0xffffffa800e47947 */ /* 0x000fea000383ffff */
.L_x_2993:
[----:B0-----:R0:W1:Y:S02]  /*26200*/  SYNCS.PHASECHK.TRANS64.TRYWAIT P0, [R7+URZ+0x30840], R2 ;  /* 0x03084002070075a7 */ /* 0x001064000800017f */
[----:B-1----:R-:W-:Y:S05]  /*26210*/  @!P0 NANOSLEEP.SYNCS 0x989680 ;  /* 0x009896800000895d */ /* 0x002fea0003900000 */
[----:B------:R-:W1:Y:S02]  /*26220*/  @!P0 SYNCS.PHASECHK.TRANS64 P0, [R7+URZ+0x30840], R2 ;  /* 0x03084002070085a7 */ /* 0x000e64000800007f */
[----:B-1----:R-:W-:Y:S05]  /*26230*/  @!P0 BRA `(.L_x_2993) ;  /* 0xfffffffc00f08947 */ /* 0x002fea000383ffff */
[----:B------:R-:W-:Y:S05]  /*26240*/  BRA `(.L_x_3120) ;  /* 0xffffffac00407947 */ /* 0x000fea000383ffff */
.L_x_2994:
        /* <DEDUP_REMOVED lines=8> */
.L_x_3122:
[----:B------:R-:W-:Y:S05]  /*262d0*/  BSYNC B0 ;  /* 0x0000000000007941 */ /* 0x000fea0003800000 */
.L_x_3121:
        /* <DEDUP_REMOVED lines=9> */
.L_x_3123:
[----:B------:R-:W-:Y:S01]  /*26370*/  MOV R13, R0 ;  /* 0x00000000000d7202 */ /* 0x000fe20000000f00 */
[----:B------:R-:W-:Y:S02]  /*26380*/  IMAD.MOV.U32 R12, RZ, RZ, 0x1 ;  /* 0x00000001ff0c7424 */ /* 0x000fe400078e00ff */
[----:B------:R-:W-:-:S07]  /*26390*/  IMAD.MOV.U32 R3, RZ, RZ, R14 ;  /* 0x000000ffff037224 */ /* 0x000fce00078e000e */
[----:B------:R-:W-:Y:S05]  /*263a0*/  WARPSYNC.COLLECTIVE R15, `(.L_x_3124) ;  /* 0x000000000f087348 */ /* 0x000fea0003c00000 */
[----:B------:R0:W1:Y:S02]  /*263b0*/  SHFL.IDX P6, R14, R13, R12, R11 ;  /* 0x0000000c0d0e7389 */ /* 0x00006400000c000b */
[----:B01----:R-:W-:Y:S01]  /*263c0*/  ENDCOLLECTIVE ;  /* 0x000000000000791b */ /* 0x003fe20003800000 */
.L_x_3124:
        /* <DEDUP_REMOVED lines=17> */
.L_x_3125:
[----:B------:R-:W-:Y:S01]  /*264e0*/  @P1 LEA R8, R5, R22, 0x1 ;  /* 0x0000001605081211 */ /* 0x000fe200078e08ff */
[----:B------:R-:W-:Y:S01]  /*264f0*/  IMAD.MOV.U32 R13, RZ, RZ, R0 ;  /* 0x000000ffff0d7224 */ /* 0x000fe200078e0000 */
[----:B------:R-:W-:Y:S02]  /*26500*/  MOV R12, 0x2 ;  /* 0x00000002000c7802 */ /* 0x000fe40000000f00 */
[----:B------:R-:W-:-:S07]  /*26510*/  MOV R3, R14 ;  /* 0x0000000e00037202 */ /* 0x000fce0000000f00 */
[----:B------:R-:W-:Y:S05]  /*26520*/  WARPSYNC.COLLECTIVE R15, `(.L_x_3126) ;  /* 0x000000000f087348 */ /* 0x000fea0003c00000 */
[----:B------:R0:W1:Y:S02]  /*26530*/  SHFL.IDX P6, R14, R13, R12, R11 ;  /* 0x0000000c0d0e7389 */ /* 0x00006400000c000b */
[----:B01----:R-:W-:Y:S01]  /*26540*/  ENDCOLLECTIVE ;  /* 0x000000000000791b */ /* 0x003fe20003800000 */
.L_x_3126:
        /* <DEDUP_REMOVED lines=17> */
.L_x_3127:
[----:B------:R-:W-:Y:S01]  /*26660*/  @P1 IMAD R8, R5, 0x2, R22 ;  /* 0x0000000205081824 */ /* 0x000fe200078e0216 */
[----:B------:R-:W-:Y:S01]  /*26670*/  MOV R13, R0 ;  /* 0x00000000000d7202 */ /* 0x000fe20000000f00 */
[----:B------:R-:W-:Y:S02]  /*26680*/  IMAD.MOV.U32 R12, RZ, RZ, 0x3 ;  /* 0x00000003ff0c7424 */ /* 0x000fe400078e00ff */
[----:B------:R-:W-:-:S07]  /*26690*/  IMAD.MOV.U32 R3, RZ, RZ, R14 ;  /* 0x000000ffff037224 */ /* 0x000fce00078e000e */
[----:B------:R-:W-:Y:S05]  /*266a0*/  WARPSYNC.COLLECTIVE R15, `(.L_x_3128) ;  /* 0x000000000f087348 */ /* 0x000fea0003c00000 */
[----:B------:R0:W1:Y:S02]  /*266b0*/  SHFL.IDX P6, R14, R13, R12, R11 ;  /* 0x0000000c0d0e7389 */ /* 0x00006400000c000b */
[----:B01----:R-:W-:Y:S01]  /*266c0*/  ENDCOLLECTIVE ;  /* 0x000000000000791b */ /* 0x003fe20003800000 */
.L_x_3128:
        /* <DEDUP_REMOVED lines=17> */
.L_x_3129:
[----:B------:R-:W-:Y:S01]  /*267e0*/  @P1 LEA R8, R5, R22, 0x1 ;  /* 0x0000001605081211 */ /* 0x000fe200078e08ff */
[----:B------:R-:W-:Y:S01]  /*267f0*/  IMAD.MOV.U32 R13, RZ, RZ, R0 ;  /* 0x000000ffff0d7224 */ /* 0x000fe200078e0000 */
[----:B------:R-:W-:Y:S02]  /*26800*/  MOV R12, 0x4 ;  /* 0x00000004000c7802 */ /* 0x000fe40000000f00 */
[----:B------:R-:W-:-:S07]  /*26810*/  MOV R3, R14 ;  /* 0x0000000e00037202 */ /* 0x000fce0000000f00 */
[----:B------:R-:W-:Y:S05]  /*26820*/  WARPSYNC.COLLECTIVE R15, `(.L_x_3130) ;  /* 0x000000000f087348 */ /* 0x000fea0003c00000 */
[----:B------:R0:W1:Y:S02]  /*26830*/  SHFL.IDX P6, R14, R13, R12, R11 ;  /* 0x0000000c0d0e7389 */ /* 0x00006400000c000b */
[----:B01----:R-:W-:Y:S01]  /*26840*/  ENDCOLLECTIVE ;  /* 0x000000000000791b */ /* 0x003fe20003800000 */
.L_x_3130:
        /* <DEDUP_REMOVED lines=17> */
.L_x_3131:
[----:B------:R-:W-:Y:S01]  /*26960*/  @P1 IMAD R8, R5, 0x2, R22 ;  /* 0x0000000205081824 */ /* 0x000fe200078e0216 */
[----:B------:R-:W-:Y:S01]  /*26970*/  MOV R13, R0 ;  /* 0x00000000000d7202 */ /* 0x000fe20000000f00 */
[----:B------:R-:W-:Y:S02]  /*26980*/  IMAD.MOV.U32 R12, RZ, RZ, 0x5 ;  /* 0x00000005ff0c7424 */ /* 0x000fe400078e00ff */
[----:B------:R-:W-:-:S07]  /*26990*/  IMAD.MOV.U32 R3, RZ, RZ, R14 ;  /* 0x000000ffff037224 */ /* 0x000fce00078e000e */
[----:B------:R-:W-:Y:S05]  /*269a0*/  WARPSYNC.COLLECTIVE R15, `(.L_x_3132) ;  /* 0x000000000f087348 */ /* 0x000fea0003c00000 */
[----:B------:R0:W1:Y:S02]  /*269b0*/  SHFL.IDX P6, R14, R13, R12, R11 ;  /* 0x0000000c0d0e7389 */ /* 0x00006400000c000b */
[----:B01----:R-:W-:Y:S01]  /*269c0*/  ENDCOLLECTIVE ;  /* 0x000000000000791b */ /* 0x003fe20003800000 */
.L_x_3132:
        /* <DEDUP_REMOVED lines=14> */
.L_x_3133:
[----:B------:R-:W-:Y:S01]  /*26ab0*/  @!PT LDS RZ, [RZ] ;  /* 0x00000000fffff984 */ /* 0x000fe20000000800 */
[----:B------:R-:W-:Y:S01]  /*26ac0*/  @!PT LDS RZ, [RZ] ;  /* 0x00000000fffff984 */ /* 0x000fe20000000800 */
[----:B------:R-:W-:Y:S01]  /*26ad0*/  @!PT LDS RZ, [RZ] ;  /* 0x00000000fffff984 */ /* 0x000fe20000000800 */
[----:B------:R-:W-:Y:S04]  /*26ae0*/  @P1 LDGSTS.E.BYPASS.LTC128B.128 [R8+0x23400], desc[UR60][R2.64+0x80], !P3 ;  /* 0x2340008002081fae */ /* 0x000fe8000d901d7c */
[----:B------:R0:W-:Y:S02]  /*26af0*/  @P1 LDGSTS.E.BYPASS.LTC128B.128 [R8+0x26400], desc[UR60][R2.64+0x100], !P2 ;  /* 0x2640010002081fae */ /* 0x0001e4000d101d7c */
[----:B0-----:R-:W-:Y:S01]  /*26b00*/  MOV R2, R14 ;  /* 0x0000000e00027202 */ /* 0x001fe20000000f00 */
[----:B------:R-:W-:Y:S06]  /*26b10*/  BRA `(.L_x_3134) ;  /* 0xffffffa800887947 */ /* 0x000fec000383ffff */
.L_x_2999:
[----:B------:R-:W-:Y:S01]  /*26b20*/  IMAD.MOV.U32 R13, RZ, RZ, R4 ;  /* 0x000000ffff0d7224 */ /* 0x000fe200078e0004 */
[----:B------:R-:W-:Y:S01]  /*26b30*/  MOV R12, RZ ;  /* 0x000000ff000c7202 */ /* 0x000fe20000000f00 */
[----:B------:R-:W-:Y:S01]  /*26b40*/  IMAD.MOV.U32 R11, RZ, RZ, 0x181f ;  /* 0x0000181fff0b7424 */ /* 0x000fe200078e00ff */
[----:B------:R-:W-:Y:S01]  /*26b50*/  MOV R15, 0xffffffff ;  /* 0xffffffff000f7802 */ /* 0x000fe20000000f00 */
[----:B-----5:R-:W-:Y:S02]  /*26b60*/  IMAD R5, R10, R6, RZ ;  /* 0x000000060a057224 */ /* 0x020fe400078e02ff */
[----:B------:R-:W-:-:S07]  /*26b70*/  IMAD R17, R17, 0x80, R9 ;  /* 0x0000008011117824 */ /* 0x000fce00078e0209 */
[----:B------:R-:W-:Y:S05]  /*26b80*/  WARPSYNC.COLLECTIVE R15, `(.L_x_3135) ;  /* 0x000000000f087348 */ /* 0x000fea0003c00000 */
[----:B------:R0:W1:Y:S02]  /*26b90*/  SHFL.IDX P6, R14, R13, R12, R11 ;  /* 0x0000000c0d0e7389 */ /* 0x00006400000c000b */
[----:B01----:R-:W-:Y:S01]  /*26ba0*/  ENDCOLLECTIVE ;  /* 0x000000000000791b */ /* 0x003fe20003800000 */
.L_x_3135:
[C---:B------:R-:W-:Y:S02]  /*26bb0*/  ISETP.GE.AND P1, PT, R17.reuse, R5, PT ;  /* 0x000000051100720c */ /* 0x040fe40003f26270 */
[----:B------:R-:W-:Y:S02]  /*26bc0*/  IADD3 R6, R17, 0x10, RZ ;  /* 0x0000001011067810 */ /* 0x000fe40007ffe0ff */
[----:B------:R-:W-:Y:S01]  /*26bd0*/  MOV R13, R0 ;  /* 0x00000000000d7202 */ /* 0x000fe20000000f00 */
[----:B------:R-:W-:-:S08]  /*26be0*/  IMAD.MOV.U32 R2, RZ, RZ, R14 ;  /* 0x000000ffff027224 */ /* 0x000fd000078e000e */
[----:B------:R-:W-:Y:S05]  /*26bf0*/  WARPSYNC.COLLECTIVE R15, `(.L_x_3136) ;  /* 0x000000000f087348 */ /* 0x000fea0003c00000 */
[----:B------:R0:W1:Y:S02]  /*26c00*/  SHFL.IDX P6, R14, R13, R12, R11 ;  /* 0x0000000c0d0e7389 */ /* 0x00006400000c000b */
[----:B01----:R-:W-:Y:S01]  /*26c10*/  ENDCOLLECTIVE ;  /* 0x000000000000791b */ /* 0x003fe20003800000 */
.L_x_3136:
        /* <DEDUP_REMOVED lines=8> */
.L_x_3137:
[----:B------:R-:W-:Y:S01]  /*26ca0*/  @!PT LDS RZ, [RZ] ;  /* 0x00000000fffff984 */ /* 0x000fe20000000800 */
[----:B------:R-:W-:Y:S01]  /*26cb0*/  @!PT LDS RZ, [RZ] ;  /* 0x00000000fffff984 */ /* 0x000fe20000000800 */
[----:B------:R-:W-:Y:S01]  /*26cc0*/  @!PT LDS RZ, [RZ] ;  /* 0x00000000fffff984 */ /* 0x000fe20000000800 */
[----:B------:R-:W-:Y:S04]  /*26cd0*/  @!P1 LDGSTS.E.BYPASS.LTC128B.128 [R8+0x12400], desc[UR60][R2.64], !P3 ;  /* 0x1240000002089fae */ /* 0x000fe8000d901d7c */
[----:B------:R-:W-:Y:S04]  /*26ce0*/  @!P1 LDGSTS.E.BYPASS.LTC128B.128 [R8+0x16400], desc[UR60][R2.64+0x80], !P2 ;  /* 0x1640008002089fae */ /* 0x000fe8000d101d7c */
[----:B------:R0:W-:Y:S01]  /*26cf0*/  @!P1 LDGSTS.E.BYPASS.LTC128B.128 [R8+0x1a400], desc[UR60][R2.64+0x100], !P0 ;  /* 0x1a40010002089fae */ /* 0x0001e2000c101d7c */
[----:B------:R-:W-:Y:S02]  /*26d00*/  ISETP.GE.AND P1, PT, R6, R5, PT ;  /* 0x000000050600720c */ /* 0x000fe40003f26270 */
[----:B------:R-:W-:-:S02]  /*26d10*/  MOV R13, R0 ;  /* 0x00000000000d7202 */ /* 0x000fc40000000f00 */
[----:B------:R-:W-:Y:S01]  /*26d20*/  IADD3 R6, R17, 0x20, RZ ;  /* 0x0000002011067810 */ /* 0x000fe20007ffe0ff */
[----:B0-----:R-:W-:-:S08]  /*26d30*/  IMAD.MOV.U32 R2, RZ, RZ, R14 ;  /* 0x000000ffff027224 */ /* 0x001fd000078e000e */
[----:B------:R-:W-:Y:S05]  /*26d40*/  WARPSYNC.COLLECTIVE R15, `(.L_x_3138) ;  /* 0x000000000f087348 */ /* 0x000fea0003c00000 */
[----:B------:R0:W1:Y:S02]  /*26d50*/  SHFL.IDX P6, R14, R13, R12, R11 ;  /* 0x0000000c0d0e7389 */ /* 0x00006400000c000b */
[----:B01----:R-:W-:Y:S01]  /*26d60*/  ENDCOLLECTIVE ;  /* 0x000000000000791b */ /* 0x003fe20003800000 */
.L_x_3138:
        /* <DEDUP_REMOVED lines=8> */
.L_x_3139:
[----:B------:R-:W-:-:S05]  /*26df0*/  @!P1 IMAD.MOV.U32 R3, RZ, RZ, R7 ;  /* 0x000000ffff039224 */ /* 0x000fca00078e0007 */
[----:B------:R-:W-:Y:S01]  /*26e00*/  @!PT LDS RZ, [RZ] ;  /* 0x00000000fffff984 */ /* 0x000fe20000000800 */
[----:B------:R-:W-:Y:S01]  /*26e10*/  @!PT LDS RZ, [RZ] ;  /* 0x00000000fffff984 */ /* 0x000fe20000000800 */
[----:B------:R-:W-:Y:S01]  /*26e20*/  @!PT LDS RZ, [RZ] ;  /* 0x00000000fffff984 */ /* 0x000fe20000000800 */
[----:B------:R-:W-:Y:S04]  /*26e30*/  @!P1 LDGSTS.E.BYPASS.LTC128B.128 [R8+0x12c00], desc[UR60][R2.64], !P3 ;  /* 0x12c0000002089fae */ /* 0x000fe8000d901d7c */
[----:B------:R-:W-:Y:S01]  /*26e40*/  @!P1 LDGSTS.E.BYPASS.LTC128B.128 [R8+0x16c00], desc[UR60][R2.64+0x80], !P2 ;  /* 0x16c0008002089fae */ /* 0x000fe2000d101d7c */
[----:B------:R-:W-:-:S03]  /*26e50*/  MOV R13, R0 ;  /* 0x00000000000d7202 */ /* 0x000fc60000000f00 */
[----:B------:R0:W-:Y:S01]  /*26e60*/  @!P1 LDGSTS.E.BYPASS.LTC128B.128 [R8+0x1ac00], desc[UR60][R2.64+0x100], !P0 ;  /* 0x1ac0010002089fae */ /* 0x0001e2000c101d7c */
[----:B------:R-:W-:Y:S02]  /*26e70*/  ISETP.GE.AND P1, PT, R6, R5, PT ;  /* 0x000000050600720c */ /* 0x000fe40003f26270 */
[----:B------:R-:W-:Y:S01]  /*26e80*/  IADD3 R6, R17, 0x30, RZ ;  /* 0x0000003011067810 */ /* 0x000fe20007ffe0ff */
[----:B0-----:R-:W-:-:S10]  /*26e90*/  IMAD.MOV.U32 R2, RZ, RZ, R14 ;  /* 0x000000ffff027224 */ /* 0x001fd400078e000e */
[----:B------:R-:W-:Y:S05]  /*26ea0*/  WARPSYNC.COLLECTIVE R15, `(.L_x_3140) ;  /* 0x000000000f087348 */ /* 0x000fea0003c00000 */
[----:B------:R0:W1:Y:S02]  /*26eb0*/  SHFL.IDX P6, R14, R13, R12, R11 ;  /* 0x0000000c0d0e7389 */ /* 0x00006400000c000b */
[----:B01----:R-:W-:Y:S01]  /*26ec0*/  ENDCOLLECTIVE ;  /* 0x000000000000791b */ /* 0x003fe20003800000 */
.L_x_3140:
        /* <DEDUP_REMOVED lines=8> */
.L_x_3141:
        /* <DEDUP_REMOVED lines=14> */
.L_x_3142:
        /* <DEDUP_REMOVED lines=8> */
.L_x_3143:
        /* <DEDUP_REMOVED lines=14> */
.L_x_3144:
        /* <DEDUP_REMOVED lines=8> */
.L_x_3145:
        /* <DEDUP_REMOVED lines=14> */
.L_x_3146:
        /* <DEDUP_REMOVED lines=8> */
.L_x_3147:
        /* <DEDUP_REMOVED lines=13> */
.L_x_3148:
        /* <DEDUP_REMOVED lines=8> */
.L_x_3149:
        /* <DEDUP_REMOVED lines=12> */
.L_x_3150:
[----:B------:R-:W-:Y:S05]  /*27580*/  BRA `(.L_x_3151) ;  /* 0xffffffa800f87947 */ /* 0x000fea000383ffff */
.L_x_3004:
[----:B0-----:R0:W1:Y:S02]  /*27590*/  SYNCS.PHASECHK.TRANS64.TRYWAIT P0, [R22+URZ+0x30820], R3 ;  /* 0x03082003160075a7 */ /* 0x001064000800017f */
[----:B-1----:R-:W-:Y:S05]  /*275a0*/  @!P0 NANOSLEEP.SYNCS 0x989680 ;  /* 0x009896800000895d */ /* 0x002fea0003900000 */
[----:B------:R-:W1:Y:S02]  /*275b0*/  @!P0 SYNCS.PHASECHK.TRANS64 P0, [R22+URZ+0x30820], R3 ;  /* 0x03082003160085a7 */ /* 0x000e64000800007f */
[----:B-1----:R-:W-:Y:S05]  /*275c0*/  @!P0 BRA `(.L_x_3004) ;  /* 0xfffffffc00f08947 */ /* 0x002fea000383ffff */
[----:B------:R-:W-:Y:S05]  /*275d0*/  BRA `(.L_x_3152) ;  /* 0xffffffac00687947 */ /* 0x000fea000383ffff */
.L_x_3009:
[----:B0-----:R0:W1:Y:S02]  /*275e0*/  SYNCS.PHASECHK.TRANS64.TRYWAIT P0, [R7+URZ+0x30840], R2 ;  /* 0x03084002070075a7 */ /* 0x001064000800017f */
[----:B-1----:R-:W-:Y:S05]  /*275f0*/  @!P0 NANOSLEEP.SYNCS 0x989680 ;  /* 0x009896800000895d */ /* 0x002fea0003900000 */
[----:B------:R-:W1:Y:S02]  /*27600*/  @!P0 SYNCS.PHASECHK.TRANS64 P0, [R7+URZ+0x30840], R2 ;  /* 0x03084002070085a7 */ /* 0x000e64000800007f */
[----:B-1----:R-:W-:Y:S05]  /*27610*/  @!P0 BRA `(.L_x_3009) ;  /* 0xfffffffc00f08947 */ /* 0x002fea000383ffff */
[----:B------:R-:W-:Y:S05]  /*27620*/  BRA `(.L_x_3153) ;  /* 0xffffffb000487947 */ /* 0x000fea000383ffff */
.L_x_3010:
        /* <DEDUP_REMOVED lines=8> */
.L_x_3155:
[----:B------:R-:W-:Y:S05]  /*276b0*/  BSYNC B1 ;  /* 0x0000000000017941 */ /* 0x000fea0003800000 */
.L_x_3154:
        /* <DEDUP_REMOVED lines=11> */
.L_x_3156:
[----:B------:R-:W-:Y:S01]  /*27770*/  LEA R5, R5, R22, 0x1 ;  /* 0x0000001605057211 */ /* 0x000fe200078e08ff */
[----:B------:R-:W-:Y:S01]  /*27780*/  IMAD.MOV.U32 R13, RZ, RZ, R6 ;  /* 0x000000ffff0d7224 */ /* 0x000fe200078e0006 */
[----:B------:R-:W-:Y:S01]  /*27790*/  MOV R12, 0x1 ;  /* 0x00000001000c7802 */ /* 0x000fe20000000f00 */
[----:B------:R-:W-:-:S07]  /*277a0*/  IMAD.MOV.U32 R2, RZ, RZ, R14 ;  /* 0x000000ffff027224 */ /* 0x000fce00078e000e */
[----:B------:R-:W-:Y:S05]  /*277b0*/  WARPSYNC.COLLECTIVE R15, `(.L_x_3157) ;  /* 0x000000000f087348 */ /* 0x000fea0003c00000 */
[----:B------:R0:W1:Y:S02]  /*277c0*/  SHFL.IDX P6, R14, R13, R12, R11 ;  /* 0x0000000c0d0e7389 */ /* 0x00006400000c000b */
[----:B01----:R-:W-:Y:S01]  /*277d0*/  ENDCOLLECTIVE ;  /* 0x000000000000791b */ /* 0x003fe20003800000 */
.L_x_3157:
        /* <DEDUP_REMOVED lines=17> */
.L_x_3158:
[----:B------:R-:W-:Y:S01]  /*278f0*/  IMAD.MOV.U32 R13, RZ, RZ, R6 ;  /* 0x000000ffff0d7224 */ /* 0x000fe200078e0006 */
[----:B------:R-:W-:Y:S01]  /*27900*/  MOV R12, 0x2 ;  /* 0x00000002000c7802 */ /* 0x000fe20000000f00 */
[----:B------:R-:W-:-:S07]  /*27910*/  IMAD.MOV.U32 R2, RZ, RZ, R14 ;  /* 0x000000ffff027224 */ /* 0x000fce00078e000e */
[----:B------:R-:W-:Y:S05]  /*27920*/  WARPSYNC.COLLECTIVE R15, `(.L_x_3159) ;  /* 0x000000000f087348 */ /* 0x000fea0003c00000 */
[----:B------:R0:W1:Y:S02]  /*27930*/  SHFL.IDX P6, R14, R13, R12, R11 ;  /* 0x0000000c0d0e7389 */ /* 0x00006400000c000b */
[----:B01----:R-:W-:Y:S01]  /*27940*/  ENDCOLLECTIVE ;  /* 0x000000000000791b */ /* 0x003fe20003800000 */
.L_x_3159:
        /* <DEDUP_REMOVED lines=13> */
.L_x_3160:
[----:B------:R-:W-:Y:S01]  /*27a20*/  IMAD.MOV.U32 R13, RZ, RZ, R6 ;  /* 0x000000ffff0d7224 */ /* 0x000fe200078e0006 */
[----:B------:R-:W-:Y:S01]  /*27a30*/  MOV R12, 0x3 ;  /* 0x00000003000c7802 */ /* 0x000fe20000000f00 */
[----:B------:R-:W-:-:S07]  /*27a40*/  IMAD.MOV.U32 R2, RZ, RZ, R14 ;  /* 0x000000ffff027224 */ /* 0x000fce00078e000e */
[----:B------:R-:W-:Y:S05]  /*27a50*/  WARPSYNC.COLLECTIVE R15, `(.L_x_3161) ;  /* 0x000000000f087348 */ /* 0x000fea0003c00000 */
[----:B------:R0:W1:Y:S02]  /*27a60*/  SHFL.IDX P6, R14, R13, R12, R11 ;  /* 0x0000000c0d0e7389 */ /* 0x00006400000c000b */
[----:B01----:R-:W-:Y:S01]  /*27a70*/  ENDCOLLECTIVE ;  /* 0x000000000000791b */ /* 0x003fe20003800000 */
.L_x_3161:
        /* <DEDUP_REMOVED lines=13> */
.L_x_3162:
[----:B------:R-:W-:Y:S01]  /*27b50*/  IMAD.MOV.U32 R13, RZ, RZ, R6 ;  /* 0x000000ffff0d7224 */ /* 0x000fe200078e0006 */
[----:B------:R-:W-:Y:S01]  /*27b60*/  MOV R12, 0x4 ;  /* 0x00000004000c7802 */ /* 0x000fe20000000f00 */
[----:B------:R-:W-:-:S07]  /*27b70*/  IMAD.MOV.U32 R2, RZ, RZ, R14 ;  /* 0x000000ffff027224 */ /* 0x000fce00078e000e */
[----:B------:R-:W-:Y:S05]  /*27b80*/  WARPSYNC.COLLECTIVE R15, `(.L_x_3163) ;  /* 0x000000000f087348 */ /* 0x000fea0003c00000 */
[----:B------:R0:W1:Y:S02]  /*27b90*/  SHFL.IDX P6, R14, R13, R12, R11 ;  /* 0x0000000c0d0e7389 */ /* 0x00006400000c000b */
[----:B01----:R-:W-:Y:S01]  /*27ba0*/  ENDCOLLECTIVE ;  /* 0x000000000000791b */ /* 0x003fe20003800000 */
.L_x_3163:
        /* <DEDUP_REMOVED lines=13> */
.L_x_3164:
        /* <DEDUP_REMOVED lines=15> */
.L_x_3165:
        /* <DEDUP_REMOVED lines=9> */
.L_x_3166:
[----:B------:R-:W-:Y:S01]  /*27e00*/  IMAD.MOV.U32 R2, RZ, RZ, R14 ;  /* 0x000000ffff027224 */ /* 0x000fe200078e000e */
[----:B------:R-:W-:Y:S06]  /*27e10*/  BRA `(.L_x_3167) ;  /* 0xffffffac005c7947 */ /* 0x000fec000383ffff */
.L_x_3015:
[----:B0-----:R0:W2:Y:S02]  /*27e20*/  SYNCS.PHASECHK.TRANS64.TRYWAIT P0, [R6+URZ+0x30860], R2 ;  /* 0x03086002060075a7 */ /* 0x0010a4000800017f */
[----:B--2---:R-:W-:Y:S05]  /*27e30*/  @!P0 NANOSLEEP.SYNCS 0x989680 ;  /* 0x009896800000895d */ /* 0x004fea0003900000 */
[----:B------:R-:W2:Y:S02]  /*27e40*/  @!P0 SYNCS.PHASECHK.TRANS64 P0, [R6+URZ+0x30860], R2 ;  /* 0x03086002060085a7 */ /* 0x000ea4000800007f */
[----:B--2---:R-:W-:Y:S05]  /*27e50*/  @!P0 BRA `(.L_x_3015) ;  /* 0xfffffffc00f08947 */ /* 0x004fea000383ffff */
[----:B------:R-:W-:Y:S05]  /*27e60*/  BRA `(.L_x_3168) ;  /* 0xffffffac00c47947 */ /* 0x000fea000383ffff */
.L_x_3016:
        /* <DEDUP_REMOVED lines=8> */
.L_x_3170:
[----:B------:R-:W-:Y:S05]  /*27ef0*/  BSYNC B1 ;  /* 0x0000000000017941 */ /* 0x000fea0003800000 */
.L_x_3169:
        /* <DEDUP_REMOVED lines=9> */
.L_x_3171:
[----:B------:R-:W-:Y:S01]  /*27f90*/  MOV R13, R24 ;  /* 0x00000018000d7202 */ /* 0x000fe20000000f00 */
[----:B------:R-:W-:Y:S02]  /*27fa0*/  IMAD.MOV.U32 R12, RZ, RZ, 0x1 ;  /* 0x00000001ff0c7424 */ /* 0x000fe400078e00ff */
[----:B------:R-:W-:-:S07]  /*27fb0*/  IMAD.MOV.U32 R2, RZ, RZ, R14 ;  /* 0x000000ffff027224 */ /* 0x000fce00078e000e */
[----:B------:R-:W-:Y:S05]  /*27fc0*/  WARPSYNC.COLLECTIVE R15, `(.L_x_3172) ;  /* 0x000000000f087348 */ /* 0x000fea0003c00000 */
[----:B------:R0:W1:Y:S02]  /*27fd0*/  SHFL.IDX P6, R14, R13, R12, R11 ;  /* 0x0000000c0d0e7389 */ /* 0x00006400000c000b */
[----:B01----:R-:W-:Y:S01]  /*27fe0*/  ENDCOLLECTIVE ;  /* 0x000000000000791b */ /* 0x003fe20003800000 */
.L_x_3172:
        /* <DEDUP_REMOVED lines=16> */
.L_x_3173:
[----:B------:R-:W-:Y:S01]  /*280f0*/  MOV R13, R24 ;  /* 0x00000018000d7202 */ /* 0x000fe20000000f00 */
[----:B------:R-:W-:Y:S01]  /*28100*/  IMAD.MOV.U32 R12, RZ, RZ, 0x2 ;  /* 0x00000002ff0c7424 */ /* 0x000fe200078e00ff */
[----:B------:R-:W-:-:S07]  /*28110*/  MOV R2, R14 ;  /* 0x0000000e00027202 */ /* 0x000fce0000000f00 */
[----:B------:R-:W-:Y:S05]  /*28120*/  WARPSYNC.COLLECTIVE R15, `(.L_x_3174) ;  /* 0x000000000f087348 */ /* 0x000fea0003c00000 */
[----:B------:R0:W1:Y:S02]  /*28130*/  SHFL.IDX P6, R14, R13, R12, R11 ;  /* 0x0000000c0d0e7389 */ /* 0x00006400000c000b */
[----:B01----:R-:W-:Y:S01]  /*28140*/  ENDCOLLECTIVE ;  /* 0x000000000000791b */ /* 0x003fe20003800000 */
.L_x_3174:
        /* <DEDUP_REMOVED lines=16> */
.L_x_3175:
[----:B------:R-:W-:Y:S01]  /*28250*/  MOV R13, R24 ;  /* 0x00000018000d7202 */ /* 0x000fe20000000f00 */
[----:B------:R-:W-:Y:S01]  /*28260*/  IMAD.MOV.U32 R12, RZ, RZ, 0x3 ;  /* 0x00000003ff0c7424 */ /* 0x000fe200078e00ff */
[----:B------:R-:W-:-:S07]  /*28270*/  MOV R2, R14 ;  /* 0x0000000e00027202 */ /* 0x000fce0000000f00 */
[----:B------:R-:W-:Y:S05]  /*28280*/  WARPSYNC.COLLECTIVE R15, `(.L_x_3176) ;  /* 0x000000000f087348 */ /* 0x000fea0003c00000 */
[----:B------:R0:W1:Y:S02]  /*28290*/  SHFL.IDX P6, R14, R13, R12, R11 ;  /* 0x0000000c0d0e7389 */ /* 0x00006400000c000b */
[----:B01----:R-:W-:Y:S01]  /*282a0*/  ENDCOLLECTIVE ;  /* 0x000000000000791b */ /* 0x003fe20003800000 */
.L_x_3176:
        /* <DEDUP_REMOVED lines=16> */
.L_x_3177:
[----:B------:R-:W-:Y:S01]  /*283b0*/  MOV R13, R24 ;  /* 0x00000018000d7202 */ /* 0x000fe20000000f00 */
[----:B------:R-:W-:Y:S01]  /*283c0*/  IMAD.MOV.U32 R12, RZ, RZ, 0x4 ;  /* 0x00000004ff0c7424 */ /* 0x000fe200078e00ff */
[----:B------:R-:W-:-:S07]  /*283d0*/  MOV R2, R14 ;  /* 0x0000000e00027202 */ /* 0x000fce0000000f00 */
[----:B------:R-:W-:Y:S05]  /*283e0*/  WARPSYNC.COLLECTIVE R15, `(.L_x_3178) ;  /* 0x000000000f087348 */ /* 0x000fea0003c00000 */
[----:B------:R0:W1:Y:S02]  /*283f0*/  SHFL.IDX P6, R14, R13, R12, R11 ;  /* 0x0000000c0d0e7389 */ /* 0x00006400000c000b */
[----:B01----:R-:W-:Y:S01]  /*28400*/  ENDCOLLECTIVE ;  /* 0x000000000000791b */ /* 0x003fe20003800000 */
.L_x_3178:
        /* <DEDUP_REMOVED lines=16> */
.L_x_3179:
[----:B------:R-:W-:Y:S01]  /*28510*/  MOV R13, R24 ;  /* 0x00000018000d7202 */ /* 0x000fe20000000f00 */
[----:B------:R-:W-:Y:S01]  /*28520*/  IMAD.MOV.U32 R12, RZ, RZ, 0x5 ;  /* 0x00000005ff0c7424 */ /* 0x000fe200078e00ff */
[----:B------:R-:W-:-:S07]  /*28530*/  MOV R2, R14 ;  /* 0x0000000e00027202 */ /* 0x000fce0000000f00 */
[----:B------:R-:W-:Y:S05]  /*28540*/  WARPSYNC.COLLECTIVE R15, `(.L_x_3180) ;  /* 0x000000000f087348 */ /* 0x000fea0003c00000 */
[----:B------:R0:W1:Y:S02]  /*28550*/  SHFL.IDX P6, R14, R13, R12, R11 ;  /* 0x0000000c0d0e7389 */ /* 0x00006400000c000b */
[----:B01----:R-:W-:Y:S01]  /*28560*/  ENDCOLLECTIVE ;  /* 0x000000000000791b */ /* 0x003fe20003800000 */
.L_x_3180:
        /* <DEDUP_REMOVED lines=13> */
.L_x_3181:
[----:B------:R-:W-:Y:S01]  /*28640*/  @!PT LDS RZ, [RZ] ;  /* 0x00000000fffff984 */ /* 0x000fe20000000800 */
[----:B------:R-:W-:Y:S01]  /*28650*/  @!PT LDS RZ, [RZ] ;  /* 0x00000000fffff984 */ /* 0x000fe20000000800 */
[----:B------:R-:W-:Y:S01]  /*28660*/  @!PT LDS RZ, [RZ] ;  /* 0x00000000fffff984 */ /* 0x000fe20000000800 */
[----:B------:R0:W-:Y:S01]  /*28670*/  LDGSTS.E.BYPASS.LTC128B.128 [R5+0x5400], desc[UR60][R2.64+0x80], !P0 ;  /* 0x0540008002057fae */ /* 0x0001e2000c101d7c */
[----:B------:R-:W-:-:S13]  /*28680*/  ISETP.LT.OR P0, PT, R7, 0x41, P1 ;  /* 0x000000410700780c */ /* 0x000fda0000f01670 */
[----:B------:R0:W-:Y:S01]  /*28690*/  LDGSTS.E.BYPASS.LTC128B.128 [R5+0x8400], desc[UR60][R2.64+0x100], !P0 ;  /* 0x0840010002057fae */ /* 0x0001e2000c101d7c */
[----:B------:R-:W-:Y:S05]  /*286a0*/  BRA `(.L_x_3182) ;  /* 0xffffffa800b07947 */ /* 0x000fea000383ffff */
.L_x_3024:
[----:B0-----:R0:W1:Y:S02]  /*286b0*/  SYNCS.PHASECHK.TRANS64.TRYWAIT P0, [R0+URZ+0x30860], R3 ;  /* 0x03086003000075a7 */ /* 0x001064000800017f */
[----:B-1----:R-:W-:Y:S05]  /*286c0*/  @!P0 NANOSLEEP.SYNCS 0x989680 ;  /* 0x009896800000895d */ /* 0x002fea0003900000 */
[----:B------:R-:W1:Y:S02]  /*286d0*/  @!P0 SYNCS.PHASECHK.TRANS64 P0, [R0+URZ+0x30860], R3 ;  /* 0x03086003000085a7 */ /* 0x000e64000800007f */
[----:B-1----:R-:W-:Y:S05]  /*286e0*/  @!P0 BRA `(.L_x_3024) ;  /* 0xfffffffc00f08947 */ /* 0x002fea000383ffff */
[----:B------:R-:W-:Y:S05]  /*286f0*/  BRA `(.L_x_3183) ;  /* 0xffffffac00d87947 */ /* 0x000fea000383ffff */
.L_x_3025:
        /* <DEDUP_REMOVED lines=8> */
.L_x_3185:
[----:B------:R-:W-:Y:S05]  /*28780*/  BSYNC B0 ;  /* 0x0000000000007941 */ /* 0x000fea0003800000 */
.L_x_3184:
        /* <DEDUP_REMOVED lines=10> */
.L_x_3186:
        /* <DEDUP_REMOVED lines=13> */
.L_x_3187:
        /* <DEDUP_REMOVED lines=13> */
.L_x_3188:
[----:B------:R-:W-:Y:S01]  /*289d0*/  IMAD.MOV.U32 R13, RZ, RZ, R24 ;  /* 0x000000ffff0d7224 */ /* 0x000fe200078e0018 */
[----:B------:R-:W-:Y:S02]  /*289e0*/  MOV R12, 0x2 ;  /* 0x00000002000c7802 */ /* 0x000fe40000000f00 */
[----:B------:R-:W-:-:S13]  /*289f0*/  IADD3 R2, P4, R14, R5, RZ ;  /* 0x000000050e027210 */ /* 0x000fda0007f9e0ff */
[----:B------:R-:W-:Y:S05]  /*28a00*/  WARPSYNC.COLLECTIVE R15, `(.L_x_3189) ;  /* 0x000000000f087348 */ /* 0x000fea0003c00000 */
[----:B------:R0:W1:Y:S02]  /*28a10*/  SHFL.IDX P6, R14, R13, R12, R11 ;  /* 0x0000000c0d0e7389 */ /* 0x00006400000c000b */
[----:B01----:R-:W-:Y:S01]  /*28a20*/  ENDCOLLECTIVE ;  /* 0x000000000000791b */ /* 0x003fe20003800000 */
.L_x_3189:
        /* <DEDUP_REMOVED lines=15> */
.L_x_3190:
[----:B------:R-:W-:Y:S01]  /*28b20*/  MOV R13, R24 ;  /* 0x00000018000d7202 */ /* 0x000fe20000000f00 */
[----:B------:R-:W-:Y:S01]  /*28b30*/  IMAD.MOV.U32 R12, RZ, RZ, 0x3 ;  /* 0x00000003ff0c7424 */ /* 0x000fe200078e00ff */
[----:B------:R-:W-:-:S13]  /*28b40*/  IADD3 R2, P4, R14, R5, RZ ;  /* 0x000000050e027210 */ /* 0x000fda0007f9e0ff */
[----:B------:R-:W-:Y:S05]  /*28b50*/  WARPSYNC.COLLECTIVE R15, `(.L_x_3191) ;  /* 0x000000000f087348 */ /* 0x000fea0003c00000 */
[----:B------:R0:W1:Y:S02]  /*28b60*/  SHFL.IDX P6, R14, R13, R12, R11 ;  /* 0x0000000c0d0e7389 */ /* 0x00006400000c000b */
[----:B01----:R-:W-:Y:S01]  /*28b70*/  ENDCOLLECTIVE ;  /* 0x000000000000791b */ /* 0x003fe20003800000 */
.L_x_3191:
        /* <DEDUP_REMOVED lines=15> */
.L_x_3192:
[----:B------:R-:W-:Y:S01]  /*28c70*/  IMAD.MOV.U32 R13, RZ, RZ, R24 ;  /* 0x000000ffff0d7224 */ /* 0x000fe200078e0018 */
[----:B------:R-:W-:Y:S02]  /*28c80*/  MOV R12, 0x4 ;  /* 0x00000004000c7802 */ /* 0x000fe40000000f00 */
[----:B------:R-:W-:-:S13]  /*28c90*/  IADD3 R2, P4, R14, R5, RZ ;  /* 0x000000050e027210 */ /* 0x000fda0007f9e0ff */
[----:B------:R-:W-:Y:S05]  /*28ca0*/  WARPSYNC.COLLECTIVE R15, `(.L_x_3193) ;  /* 0x000000000f087348 */ /* 0x000fea0003c00000 */
[----:B------:R0:W1:Y:S02]  /*28cb0*/  SHFL.IDX P6, R14, R13, R12, R11 ;  /* 0x0000000c0d0e7389 */ /* 0x00006400000c000b */
[----:B01----:R-:W-:Y:S01]  /*28cc0*/  ENDCOLLECTIVE ;  /* 0x000000000000791b */ /* 0x003fe20003800000 */
.L_x_3193:
        /* <DEDUP_REMOVED lines=15> */
.L_x_3194:
[----:B------:R-:W-:Y:S01]  /*28dc0*/  MOV R13, R24 ;  /* 0x00000018000d7202 */ /* 0x000fe20000000f00 */
[----:B------:R-:W-:Y:S01]  /*28dd0*/  IMAD.MOV.U32 R12, RZ, RZ, 0x5 ;  /* 0x00000005ff0c7424 */ /* 0x000fe200078e00ff */
[----:B------:R-:W-:-:S13]  /*28de0*/  IADD3 R2, P4, R14, R5, RZ ;  /* 0x000000050e027210 */ /* 0x000fda0007f9e0ff */
[----:B------:R-:W-:Y:S05]  /*28df0*/  WARPSYNC.COLLECTIVE R15, `(.L_x_3195) ;  /* 0x000000000f087348 */ /* 0x000fea0003c00000 */
[----:B------:R0:W1:Y:S02]  /*28e00*/  SHFL.IDX P6, R14, R13, R12, R11 ;  /* 0x0000000c0d0e7389 */ /* 0x00006400000c000b */
[----:B01----:R-:W-:Y:S01]  /*28e10*/  ENDCOLLECTIVE ;  /* 0x000000000000791b */ /* 0x003fe20003800000 */
.L_x_3195:
        /* <DEDUP_REMOVED lines=14> */
.L_x_3196:
[----:B------:R-:W-:Y:S05]  /*28f00*/  BRA `(.L_x_3197) ;  /* 0xffffffa800dc7947 */ /* 0x000fea000383ffff */
.L_x_3030:
        /* <DEDUP_REMOVED lines=8> */
.L_x_3199:
[----:B------:R-:W-:Y:S05]  /*28f90*/  BSYNC B0 ;  /* 0x0000000000007941 */ /* 0x000fea0003800000 */
.L_x_3198:
        /* <DEDUP_REMOVED lines=9> */
.L_x_3200:
[----:B------:R-:W-:Y:S02]  /*29030*/  ULDC UR4, c[0x0][0xc3c] ;  /* 0x00030f0000047ab9 */ /* 0x000fe40000000800 */
[----:B------:R-:W-:-:S13]  /*29040*/  ISETP.GE.OR P1, PT, R5, UR4, !P0 ;  /* 0x0000000405007c0c */ /* 0x000fda000c726670 */
[----:B------:R-:W0:Y:S01]  /*29050*/  @!P1 LDC.64 R2, c[0x0][0xc80] ;  /* 0x00032000ff029b82 */ /* 0x000e220000000a00 */
[----:B------:R-:W-:Y:S01]  /*29060*/  MOV R11, RZ ;  /* 0x000000ff000b7202 */ /* 0x000fe20000000f00 */
        /* <DEDUP_REMOVED lines=14> */
.L_x_3201:
[----:B------:R-:W-:Y:S01]  /*29150*/  IMAD.MOV.U32 R12, RZ, RZ, 0x2 ;  /* 0x00000002ff0c7424 */ /* 0x000fe200078e00ff */
[----:B------:R-:W-:-:S05]  /*29160*/  SEL R6, R14, RZ, P1 ;  /* 0x000000ff0e067207 */ /* 0x000fca0000800000 */
[----:B------:R-:W-:-:S05]  /*29170*/  IMAD.IADD R6, R5, 0x1, R6 ;  /* 0x0000000105067824 */ /* 0x000fca00078e0206 */
[----:B------:R-:W-:-:S07]  /*29180*/  MOV R13, R6 ;  /* 0x00000006000d7202 */ /* 0x000fce0000000f00 */
[----:B------:R-:W-:Y:S05]  /*29190*/  WARPSYNC.COLLECTIVE R15, `(.L_x_3202) ;  /* 0x000000000f087348 */ /* 0x000fea0003c00000 */
[----:B------:R0:W1:Y:S02]  /*291a0*/  SHFL.UP P6, R14, R13, R12, R11 ;  /* 0x0400000c0d0e7389 */ /* 0x00006400000c000b */
[----:B01----:R-:W-:Y:S01]  /*291b0*/  ENDCOLLECTIVE ;  /* 0x000000000000791b */ /* 0x003fe20003800000 */
.L_x_3202:
[----:B------:R-:W-:Y:S02]  /*291c0*/  MOV R12, 0x4 ;  /* 0x00000004000c7802 */ /* 0x000fe40000000f00 */
[----:B------:R-:W-:-:S04]  /*291d0*/  SEL R7, R14, RZ, P2 ;  /* 0x000000ff0e077207 */ /* 0x000fc80001000000 */
[----:B------:R-:W-:-:S05]  /*291e0*/  IADD3 R7, R6, R7, RZ ;  /* 0x0000000706077210 */ /* 0x000fca0007ffe0ff */
[----:B------:R-:W-:-:S07]  /*291f0*/  IMAD.MOV.U32 R13, RZ, RZ, R7 ;  /* 0x000000ffff0d7224 */ /* 0x000fce00078e0007 */
[----:B------:R-:W-:Y:S05]  /*29200*/  WARPSYNC.COLLECTIVE R15, `(.L_x_3203) ;  /* 0x000000000f087348 */ /* 0x000fea0003c00000 */
[----:B------:R0:W1:Y:S02]  /*29210*/  SHFL.UP P6, R14, R13, R12, R11 ;  /* 0x0400000c0d0e7389 */ /* 0x00006400000c000b */
[----:B01----:R-:W-:Y:S01]  /*29220*/  ENDCOLLECTIVE ;  /* 0x000000000000791b */ /* 0x003fe20003800000 */
.L_x_3203:
[----:B------:R-:W-:Y:S01]  /*29230*/  IMAD.MOV.U32 R12, RZ, RZ, 0x8 ;  /* 0x00000008ff0c7424 */ /* 0x000fe200078e00ff */
[----:B------:R-:W-:-:S05]  /*29240*/  SEL R2, R14, RZ, P3 ;  /* 0x000000ff0e027207 */ /* 0x000fca0001800000 */
[----:B------:R-:W-:-:S05]  /*29250*/  IMAD.IADD R2, R7, 0x1, R2 ;  /* 0x0000000107027824 */ /* 0x000fca00078e0202 */
[----:B------:R-:W-:-:S07]  /*29260*/  MOV R13, R2 ;  /* 0x00000002000d7202 */ /* 0x000fce0000000f00 */
[----:B------:R-:W-:Y:S05]  /*29270*/  WARPSYNC.COLLECTIVE R15, `(.L_x_3204) ;  /* 0x000000000f087348 */ /* 0x000fea0003c00000 */
[----:B------:R0:W1:Y:S02]  /*29280*/  SHFL.UP P6, R14, R13, R12, R11 ;  /* 0x0400000c0d0e7389 */ /* 0x00006400000c000b */
[----:B01----:R-:W-:Y:S01]  /*29290*/  ENDCOLLECTIVE ;  /* 0x000000000000791b */ /* 0x003fe20003800000 */
.L_x_3204:
[----:B------:R-:W-:Y:S02]  /*292a0*/  MOV R12, 0x10 ;  /* 0x00000010000c7802 */ /* 0x000fe40000000f00 */
[----:B------:R-:W-:-:S04]  /*292b0*/  SEL R3, R14, RZ, P4 ;  /* 0x000000ff0e037207 */ /* 0x000fc80002000000 */
[----:B------:R-:W-:-:S05]  /*292c0*/  IADD3 R3, R2, R3, RZ ;  /* 0x0000000302037210 */ /* 0x000fca0007ffe0ff */
[----:B------:R-:W-:-:S07]  /*292d0*/  IMAD.MOV.U32 R13, RZ, RZ, R3 ;  /* 0x000000ffff0d7224 */ /* 0x000fce00078e0003 */
[----:B------:R-:W-:Y:S05]  /*292e0*/  WARPSYNC.COLLECTIVE R15, `(.L_x_3205) ;  /* 0x000000000f087348 */ /* 0x000fea0003c00000 */
[----:B------:R0:W1:Y:S02]  /*292f0*/  SHFL.UP P6, R14, R13, R12, R11 ;  /* 0x0400000c0d0e7389 */ /* 0x00006400000c000b */
[----:B01----:R-:W-:Y:S01]  /*29300*/  ENDCOLLECTIVE ;  /* 0x000000000000791b */ /* 0x003fe20003800000 */
.L_x_3205:
        /* <DEDUP_REMOVED lines=8> */
.L_x_3206:
[----:B------:R-:W-:Y:S05]  /*29390*/  BRA `(.L_x_3207) ;  /* 0xffffffa800f47947 */ /* 0x000fea000383ffff */
.L_x_3035:
        /* <DEDUP_REMOVED lines=8> */
.L_x_3209:
[----:B------:R-:W-:Y:S05]  /*29420*/  BSYNC B0 ;  /* 0x0000000000007941 */ /* 0x000fea0003800000 */
.L_x_3208:
        /* <DEDUP_REMOVED lines=8> */
.L_x_3210:
[----:B------:R-:W-:Y:S01]  /*294b0*/  IMAD.MOV.U32 R12, RZ, RZ, 0x4 ;  /* 0x00000004ff0c7424 */ /* 0x000fe200078e00ff */
[----:B------:R-:W-:-:S05]  /*294c0*/  SEL R2, R14, RZ, P2 ;  /* 0x000000ff0e027207 */ /* 0x000fca0001000000 */
[----:B------:R-:W-:-:S05]  /*294d0*/  IMAD.IADD R2, R13, 0x1, R2 ;  /* 0x000000010d027824 */ /* 0x000fca00078e0202 */
[----:B------:R-:W-:-:S07]  /*294e0*/  MOV R13, R2 ;  /* 0x00000002000d7202 */ /* 0x000fce0000000f00 */
[----:B------:R-:W-:Y:S05]  /*294f0*/  WARPSYNC.COLLECTIVE R15, `(.L_x_3211) ;  /* 0x000000000f087348 */ /* 0x000fea0003c00000 */
[----:B------:R0:W1:Y:S02]  /*29500*/  SHFL.UP P6, R14, R13, R12, R11 ;  /* 0x0400000c0d0e7389 */ /* 0x00006400000c000b */
[----:B01----:R-:W-:Y:S01]  /*29510*/  ENDCOLLECTIVE ;  /* 0x000000000000791b */ /* 0x003fe20003800000 */
.L_x_3211:
[----:B------:R-:W-:Y:S02]  /*29520*/  MOV R12, 0x8 ;  /* 0x00000008000c7802 */ /* 0x000fe40000000f00 */
[----:B------:R-:W-:-:S04]  /*29530*/  SEL R3, R14, RZ, P3 ;  /* 0x000000ff0e037207 */ /* 0x000fc80001800000 */
[----:B------:R-:W-:-:S05]  /*29540*/  IADD3 R3, R2, R3, RZ ;  /* 0x0000000302037210 */ /* 0x000fca0007ffe0ff */
[----:B------:R-:W-:-:S07]  /*29550*/  IMAD.MOV.U32 R13, RZ, RZ, R3 ;  /* 0x000000ffff0d7224 */ /* 0x000fce00078e0003 */
[----:B------:R-:W-:Y:S05]  /*29560*/  WARPSYNC.COLLECTIVE R15, `(.L_x_3212) ;  /* 0x000000000f087348 */ /* 0x000fea0003c00000 */
[----:B------:R0:W1:Y:S02]  /*29570*/  SHFL.UP P6, R14, R13, R12, R11 ;  /* 0x0400000c0d0e7389 */ /* 0x00006400000c000b */
[----:B01----:R-:W-:Y:S01]  /*29580*/  ENDCOLLECTIVE ;  /* 0x000000000000791b */ /* 0x003fe20003800000 */
.L_x_3212:
[----:B------:R-:W-:Y:S01]  /*29590*/  IMAD.MOV.U32 R12, RZ, RZ, 0x10 ;  /* 0x00000010ff0c7424 */ /* 0x000fe200078e00ff */
[----:B------:R-:W-:-:S05]  /*295a0*/  SEL R4, R14, RZ, P4 ;  /* 0x000000ff0e047207 */ /* 0x000fca0002000000 */
[----:B------:R-:W-:-:S05]  /*295b0*/  IMAD.IADD R4, R3, 0x1, R4 ;  /* 0x0000000103047824 */ /* 0x000fca00078e0204 */
[----:B------:R-:W-:-:S07]  /*295c0*/  MOV R13, R4 ;  /* 0x00000004000d7202 */ /* 0x000fce0000000f00 */
[----:B------:R-:W-:Y:S05]  /*295d0*/  WARPSYNC.COLLECTIVE R15, `(.L_x_3213) ;  /* 0x000000000f087348 */ /* 0x000fea0003c00000 */
[----:B------:R0:W1:Y:S02]  /*295e0*/  SHFL.UP P6, R14, R13, R12, R11 ;  /* 0x0400000c0d0e7389 */ /* 0x00006400000c000b */
[----:B01----:R-:W-:Y:S01]  /*295f0*/  ENDCOLLECTIVE ;  /* 0x000000000000791b */ /* 0x003fe20003800000 */
.L_x_3213:
        /* <DEDUP_REMOVED lines=8> */
.L_x_3214:
[----:B------:R-:W-:Y:S05]  /*29680*/  BRA `(.L_x_3215) ;  /* 0xffffffa800d47947 */ /* 0x000fea000383ffff */
.L_x_3037:
[----:B------:R-:W-:Y:S01]  /*29690*/  BSSY B0, `(.L_x_3216) ;  /* 0x0000006000007945 */ /* 0x000fe20003800000 */
[----:B------:R-:W-:Y:S02]  /*296a0*/  PLOP3.LUT P6, PT, P6, PT, PT, 0x8, 0x0 ;  /* 0x000000000000781c */ /* 0x000fe400037ce170 */
[----:B------:R-:W-:-:S11]  /*296b0*/  MOV R15, 0xffffffff ;  /* 0xffffffff000f7802 */ /* 0x000fd60000000f00 */
[----:B01----:R-:W-:Y:S05]  /*296c0*/  WARPSYNC.COLLECTIVE R15, `(.L_x_3217) ;  /* 0x000000000f087348 */ /* 0x003fea0003c00000 */
[----:B------:R-:W-:Y:S01]  /*296d0*/  VOTE.ANY R14, PT, P6 ;  /* 0x00000000000e7806 */ /* 0x000fe200030e0100 */
[----:B01----:R-:W-:Y:S06]  /*296e0*/  ENDCOLLECTIVE ;  /* 0x000000000000791b */ /* 0x003fec0003800000 */
.L_x_3217:
[----:B------:R-:W-:Y:S05]  /*296f0*/  BSYNC B0 ;  /* 0x0000000000007941 */ /* 0x000fea0003800000 */
.L_x_3216:
        /* <DEDUP_REMOVED lines=9> */
.L_x_3218:
[----:B------:R-:W-:Y:S01]  /*29790*/  MOV R5, R14 ;  /* 0x0000000e00057202 */ /* 0x000fe20000000f00 */
[----:B------:R-:W-:Y:S06]  /*297a0*/  BRA `(.L_x_3219) ;  /* 0xffffffa800c47947 */ /* 0x000fec000383ffff */
.L_x_3039:
[----:B------:R-:W-:Y:S01]  /*297b0*/  BSSY B0, `(.L_x_3220) ;  /* 0x0000007000007945 */ /* 0x000fe20003800000 */
[----:B------:R-:W-:Y:S01]  /*297c0*/  IMAD.MOV.U32 R13, RZ, RZ, R2 ;  /* 0x000000ffff0d7224 */ /* 0x000fe200078e0002 */
[----:B------:R-:W-:Y:S01]  /*297d0*/  MOV R11, 0x1f ;  /* 0x0000001f000b7802 */ /* 0x000fe20000000f00 */
[----:B------:R-:W-:-:S07]  /*297e0*/  IMAD.MOV.U32 R15, RZ, RZ, -0x1 ;  /* 0xffffffffff0f7424 */ /* 0x000fce00078e00ff */
[----:B0123--:R-:W-:Y:S05]  /*297f0*/  WARPSYNC.COLLECTIVE R15, `(.L_x_3221) ;  /* 0x000000000f087348 */ /* 0x00ffea0003c00000 */
[----:B------:R4:W0:Y:S02]  /*29800*/  SHFL.IDX P6, R14, R13, R12, R11 ;  /* 0x0000000c0d0e7389 */ /* 0x00082400000c000b */
[----:B01234-:R-:W-:Y:S01]  /*29810*/  ENDCOLLECTIVE ;  /* 0x000000000000791b */ /* 0x01ffe20003800000 */
.L_x_3221:
[----:B------:R-:W-:Y:S05]  /*29820*/  BSYNC B0 ;  /* 0x0000000000007941 */ /* 0x000fea0003800000 */
.L_x_3220:
[----:B------:R-:W-:Y:S05]  /*29830*/  BRA `(.L_x_3038) ;  /* 0xffffffa800bc7947 */ /* 0x000fea000383ffff */
.L_x_3043:
[----:B0-----:R0:W2:Y:S02]  /*29840*/  SYNCS.PHASECHK.TRANS64.TRYWAIT P0, [R7+URZ+0x30820], R0 ;  /* 0x03082000070075a7 */ /* 0x0010a4000800017f */
[----:B--2---:R-:W-:Y:S05]  /*29850*/  @!P0 NANOSLEEP.SYNCS 0x989680 ;  /* 0x009896800000895d */ /* 0x004fea0003900000 */
[----:B------:R-:W2:Y:S02]  /*29860*/  @!P0 SYNCS.PHASECHK.TRANS64 P0, [R7+URZ+0x30820], R0 ;  /* 0x03082000070085a7 */ /* 0x000ea4000800007f */
[----:B--2---:R-:W-:Y:S05]  /*29870*/  @!P0 BRA `(.L_x_3043) ;  /* 0xfffffffc00f08947 */ /* 0x004fea000383ffff */
[----:B------:R-:W-:Y:S05]  /*29880*/  BRA `(.L_x_3222) ;  /* 0xffffffb000347947 */ /* 0x000fea000383ffff */
.L_x_3044:
[----:B------:R-:W2:Y:S01]  /*29890*/  S2R R2, SR_TID.X ;  /* 0x0000000000027919 */ /* 0x000ea20000002100 */
[----:B------:R-:W-:Y:S01]  /*298a0*/  BSSY B0, `(.L_x_3223) ;  /* 0x000000a000007945 */ /* 0x000fe20003800000 */
[----:B------:R-:W-:Y:S01]  /*298b0*/  IMAD.MOV.U32 R12, RZ, RZ, RZ ;  /* 0x000000ffff0c7224 */ /* 0x000fe200078e00ff */
[----:B------:R-:W-:Y:S01]  /*298c0*/  MOV R11, 0x1f ;  /* 0x0000001f000b7802 */ /* 0x000fe20000000f00 */
[----:B------:R-:W-:Y:S01]  /*298d0*/  IMAD.MOV.U32 R15, RZ, RZ, -0x1 ;  /* 0xffffffffff0f7424 */ /* 0x000fe200078e00ff */
[----:B--2---:R-:W-:-:S04]  /*298e0*/  SHF.R.U32.HI R2, RZ, 0x5, R2 ;  /* 0x00000005ff027819 */ /* 0x004fc80000011602 */
[----:B------:R-:W-:-:S04]  /*298f0*/  LOP3.LUT R2, R2, 0x3, RZ, 0xc0, !PT ;  /* 0x0000000302027812 */ /* 0x000fc800078ec0ff */
[----:B------:R-:W-:-:S07]  /*29900*/  MOV R13, R2 ;  /* 0x00000002000d7202 */ /* 0x000fce0000000f00 */
[----:B01-3--:R-:W-:Y:S05]  /*29910*/  WARPSYNC.COLLECTIVE R15, `(.L_x_3224) ;  /* 0x000000000f087348 */ /* 0x00bfea0003c00000 */
[----:B------:R2:W4:Y:S02]  /*29920*/  SHFL.IDX P6, R14, R13, R12, R11 ;  /* 0x0000000c0d0e7389 */ /* 0x00052400000c000b */
[----:B01234-:R-:W-:Y:S01]  /*29930*/  ENDCOLLECTIVE ;  /* 0x000000000000791b */ /* 0x01ffe20003800000 */
.L_x_3224:
[----:B------:R-:W-:Y:S05]  /*29940*/  BSYNC B0 ;  /* 0x0000000000007941 */ /* 0x000fea0003800000 */
.L_x_3223:
[----:B------:R-:W-:Y:S05]  /*29950*/  BRA `(.L_x_3225) ;  /* 0xffffffb0001c7947 */ /* 0x000fea000383ffff */
.L_x_3045:
[----:B------:R-:W-:Y:S01]  /*29960*/  BSSY B0, `(.L_x_3226) ;  /* 0x0000006000007945 */ /* 0x000fe20003800000 */
[----:B------:R-:W-:-:S07]  /*29970*/  MOV R15, 0xffffffff ;  /* 0xffffffff000f7802 */ /* 0x000fce0000000f00 */
[----:B01-3--:R-:W-:Y:S05]  /*29980*/  WARPSYNC.COLLECTIVE R15, `(.L_x_3227) ;  /* 0x000000000f0c7348 */ /* 0x00bfea0003c00000 */
[----:B------:R-:W-:Y:S02]  /*29990*/  ELECT P6, UR62, PT ;  /* 0x00000000003e782f */ /* 0x000fe400038c0000 */
[----:B------:R-:W-:Y:S01]  /*299a0*/  MOV R14, UR62 ;  /* 0x0000003e000e7c02 */ /* 0x000fe20008000f00 */
[----:B01-3--:R-:W-:Y:S10]  /*299b0*/  ENDCOLLECTIVE ;  /* 0x000000000000791b */ /* 0x00bff40003800000 */
.L_x_3227:
[----:B------:R-:W-:Y:S05]  /*299c0*/  BSYNC B0 ;  /* 0x0000000000007941 */ /* 0x000fea0003800000 */
.L_x_3226:
[----:B------:R-:W-:Y:S05]  /*299d0*/  BRA `(.L_x_3228) ;  /* 0xffffffb000107947 */ /* 0x000fea000383ffff */
.L_x_3047:
[----:B0-----:R0:W2:Y:S02]  /*299e0*/  SYNCS.PHASECHK.TRANS64.TRYWAIT P1, [R5+URZ+0x30840], R0 ;  /* 0x03084000050075a7 */ /* 0x0010a4000802017f */
[----:B--2---:R-:W-:Y:S05]  /*299f0*/  @!P1 NANOSLEEP.SYNCS 0x989680 ;  /* 0x009896800000995d */ /* 0x004fea0003900000 */
[----:B------:R-:W2:Y:S02]  /*29a00*/  @!P1 SYNCS.PHASECHK.TRANS64 P1, [R5+URZ+0x30840], R0 ;  /* 0x03084000050095a7 */ /* 0x000ea4000802007f */
[----:B--2---:R-:W-:Y:S05]  /*29a10*/  @!P1 BRA `(.L_x_3047) ;  /* 0xfffffffc00f09947 */ /* 0x004fea000383ffff */
[----:B------:R-:W-:Y:S05]  /*29a20*/  BRA `(.L_x_3229) ;  /* 0xffffffb000387947 */ /* 0x000fea000383ffff */
.L_x_3049:
[----:B--2---:R2:W4:Y:S02]  /*29a30*/  SYNCS.PHASECHK.TRANS64.TRYWAIT P1, [R3+URZ+0x30840], R2 ;  /* 0x03084002030075a7 */ /* 0x004524000802017f */
[----:B----4-:R-:W-:Y:S05]  /*29a40*/  @!P1 NANOSLEEP.SYNCS 0x989680 ;  /* 0x009896800000995d */ /* 0x010fea0003900000 */
[----:B------:R-:W4:Y:S02]  /*29a50*/  @!P1 SYNCS.PHASECHK.TRANS64 P1, [R3+URZ+0x30840], R2 ;  /* 0x03084002030095a7 */ /* 0x000f24000802007f */
[----:B----4-:R-:W-:Y:S05]  /*29a60*/  @!P1 BRA `(.L_x_3049) ;  /* 0xfffffffc00f09947 */ /* 0x010fea000383ffff */
[----:B------:R-:W-:Y:S05]  /*29a70*/  BRA `(.L_x_3230) ;  /* 0xffffffb000447947 */ /* 0x000fea000383ffff */
.L_x_3051:
[----:B----4-:R4:W0:Y:S02]  /*29a80*/  SYNCS.PHASECHK.TRANS64.TRYWAIT P1, [R5+URZ+0x30860], R0 ;  /* 0x03086000050075a7 */ /* 0x010824000802017f */
[----:B0-----:R-:W-:Y:S05]  /*29a90*/  @!P1 NANOSLEEP.SYNCS 0x989680 ;  /* 0x009896800000995d */ /* 0x001fea0003900000 */
[----:B------:R-:W0:Y:S02]  /*29aa0*/  @!P1 SYNCS.PHASECHK.TRANS64 P1, [R5+URZ+0x30860], R0 ;  /* 0x03086000050095a7 */ /* 0x000e24000802007f */
[----:B0-----:R-:W-:Y:S05]  /*29ab0*/  @!P1 BRA `(.L_x_3051) ;  /* 0xfffffffc00f09947 */ /* 0x001fea000383ffff */
[----:B------:R-:W-:Y:S05]  /*29ac0*/  BRA `(.L_x_3231) ;  /* 0xffffffb000407947 */ /* 0x000fea000383ffff */
.L_x_3232:
        /* <DEDUP_REMOVED lines=11> */
.L_x_3241:


//--------------------- .nv.global.init           --------------------------
	.section	.nv.global.init,"aw",@progbits
.nv.global.init:
	.type		$str$23,@object
	.size		$str$23,($str$24 - $str$23)
$str$23:
        /*0000*/ 	.byte	0x28, 0x61, 0x64, 0x64, 0x72, 0x65, 0x73, 0x73, 0x20, 0x26, 0x20, 0x6d, 0x61, 0x73, 0x6b, 0x29
        /*0010*/ 	.byte	0x20, 0x3d, 0x3d, 0x20, 0x30, 0x00
	.type		$str$24,@object
	.size		$str$24,(__unnamed_5 - $str$24)
$str$24:
        /*0016*/ 	.byte	0x2f, 0x74, 0x6d, 0x70, 0x2f, 0x6f, 0x73, 0x73, 0x5f, 0x6b, 0x65, 0x72, 0x6e, 0x65, 0x6c, 0x73
        /*0026*/ 	.byte	0x5f, 0x73, 0x72, 0x63, 0x2f, 0x66, 0x6c, 0x61, 0x73, 0x68, 0x5f, 0x61, 0x74, 0x74, 0x65, 0x6e
        /*0036*/ 	.byte	0x74, 0x69, 0x6f, 0x6e, 0x2f, 0x63, 0x73, 0x72, 0x63, 0x2f, 0x63, 0x75, 0x74, 0x6c, 0x61, 0x73
        /*0046*/ 	.byte	0x73, 0x2f, 0x69, 0x6e, 0x63, 0x6c, 0x75, 0x64, 0x65, 0x2f, 0x63, 0x75, 0x74, 0x65, 0x2f, 0x70
        /*0056*/ 	.byte	0x6f, 0x69, 0x6e, 0x74, 0x65, 0x72, 0x5f, 0x66, 0x6c, 0x61, 0x67, 0x67, 0x65, 0x64, 0x2e, 0x68
        /*0066*/ 	.byte	0x70, 0x70, 0x00
	.type		__unnamed_5,@object
	.size		__unnamed_5,(__unnamed_4 - __unnamed_5)
__unnamed_5:
        /* <DEDUP_REMOVED lines=24> */
	.type		__unnamed_4,@object
	.size		__unnamed_4,(__unnamed_3 - __unnamed_4)
__unnamed_4:
        /* <DEDUP_REMOVED lines=24> */
	.type		__unnamed_3,@object
	.size		__unnamed_3,(__unnamed_2 - __unnamed_3)
__unnamed_3:
        /* <DEDUP_REMOVED lines=29> */
	.type		__unnamed_2,@object
	.size		__unnamed_2,(__unnamed_1 - __unnamed_2)
__unnamed_2:
        /* <DEDUP_REMOVED lines=29> */
	.type		__unnamed_1,@object
	.size		__unnamed_1,(.L_0 - __unnamed_1)
__unnamed_1:
        /* <DEDUP_REMOVED lines=28> */
        /*08c1*/ 	.byte	0x31, 0x38, 0x34, 0x33, 0x32, 0x3e, 0x3e, 0x3e, 0x3e, 0x3e, 0x20, 0x26, 0x5d, 0x00
.L_0:


//--------------------- .nv.shared._ZN7cutlass13device_kernelIN5flash11enable_sm90INS1_16FlashAttnFwdSm90INS1_25CollectiveMainloopFwdSm90ILi2EN4cute5tupleIJNS5_1CILi1EEES8_S8_EEENS6_IJNS7_ILi128EEENS7_ILi96EEENS7_ILi192EEEEEELi192ENS_6half_tEfNS_4arch4Sm90ELb0ELb0ELb1ELb0ELb1ELb0ELb0ELb1ELb1ELb1ELb0ELb0EEENS1_21CollectiveEpilogueFwdINS6_IJSA_SC_SB_EEES9_SE_SG_Li256ELb0ELb1ELb0ELb0EEENS1_29StaticPersistentTileSchedulerILb0EEEEEEEEEvNT_6ParamsE --------------------------
	.section	.nv.shared._ZN7cutlass13device_kernelIN5flash11enable_sm90INS1_16FlashAttnFwdSm90INS1_25CollectiveMainloopFwdSm90ILi2EN4cute5tupleIJNS5_1CILi1EEES8_S8_EEENS6_IJNS7_ILi128EEENS7_ILi96EEENS7_ILi192EEEEEELi192ENS_6half_tEfNS_4arch4Sm90ELb0ELb0ELb1ELb0ELb1ELb0ELb0ELb1ELb1ELb1ELb0ELb0EEENS1_21CollectiveEpilogueFwdINS6_IJSA_SC_SB_EEES9_SE_SG_Li256ELb0ELb1ELb0ELb0EEENS1_29StaticPersistentTileSchedulerILb0EEEEEEEEEvNT_6ParamsE,"aw",@nobits
	.sectionflags	@""
	.align	16
	.zero		1024


//--------------------- .nv.shared.reserved.0     --------------------------
	.section	.nv.shared.reserved.0,"aw",@nobits
	.weak		__nv_reservedSMEM_offset_0_alias
	.size		__nv_reservedSMEM_offset_0_alias, 0, 0
	.other		__nv_reservedSMEM_offset_0_alias,@"STO_CUDA_RESERVED_SHARED STV_DEFAULT"
__nv_reservedSMEM_offset_0_alias:
	.zero		0


//--------------------- .nv.global                --------------------------
	.section	.nv.global,"aw",@nobits
.nv.global:
	.type		_ZN80_INTERNAL_4f9ab197_44_flash_fwd_hdim192_fp16_paged_softcap_sm90_cu_bdbb69e5_33024cute1_E,@object
	.size		_ZN80_INTERNAL_4f9ab197_44_flash_fwd_hdim192_fp16_paged_softcap_sm90_cu_bdbb69e5_33024cute1_E,(_ZN80_INTERNAL_4f9ab197_44_flash_fwd_hdim192_fp16_paged_softcap_sm90_cu_bdbb69e5_33024cuda3std3__45__cpo6cbeginE - _ZN80_INTERNAL_4f9ab197_44_flash_fwd_hdim192_fp16_paged_softcap_sm90_cu_bdbb69e5_33024cute1_E)
_ZN80_INTERNAL_4f9ab197_44_flash_fwd_hdim192_fp16_paged_softcap_sm90_cu_bdbb69e5_33024cute1_E:
	.zero		1
	.type		_ZN80_INTERNAL_4f9ab197_44_flash_fwd_hdim192_fp16_paged_softcap_sm90_cu_bdbb69e5_33024cuda3std3__45__cpo6cbeginE,@object
	.size		_ZN80_INTERNAL_4f9ab197_44_flash_fwd_hdim192_fp16_paged_softcap_sm90_cu_bdbb69e5_33024cuda3std3__45__cpo6cbeginE,(_ZN80_INTERNAL_4f9ab197_44_flash_fwd_hdim192_fp16_paged_softcap_sm90_cu_bdbb69e5_33024cuda3std3__48in_placeE - _ZN80_INTERNAL_4f9ab197_44_flash_fwd_hdim192_fp16_paged_softcap_sm90_cu_bdbb69e5_33024cuda3std3__45__cpo6cbeginE)
_ZN80_INTERNAL_4f9ab197_44_flash_fwd_hdim192_fp16_paged_softcap_sm90_cu_bdbb69e5_33024cuda3std3__45__cpo6cbeginE:
	.zero		1
	.type		_ZN80_INTERNAL_4f9ab197_44_flash_fwd_hdim192_fp16_paged_softcap_sm90_cu_bdbb69e5_33024cuda3std3__48in_placeE,@object
	.size		_ZN80_INTERNAL_4f9ab197_44_flash_fwd_hdim192_fp16_paged_softcap_sm90_cu_bdbb69e5_33024cuda3std3__48in_placeE,(_ZN80_INTERNAL_4f9ab197_44_flash_fwd_hdim192_fp16_paged_softcap_sm90_cu_bdbb69e5_33024cuda3std6ranges3__45__cpo9iter_moveE - _ZN80_INTERNAL_4f9ab197_44_flash_fwd_hdim192_fp16_paged_softcap_sm90_cu_bdbb69e5_33024cuda3std3__48in_placeE)
_ZN80_INTERNAL_4f9ab197_44_flash_fwd_hdim192_fp16_paged_softcap_sm90_cu_bdbb69e5_33024cuda3std3__48in_placeE:
	.zero		1
	.type		_ZN80_INTERNAL_4f9ab197_44_flash_fwd_hdim192_fp16_paged_softcap_sm90_cu_bdbb69e5_33024cuda3std6ranges3__45__cpo9iter_moveE,@object
	.size		_ZN80_INTERNAL_4f9ab197_44_flash_fwd_hdim192_fp16_paged_softcap_sm90_cu_bdbb69e5_33024cuda3std6ranges3__45__cpo9iter_moveE,(_ZN80_INTERNAL_4f9ab197_44_flash_fwd_hdim192_fp16_paged_softcap_sm90_cu_bdbb69e5_33024cuda3std3__45__cpo5beginE - _ZN80_INTERNAL_4f9ab197_44_flash_fwd_hdim192_fp16_paged_softcap_sm90_cu_bdbb69e5_33024cuda3std6ranges3__45__cpo9iter_moveE)
_ZN80_INTERNAL_4f9ab197_44_flash_fwd_hdim192_fp16_paged_softcap_sm90_cu_bdbb69e5_33024cuda3std6ranges3__45__cpo9iter_moveE:
	.zero		1
	.type		_ZN80_INTERNAL_4f9ab197_44_flash_fwd_hdim192_fp16_paged_softcap_sm90_cu_bdbb69e5_33024cuda3std3__45__cpo5beginE,@object
	.size		_ZN80_INTERNAL_4f9ab197_44_flash_fwd_hdim192_fp16_paged_softcap_sm90_cu_bdbb69e5_33024cuda3std3__45__cpo5beginE,(_ZN80_INTERNAL_4f9ab197_44_flash_fwd_hdim192_fp16_paged_softcap_sm90_cu_bdbb69e5_33024cuda3std3__482_GLOBAL__N__4f9ab197_44_flash_fwd_hdim192_fp16_paged_softcap_sm90_cu_bdbb69e5_33026ignoreE - _ZN80_INTERNAL_4f9ab197_44_flash_fwd_hdim192_fp16_paged_softcap_sm90_cu_bdbb69e5_33024cuda3std3__45__cpo5beginE)
_ZN80_INTERNAL_4f9ab197_44_flash_fwd_hdim192_fp16_paged_softcap_sm90_cu_bdbb69e5_33024cuda3std3__45__cpo5beginE:
	.zero		1
	.type		_ZN80_INTERNAL_4f9ab197_44_flash_fwd_hdim192_fp16_paged_softcap_sm90_cu_bdbb69e5_33024cuda3std3__482_GLOBAL__N__4f9ab197_44_flash_fwd_hdim192_fp16_paged_softcap_sm90_cu_bdbb69e5_33026ignoreE,@object
	.size		_ZN80_INTERNAL_4f9ab197_44_flash_fwd_hdim192_fp16_paged_softcap_sm90_cu_bdbb69e5_33024cuda3std3__482_GLOBAL__N__4f9ab197_44_flash_fwd_hdim192_fp16_paged_softcap_sm90_cu_bdbb69e5_33026ignoreE,(_ZN80_INTERNAL_4f9ab197_44_flash_fwd_hdim192_fp16_paged_softcap_sm90_cu_bdbb69e5_33024cute7productE - _ZN80_INTERNAL_4f9ab197_44_flash_fwd_hdim192_fp16_paged_softcap_sm90_cu_bdbb69e5_33024cuda3std3__482_GLOBAL__N__4f9ab197_44_flash_fwd_hdim192_fp16_paged_softcap_sm90_cu_bdbb69e5_33026ignoreE)
_ZN80_INTERNAL_4f9ab197_44_flash_fwd_hdim192_fp16_paged_softcap_sm90_cu_bdbb69e5_33024cuda3std3__482_GLOBAL__N__4f9ab197_44_flash_fwd_hdim192_fp16_paged_softcap_sm90_cu_bdbb69e5_33026ignoreE:
	.zero		1
	.type		_ZN80_INTERNAL_4f9ab197_44_flash_fwd_hdim192_fp16_paged_softcap_sm90_cu_bdbb69e5_33024cute7productE,@object
	.size		_ZN80_INTERNAL_4f9ab197_44_flash_fwd_hdim192_fp16_paged_softcap_sm90_cu_bdbb69e5_33024cute7productE,(_ZN80_INTERNAL_4f9ab197_44_flash_fwd_hdim192_fp16_paged_softcap_sm90_cu_bdbb69e5_33024cuda3std3__45__cpo3endE - _ZN80_INTERNAL_4f9ab197_44_flash_fwd_hdim192_fp16_paged_softcap_sm90_cu_bdbb69e5_33024cute7productE)
_ZN80_INTERNAL_4f9ab197_44_flash_fwd_hdim192_fp16_paged_softcap_sm90_cu_bdbb69e5_33024cute7productE:
	.zero		1
	.type		_ZN80_INTERNAL_4f9ab197_44_flash_fwd_hdim192_fp16_paged_softcap_sm90_cu_bdbb69e5_33024cuda3std3__45__cpo3endE,@object
	.size		_ZN80_INTERNAL_4f9ab197_44_flash_fwd_hdim192_fp16_paged_softcap_sm90_cu_bdbb69e5_33024cuda3std3__45__cpo3endE,(_ZN80_INTERNAL_4f9ab197_44_flash_fwd_hdim192_fp16_paged_softcap_sm90_cu_bdbb69e5_33024cuda3std3__419piecewise_constructE - _ZN80_INTERNAL_4f9ab197_44_flash_fwd_hdim192_fp16_paged_softcap_sm90_cu_bdbb69e5_33024cuda3std3__45__cpo3endE)
_ZN80_INTERNAL_4f9ab197_44_flash_fwd_hdim192_fp16_paged_softcap_sm90_cu_bdbb69e5_33024cuda3std3__45__cpo3endE:
	.zero		1
	.type		_ZN80_INTERNAL_4f9ab197_44_flash_fwd_hdim192_fp16_paged_softcap_sm90_cu_bdbb69e5_33024cuda3std3__419piecewise_constructE,@object
	.size		_ZN80_INTERNAL_4f9ab197_44_flash_fwd_hdim192_fp16_paged_softcap_sm90_cu_bdbb69e5_33024cuda3std3__419piecewise_constructE,(_ZN80_INTERNAL_4f9ab197_44_flash_fwd_hdim192_fp16_paged_softcap_sm90_cu_bdbb69e5_33024cuda3std3__45__cpo4cendE - _ZN80_INTERNAL_4f9ab197_44_flash_fwd_hdim192_fp16_paged_softcap_sm90_cu_bdbb69e5_33024cuda3std3__419piecewise_constructE)
_ZN80_INTERNAL_4f9ab197_44_flash_fwd_hdim192_fp16_paged_softcap_sm90_cu_bdbb69e5_33024cuda3std3__419piecewise_constructE:
	.zero		1
	.type		_ZN80_INTERNAL_4f9ab197_44_flash_fwd_hdim192_fp16_paged_softcap_sm90_cu_bdbb69e5_33024cuda3std3__45__cpo4cendE,@object
	.size		_ZN80_INTERNAL_4f9ab197_44_flash_fwd_hdim192_fp16_paged_softcap_sm90_cu_bdbb69e5_33024cuda3std3__45__cpo4cendE,(_ZN80_INTERNAL_4f9ab197_44_flash_fwd_hdim192_fp16_paged_softcap_sm90_cu_bdbb69e5_33024cuda3std6ranges3__45__cpo4swapE - _ZN80_INTERNAL_4f9ab197_44_flash_fwd_hdim192_fp16_paged_softcap_sm90_cu_bdbb69e5_33024cuda3std3__45__cpo4cendE)
_ZN80_INTERNAL_4f9ab197_44_flash_fwd_hdim192_fp16_paged_softcap_sm90_cu_bdbb69e5_33024cuda3std3__45__cpo4cendE:
	.zero		1
	.type		_ZN80_INTERNAL_4f9ab197_44_flash_fwd_hdim192_fp16_paged_softcap_sm90_cu_bdbb69e5_33024cuda3std6ranges3__45__cpo4swapE,@object
	.size		_ZN80_INTERNAL_4f9ab197_44_flash_fwd_hdim192_fp16_paged_softcap_sm90_cu_bdbb69e5_33024cuda3std6ranges3__45__cpo4swapE,(.L_12 - _ZN80_INTERNAL_4f9ab197_44_flash_fwd_hdim192_fp16_paged_softcap_sm90_cu_bdbb69e5_33024cuda3std6ranges3__45__cpo4swapE)
_ZN80_INTERNAL_4f9ab197_44_flash_fwd_hdim192_fp16_paged_softcap_sm90_cu_bdbb69e5_33024cuda3std6ranges3__45__cpo4swapE:
	.zero		1
.L_12:


//--------------------- .nv.shared._ZN7cutlass13device_kernelIN5flash11enable_sm90INS1_16FlashAttnFwdSm90INS1_25CollectiveMainloopFwdSm90ILi2EN4cute5tupleIJNS5_1CILi1EEES8_S8_EEENS6_IJNS7_ILi128EEENS7_ILi96EEENS7_ILi192EEEEEELi192ENS_6half_tEfNS_4arch4Sm90ELb0ELb0ELb1ELb1ELb1ELb0ELb0ELb1ELb1ELb1ELb0ELb0EEENS1_21CollectiveEpilogueFwdINS6_IJSA_SC_SB_EEES9_SE_SG_Li256ELb1ELb1ELb0ELb0EEENS1_36VarlenDynamicPersistentTileSchedulerILi128ELi96ELi256ELi128ELb0ELb1ELb1ELb0ELb1ELb1EEEEEEEEEvNT_6ParamsE --------------------------
	.section	.nv.shared._ZN7cutlass13device_kernelIN5flash11enable_sm90INS1_16FlashAttnFwdSm90INS1_25CollectiveMainloopFwdSm90ILi2EN4cute5tupleIJNS5_1CILi1EEES8_S8_EEENS6_IJNS7_ILi128EEENS7_ILi96EEENS7_ILi192EEEEEELi192ENS_6half_tEfNS_4arch4Sm90ELb0ELb0ELb1ELb1ELb1ELb0ELb0ELb1ELb1ELb1ELb0ELb0EEENS1_21CollectiveEpilogueFwdINS6_IJSA_SC_SB_EEES9_SE_SG_Li256ELb1ELb1ELb0ELb0EEENS1_36VarlenDynamicPersistentTileSchedulerILi128ELi96ELi256ELi128ELb0ELb1ELb1ELb0ELb1ELb1EEEEEEEEEvNT_6ParamsE,"aw",@nobits
	.sectionflags	@""
	.align	16
	.zero		1024


//--------------------- .nv.shared._ZN7cutlass13device_kernelIN5flash11enable_sm90INS1_16FlashAttnFwdSm90INS1_25CollectiveMainloopFwdSm90ILi2EN4cute5tupleIJNS5_1CILi1EEES8_S8_EEENS6_IJNS7_ILi128EEENS7_ILi96EEENS7_ILi192EEEEEELi192ENS_6half_tEfNS_4arch4Sm90ELb0ELb0ELb1ELb1ELb1ELb1ELb0ELb1ELb1ELb1ELb0ELb0EEENS1_21CollectiveEpilogueFwdINS6_IJSA_SC_SB_EEES9_SE_SG_Li256ELb1ELb1ELb0ELb0EEENS1_36VarlenDynamicPersistentTileSchedulerILi128ELi96ELi256ELi128ELb0ELb1ELb1ELb0ELb1ELb1EEEEEEEEEvNT_6ParamsE --------------------------
	.section	.nv.shared._ZN7cutlass13device_kernelIN5flash11enable_sm90INS1_16FlashAttnFwdSm90INS1_25CollectiveMainloopFwdSm90ILi2EN4cute5tupleIJNS5_1CILi1EEES8_S8_EEENS6_IJNS7_ILi128EEENS7_ILi96EEENS7_ILi192EEEEEELi192ENS_6half_tEfNS_4arch4Sm90ELb0ELb0ELb1ELb1ELb1ELb1ELb0ELb1ELb1ELb1ELb0ELb0EEENS1_21CollectiveEpilogueFwdINS6_IJSA_SC_SB_EEES9_SE_SG_Li256ELb1ELb1ELb0ELb0EEENS1_36VarlenDynamicPersistentTileSchedulerILi128ELi96ELi256ELi128ELb0ELb1ELb1ELb0ELb1ELb1EEEEEEEEEvNT_6ParamsE,"aw",@nobits
	.sectionflags	@""
	.align	16
	.zero		1024


//--------------------- .nv.shared._ZN7cutlass13device_kernelIN5flash11enable_sm90INS1_16FlashAttnFwdSm90INS1_25CollectiveMainloopFwdSm90ILi2EN4cute5tupleIJNS5_1CILi1EEES8_S8_EEENS6_IJNS7_ILi128EEENS7_ILi96EEENS7_ILi192EEEEEELi192ENS_6half_tEfNS_4arch4Sm90ELb0ELb1ELb1ELb0ELb1ELb0ELb0ELb1ELb1ELb1ELb0ELb0EEENS1_21CollectiveEpilogueFwdINS6_IJSA_SC_SB_EEES9_SE_SG_Li256ELb0ELb1ELb0ELb0EEENS1_30DynamicPersistentTileSchedulerILi256ELi128ELb0ELb1ELb1EEEEEEEEEvNT_6ParamsE --------------------------
	.section	.nv.shared._ZN7cutlass13device_kernelIN5flash11enable_sm90INS1_16FlashAttnFwdSm90INS1_25CollectiveMainloopFwdSm90ILi2EN4cute5tupleIJNS5_1CILi1EEES8_S8_EEENS6_IJNS7_ILi128EEENS7_ILi96EEENS7_ILi192EEEEEELi192ENS_6half_tEfNS_4arch4Sm90ELb0ELb1ELb1ELb0ELb1ELb0ELb0ELb1ELb1ELb1ELb0ELb0EEENS1_21CollectiveEpilogueFwdINS6_IJSA_SC_SB_EEES9_SE_SG_Li256ELb0ELb1ELb0ELb0EEENS1_30DynamicPersistentTileSchedulerILi256ELi128ELb0ELb1ELb1EEEEEEEEEvNT_6ParamsE,"aw",@nobits
	.sectionflags	@""
	.align	16
	.zero		1024


//--------------------- .nv.shared._ZN7cutlass13device_kernelIN5flash11enable_sm90INS1_16FlashAttnFwdSm90INS1_25CollectiveMainloopFwdSm90ILi2EN4cute5tupleIJNS5_1CILi1EEES8_S8_EEENS6_IJNS7_ILi128EEENS7_ILi96EEENS7_ILi192EEEEEELi192ENS_6half_tEfNS_4arch4Sm90ELb0ELb1ELb1ELb1ELb1ELb0ELb0ELb1ELb1ELb1ELb0ELb0EEENS1_21CollectiveEpilogueFwdINS6_IJSA_SC_SB_EEES9_SE_SG_Li256ELb1ELb1ELb0ELb0EEENS1_36VarlenDynamicPersistentTileSchedulerILi128ELi96ELi256ELi128ELb0ELb1ELb1ELb1ELb0ELb1EEEEEEEEEvNT_6ParamsE --------------------------
	.section	.nv.shared._ZN7cutlass13device_kernelIN5flash11enable_sm90INS1_16FlashAttnFwdSm90INS1_25CollectiveMainloopFwdSm90ILi2EN4cute5tupleIJNS5_1CILi1EEES8_S8_EEENS6_IJNS7_ILi128EEENS7_ILi96EEENS7_ILi192EEEEEELi192ENS_6half_tEfNS_4arch4Sm90ELb0ELb1ELb1ELb1ELb1ELb0ELb0ELb1ELb1ELb1ELb0ELb0EEENS1_21CollectiveEpilogueFwdINS6_IJSA_SC_SB_EEES9_SE_SG_Li256ELb1ELb1ELb0ELb0EEENS1_36VarlenDynamicPersistentTileSchedulerILi128ELi96ELi256ELi128ELb0ELb1ELb1ELb1ELb0ELb1EEEEEEEEEvNT_6ParamsE,"aw",@nobits
	.sectionflags	@""
	.align	16
	.zero		1024


//--------------------- .nv.shared._ZN7cutlass13device_kernelIN5flash11enable_sm90INS1_16FlashAttnFwdSm90INS1_25CollectiveMainloopFwdSm90ILi2EN4cute5tupleIJNS5_1CILi1EEES8_S8_EEENS6_IJNS7_ILi128EEENS7_ILi96EEENS7_ILi192EEEEEELi192ENS_6half_tEfNS_4arch4Sm90ELb0ELb1ELb1ELb1ELb1ELb1ELb0ELb1ELb1ELb1ELb0ELb0EEENS1_21CollectiveEpilogueFwdINS6_IJSA_SC_SB_EEES9_SE_SG_Li256ELb1ELb1ELb0ELb0EEENS1_36VarlenDynamicPersistentTileSchedulerILi128ELi96ELi256ELi128ELb0ELb1ELb1ELb1ELb0ELb1EEEEEEEEEvNT_6ParamsE --------------------------
	.section	.nv.shared._ZN7cutlass13device_kernelIN5flash11enable_sm90INS1_16FlashAttnFwdSm90INS1_25CollectiveMainloopFwdSm90ILi2EN4cute5tupleIJNS5_1CILi1EEES8_S8_EEENS6_IJNS7_ILi128EEENS7_ILi96EEENS7_ILi192EEEEEELi192ENS_6half_tEfNS_4arch4Sm90ELb0ELb1ELb1ELb1ELb1ELb1ELb0ELb1ELb1ELb1ELb0ELb0EEENS1_21CollectiveEpilogueFwdINS6_IJSA_SC_SB_EEES9_SE_SG_Li256ELb1ELb1ELb0ELb0EEENS1_36VarlenDynamicPersistentTileSchedulerILi128ELi96ELi256ELi128ELb0ELb1ELb1ELb1ELb0ELb1EEEEEEEEEvNT_6ParamsE,"aw",@nobits
	.sectionflags	@""
	.align	16
	.zero		1024


//--------------------- .nv.shared._ZN7cutlass13device_kernelIN5flash11enable_sm90INS1_16FlashAttnFwdSm90INS1_25CollectiveMainloopFwdSm90ILi2EN4cute5tupleIJNS5_1CILi1EEES8_S8_EEENS6_IJNS7_ILi128EEENS7_ILi96EEENS7_ILi192EEEEEELi192ENS_6half_tEfNS_4arch4Sm90ELb1ELb0ELb1ELb0ELb1ELb0ELb0ELb1ELb1ELb1ELb0ELb0EEENS1_21CollectiveEpilogueFwdINS6_IJSA_SC_SB_EEES9_SE_SG_Li256ELb0ELb1ELb0ELb0EEENS1_30DynamicPersistentTileSchedulerILi256ELi128ELb0ELb1ELb1EEEEEEEEEvNT_6ParamsE --------------------------
	.section	.nv.shared._ZN7cutlass13device_kernelIN5flash11enable_sm90INS1_16FlashAttnFwdSm90INS1_25CollectiveMainloopFwdSm90ILi2EN4cute5tupleIJNS5_1CILi1EEES8_S8_EEENS6_IJNS7_ILi128EEENS7_ILi96EEENS7_ILi192EEEEEELi192ENS_6half_tEfNS_4arch4Sm90ELb1ELb0ELb1ELb0ELb1ELb0ELb0ELb1ELb1ELb1ELb0ELb0EEENS1_21CollectiveEpilogueFwdINS6_IJSA_SC_SB_EEES9_SE_SG_Li256ELb0ELb1ELb0ELb0EEENS1_30DynamicPersistentTileSchedulerILi256ELi128ELb0ELb1ELb1EEEEEEEEEvNT_6ParamsE,"aw",@nobits
	.sectionflags	@""
	.align	16
	.zero		1024


//--------------------- .nv.shared._ZN7cutlass13device_kernelIN5flash11enable_sm90INS1_16FlashAttnFwdSm90INS1_25CollectiveMainloopFwdSm90ILi2EN4cute5tupleIJNS5_1CILi1EEES8_S8_EEENS6_IJNS7_ILi128EEENS7_ILi96EEENS7_ILi192EEEEEELi192ENS_6half_tEfNS_4arch4Sm90ELb1ELb0ELb1ELb1ELb1ELb0ELb0ELb1ELb1ELb1ELb0ELb0EEENS1_21CollectiveEpilogueFwdINS6_IJSA_SC_SB_EEES9_SE_SG_Li256ELb1ELb1ELb0ELb0EEENS1_36VarlenDynamicPersistentTileSchedulerILi128ELi96ELi256ELi128ELb0ELb1ELb1ELb1ELb1ELb1EEEEEEEEEvNT_6ParamsE --------------------------
	.section	.nv.shared._ZN7cutlass13device_kernelIN5flash11enable_sm90INS1_16FlashAttnFwdSm90INS1_25CollectiveMainloopFwdSm90ILi2EN4cute5tupleIJNS5_1CILi1EEES8_S8_EEENS6_IJNS7_ILi128EEENS7_ILi96EEENS7_ILi192EEEEEELi192ENS_6half_tEfNS_4arch4Sm90ELb1ELb0ELb1ELb1ELb1ELb0ELb0ELb1ELb1ELb1ELb0ELb0EEENS1_21CollectiveEpilogueFwdINS6_IJSA_SC_SB_EEES9_SE_SG_Li256ELb1ELb1ELb0ELb0EEENS1_36VarlenDynamicPersistentTileSchedulerILi128ELi96ELi256ELi128ELb0ELb1ELb1ELb1ELb1ELb1EEEEEEEEEvNT_6ParamsE,"aw",@nobits
	.sectionflags	@""
	.align	16
	.zero		1024


//--------------------- .nv.shared._ZN7cutlass13device_kernelIN5flash11enable_sm90INS1_16FlashAttnFwdSm90INS1_25CollectiveMainloopFwdSm90ILi2EN4cute5tupleIJNS5_1CILi1EEES8_S8_EEENS6_IJNS7_ILi128EEENS7_ILi96EEENS7_ILi192EEEEEELi192ENS_6half_tEfNS_4arch4Sm90ELb1ELb0ELb1ELb1ELb1ELb1ELb0ELb1ELb1ELb1ELb0ELb0EEENS1_21CollectiveEpilogueFwdINS6_IJSA_SC_SB_EEES9_SE_SG_Li256ELb1ELb1ELb0ELb0EEENS1_36VarlenDynamicPersistentTileSchedulerILi128ELi96ELi256ELi128ELb0ELb1ELb1ELb1ELb1ELb1EEEEEEEEEvNT_6ParamsE --------------------------
	.section	.nv.shared._ZN7cutlass13device_kernelIN5flash11enable_sm90INS1_16FlashAttnFwdSm90INS1_25CollectiveMainloopFwdSm90ILi2EN4cute5tupleIJNS5_1CILi1EEES8_S8_EEENS6_IJNS7_ILi128EEENS7_ILi96EEENS7_ILi192EEEEEELi192ENS_6half_tEfNS_4arch4Sm90ELb1ELb0ELb1ELb1ELb1ELb1ELb0ELb1ELb1ELb1ELb0ELb0EEENS1_21CollectiveEpilogueFwdINS6_IJSA_SC_SB_EEES9_SE_SG_Li256ELb1ELb1ELb0ELb0EEENS1_36VarlenDynamicPersistentTileSchedulerILi128ELi96ELi256ELi128ELb0ELb1ELb1ELb1ELb1ELb1EEEEEEEEEvNT_6ParamsE,"aw",@nobits
	.sectionflags	@""
	.align	16
	.zero		1024


//--------------------- .nv.constant0._ZN7cutlass13device_kernelIN5flash11enable_sm90INS1_16FlashAttnFwdSm90INS1_25CollectiveMainloopFwdSm90ILi2EN4cute5tupleIJNS5_1CILi1EEES8_S8_EEENS6_IJNS7_ILi128EEENS7_ILi96EEENS7_ILi192EEEEEELi192ENS_6half_tEfNS_4arch4Sm90ELb0ELb0ELb1ELb0ELb1ELb0ELb0ELb1ELb1ELb1ELb0ELb0EEENS1_21CollectiveEpilogueFwdINS6_IJSA_SC_SB_EEES9_SE_SG_Li256ELb0ELb1ELb0ELb0EEENS1_29StaticPersistentTileSchedulerILb0EEEEEEEEEvNT_6ParamsE --------------------------
	.section	.nv.constant0._ZN7cutlass13device_kernelIN5flash11enable_sm90INS1_16FlashAttnFwdSm90INS1_25CollectiveMainloopFwdSm90ILi2EN4cute5tupleIJNS5_1CILi1EEES8_S8_EEENS6_IJNS7_ILi128EEENS7_ILi96EEENS7_ILi192EEEEEELi192ENS_6half_tEfNS_4arch4Sm90ELb0ELb0ELb1ELb0ELb1ELb0ELb0ELb1ELb1ELb1ELb0ELb0EEENS1_21CollectiveEpilogueFwdINS6_IJSA_SC_SB_EEES9_SE_SG_Li256ELb0ELb1ELb0ELb0EEENS1_29StaticPersistentTileSchedulerILb0EEEEEEEEEvNT_6ParamsE,"a",@progbits
	.sectionflags	@""
	.align	4
.nv.constant0._ZN7cutlass13device_kernelIN5flash11enable_sm90INS1_16FlashAttnFwdSm90INS1_25CollectiveMainloopFwdSm90ILi2EN4cute5tupleIJNS5_1CILi1EEES8_S8_EEENS6_IJNS7_ILi128EEENS7_ILi96EEENS7_ILi192EEEEEELi192ENS_6half_tEfNS_4arch4Sm90ELb0ELb0ELb1ELb0ELb1ELb0ELb0ELb1ELb1ELb1ELb0ELb0EEENS1_21CollectiveEpilogueFwdINS6_IJSA_SC_SB_EEES9_SE_SG_Li256ELb0ELb1ELb0ELb0EEENS1_29StaticPersistentTileSchedulerILb0EEEEEEEEEvNT_6ParamsE:
	.zero		3200


//--------------------- .nv.constant0._ZN7cutlass13device_kernelIN5flash11enable_sm90INS1_16FlashAttnFwdSm90INS1_25CollectiveMainloopFwdSm90ILi2EN4cute5tupleIJNS5_1CILi1EEES8_S8_EEENS6_IJNS7_ILi128EEENS7_ILi96EEENS7_ILi192EEEEEELi192ENS_6half_tEfNS_4arch4Sm90ELb0ELb0ELb1ELb1ELb1ELb0ELb0ELb1ELb1ELb1ELb0ELb0EEENS1_21CollectiveEpilogueFwdINS6_IJSA_SC_SB_EEES9_SE_SG_Li256ELb1ELb1ELb0ELb0EEENS1_36VarlenDynamicPersistentTileSchedulerILi128ELi96ELi256ELi128ELb0ELb1ELb1ELb0ELb1ELb1EEEEEEEEEvNT_6ParamsE --------------------------
	.section	.nv.constant0._ZN7cutlass13device_kernelIN5flash11enable_sm90INS1_16FlashAttnFwdSm90INS1_25CollectiveMainloopFwdSm90ILi2EN4cute5tupleIJNS5_1CILi1EEES8_S8_EEENS6_IJNS7_ILi128EEENS7_ILi96EEENS7_ILi192EEEEEELi192ENS_6half_tEfNS_4arch4Sm90ELb0ELb0ELb1ELb1ELb1ELb0ELb0ELb1ELb1ELb1ELb0ELb0EEENS1_21CollectiveEpilogueFwdINS6_IJSA_SC_SB_EEES9_SE_SG_Li256ELb1ELb1ELb0ELb0EEENS1_36VarlenDynamicPersistentTileSchedulerILi128ELi96ELi256ELi128ELb0ELb1ELb1ELb0ELb1ELb1EEEEEEEEEvNT_6ParamsE,"a",@progbits
	.sectionflags	@""
	.align	4
.nv.constant0._ZN7cutlass13device_kernelIN5flash11enable_sm90INS1_16FlashAttnFwdSm90INS1_25CollectiveMainloopFwdSm90ILi2EN4cute5tupleIJNS5_1CILi1EEES8_S8_EEENS6_IJNS7_ILi128EEENS7_ILi96EEENS7_ILi192EEEEEELi192ENS_6half_tEfNS_4arch4Sm90ELb0ELb0ELb1ELb1ELb1ELb0ELb0ELb1ELb1ELb1ELb0ELb0EEENS1_21CollectiveEpilogueFwdINS6_IJSA_SC_SB_EEES9_SE_SG_Li256ELb1ELb1ELb0ELb0EEENS1_36VarlenDynamicPersistentTileSchedulerILi128ELi96ELi256ELi128ELb0ELb1ELb1ELb0ELb1ELb1EEEEEEEEEvNT_6ParamsE:
	.zero		3328


//--------------------- .nv.constant0._ZN7cutlass13device_kernelIN5flash11enable_sm90INS1_16FlashAttnFwdSm90INS1_25CollectiveMainloopFwdSm90ILi2EN4cute5tupleIJNS5_1CILi1EEES8_S8_EEENS6_IJNS7_ILi128EEENS7_ILi96EEENS7_ILi192EEEEEELi192ENS_6half_tEfNS_4arch4Sm90ELb0ELb0ELb1ELb1ELb1ELb1ELb0ELb1ELb1ELb1ELb0ELb0EEENS1_21CollectiveEpilogueFwdINS6_IJSA_SC_SB_EEES9_SE_SG_Li256ELb1ELb1ELb0ELb0EEENS1_36VarlenDynamicPersistentTileSchedulerILi128ELi96ELi256ELi128ELb0ELb1ELb1ELb0ELb1ELb1EEEEEEEEEvNT_6ParamsE --------------------------
	.section	.nv.constant0._ZN7cutlass13device_kernelIN5flash11enable_sm90INS1_16FlashAttnFwdSm90INS1_25CollectiveMainloopFwdSm90ILi2EN4cute5tupleIJNS5_1CILi1EEES8_S8_EEENS6_IJNS7_ILi128EEENS7_ILi96EEENS7_ILi192EEEEEELi192ENS_6half_tEfNS_4arch4Sm90ELb0ELb0ELb1ELb1ELb1ELb1ELb0ELb1ELb1ELb1ELb0ELb0EEENS1_21CollectiveEpilogueFwdINS6_IJSA_SC_SB_EEES9_SE_SG_Li256ELb1ELb1ELb0ELb0EEENS1_36VarlenDynamicPersistentTileSchedulerILi128ELi96ELi256ELi128ELb0ELb1ELb1ELb0ELb1ELb1EEEEEEEEEvNT_6ParamsE,"a",@progbits
	.sectionflags	@""
	.align	4
.nv.constant0._ZN7cutlass13device_kernelIN5flash11enable_sm90INS1_16FlashAttnFwdSm90INS1_25CollectiveMainloopFwdSm90ILi2EN4cute5tupleIJNS5_1CILi1EEES8_S8_EEENS6_IJNS7_ILi128EEENS7_ILi96EEENS7_ILi192EEEEEELi192ENS_6half_tEfNS_4arch4Sm90ELb0ELb0ELb1ELb1ELb1ELb1ELb0ELb1ELb1ELb1ELb0ELb0EEENS1_21CollectiveEpilogueFwdINS6_IJSA_SC_SB_EEES9_SE_SG_Li256ELb1ELb1ELb0ELb0EEENS1_36VarlenDynamicPersistentTileSchedulerILi128ELi96ELi256ELi128ELb0ELb1ELb1ELb0ELb1ELb1EEEEEEEEEvNT_6ParamsE:
	.zero		3328


//--------------------- .nv.constant0._ZN7cutlass13device_kernelIN5flash11enable_sm90INS1_16FlashAttnFwdSm90INS1_25CollectiveMainloopFwdSm90ILi2EN4cute5tupleIJNS5_1CILi1EEES8_S8_EEENS6_IJNS7_ILi128EEENS7_ILi96EEENS7_ILi192EEEEEELi192ENS_6half_tEfNS_4arch4Sm90ELb0ELb1ELb1ELb0ELb1ELb0ELb0ELb1ELb1ELb1ELb0ELb0EEENS1_21CollectiveEpilogueFwdINS6_IJSA_SC_SB_EEES9_SE_SG_Li256ELb0ELb1ELb0ELb0EEENS1_30DynamicPersistentTileSchedulerILi256ELi128ELb0ELb1ELb1EEEEEEEEEvNT_6ParamsE --------------------------
	.section	.nv.constant0._ZN7cutlass13device_kernelIN5flash11enable_sm90INS1_16FlashAttnFwdSm90INS1_25CollectiveMainloopFwdSm90ILi2EN4cute5tupleIJNS5_1CILi1EEES8_S8_EEENS6_IJNS7_ILi128EEENS7_ILi96EEENS7_ILi192EEEEEELi192ENS_6half_tEfNS_4arch4Sm90ELb0ELb1ELb1ELb0ELb1ELb0ELb0ELb1ELb1ELb1ELb0ELb0EEENS1_21CollectiveEpilogueFwdINS6_IJSA_SC_SB_EEES9_SE_SG_Li256ELb0ELb1ELb0ELb0EEENS1_30DynamicPersistentTileSchedulerILi256ELi128ELb0ELb1ELb1EEEEEEEEEvNT_6ParamsE,"a",@progbits
	.sectionflags	@""
	.align	4
.nv.constant0._ZN7cutlass13device_kernelIN5flash11enable_sm90INS1_16FlashAttnFwdSm90INS1_25CollectiveMainloopFwdSm90ILi2EN4cute5tupleIJNS5_1CILi1EEES8_S8_EEENS6_IJNS7_ILi128EEENS7_ILi96EEENS7_ILi192EEEEEELi192ENS_6half_tEfNS_4arch4Sm90ELb0ELb1ELb1ELb0ELb1ELb0ELb0ELb1ELb1ELb1ELb0ELb0EEENS1_21CollectiveEpilogueFwdINS6_IJSA_SC_SB_EEES9_SE_SG_Li256ELb0ELb1ELb0ELb0EEENS1_30DynamicPersistentTileSchedulerILi256ELi128ELb0ELb1ELb1EEEEEEEEEvNT_6ParamsE:
	.zero		3328


//--------------------- .nv.constant0._ZN7cutlass13device_kernelIN5flash11enable_sm90INS1_16FlashAttnFwdSm90INS1_25CollectiveMainloopFwdSm90ILi2EN4cute5tupleIJNS5_1CILi1EEES8_S8_EEENS6_IJNS7_ILi128EEENS7_ILi96EEENS7_ILi192EEEEEELi192ENS_6half_tEfNS_4arch4Sm90ELb0ELb1ELb1ELb1ELb1ELb0ELb0ELb1ELb1ELb1ELb0ELb0EEENS1_21CollectiveEpilogueFwdINS6_IJSA_SC_SB_EEES9_SE_SG_Li256ELb1ELb1ELb0ELb0EEENS1_36VarlenDynamicPersistentTileSchedulerILi128ELi96ELi256ELi128ELb0ELb1ELb1ELb1ELb0ELb1EEEEEEEEEvNT_6ParamsE --------------------------
	.section	.nv.constant0._ZN7cutlass13device_kernelIN5flash11enable_sm90INS1_16FlashAttnFwdSm90INS1_25CollectiveMainloopFwdSm90ILi2EN4cute5tupleIJNS5_1CILi1EEES8_S8_EEENS6_IJNS7_ILi128EEENS7_ILi96EEENS7_ILi192EEEEEELi192ENS_6half_tEfNS_4arch4Sm90ELb0ELb1ELb1ELb1ELb1ELb0ELb0ELb1ELb1ELb1ELb0ELb0EEENS1_21CollectiveEpilogueFwdINS6_IJSA_SC_SB_EEES9_SE_SG_Li256ELb1ELb1ELb0ELb0EEENS1_36VarlenDynamicPersistentTileSchedulerILi128ELi96ELi256ELi128ELb0ELb1ELb1ELb1ELb0ELb1EEEEEEEEEvNT_6ParamsE,"a",@progbits
	.sectionflags	@""
	.align	4
.nv.constant0._ZN7cutlass13device_kernelIN5flash11enable_sm90INS1_16FlashAttnFwdSm90INS1_25CollectiveMainloopFwdSm90ILi2EN4cute5tupleIJNS5_1CILi1EEES8_S8_EEENS6_IJNS7_ILi128EEENS7_ILi96EEENS7_ILi192EEEEEELi192ENS_6half_tEfNS_4arch4Sm90ELb0ELb1ELb1ELb1ELb1ELb0ELb0ELb1ELb1ELb1ELb0ELb0EEENS1_21CollectiveEpilogueFwdINS6_IJSA_SC_SB_EEES9_SE_SG_Li256ELb1ELb1ELb0ELb0EEENS1_36VarlenDynamicPersistentTileSchedulerILi128ELi96ELi256ELi128ELb0ELb1ELb1ELb1ELb0ELb1EEEEEEEEEvNT_6ParamsE:
	.zero		3328


//--------------------- .nv.constant0._ZN7cutlass13device_kernelIN5flash11enable_sm90INS1_16FlashAttnFwdSm90INS1_25CollectiveMainloopFwdSm90ILi2EN4cute5tupleIJNS5_1CILi1EEES8_S8_EEENS6_IJNS7_ILi128EEENS7_ILi96EEENS7_ILi192EEEEEELi192ENS_6half_tEfNS_4arch4Sm90ELb0ELb1ELb1ELb1ELb1ELb1ELb0ELb1ELb1ELb1ELb0ELb0EEENS1_21CollectiveEpilogueFwdINS6_IJSA_SC_SB_EEES9_SE_SG_Li256ELb1ELb1ELb0ELb0EEENS1_36VarlenDynamicPersistentTileSchedulerILi128ELi96ELi256ELi128ELb0ELb1ELb1ELb1ELb0ELb1EEEEEEEEEvNT_6ParamsE --------------------------
	.section	.nv.constant0._ZN7cutlass13device_kernelIN5flash11enable_sm90INS1_16FlashAttnFwdSm90INS1_25CollectiveMainloopFwdSm90ILi2EN4cute5tupleIJNS5_1CILi1EEES8_S8_EEENS6_IJNS7_ILi128EEENS7_ILi96EEENS7_ILi192EEEEEELi192ENS_6half_tEfNS_4arch4Sm90ELb0ELb1ELb1ELb1ELb1ELb1ELb0ELb1ELb1ELb1ELb0ELb0EEENS1_21CollectiveEpilogueFwdINS6_IJSA_SC_SB_EEES9_SE_SG_Li256ELb1ELb1ELb0ELb0EEENS1_36VarlenDynamicPersistentTileSchedulerILi128ELi96ELi256ELi128ELb0ELb1ELb1ELb1ELb0ELb1EEEEEEEEEvNT_6ParamsE,"a",@progbits
	.sectionflags	@""
	.align	4
.nv.constant0._ZN7cutlass13device_kernelIN5flash11enable_sm90INS1_16FlashAttnFwdSm90INS1_25CollectiveMainloopFwdSm90ILi2EN4cute5tupleIJNS5_1CILi1EEES8_S8_EEENS6_IJNS7_ILi128EEENS7_ILi96EEENS7_ILi192EEEEEELi192ENS_6half_tEfNS_4arch4Sm90ELb0ELb1ELb1ELb1ELb1ELb1ELb0ELb1ELb1ELb1ELb0ELb0EEENS1_21CollectiveEpilogueFwdINS6_IJSA_SC_SB_EEES9_SE_SG_Li256ELb1ELb1ELb0ELb0EEENS1_36VarlenDynamicPersistentTileSchedulerILi128ELi96ELi256ELi128ELb0ELb1ELb1ELb1ELb0ELb1EEEEEEEEEvNT_6ParamsE:
	.zero		3328


//--------------------- .nv.constant0._ZN7cutlass13device_kernelIN5flash11enable_sm90INS1_16FlashAttnFwdSm90INS1_25CollectiveMainloopFwdSm90ILi2EN4cute5tupleIJNS5_1CILi1EEES8_S8_EEENS6_IJNS7_ILi128EEENS7_ILi96EEENS7_ILi192EEEEEELi192ENS_6half_tEfNS_4arch4Sm90ELb1ELb0ELb1ELb0ELb1ELb0ELb0ELb1ELb1ELb1ELb0ELb0EEENS1_21CollectiveEpilogueFwdINS6_IJSA_SC_SB_EEES9_SE_SG_Li256ELb0ELb1ELb0ELb0EEENS1_30DynamicPersistentTileSchedulerILi256ELi128ELb0ELb1ELb1EEEEEEEEEvNT_6ParamsE --------------------------
	.section	.nv.constant0._ZN7cutlass13device_kernelIN5flash11enable_sm90INS1_16FlashAttnFwdSm90INS1_25CollectiveMainloopFwdSm90ILi2EN4cute5tupleIJNS5_1CILi1EEES8_S8_EEENS6_IJNS7_ILi128EEENS7_ILi96EEENS7_ILi192EEEEEELi192ENS_6half_tEfNS_4arch4Sm90ELb1ELb0ELb1ELb0ELb1ELb0ELb0ELb1ELb1ELb1ELb0ELb0EEENS1_21CollectiveEpilogueFwdINS6_IJSA_SC_SB_EEES9_SE_SG_Li256ELb0ELb1ELb0ELb0EEENS1_30DynamicPersistentTileSchedulerILi256ELi128ELb0ELb1ELb1EEEEEEEEEvNT_6ParamsE,"a",@progbits
	.sectionflags	@""
	.align	4
.nv.constant0._ZN7cutlass13device_kernelIN5flash11enable_sm90INS1_16FlashAttnFwdSm90INS1_25CollectiveMainloopFwdSm90ILi2EN4cute5tupleIJNS5_1CILi1EEES8_S8_EEENS6_IJNS7_ILi128EEENS7_ILi96EEENS7_ILi192EEEEEELi192ENS_6half_tEfNS_4arch4Sm90ELb1ELb0ELb1ELb0ELb1ELb0ELb0ELb1ELb1ELb1ELb0ELb0EEENS1_21CollectiveEpilogueFwdINS6_IJSA_SC_SB_EEES9_SE_SG_Li256ELb0ELb1ELb0ELb0EEENS1_30DynamicPersistentTileSchedulerILi256ELi128ELb0ELb1ELb1EEEEEEEEEvNT_6ParamsE:
	.zero		3328


//--------------------- .nv.constant0._ZN7cutlass13device_kernelIN5flash11enable_sm90INS1_16FlashAttnFwdSm90INS1_25CollectiveMainloopFwdSm90ILi2EN4cute5tupleIJNS5_1CILi1EEES8_S8_EEENS6_IJNS7_ILi128EEENS7_ILi96EEENS7_ILi192EEEEEELi192ENS_6half_tEfNS_4arch4Sm90ELb1ELb0ELb1ELb1ELb1ELb0ELb0ELb1ELb1ELb1ELb0ELb0EEENS1_21CollectiveEpilogueFwdINS6_IJSA_SC_SB_EEES9_SE_SG_Li256ELb1ELb1ELb0ELb0EEENS1_36VarlenDynamicPersistentTileSchedulerILi128ELi96ELi256ELi128ELb0ELb1ELb1ELb1ELb1ELb1EEEEEEEEEvNT_6ParamsE --------------------------
	.section	.nv.constant0._ZN7cutlass13device_kernelIN5flash11enable_sm90INS1_16FlashAttnFwdSm90INS1_25CollectiveMainloopFwdSm90ILi2EN4cute5tupleIJNS5_1CILi1EEES8_S8_EEENS6_IJNS7_ILi128EEENS7_ILi96EEENS7_ILi192EEEEEELi192ENS_6half_tEfNS_4arch4Sm90ELb1ELb0ELb1ELb1ELb1ELb0ELb0ELb1ELb1ELb1ELb0ELb0EEENS1_21CollectiveEpilogueFwdINS6_IJSA_SC_SB_EEES9_SE_SG_Li256ELb1ELb1ELb0ELb0EEENS1_36VarlenDynamicPersistentTileSchedulerILi128ELi96ELi256ELi128ELb0ELb1ELb1ELb1ELb1ELb1EEEEEEEEEvNT_6ParamsE,"a",@progbits
	.sectionflags	@""
	.align	4
.nv.constant0._ZN7cutlass13device_kernelIN5flash11enable_sm90INS1_16FlashAttnFwdSm90INS1_25CollectiveMainloopFwdSm90ILi2EN4cute5tupleIJNS5_1CILi1EEES8_S8_EEENS6_IJNS7_ILi128EEENS7_ILi96EEENS7_ILi192EEEEEELi192ENS_6half_tEfNS_4arch4Sm90ELb1ELb0ELb1ELb1ELb1ELb0ELb0ELb1ELb1ELb1ELb0ELb0EEENS1_21CollectiveEpilogueFwdINS6_IJSA_SC_SB_EEES9_SE_SG_Li256ELb1ELb1ELb0ELb0EEENS1_36VarlenDynamicPersistentTileSchedulerILi128ELi96ELi256ELi128ELb0ELb1ELb1ELb1ELb1ELb1EEEEEEEEEvNT_6ParamsE:
	.zero		3328


//--------------------- .nv.constant0._ZN7cutlass13device_kernelIN5flash11enable_sm90INS1_16FlashAttnFwdSm90INS1_25CollectiveMainloopFwdSm90ILi2EN4cute5tupleIJNS5_1CILi1EEES8_S8_EEENS6_IJNS7_ILi128EEENS7_ILi96EEENS7_ILi192EEEEEELi192ENS_6half_tEfNS_4arch4Sm90ELb1ELb0ELb1ELb1ELb1ELb1ELb0ELb1ELb1ELb1ELb0ELb0EEENS1_21CollectiveEpilogueFwdINS6_IJSA_SC_SB_EEES9_SE_SG_Li256ELb1ELb1ELb0ELb0EEENS1_36VarlenDynamicPersistentTileSchedulerILi128ELi96ELi256ELi128ELb0ELb1ELb1ELb1ELb1ELb1EEEEEEEEEvNT_6ParamsE --------------------------
	.section	.nv.constant0._ZN7cutlass13device_kernelIN5flash11enable_sm90INS1_16FlashAttnFwdSm90INS1_25CollectiveMainloopFwdSm90ILi2EN4cute5tupleIJNS5_1CILi1EEES8_S8_EEENS6_IJNS7_ILi128EEENS7_ILi96EEENS7_ILi192EEEEEELi192ENS_6half_tEfNS_4arch4Sm90ELb1ELb0ELb1ELb1ELb1ELb1ELb0ELb1ELb1ELb1ELb0ELb0EEENS1_21CollectiveEpilogueFwdINS6_IJSA_SC_SB_EEES9_SE_SG_Li256ELb1ELb1ELb0ELb0EEENS1_36VarlenDynamicPersistentTileSchedulerILi128ELi96ELi256ELi128ELb0ELb1ELb1ELb1ELb1ELb1EEEEEEEEEvNT_6ParamsE,"a",@progbits
	.sectionflags	@""
	.align	4
.nv.constant0._ZN7cutlass13device_kernelIN5flash11enable_sm90INS1_16FlashAttnFwdSm90INS1_25CollectiveMainloopFwdSm90ILi2EN4cute5tupleIJNS5_1CILi1EEES8_S8_EEENS6_IJNS7_ILi128EEENS7_ILi96EEENS7_ILi192EEEEEELi192ENS_6half_tEfNS_4arch4Sm90ELb1ELb0ELb1ELb1ELb1ELb1ELb0ELb1ELb1ELb1ELb0ELb0EEENS1_21CollectiveEpilogueFwdINS6_IJSA_SC_SB_EEES9_SE_SG_Li256ELb1ELb1ELb0ELb0EEENS1_36VarlenDynamicPersistentTileSchedulerILi128ELi96ELi256ELi128ELb0ELb1ELb1ELb1ELb1ELb1EEEEEEEEEvNT_6ParamsE:
	.zero		3328


//--------------------- SYMBOLS --------------------------

	.type		.nv.reservedSmem.offset0,@object
	.size		.nv.reservedSmem.offset0,0x4
	.type		__assertfail,@function
